// Copyright (c) 2024, Jay Shah, Ganesh Bikshandi, Ying Zhang, Vijay Thakkar, Pradeep Ramani, Tri Dao.
// Splitting the different template instantiations to different files to speed up compilation.
// This file is auto-generated. See "generate_kernels.py"

#include "flash_fwd_launch_template.h"

#ifndef FLASHATTENTION_DISABLE_HDIM192
template void run_mha_fwd_<90, cutlass::half_t, 192, 128, false, false, true, true>(Flash_fwd_params &params, cudaStream_t stream);
#endif


// ===== COMPILED SASS (sm_90a) =====

	.target	sm_90a

	.elftype	@"ET_EXEC"


//--------------------- .note.nv.tkinfo           --------------------------
	.section	.note.nv.tkinfo,"",@"SHT_NOTE"
	.sectionflags	@"SHF_NOTE_NV_TKINFO"
	.tkinfo
        /*0018*/ 	.word	0x00000002
        /*0030*/ 	.string	""
        /*0030*/ 	.string	"ptxas"
        /*0030*/ 	.string	"Cuda compilation tools, release 13.0, V13.0.88"
        /*0030*/ 	.string	"Build cuda_13.0.r13.0/compiler.36424714_0"
        /*0030*/ 	.string	"-arch sm_90a -m 64 "



//--------------------- .note.nv.cuinfo           --------------------------
	.section	.note.nv.cuinfo,"",@"SHT_NOTE"
	.sectionflags	@"SHF_NOTE_NV_CUINFO"
        /*0018*/ 	.short	0x0002
        /*001a*/ 	.short	0x005a
        /*001c*/ 	.short	0x0082
	.zero		2


//--------------------- .nv.info                  --------------------------
	.section	.nv.info,"",@"SHT_CUDA_INFO"
	.align	4


	//----- nvinfo : EIATTR_REGCOUNT
	.align		4
        /*0000*/ 	.byte	0x04, 0x2f
        /*0002*/ 	.short	(.L_25 - .L_24)
	.align		4
.L_24:
        /*0004*/ 	.word	index@(_ZN7cutlass13device_kernelIN5flash11enable_sm90INS1_16FlashAttnFwdSm90INS1_25CollectiveMainloopFwdSm90ILi2EN4cute5tupleIJNS5_1CILi1EEES8_S8_EEENS6_IJNS7_ILi128EEESA_NS7_ILi192EEEEEELi128ENS_6half_tEfNS_4arch4Sm90ELb1ELb0ELb1ELb1ELb0ELb1ELb0ELb1ELb1ELb1ELb0ELb0EEENS1_21CollectiveEpilogueFwdINS6_IJSA_SA_SA_EEES9_SD_SF_Li256ELb1ELb1ELb0ELb0EEENS1_36VarlenDynamicPersistentTileSchedulerILi128ELi128ELi256ELi128ELb0ELb1ELb1ELb1ELb1ELb1EEEEEEEEEvNT_6ParamsE)
        /*0008*/ 	.word	0x000000a8


	//----- nvinfo : EIATTR_FRAME_SIZE
	.align		4
.L_25:
        /*000c*/ 	.byte	0x04, 0x11
        /*000e*/ 	.short	(.L_27 - .L_26)
	.align		4
.L_26:
        /*0010*/ 	.word	index@(_ZN7cutlass13device_kernelIN5flash11enable_sm90INS1_16FlashAttnFwdSm90INS1_25CollectiveMainloopFwdSm90ILi2EN4cute5tupleIJNS5_1CILi1EEES8_S8_EEENS6_IJNS7_ILi128EEESA_NS7_ILi192EEEEEELi128ENS_6half_tEfNS_4arch4Sm90ELb1ELb0ELb1ELb1ELb0ELb1ELb0ELb1ELb1ELb1ELb0ELb0EEENS1_21CollectiveEpilogueFwdINS6_IJSA_SA_SA_EEES9_SD_SF_Li256ELb1ELb1ELb0ELb0EEENS1_36VarlenDynamicPersistentTileSchedulerILi128ELi128ELi256ELi128ELb0ELb1ELb1ELb1ELb1ELb1EEEEEEEEEvNT_6ParamsE)
        /*0014*/ 	.word	0x00000078


	//----- nvinfo : EIATTR_REGCOUNT
	.align		4
.L_27:
        /*0018*/ 	.byte	0x04, 0x2f
        /*001a*/ 	.short	(.L_29 - .L_28)
	.align		4
.L_28:
        /*001c*/ 	.word	index@(_ZN7cutlass13device_kernelIN5flash11enable_sm90INS1_16FlashAttnFwdSm90INS1_25CollectiveMainloopFwdSm90ILi2EN4cute5tupleIJNS5_1CILi1EEES8_S8_EEENS6_IJNS7_ILi128EEESA_NS7_ILi192EEEEEELi128ENS_6half_tEfNS_4arch4Sm90ELb1ELb0ELb1ELb1ELb0ELb0ELb0ELb1ELb1ELb1ELb0ELb0EEENS1_21CollectiveEpilogueFwdINS6_IJSA_SA_SA_EEES9_SD_SF_Li256ELb1ELb1ELb0ELb0EEENS1_36VarlenDynamicPersistentTileSchedulerILi128ELi128ELi256ELi128ELb0ELb1ELb1ELb1ELb1ELb1EEEEEEEEEvNT_6ParamsE)
        /*0020*/ 	.word	0x000000a8


	//----- nvinfo : EIATTR_FRAME_SIZE
	.align		4
.L_29:
        /*0024*/ 	.byte	0x04, 0x11
        /*0026*/ 	.short	(.L_31 - .L_30)
	.align		4
.L_30:
        /*0028*/ 	.word	index@(_ZN7cutlass13device_kernelIN5flash11enable_sm90INS1_16FlashAttnFwdSm90INS1_25CollectiveMainloopFwdSm90ILi2EN4cute5tupleIJNS5_1CILi1EEES8_S8_EEENS6_IJNS7_ILi128EEESA_NS7_ILi192EEEEEELi128ENS_6half_tEfNS_4arch4Sm90ELb1ELb0ELb1ELb1ELb0ELb0ELb0ELb1ELb1ELb1ELb0ELb0EEENS1_21CollectiveEpilogueFwdINS6_IJSA_SA_SA_EEES9_SD_SF_Li256ELb1ELb1ELb0ELb0EEENS1_36VarlenDynamicPersistentTileSchedulerILi128ELi128ELi256ELi128ELb0ELb1ELb1ELb1ELb1ELb1EEEEEEEEEvNT_6ParamsE)
        /*002c*/ 	.word	0x00000058


	//----- nvinfo : EIATTR_REGCOUNT
	.align		4
.L_31:
        /*0030*/ 	.byte	0x04, 0x2f
        /*0032*/ 	.short	(.L_33 - .L_32)
	.align		4
.L_32:
        /*0034*/ 	.word	index@(_ZN7cutlass13device_kernelIN5flash11enable_sm90INS1_16FlashAttnFwdSm90INS1_25CollectiveMainloopFwdSm90ILi2EN4cute5tupleIJNS5_1CILi1EEES8_S8_EEENS6_IJNS7_ILi128EEESA_NS7_ILi192EEEEEELi128ENS_6half_tEfNS_4arch4Sm90ELb1ELb0ELb1ELb0ELb0ELb0ELb0ELb1ELb1ELb1ELb0ELb0EEENS1_21CollectiveEpilogueFwdINS6_IJSA_SA_SA_EEES9_SD_SF_Li256ELb0ELb1ELb0ELb0EEENS1_30DynamicPersistentTileSchedulerILi256ELi128ELb0ELb1ELb1EEEEEEEEEvNT_6ParamsE)
        /*0038*/ 	.word	0x000000a8


	//----- nvinfo : EIATTR_FRAME_SIZE
	.align		4
.L_33:
        /*003c*/ 	.byte	0x04, 0x11
        /*003e*/ 	.short	(.L_35 - .L_34)
	.align		4
.L_34:
        /*0040*/ 	.word	index@(_ZN7cutlass13device_kernelIN5flash11enable_sm90INS1_16FlashAttnFwdSm90INS1_25CollectiveMainloopFwdSm90ILi2EN4cute5tupleIJNS5_1CILi1EEES8_S8_EEENS6_IJNS7_ILi128EEESA_NS7_ILi192EEEEEELi128ENS_6half_tEfNS_4arch4Sm90ELb1ELb0ELb1ELb0ELb0ELb0ELb0ELb1ELb1ELb1ELb0ELb0EEENS1_21CollectiveEpilogueFwdINS6_IJSA_SA_SA_EEES9_SD_SF_Li256ELb0ELb1ELb0ELb0EEENS1_30DynamicPersistentTileSchedulerILi256ELi128ELb0ELb1ELb1EEEEEEEEEvNT_6ParamsE)
        /*0044*/ 	.word	0x00000028


	//----- nvinfo : EIATTR_REGCOUNT
	.align		4
.L_35:
        /*0048*/ 	.byte	0x04, 0x2f
        /*004a*/ 	.short	(.L_37 - .L_36)
	.align		4
.L_36:
        /*004c*/ 	.word	index@(_ZN7cutlass13device_kernelIN5flash11enable_sm90INS1_16FlashAttnFwdSm90INS1_25CollectiveMainloopFwdSm90ILi2EN4cute5tupleIJNS5_1CILi1EEES8_S8_EEENS6_IJNS7_ILi128EEENS7_ILi96EEENS7_ILi192EEEEEELi128ENS_6half_tEfNS_4arch4Sm90ELb0ELb1ELb1ELb1ELb0ELb1ELb0ELb1ELb1ELb1ELb0ELb0EEENS1_21CollectiveEpilogueFwdINS6_IJSA_SA_SB_EEES9_SE_SG_Li256ELb1ELb1ELb0ELb0EEENS1_36VarlenDynamicPersistentTileSchedulerILi128ELi96ELi256ELi128ELb0ELb1ELb1ELb1ELb0ELb1EEEEEEEEEvNT_6ParamsE)
        /*0050*/ 	.word	0x000000a8


	//----- nvinfo : EIATTR_FRAME_SIZE
	.align		4
.L_37:
        /*0054*/ 	.byte	0x04, 0x11
        /*0056*/ 	.short	(.L_39 - .L_38)
	.align		4
.L_38:
        /*0058*/ 	.word	index@(_ZN7cutlass13device_kernelIN5flash11enable_sm90INS1_16FlashAttnFwdSm90INS1_25CollectiveMainloopFwdSm90ILi2EN4cute5tupleIJNS5_1CILi1EEES8_S8_EEENS6_IJNS7_ILi128EEENS7_ILi96EEENS7_ILi192EEEEEELi128ENS_6half_tEfNS_4arch4Sm90ELb0ELb1ELb1ELb1ELb0ELb1ELb0ELb1ELb1ELb1ELb0ELb0EEENS1_21CollectiveEpilogueFwdINS6_IJSA_SA_SB_EEES9_SE_SG_Li256ELb1ELb1ELb0ELb0EEENS1_36VarlenDynamicPersistentTileSchedulerILi128ELi96ELi256ELi128ELb0ELb1ELb1ELb1ELb0ELb1EEEEEEEEEvNT_6ParamsE)
        /*005c*/ 	.word	0x00000050


	//----- nvinfo : EIATTR_REGCOUNT
	.align		4
.L_39:
        /*0060*/ 	.byte	0x04, 0x2f
        /*0062*/ 	.short	(.L_41 - .L_40)
	.align		4
.L_40:
        /*0064*/ 	.word	index@(_ZN7cutlass13device_kernelIN5flash11enable_sm90INS1_16FlashAttnFwdSm90INS1_25CollectiveMainloopFwdSm90ILi2EN4cute5tupleIJNS5_1CILi1EEES8_S8_EEENS6_IJNS7_ILi128EEENS7_ILi96EEENS7_ILi192EEEEEELi128ENS_6half_tEfNS_4arch4Sm90ELb0ELb1ELb1ELb1ELb0ELb0ELb0ELb1ELb1ELb1ELb0ELb0EEENS1_21CollectiveEpilogueFwdINS6_IJSA_SA_SB_EEES9_SE_SG_Li256ELb1ELb1ELb0ELb0EEENS1_36VarlenDynamicPersistentTileSchedulerILi128ELi96ELi256ELi128ELb0ELb1ELb1ELb1ELb0ELb1EEEEEEEEEvNT_6ParamsE)
        /*0068*/ 	.word	0x000000a8


	//----- nvinfo : EIATTR_FRAME_SIZE
	.align		4
.L_41:
        /*006c*/ 	.byte	0x04, 0x11
        /*006e*/ 	.short	(.L_43 - .L_42)
	.align		4
.L_42:
        /*0070*/ 	.word	index@(_ZN7cutlass13device_kernelIN5flash11enable_sm90INS1_16FlashAttnFwdSm90INS1_25CollectiveMainloopFwdSm90ILi2EN4cute5tupleIJNS5_1CILi1EEES8_S8_EEENS6_IJNS7_ILi128EEENS7_ILi96EEENS7_ILi192EEEEEELi128ENS_6half_tEfNS_4arch4Sm90ELb0ELb1ELb1ELb1ELb0ELb0ELb0ELb1ELb1ELb1ELb0ELb0EEENS1_21CollectiveEpilogueFwdINS6_IJSA_SA_SB_EEES9_SE_SG_Li256ELb1ELb1ELb0ELb0EEENS1_36VarlenDynamicPersistentTileSchedulerILi128ELi96ELi256ELi128ELb0ELb1ELb1ELb1ELb0ELb1EEEEEEEEEvNT_6ParamsE)
        /*0074*/ 	.word	0x00000050


	//----- nvinfo : EIATTR_REGCOUNT
	.align		4
.L_43:
        /*0078*/ 	.byte	0x04, 0x2f
        /*007a*/ 	.short	(.L_45 - .L_44)
	.align		4
.L_44:
        /*007c*/ 	.word	index@(_ZN7cutlass13device_kernelIN5flash11enable_sm90INS1_16FlashAttnFwdSm90INS1_25CollectiveMainloopFwdSm90ILi2EN4cute5tupleIJNS5_1CILi1EEES8_S8_EEENS6_IJNS7_ILi128EEENS7_ILi96EEENS7_ILi192EEEEEELi128ENS_6half_tEfNS_4arch4Sm90ELb0ELb1ELb1ELb0ELb0ELb0ELb0ELb1ELb1ELb1ELb0ELb0EEENS1_21CollectiveEpilogueFwdINS6_IJSA_SA_SB_EEES9_SE_SG_Li256ELb0ELb1ELb0ELb0EEENS1_30DynamicPersistentTileSchedulerILi256ELi128ELb0ELb1ELb1EEEEEEEEEvNT_6ParamsE)
        /*0080*/ 	.word	0x000000a8


	//----- nvinfo : EIATTR_FRAME_SIZE
	.align		4
.L_45:
        /*0084*/ 	.byte	0x04, 0x11
        /*0086*/ 	.short	(.L_47 - .L_46)
	.align		4
.L_46:
        /*0088*/ 	.word	index@(_ZN7cutlass13device_kernelIN5flash11enable_sm90INS1_16FlashAttnFwdSm90INS1_25CollectiveMainloopFwdSm90ILi2EN4cute5tupleIJNS5_1CILi1EEES8_S8_EEENS6_IJNS7_ILi128EEENS7_ILi96EEENS7_ILi192EEEEEELi128ENS_6half_tEfNS_4arch4Sm90ELb0ELb1ELb1ELb0ELb0ELb0ELb0ELb1ELb1ELb1ELb0ELb0EEENS1_21CollectiveEpilogueFwdINS6_IJSA_SA_SB_EEES9_SE_SG_Li256ELb0ELb1ELb0ELb0EEENS1_30DynamicPersistentTileSchedulerILi256ELi128ELb0ELb1ELb1EEEEEEEEEvNT_6ParamsE)
        /*008c*/ 	.word	0x00000020


	//----- nvinfo : EIATTR_REGCOUNT
	.align		4
.L_47:
        /*0090*/ 	.byte	0x04, 0x2f
        /*0092*/ 	.short	(.L_49 - .L_48)
	.align		4
.L_48:
        /*0094*/ 	.word	index@(_ZN7cutlass13device_kernelIN5flash11enable_sm90INS1_16FlashAttnFwdSm90INS1_25CollectiveMainloopFwdSm90ILi2EN4cute5tupleIJNS5_1CILi1EEES8_S8_EEENS6_IJNS7_ILi128EEESA_NS7_ILi192EEEEEELi128ENS_6half_tEfNS_4arch4Sm90ELb0ELb0ELb1ELb1ELb0ELb1ELb0ELb1ELb1ELb1ELb0ELb0EEENS1_21CollectiveEpilogueFwdINS6_IJSA_SA_SA_EEES9_SD_SF_Li256ELb1ELb1ELb0ELb0EEENS1_36VarlenDynamicPersistentTileSchedulerILi128ELi128ELi256ELi128ELb0ELb1ELb1ELb0ELb1ELb1EEEEEEEEEvNT_6ParamsE)
        /*0098*/ 	.word	0x000000a8


	//----- nvinfo : EIATTR_FRAME_SIZE
	.align		4
.L_49:
        /*009c*/ 	.byte	0x04, 0x11
        /*009e*/ 	.short	(.L_51 - .L_50)
	.align		4
.L_50:
        /*00a0*/ 	.word	index@(_ZN7cutlass13device_kernelIN5flash11enable_sm90INS1_16FlashAttnFwdSm90INS1_25CollectiveMainloopFwdSm90ILi2EN4cute5tupleIJNS5_1CILi1EEES8_S8_EEENS6_IJNS7_ILi128EEESA_NS7_ILi192EEEEEELi128ENS_6half_tEfNS_4arch4Sm90ELb0ELb0ELb1ELb1ELb0ELb1ELb0ELb1ELb1ELb1ELb0ELb0EEENS1_21CollectiveEpilogueFwdINS6_IJSA_SA_SA_EEES9_SD_SF_Li256ELb1ELb1ELb0ELb0EEENS1_36VarlenDynamicPersistentTileSchedulerILi128ELi128ELi256ELi128ELb0ELb1ELb1ELb0ELb1ELb1EEEEEEEEEvNT_6ParamsE)
        /*00a4*/ 	.word	0x00000090


	//----- nvinfo : EIATTR_REGCOUNT
	.align		4
.L_51:
        /*00a8*/ 	.byte	0x04, 0x2f
        /*00aa*/ 	.short	(.L_53 - .L_52)
	.align		4
.L_52:
        /*00ac*/ 	.word	index@(_ZN7cutlass13device_kernelIN5flash11enable_sm90INS1_16FlashAttnFwdSm90INS1_25CollectiveMainloopFwdSm90ILi2EN4cute5tupleIJNS5_1CILi1EEES8_S8_EEENS6_IJNS7_ILi128EEESA_NS7_ILi192EEEEEELi128ENS_6half_tEfNS_4arch4Sm90ELb0ELb0ELb1ELb1ELb0ELb0ELb0ELb1ELb1ELb1ELb0ELb0EEENS1_21CollectiveEpilogueFwdINS6_IJSA_SA_SA_EEES9_SD_SF_Li256ELb1ELb1ELb0ELb0EEENS1_36VarlenDynamicPersistentTileSchedulerILi128ELi128ELi256ELi128ELb0ELb1ELb1ELb0ELb1ELb1EEEEEEEEEvNT_6ParamsE)
        /*00b0*/ 	.word	0x000000a8


	//----- nvinfo : EIATTR_FRAME_SIZE
	.align		4
.L_53:
        /*00b4*/ 	.byte	0x04, 0x11
        /*00b6*/ 	.short	(.L_55 - .L_54)
	.align		4
.L_54:
        /*00b8*/ 	.word	index@(_ZN7cutlass13device_kernelIN5flash11enable_sm90INS1_16FlashAttnFwdSm90INS1_25CollectiveMainloopFwdSm90ILi2EN4cute5tupleIJNS5_1CILi1EEES8_S8_EEENS6_IJNS7_ILi128EEESA_NS7_ILi192EEEEEELi128ENS_6half_tEfNS_4arch4Sm90ELb0ELb0ELb1ELb1ELb0ELb0ELb0ELb1ELb1ELb1ELb0ELb0EEENS1_21CollectiveEpilogueFwdINS6_IJSA_SA_SA_EEES9_SD_SF_Li256ELb1ELb1ELb0ELb0EEENS1_36VarlenDynamicPersistentTileSchedulerILi128ELi128ELi256ELi128ELb0ELb1ELb1ELb0ELb1ELb1EEEEEEEEEvNT_6ParamsE)
        /*00bc*/ 	.word	0x00000060


	//----- nvinfo : EIATTR_REGCOUNT
	.align		4
.L_55:
        /*00c0*/ 	.byte	0x04, 0x2f
        /*00c2*/ 	.short	(.L_57 - .L_56)
	.align		4
.L_56:
        /*00c4*/ 	.word	index@(_ZN7cutlass13device_kernelIN5flash11enable_sm90INS1_16FlashAttnFwdSm90INS1_25CollectiveMainloopFwdSm90ILi2EN4cute5tupleIJNS5_1CILi2EEENS7_ILi1EEES9_EEENS6_IJNS7_ILi128EEESB_NS7_ILi192EEEEEELi128ENS_6half_tEfNS_4arch4Sm90ELb0ELb0ELb1ELb0ELb0ELb0ELb0ELb1ELb1ELb1ELb0ELb0EEENS1_21CollectiveEpilogueFwdINS6_IJSB_SB_SB_EEESA_SE_SG_Li256ELb0ELb1ELb0ELb0EEENS1_29StaticPersistentTileSchedulerILb0EEEEEEEEEvNT_6ParamsE)
        /*00c8*/ 	.word	0x000000a8


	//----- nvinfo : EIATTR_FRAME_SIZE
	.align		4
.L_57:
        /*00cc*/ 	.byte	0x04, 0x11
        /*00ce*/ 	.short	(.L_59 - .L_58)
	.align		4
.L_58:
        /*00d0*/ 	.word	index@(_ZN7cutlass13device_kernelIN5flash11enable_sm90INS1_16FlashAttnFwdSm90INS1_25CollectiveMainloopFwdSm90ILi2EN4cute5tupleIJNS5_1CILi2EEENS7_ILi1EEES9_EEENS6_IJNS7_ILi128EEESB_NS7_ILi192EEEEEELi128ENS_6half_tEfNS_4arch4Sm90ELb0ELb0ELb1ELb0ELb0ELb0ELb0ELb1ELb1ELb1ELb0ELb0EEENS1_21CollectiveEpilogueFwdINS6_IJSB_SB_SB_EEESA_SE_SG_Li256ELb0ELb1ELb0ELb0EEENS1_29StaticPersistentTileSchedulerILb0EEEEEEEEEvNT_6ParamsE)
        /*00d4*/ 	.word	0x00000038


	//----- nvinfo : EIATTR_REGCOUNT
	.align		4
.L_59:
        /*00d8*/ 	.byte	0x04, 0x2f
        /*00da*/ 	.short	(.L_61 - .L_60)
	.align		4
.L_60:
        /*00dc*/ 	.word	index@(_ZN7cutlass13device_kernelIN5flash11enable_sm90INS1_16FlashAttnFwdSm90INS1_25CollectiveMainloopFwdSm90ILi2EN4cute5tupleIJNS5_1CILi1EEES8_S8_EEENS6_IJNS7_ILi128EEESA_NS7_ILi192EEEEEELi128ENS_6half_tEfNS_4arch4Sm90ELb0ELb0ELb1ELb0ELb0ELb0ELb0ELb1ELb1ELb1ELb0ELb0EEENS1_21CollectiveEpilogueFwdINS6_IJSA_SA_SA_EEES9_SD_SF_Li256ELb0ELb1ELb0ELb0EEENS1_29StaticPersistentTileSchedulerILb0EEEEEEEEEvNT_6ParamsE)
        /*00e0*/ 	.word	0x000000a8


	//----- nvinfo : EIATTR_FRAME_SIZE
	.align		4
.L_61:
        /*00e4*/ 	.byte	0x04, 0x11
        /*00e6*/ 	.short	(.L_63 - .L_62)
	.align		4
.L_62:
        /*00e8*/ 	.word	index@(_ZN7cutlass13device_kernelIN5flash11enable_sm90INS1_16FlashAttnFwdSm90INS1_25CollectiveMainloopFwdSm90ILi2EN4cute5tupleIJNS5_1CILi1EEES8_S8_EEENS6_IJNS7_ILi128EEESA_NS7_ILi192EEEEEELi128ENS_6half_tEfNS_4arch4Sm90ELb0ELb0ELb1ELb0ELb0ELb0ELb0ELb1ELb1ELb1ELb0ELb0EEENS1_21CollectiveEpilogueFwdINS6_IJSA_SA_SA_EEES9_SD_SF_Li256ELb0ELb1ELb0ELb0EEENS1_29StaticPersistentTileSchedulerILb0EEEEEEEEEvNT_6ParamsE)
        /*00ec*/ 	.word	0x00000038


	//----- nvinfo : EIATTR_MIN_STACK_SIZE
	.align		4
.L_63:
        /*00f0*/ 	.byte	0x04, 0x12
        /*00f2*/ 	.short	(.L_65 - .L_64)
	.align		4
.L_64:
        /*00f4*/ 	.word	index@(_ZN7cutlass13device_kernelIN5flash11enable_sm90INS1_16FlashAttnFwdSm90INS1_25CollectiveMainloopFwdSm90ILi2EN4cute5tupleIJNS5_1CILi1EEES8_S8_EEENS6_IJNS7_ILi128EEESA_NS7_ILi192EEEEEELi128ENS_6half_tEfNS_4arch4Sm90ELb0ELb0ELb1ELb0ELb0ELb0ELb0ELb1ELb1ELb1ELb0ELb0EEENS1_21CollectiveEpilogueFwdINS6_IJSA_SA_SA_EEES9_SD_SF_Li256ELb0ELb1ELb0ELb0EEENS1_29StaticPersistentTileSchedulerILb0EEEEEEEEEvNT_6ParamsE)
        /*00f8*/ 	.word	0x00000038


	//----- nvinfo : EIATTR_MIN_STACK_SIZE
	.align		4
.L_65:
        /*00fc*/ 	.byte	0x04, 0x12
        /*00fe*/ 	.short	(.L_67 - .L_66)
	.align		4
.L_66:
        /*0100*/ 	.word	index@(_ZN7cutlass13device_kernelIN5flash11enable_sm90INS1_16FlashAttnFwdSm90INS1_25CollectiveMainloopFwdSm90ILi2EN4cute5tupleIJNS5_1CILi2EEENS7_ILi1EEES9_EEENS6_IJNS7_ILi128EEESB_NS7_ILi192EEEEEELi128ENS_6half_tEfNS_4arch4Sm90ELb0ELb0ELb1ELb0ELb0ELb0ELb0ELb1ELb1ELb1ELb0ELb0EEENS1_21CollectiveEpilogueFwdINS6_IJSB_SB_SB_EEESA_SE_SG_Li256ELb0ELb1ELb0ELb0EEENS1_29StaticPersistentTileSchedulerILb0EEEEEEEEEvNT_6ParamsE)
        /*0104*/ 	.word	0x00000038


	//----- nvinfo : EIATTR_MIN_STACK_SIZE
	.align		4
.L_67:
        /*0108*/ 	.byte	0x04, 0x12
        /*010a*/ 	.short	(.L_69 - .L_68)
	.align		4
.L_68:
        /*010c*/ 	.word	index@(_ZN7cutlass13device_kernelIN5flash11enable_sm90INS1_16FlashAttnFwdSm90INS1_25CollectiveMainloopFwdSm90ILi2EN4cute5tupleIJNS5_1CILi1EEES8_S8_EEENS6_IJNS7_ILi128EEESA_NS7_ILi192EEEEEELi128ENS_6half_tEfNS_4arch4Sm90ELb0ELb0ELb1ELb1ELb0ELb0ELb0ELb1ELb1ELb1ELb0ELb0EEENS1_21CollectiveEpilogueFwdINS6_IJSA_SA_SA_EEES9_SD_SF_Li256ELb1ELb1ELb0ELb0EEENS1_36VarlenDynamicPersistentTileSchedulerILi128ELi128ELi256ELi128ELb0ELb1ELb1ELb0ELb1ELb1EEEEEEEEEvNT_6ParamsE)
        /*0110*/ 	.word	0x00000060


	//----- nvinfo : EIATTR_MIN_STACK_SIZE
	.align		4
.L_69:
        /*0114*/ 	.byte	0x04, 0x12
        /*0116*/ 	.short	(.L_71 - .L_70)
	.align		4
.L_70:
        /*0118*/ 	.word	index@(_ZN7cutlass13device_kernelIN5flash11enable_sm90INS1_16FlashAttnFwdSm90INS1_25CollectiveMainloopFwdSm90ILi2EN4cute5tupleIJNS5_1CILi1EEES8_S8_EEENS6_IJNS7_ILi128EEESA_NS7_ILi192EEEEEELi128ENS_6half_tEfNS_4arch4Sm90ELb0ELb0ELb1ELb1ELb0ELb1ELb0ELb1ELb1ELb1ELb0ELb0EEENS1_21CollectiveEpilogueFwdINS6_IJSA_SA_SA_EEES9_SD_SF_Li256ELb1ELb1ELb0ELb0EEENS1_36VarlenDynamicPersistentTileSchedulerILi128ELi128ELi256ELi128ELb0ELb1ELb1ELb0ELb1ELb1EEEEEEEEEvNT_6ParamsE)
        /*011c*/ 	.word	0x00000090


	//----- nvinfo : EIATTR_MIN_STACK_SIZE
	.align		4
.L_71:
        /*0120*/ 	.byte	0x04, 0x12
        /*0122*/ 	.short	(.L_73 - .L_72)
	.align		4
.L_72:
        /*0124*/ 	.word	index@(_ZN7cutlass13device_kernelIN5flash11enable_sm90INS1_16FlashAttnFwdSm90INS1_25CollectiveMainloopFwdSm90ILi2EN4cute5tupleIJNS5_1CILi1EEES8_S8_EEENS6_IJNS7_ILi128EEENS7_ILi96EEENS7_ILi192EEEEEELi128ENS_6half_tEfNS_4arch4Sm90ELb0ELb1ELb1ELb0ELb0ELb0ELb0ELb1ELb1ELb1ELb0ELb0EEENS1_21CollectiveEpilogueFwdINS6_IJSA_SA_SB_EEES9_SE_SG_Li256ELb0ELb1ELb0ELb0EEENS1_30DynamicPersistentTileSchedulerILi256ELi128ELb0ELb1ELb1EEEEEEEEEvNT_6ParamsE)
        /*0128*/ 	.word	0x00000020


	//----- nvinfo : EIATTR_MIN_STACK_SIZE
	.align		4
.L_73:
        /*012c*/ 	.byte	0x04, 0x12
        /*012e*/ 	.short	(.L_75 - .L_74)
	.align		4
.L_74:
        /*0130*/ 	.word	index@(_ZN7cutlass13device_kernelIN5flash11enable_sm90INS1_16FlashAttnFwdSm90INS1_25CollectiveMainloopFwdSm90ILi2EN4cute5tupleIJNS5_1CILi1EEES8_S8_EEENS6_IJNS7_ILi128EEENS7_ILi96EEENS7_ILi192EEEEEELi128ENS_6half_tEfNS_4arch4Sm90ELb0ELb1ELb1ELb1ELb0ELb0ELb0ELb1ELb1ELb1ELb0ELb0EEENS1_21CollectiveEpilogueFwdINS6_IJSA_SA_SB_EEES9_SE_SG_Li256ELb1ELb1ELb0ELb0EEENS1_36VarlenDynamicPersistentTileSchedulerILi128ELi96ELi256ELi128ELb0ELb1ELb1ELb1ELb0ELb1EEEEEEEEEvNT_6ParamsE)
        /*0134*/ 	.word	0x00000050


	//----- nvinfo : EIATTR_MIN_STACK_SIZE
	.align		4
.L_75:
        /*0138*/ 	.byte	0x04, 0x12
        /*013a*/ 	.short	(.L_77 - .L_76)
	.align		4
.L_76:
        /*013c*/ 	.word	index@(_ZN7cutlass13device_kernelIN5flash11enable_sm90INS1_16FlashAttnFwdSm90INS1_25CollectiveMainloopFwdSm90ILi2EN4cute5tupleIJNS5_1CILi1EEES8_S8_EEENS6_IJNS7_ILi128EEENS7_ILi96EEENS7_ILi192EEEEEELi128ENS_6half_tEfNS_4arch4Sm90ELb0ELb1ELb1ELb1ELb0ELb1ELb0ELb1ELb1ELb1ELb0ELb0EEENS1_21CollectiveEpilogueFwdINS6_IJSA_SA_SB_EEES9_SE_SG_Li256ELb1ELb1ELb0ELb0EEENS1_36VarlenDynamicPersistentTileSchedulerILi128ELi96ELi256ELi128ELb0ELb1ELb1ELb1ELb0ELb1EEEEEEEEEvNT_6ParamsE)
        /*0140*/ 	.word	0x00000050


	//----- nvinfo : EIATTR_MIN_STACK_SIZE
	.align		4
.L_77:
        /*0144*/ 	.byte	0x04, 0x12
        /*0146*/ 	.short	(.L_79 - .L_78)
	.align		4
.L_78:
        /*0148*/ 	.word	index@(_ZN7cutlass13device_kernelIN5flash11enable_sm90INS1_16FlashAttnFwdSm90INS1_25CollectiveMainloopFwdSm90ILi2EN4cute5tupleIJNS5_1CILi1EEES8_S8_EEENS6_IJNS7_ILi128EEESA_NS7_ILi192EEEEEELi128ENS_6half_tEfNS_4arch4Sm90ELb1ELb0ELb1ELb0ELb0ELb0ELb0ELb1ELb1ELb1ELb0ELb0EEENS1_21CollectiveEpilogueFwdINS6_IJSA_SA_SA_EEES9_SD_SF_Li256ELb0ELb1ELb0ELb0EEENS1_30DynamicPersistentTileSchedulerILi256ELi128ELb0ELb1ELb1EEEEEEEEEvNT_6ParamsE)
        /*014c*/ 	.word	0x00000028


	//----- nvinfo : EIATTR_MIN_STACK_SIZE
	.align		4
.L_79:
        /*0150*/ 	.byte	0x04, 0x12
        /*0152*/ 	.short	(.L_81 - .L_80)
	.align		4
.L_80:
        /*0154*/ 	.word	index@(_ZN7cutlass13device_kernelIN5flash11enable_sm90INS1_16FlashAttnFwdSm90INS1_25CollectiveMainloopFwdSm90ILi2EN4cute5tupleIJNS5_1CILi1EEES8_S8_EEENS6_IJNS7_ILi128EEESA_NS7_ILi192EEEEEELi128ENS_6half_tEfNS_4arch4Sm90ELb1ELb0ELb1ELb1ELb0ELb0ELb0ELb1ELb1ELb1ELb0ELb0EEENS1_21CollectiveEpilogueFwdINS6_IJSA_SA_SA_EEES9_SD_SF_Li256ELb1ELb1ELb0ELb0EEENS1_36VarlenDynamicPersistentTileSchedulerILi128ELi128ELi256ELi128ELb0ELb1ELb1ELb1ELb1ELb1EEEEEEEEEvNT_6ParamsE)
        /*0158*/ 	.word	0x00000058


	//----- nvinfo : EIATTR_MIN_STACK_SIZE
	.align		4
.L_81:
        /*015c*/ 	.byte	0x04, 0x12
        /*015e*/ 	.short	(.L_83 - .L_82)
	.align		4
.L_82:
        /*0160*/ 	.word	index@(_ZN7cutlass13device_kernelIN5flash11enable_sm90INS1_16FlashAttnFwdSm90INS1_25CollectiveMainloopFwdSm90ILi2EN4cute5tupleIJNS5_1CILi1EEES8_S8_EEENS6_IJNS7_ILi128EEESA_NS7_ILi192EEEEEELi128ENS_6half_tEfNS_4arch4Sm90ELb1ELb0ELb1ELb1ELb0ELb1ELb0ELb1ELb1ELb1ELb0ELb0EEENS1_21CollectiveEpilogueFwdINS6_IJSA_SA_SA_EEES9_SD_SF_Li256ELb1ELb1ELb0ELb0EEENS1_36VarlenDynamicPersistentTileSchedulerILi128ELi128ELi256ELi128ELb0ELb1ELb1ELb1ELb1ELb1EEEEEEEEEvNT_6ParamsE)
        /*0164*/ 	.word	0x00000078
.L_83:


//--------------------- .nv.compat                --------------------------
	.section	.nv.compat,"",@"SHT_CUDA_COMPAT_INFO"
	.align	4
        /*0000*/ 	.byte	0x02, 0x09, 0x01, 0x00, 0x02, 0x02, 0x04, 0x00, 0x02, 0x05, 0x05, 0x00, 0x03, 0x07, 0x01, 0x01
        /*0010*/ 	.byte	0x02, 0x03, 0x01, 0x00, 0x02, 0x06, 0x01, 0x00, 0x04, 0x0b, 0x08, 0x00, 0x00, 0x00, 0x00, 0x00
        /*0020*/ 	.byte	0x00, 0x00, 0x00, 0x00


//--------------------- .nv.info._ZN7cutlass13device_kernelIN5flash11enable_sm90INS1_16FlashAttnFwdSm90INS1_25CollectiveMainloopFwdSm90ILi2EN4cute5tupleIJNS5_1CILi1EEES8_S8_EEENS6_IJNS7_ILi128EEESA_NS7_ILi192EEEEEELi128ENS_6half_tEfNS_4arch4Sm90ELb0ELb0ELb1ELb0ELb0ELb0ELb0ELb1ELb1ELb1ELb0ELb0EEENS1_21CollectiveEpilogueFwdINS6_IJSA_SA_SA_EEES9_SD_SF_Li256ELb0ELb1ELb0ELb0EEENS1_29StaticPersistentTileSchedulerILb0EEEEEEEEEvNT_6ParamsE --------------------------
	.section	.nv.info._ZN7cutlass13device_kernelIN5flash11enable_sm90INS1_16FlashAttnFwdSm90INS1_25CollectiveMainloopFwdSm90ILi2EN4cute5tupleIJNS5_1CILi1EEES8_S8_EEENS6_IJNS7_ILi128EEESA_NS7_ILi192EEEEEELi128ENS_6half_tEfNS_4arch4Sm90ELb0ELb0ELb1ELb0ELb0ELb0ELb0ELb1ELb1ELb1ELb0ELb0EEENS1_21CollectiveEpilogueFwdINS6_IJSA_SA_SA_EEES9_SD_SF_Li256ELb0ELb1ELb0ELb0EEENS1_29StaticPersistentTileSchedulerILb0EEEEEEEEEvNT_6ParamsE,"",@"SHT_CUDA_INFO"
	.sectionflags	@""
	.align	4


	//----- nvinfo : EIATTR_CUDA_API_VERSION
	.align		4
        /*0000*/ 	.byte	0x04, 0x37
        /*0002*/ 	.short	(.L_85 - .L_84)
.L_84:
        /*0004*/ 	.word	0x00000082


	//----- nvinfo : EIATTR_KPARAM_INFO
	.align		4
.L_85:
        /*0008*/ 	.byte	0x04, 0x17
        /*000a*/ 	.short	(.L_87 - .L_86)
.L_86:
        /*000c*/ 	.word	0x00000000
        /*0010*/ 	.short	0x0000
        /*0012*/ 	.short	0x0070
        /*0014*/ 	.byte	0x00, 0xf0, 0x01, 0x28


	//----- nvinfo : EIATTR_SPARSE_MMA_MASK
	.align		4
.L_87:
        /*0018*/ 	.byte	0x03, 0x50
        /*001a*/ 	.short	0x0000


	//----- nvinfo : EIATTR_MAXREG_COUNT
	.align		4
        /*001c*/ 	.byte	0x03, 0x1b
        /*001e*/ 	.short	0x00a8


	//----- nvinfo : EIATTR_NUM_BARRIERS
	.align		4
        /*0020*/ 	.byte	0x02, 0x4c
        /*0022*/ 	.byte	0x09
	.zero		1


	//----- nvinfo : EIATTR_EXTERNS
	.align		4
        /*0024*/ 	.byte	0x04, 0x0f
        /*0026*/ 	.short	(.L_89 - .L_88)


	//   ....[0]....
	.align		4
.L_88:
        /*0028*/ 	.word	index@(__assertfail)


	//----- nvinfo : EIATTR_ANNOTATIONS
	.align		4
.L_89:
        /*002c*/ 	.byte	0x04, 0x55
        /*002e*/ 	.short	(.L_91 - .L_90)


	//   ....[0]....
.L_90:
        /*0030*/ 	.word	0x00000001
        /*0034*/ 	.byte	0x30, 0x09, 0x00, 0x00, 0x01, 0x00, 0x00, 0x00, 0xf0, 0x09, 0x00, 0x00, 0x01, 0x00, 0x00, 0x00
        /* <DEDUP_REMOVED lines=30> */
        /*0224*/ 	.byte	0x60, 0xcb, 0x00, 0x00


	//----- nvinfo : EIATTR_MERCURY_ISA_VERSION
	.align		4
.L_91:
        /*0228*/ 	.byte	0x03, 0x5f
        /*022a*/ 	.short	0x0101


	//----- nvinfo : EIATTR_INT_WARP_WIDE_INSTR_OFFSETS
	.align		4
        /*022c*/ 	.byte	0x04, 0x31
        /*022e*/ 	.short	(.L_93 - .L_92)


	//   ....[0]....
.L_92:
        /*0230*/ 	.word	0x00000120


	//   ....[1]....
        /*0234*/ 	.word	0x00000160


	//   ....[2]....
        /*0238*/ 	.word	0x00000220


	//----- nvinfo : EIATTR_COOP_GROUP_MASK_REGIDS
	.align		4
.L_93:
        /*023c*/ 	.byte	0x04, 0x29
        /*023e*/ 	.short	(.L_95 - .L_94)


	//   ....[0]....
.L_94:
        /*0240*/ 	.word	0xffffffff


	//   ....[1]....
        /*0244*/ 	.word	0xffffffff


	//   ....[2]....
        /*0248*/ 	.word	0xffffffff


	//   ....[3]....
        /*024c*/ 	.word	0xffffffff


	//   ....[4]....
        /*0250*/ 	.word	0xffffffff


	//   ....[5]....
        /*0254*/ 	.word	0xffffffff


	//   ....[6]....
        /*0258*/ 	.word	0xffffffff


	//   ....[7]....
        /*025c*/ 	.word	0xffffffff


	//   ....[8]....
        /*0260*/ 	.word	0xffffffff


	//   ....[9]....
        /*0264*/ 	.word	0xffffffff


	//   ....[10]....
        /*0268*/ 	.word	0xffffffff


	//   ....[11]....
        /*026c*/ 	.word	0xffffffff


	//   ....[12]....
        /*0270*/ 	.word	0xffffffff


	//   ....[13]....
        /*0274*/ 	.word	0xffffffff


	//   ....[14]....
        /*0278*/ 	.word	0xffffffff


	//   ....[15]....
        /*027c*/ 	.word	0xffffffff


	//   ....[16]....
        /*0280*/ 	.word	0xffffffff


	//   ....[17]....
        /*0284*/ 	.word	0xffffffff


	//   ....[18]....
        /*0288*/ 	.word	0xffffffff


	//   ....[19]....
        /*028c*/ 	.word	0xffffffff


	//   ....[20]....
        /*0290*/ 	.word	0xffffffff


	//   ....[21]....
        /*0294*/ 	.word	0xffffffff


	//   ....[22]....
        /*0298*/ 	.word	0xffffffff


	//   ....[23]....
        /*029c*/ 	.word	0xffffffff


	//   ....[24]....
        /*02a0*/ 	.word	0xffffffff


	//   ....[25]....
        /*02a4*/ 	.word	0xffffffff


	//   ....[26]....
        /*02a8*/ 	.word	0xffffffff


	//   ....[27]....
        /*02ac*/ 	.word	0xffffffff


	//   ....[28]....
        /*02b0*/ 	.word	0xffffffff


	//   ....[29]....
        /*02b4*/ 	.word	0xffffffff


	//   ....[30]....
        /*02b8*/ 	.word	0xffffffff


	//   ....[31]....
        /*02bc*/ 	.word	0xffffffff


	//   ....[32]....
        /*02c0*/ 	.word	0xffffffff


	//   ....[33]....
        /*02c4*/ 	.word	0xffffffff


	//   ....[34]....
        /*02c8*/ 	.word	0xffffffff


	//   ....[35]....
        /*02cc*/ 	.word	0xffffffff


	//   ....[36]....
        /*02d0*/ 	.word	0xffffffff


	//   ....[37]....
        /*02d4*/ 	.word	0xffffffff


	//   ....[38]....
        /*02d8*/ 	.word	0xffffffff


	//   ....[39]....
        /*02dc*/ 	.word	0xffffffff


	//   ....[40]....
        /*02e0*/ 	.word	0xffffffff


	//   ....[41]....
        /*02e4*/ 	.word	0xffffffff


	//   ....[42]....
        /*02e8*/ 	.word	0xffffffff


	//   ....[43]....
        /*02ec*/ 	.word	0xffffffff


	//   ....[44]....
        /*02f0*/ 	.word	0xffffffff


	//   ....[45]....
        /*02f4*/ 	.word	0xffffffff


	//   ....[46]....
        /*02f8*/ 	.word	0xffffffff


	//   ....[47]....
        /*02fc*/ 	.word	0xffffffff


	//   ....[48]....
        /*0300*/ 	.word	0xffffffff


	//   ....[49]....
        /*0304*/ 	.word	0xffffffff


	//   ....[50]....
        /*0308*/ 	.word	0x0500000f


	//   ....[51]....
        /*030c*/ 	.word	0x0500000f


	//   ....[52]....
        /*0310*/ 	.word	0x0500000f


	//   ....[53]....
        /*0314*/ 	.word	0x0500000f


	//   ....[54]....
        /*0318*/ 	.word	0x0500000f


	//   ....[55]....
        /*031c*/ 	.word	0x0500000f


	//   ....[56]....
        /*0320*/ 	.word	0x0500000f


	//   ....[57]....
        /*0324*/ 	.word	0x0500000f


	//   ....[58]....
        /*0328*/ 	.word	0x0500000f


	//   ....[59]....
        /*032c*/ 	.word	0x0500000f


	//   ....[60]....
        /*0330*/ 	.word	0x0500000f


	//   ....[61]....
        /*0334*/ 	.word	0x0500000f


	//   ....[62]....
        /*0338*/ 	.word	0x0500000f


	//   ....[63]....
        /*033c*/ 	.word	0x0500000f


	//   ....[64]....
        /*0340*/ 	.word	0x0500000f


	//   ....[65]....
        /*0344*/ 	.word	0x0500000f


	//   ....[66]....
        /*0348*/ 	.word	0x0500000f


	//   ....[67]....
        /*034c*/ 	.word	0x0500000f


	//----- nvinfo : EIATTR_COOP_GROUP_INSTR_OFFSETS
	.align		4
.L_95:
        /*0350*/ 	.byte	0x04, 0x28
        /*0352*/ 	.short	(.L_97 - .L_96)


	//   ....[0]....
.L_96:
        /*0354*/ 	.word	0x00000060


	//   ....[1]....
        /*0358*/ 	.word	0x00000130


	//   ....[2]....
        /*035c*/ 	.word	0x00000230


	//   ....[3]....
        /*0360*/ 	.word	0x000003a0


	//   ....[4]....
        /*0364*/ 	.word	0x00000500


	//   ....[5]....
        /*0368*/ 	.word	0x00000620


	//   ....[6]....
        /*036c*/ 	.word	0x00000780


	//   ....[7]....
        /*0370*/ 	.word	0x00000d60


	//   ....[8]....
        /*0374*/ 	.word	0x00002ab0


	//   ....[9]....
        /*0378*/ 	.word	0x00002b20


	//   ....[10]....
        /*037c*/ 	.word	0x00003160


	//   ....[11]....
        /*0380*/ 	.word	0x000031f0


	//   ....[12]....
        /*0384*/ 	.word	0x000057d0


	//   ....[13]....
        /*0388*/ 	.word	0x00005800


	//   ....[14]....
        /*038c*/ 	.word	0x00005aa0


	//   ....[15]....
        /*0390*/ 	.word	0x00005b40


	//   ....[16]....
        /*0394*/ 	.word	0x00006e70


	//   ....[17]....
        /*0398*/ 	.word	0x00006eb0


	//   ....[18]....
        /*039c*/ 	.word	0x00006fb0


	//   ....[19]....
        /*03a0*/ 	.word	0x00006fc0


	//   ....[20]....
        /*03a4*/ 	.word	0x00008130


	//   ....[21]....
        /*03a8*/ 	.word	0x00008190


	//   ....[22]....
        /*03ac*/ 	.word	0x000081d0


	//   ....[23]....
        /*03b0*/ 	.word	0x00008200


	//   ....[24]....
        /*03b4*/ 	.word	0x00008680


	//   ....[25]....
        /*03b8*/ 	.word	0x000086c0


	//   ....[26]....
        /*03bc*/ 	.word	0x00008790


	//   ....[27]....
        /*03c0*/ 	.word	0x000087b0


	//   ....[28]....
        /*03c4*/ 	.word	0x00008860


	//   ....[29]....
        /*03c8*/ 	.word	0x00008880


	//   ....[30]....
        /*03cc*/ 	.word	0x00008940


	//   ....[31]....
        /*03d0*/ 	.word	0x00008980


	//   ....[32]....
        /*03d4*/ 	.word	0x00009370


	//   ....[33]....
        /*03d8*/ 	.word	0x00009de0


	//   ....[34]....
        /*03dc*/ 	.word	0x00009df0


	//   ....[35]....
        /*03e0*/ 	.word	0x00009e50


	//   ....[36]....
        /*03e4*/ 	.word	0x00009e90


	//   ....[37]....
        /*03e8*/ 	.word	0x00009f60


	//   ....[38]....
        /*03ec*/ 	.word	0x00009fc0


	//   ....[39]....
        /*03f0*/ 	.word	0x0000a060


	//   ....[40]....
        /*03f4*/ 	.word	0x0000a070


	//   ....[41]....
        /*03f8*/ 	.word	0x0000a100


	//   ....[42]....
        /*03fc*/ 	.word	0x0000a110


	//   ....[43]....
        /*0400*/ 	.word	0x0000a1a0


	//   ....[44]....
        /*0404*/ 	.word	0x0000a1b0


	//   ....[45]....
        /*0408*/ 	.word	0x0000a240


	//   ....[46]....
        /*040c*/ 	.word	0x0000a250


	//   ....[47]....
        /*0410*/ 	.word	0x0000a260


	//   ....[48]....
        /*0414*/ 	.word	0x0000a2a0


	//   ....[49]....
        /*0418*/ 	.word	0x0000ca90


	//   ....[50]....
        /*041c*/ 	.word	0x0000cf80


	//   ....[51]....
        /*0420*/ 	.word	0x0000d0f0


	//   ....[52]....
        /*0424*/ 	.word	0x0000d140


	//   ....[53]....
        /*0428*/ 	.word	0x0000d220


	//   ....[54]....
        /*042c*/ 	.word	0x0000d2b0


	//   ....[55]....
        /*0430*/ 	.word	0x0000d3b0


	//   ....[56]....
        /*0434*/ 	.word	0x0000d4d0


	//   ....[57]....
        /*0438*/ 	.word	0x0000d550


	//   ....[58]....
        /*043c*/ 	.word	0x0000d680


	//   ....[59]....
        /*0440*/ 	.word	0x0000d700


	//   ....[60]....
        /*0444*/ 	.word	0x0000d800


	//   ....[61]....
        /*0448*/ 	.word	0x0000d860


	//   ....[62]....
        /*044c*/ 	.word	0x0000d960


	//   ....[63]....
        /*0450*/ 	.word	0x0000d9c0


	//   ....[64]....
        /*0454*/ 	.word	0x0000dab0


	//   ....[65]....
        /*0458*/ 	.word	0x0000db10


	//   ....[66]....
        /*045c*/ 	.word	0x0000dbe0


	//   ....[67]....
        /*0460*/ 	.word	0x0000dfc0


	//----- nvinfo : EIATTR_REG_RECONFIG
	.align		4
.L_97:
        /*0464*/ 	.byte	0x01, 0x54
	.zero		2


	//----- nvinfo : EIATTR_SYSCALL_OFFSETS
	.align		4
        /*0468*/ 	.byte	0x04, 0x46
        /*046a*/ 	.short	(.L_99 - .L_98)


	//   ....[0]....
.L_98:
        /*046c*/ 	.word	0x000010d0


	//   ....[1]....
        /*0470*/ 	.word	0x00008fd0


	//   ....[2]....
        /*0474*/ 	.word	0x00009110


	//   ....[3]....
        /*0478*/ 	.word	0x00009200


	//   ....[4]....
        /*047c*/ 	.word	0x000099b0


	//----- nvinfo : EIATTR_MBARRIER_INSTR_OFFSETS
	.align		4
.L_99:
        /*0480*/ 	.byte	0x04, 0x39
        /*0482*/ 	.short	(.L_101 - .L_100)


	//   ....[0]....
.L_100:
        /*0484*/ 	.word	0x00000250
        /*0488*/ 	.word	0x000000ff
        /*048c*/ 	.word	0x00034800
        /*0490*/ 	.short	0x0100
        /*0492*/ 	.byte	0x08
	.zero		1


	//   ....[1]....
        /*0494*/ 	.word	0x00000260
        /*0498*/ 	.word	0x000000ff
        /*049c*/ 	.word	0x00034820
        /*04a0*/ 	.short	0x0100
        /*04a2*/ 	.byte	0x08
	.zero		1


	//   ....[2]....
        /*04a4*/ 	.word	0x00000350
        /*04a8*/ 	.word	0x000000ff
        /*04ac*/ 	.word	0x00034830
        /*04b0*/ 	.short	0x0100
        /*04b2*/ 	.byte	0x08
	.zero		1


	//   ....[3]....
        /*04b4*/ 	.word	0x00000360
        /*04b8*/ 	.word	0x000000ff
        /*04bc*/ 	.word	0x00034840
        /*04c0*/ 	.short	0x0100
        /*04c2*/ 	.byte	0x08
	.zero		1


	//   ....[4]....
        /*04c4*/ 	.word	0x00000370
        /*04c8*/ 	.word	0x000000ff
        /*04cc*/ 	.word	0x00034838
        /*04d0*/ 	.short	0x0100
        /*04d2*/ 	.byte	0x08
	.zero		1


	//   ....[5]....
        /*04d4*/ 	.word	0x00000380
        /*04d8*/ 	.word	0x000000ff
        /*04dc*/ 	.word	0x00034848
        /*04e0*/ 	.short	0x0100
        /*04e2*/ 	.byte	0x08
	.zero		1


	//   ....[6]....
        /*04e4*/ 	.word	0x000004b0
        /*04e8*/ 	.word	0x000000ff
        /*04ec*/ 	.word	0x00034850
        /*04f0*/ 	.short	0x0100
        /*04f2*/ 	.byte	0x08
	.zero		1


	//   ....[7]....
        /*04f4*/ 	.word	0x000004c0
        /*04f8*/ 	.word	0x000000ff
        /*04fc*/ 	.word	0x00034860
        /*0500*/ 	.short	0x0100
        /*0502*/ 	.byte	0x08
	.zero		1


	//   ....[8]....
        /*0504*/ 	.word	0x000004d0
        /*0508*/ 	.word	0x000000ff
        /*050c*/ 	.word	0x00034858
        /*0510*/ 	.short	0x0100
        /*0512*/ 	.byte	0x08
	.zero		1


	//   ....[9]....
        /*0514*/ 	.word	0x000004e0
        /*0518*/ 	.word	0x000000ff
        /*051c*/ 	.word	0x00034868
        /*0520*/ 	.short	0x0100
        /*0522*/ 	.byte	0x08
	.zero		1


	//   ....[10]....
        /*0524*/ 	.word	0x000005d0
        /*0528*/ 	.word	0x000000ff
        /*052c*/ 	.word	0x00034870
        /*0530*/ 	.short	0x0100
        /*0532*/ 	.byte	0x06
	.zero		1


	//   ....[11]....
        /*0534*/ 	.word	0x000005e0
        /*0538*/ 	.word	0x000000ff
        /*053c*/ 	.word	0x00034880
        /*0540*/ 	.short	0x0100
        /*0542*/ 	.byte	0x06
	.zero		1


	//   ....[12]....
        /*0544*/ 	.word	0x000005f0
        /*0548*/ 	.word	0x000000ff
        /*054c*/ 	.word	0x00034878
        /*0550*/ 	.short	0x0100
        /*0552*/ 	.byte	0x06
	.zero		1


	//   ....[13]....
        /*0554*/ 	.word	0x00000600
        /*0558*/ 	.word	0x000000ff
        /*055c*/ 	.word	0x00034888
        /*0560*/ 	.short	0x0100
        /*0562*/ 	.byte	0x06
	.zero		1


	//   ....[14]....
        /*0564*/ 	.word	0x00000730
        /*0568*/ 	.word	0x000000ff
        /*056c*/ 	.word	0x00034890
        /*0570*/ 	.short	0x0100
        /*0572*/ 	.byte	0x08
	.zero		1


	//   ....[15]....
        /*0574*/ 	.word	0x00000740
        /*0578*/ 	.word	0x000000ff
        /*057c*/ 	.word	0x000348a0
        /*0580*/ 	.short	0x0100
        /*0582*/ 	.byte	0x08
	.zero		1


	//   ....[16]....
        /*0584*/ 	.word	0x00000750
        /*0588*/ 	.word	0x000000ff
        /*058c*/ 	.word	0x00034898
        /*0590*/ 	.short	0x0100
        /*0592*/ 	.byte	0x08
	.zero		1


	//   ....[17]....
        /*0594*/ 	.word	0x00000760
        /*0598*/ 	.word	0x000000ff
        /*059c*/ 	.word	0x000348a8
        /*05a0*/ 	.short	0x0100
        /*05a2*/ 	.byte	0x08
	.zero		1


	//   ....[18]....
        /*05a4*/ 	.word	0x00000890
        /*05a8*/ 	.word	0x000000ff
        /*05ac*/ 	.word	0x000348b0
        /*05b0*/ 	.short	0x0100
        /*05b2*/ 	.byte	0x08
	.zero		1


	//   ....[19]....
        /*05b4*/ 	.word	0x000008a0
        /*05b8*/ 	.word	0x000000ff
        /*05bc*/ 	.word	0x000348c0
        /*05c0*/ 	.short	0x0100
        /*05c2*/ 	.byte	0x08
	.zero		1


	//   ....[20]....
        /*05c4*/ 	.word	0x000008b0
        /*05c8*/ 	.word	0x000000ff
        /*05cc*/ 	.word	0x000348b8
        /*05d0*/ 	.short	0x0100
        /*05d2*/ 	.byte	0x08
	.zero		1


	//   ....[21]....
        /*05d4*/ 	.word	0x000008c0
        /*05d8*/ 	.word	0x000000ff
        /*05dc*/ 	.word	0x000348c8
        /*05e0*/ 	.short	0x0100
        /*05e2*/ 	.byte	0x08
	.zero		1


	//   ....[22]....
        /*05e4*/ 	.word	0x00001110
        /*05e8*/ 	.word	0x000000ff
        /*05ec*/ 	.word	0x00034800
        /*05f0*/ 	.short	0x010a
        /*05f2*/ 	.byte	0x28
	.zero		1


	//   ....[23]....
        /*05f4*/ 	.word	0x00001190
        /*05f8*/ 	.word	0x00000000
        /*05fc*/ 	.word	0x00034830
        /*0600*/ 	.short	0x010a
        /*0602*/ 	.byte	0x3f
	.zero		1


	//   ....[24]....
        /*0604*/ 	.word	0x00001210
        /*0608*/ 	.word	0x00000000
        /*060c*/ 	.word	0x00034830
        /*0610*/ 	.short	0x010a
        /*0612*/ 	.byte	0x3f
	.zero		1


	//   ....[25]....
        /*0614*/ 	.word	0x00002110
        /*0618*/ 	.word	0x00000000
        /*061c*/ 	.word	0x00000000
        /*0620*/ 	.short	0x0101
        /*0622*/ 	.byte	0x3f
	.zero		1


	//   ....[26]....
        /*0624*/ 	.word	0x000040f0
        /*0628*/ 	.word	0x000000ff
        /*062c*/ 	.word	0x00034830
        /*0630*/ 	.short	0x010a
        /*0632*/ 	.byte	0x08
	.zero		1


	//   ....[27]....
        /*0634*/ 	.word	0x00004130
        /*0638*/ 	.word	0x000000ff
        /*063c*/ 	.word	0x00034830
        /*0640*/ 	.short	0x010a
        /*0642*/ 	.byte	0x08
	.zero		1


	//   ....[28]....
        /*0644*/ 	.word	0x00004a10
        /*0648*/ 	.word	0x000000ff
        /*064c*/ 	.word	0x00034850
        /*0650*/ 	.short	0x010a
        /*0652*/ 	.byte	0x09
	.zero		1


	//   ....[29]....
        /*0654*/ 	.word	0x00004a50
        /*0658*/ 	.word	0x000000ff
        /*065c*/ 	.word	0x00034850
        /*0660*/ 	.short	0x010a
        /*0662*/ 	.byte	0x09
	.zero		1


	//   ....[30]....
        /*0664*/ 	.word	0x00006310
        /*0668*/ 	.word	0x00000021
        /*066c*/ 	.word	0x00000000
        /*0670*/ 	.short	0x0101
        /*0672*/ 	.byte	0x3f
	.zero		1


	//   ....[31]....
        /*0674*/ 	.word	0x00006370
        /*0678*/ 	.word	0x0000002a
        /*067c*/ 	.word	0x00000000
        /*0680*/ 	.short	0x0101
        /*0682*/ 	.byte	0x3f
	.zero		1


	//   ....[32]....
        /*0684*/ 	.word	0x00006de0
        /*0688*/ 	.word	0x000000ff
        /*068c*/ 	.word	0x00034850
        /*0690*/ 	.short	0x010a
        /*0692*/ 	.byte	0x0c
	.zero		1


	//   ....[33]....
        /*0694*/ 	.word	0x00006e20
        /*0698*/ 	.word	0x000000ff
        /*069c*/ 	.word	0x00034850
        /*06a0*/ 	.short	0x010a
        /*06a2*/ 	.byte	0x0c
	.zero		1


	//   ....[34]....
        /*06a4*/ 	.word	0x00007a90
        /*06a8*/ 	.word	0x00000069
        /*06ac*/ 	.word	0x00000000
        /*06b0*/ 	.short	0x0101
        /*06b2*/ 	.byte	0x3f
	.zero		1


	//   ....[35]....
        /*06b4*/ 	.word	0x000086a0
        /*06b8*/ 	.word	0x000000ff
        /*06bc*/ 	.word	0x00000000
        /*06c0*/ 	.short	0x0101
        /*06c2*/ 	.byte	0x04
	.zero		1


	//   ....[36]....
        /*06c4*/ 	.word	0x000095a0
        /*06c8*/ 	.word	0x00000000
        /*06cc*/ 	.word	0x00034840
        /*06d0*/ 	.short	0x010a
        /*06d2*/ 	.byte	0x3f
	.zero		1


	//   ....[37]....
        /*06d4*/ 	.word	0x0000a3f0
        /*06d8*/ 	.word	0x000000ff
        /*06dc*/ 	.word	0x00034800
        /*06e0*/ 	.short	0x0107
        /*06e2*/ 	.byte	0x24
	.zero		1


	//   ....[38]....
        /*06e4*/ 	.word	0x0000a460
        /*06e8*/ 	.word	0x000000ff
        /*06ec*/ 	.word	0x00034800
        /*06f0*/ 	.short	0x0101
        /*06f2*/ 	.byte	0x24
	.zero		1


	//   ....[39]....
        /*06f4*/ 	.word	0x0000a490
        /*06f8*/ 	.word	0x000000ff
        /*06fc*/ 	.word	0x00034820
        /*0700*/ 	.short	0x010a
        /*0702*/ 	.byte	0x24
	.zero		1


	//   ....[40]....
        /*0704*/ 	.word	0x0000a7c0
        /*0708*/ 	.word	0x00000003
        /*070c*/ 	.word	0x00034840
        /*0710*/ 	.short	0x010a
        /*0712*/ 	.byte	0x3f
	.zero		1


	//   ....[41]....
        /*0714*/ 	.word	0x0000ac40
        /*0718*/ 	.word	0x00000003
        /*071c*/ 	.word	0x00000060
        /*0720*/ 	.short	0x010a
        /*0722*/ 	.byte	0x3f
	.zero		1


	//   ....[42]....
        /*0724*/ 	.word	0x0000b2a0
        /*0728*/ 	.word	0x00000003
        /*072c*/ 	.word	0x00034840
        /*0730*/ 	.short	0x010a
        /*0732*/ 	.byte	0x3f
	.zero		1


	//   ....[43]....
        /*0734*/ 	.word	0x0000b720
        /*0738*/ 	.word	0x00000002
        /*073c*/ 	.word	0x00000060
        /*0740*/ 	.short	0x010a
        /*0742*/ 	.byte	0x3f
	.zero		1


	//   ....[44]....
        /*0744*/ 	.word	0x0000bcc0
        /*0748*/ 	.word	0x00000002
        /*074c*/ 	.word	0x00034840
        /*0750*/ 	.short	0x010a
        /*0752*/ 	.byte	0x3f
	.zero		1


	//   ....[45]....
        /*0754*/ 	.word	0x0000c140
        /*0758*/ 	.word	0x00000002
        /*075c*/ 	.word	0x00000060
        /*0760*/ 	.short	0x010a
        /*0762*/ 	.byte	0x3f
	.zero		1


	//   ....[46]....
        /*0764*/ 	.word	0x0000c590
        /*0768*/ 	.word	0x00000003
        /*076c*/ 	.word	0x00034860
        /*0770*/ 	.short	0x010a
        /*0772*/ 	.byte	0x3f
	.zero		1


	//   ....[47]....
        /*0774*/ 	.word	0x0000ca10
        /*0778*/ 	.word	0x00000000
        /*077c*/ 	.word	0x00034820
        /*0780*/ 	.short	0x010a
        /*0782*/ 	.byte	0x3f
	.zero		1


	//   ....[48]....
        /*0784*/ 	.word	0x0000cbe0
        /*0788*/ 	.word	0x00000006
        /*078c*/ 	.word	0x00000000
        /*0790*/ 	.short	0x010a
        /*0792*/ 	.byte	0x3f
	.zero		1


	//   ....[49]....
        /*0794*/ 	.word	0x0000cc30
        /*0798*/ 	.word	0x00000003
        /*079c*/ 	.word	0x00000000
        /*07a0*/ 	.short	0x010a
        /*07a2*/ 	.byte	0x3f
	.zero		1


	//   ....[50]....
        /*07a4*/ 	.word	0x0000cc90
        /*07a8*/ 	.word	0x00000012
        /*07ac*/ 	.word	0x00000000
        /*07b0*/ 	.short	0x010a
        /*07b2*/ 	.byte	0x3f
	.zero		1


	//   ....[51]....
        /*07b4*/ 	.word	0x0000ccc0
        /*07b8*/ 	.word	0x00000003
        /*07bc*/ 	.word	0x00000000
        /*07c0*/ 	.short	0x010a
        /*07c2*/ 	.byte	0x3f
	.zero		1


	//   ....[52]....
        /*07c4*/ 	.word	0x0000cd30
        /*07c8*/ 	.word	0x00000003
        /*07cc*/ 	.word	0x00034800
        /*07d0*/ 	.short	0x010a
        /*07d2*/ 	.byte	0x3f
	.zero		1


	//   ....[53]....
        /*07d4*/ 	.word	0x0000cd80
        /*07d8*/ 	.word	0x00000000
        /*07dc*/ 	.word	0x00034830
        /*07e0*/ 	.short	0x010a
        /*07e2*/ 	.byte	0x3f
	.zero		1


	//   ....[54]....
        /*07e4*/ 	.word	0x0000cde0
        /*07e8*/ 	.word	0x0000000c
        /*07ec*/ 	.word	0x00034830
        /*07f0*/ 	.short	0x010a
        /*07f2*/ 	.byte	0x3f
	.zero		1


	//   ....[55]....
        /*07f4*/ 	.word	0x0000ce40
        /*07f8*/ 	.word	0x00000009
        /*07fc*/ 	.word	0x00034850
        /*0800*/ 	.short	0x010a
        /*0802*/ 	.byte	0x3f
	.zero		1


	//   ....[56]....
        /*0804*/ 	.word	0x0000cea0
        /*0808*/ 	.word	0x00000005
        /*080c*/ 	.word	0x00034850
        /*0810*/ 	.short	0x010a
        /*0812*/ 	.byte	0x3f
	.zero		1


	//   ....[57]....
        /*0814*/ 	.word	0x0000d040
        /*0818*/ 	.word	0x00000000
        /*081c*/ 	.word	0x00034840
        /*0820*/ 	.short	0x010a
        /*0822*/ 	.byte	0x3f
	.zero		1


	//   ....[58]....
        /*0824*/ 	.word	0x0000dc60
        /*0828*/ 	.word	0x0000000f
        /*082c*/ 	.word	0x00034820
        /*0830*/ 	.short	0x010a
        /*0832*/ 	.byte	0x3f
	.zero		1


	//   ....[59]....
        /*0834*/ 	.word	0x0000dcb0
        /*0838*/ 	.word	0x00000003
        /*083c*/ 	.word	0x00034840
        /*0840*/ 	.short	0x010a
        /*0842*/ 	.byte	0x3f
	.zero		1


	//   ....[60]....
        /*0844*/ 	.word	0x0000dd00
        /*0848*/ 	.word	0x00000003
        /*084c*/ 	.word	0x00000060
        /*0850*/ 	.short	0x010a
        /*0852*/ 	.byte	0x3f
	.zero		1


	//   ....[61]....
        /*0854*/ 	.word	0x0000dd50
        /*0858*/ 	.word	0x00000003
        /*085c*/ 	.word	0x00034840
        /*0860*/ 	.short	0x010a
        /*0862*/ 	.byte	0x3f
	.zero		1


	//   ....[62]....
        /*0864*/ 	.word	0x0000dda0
        /*0868*/ 	.word	0x00000002
        /*086c*/ 	.word	0x00000060
        /*0870*/ 	.short	0x010a
        /*0872*/ 	.byte	0x3f
	.zero		1


	//   ....[63]....
        /*0874*/ 	.word	0x0000ddf0
        /*0878*/ 	.word	0x00000002
        /*087c*/ 	.word	0x00034840
        /*0880*/ 	.short	0x010a
        /*0882*/ 	.byte	0x3f
	.zero		1


	//   ....[64]....
        /*0884*/ 	.word	0x0000de40
        /*0888*/ 	.word	0x00000002
        /*088c*/ 	.word	0x00000060
        /*0890*/ 	.short	0x010a
        /*0892*/ 	.byte	0x3f
	.zero		1


	//   ....[65]....
        /*0894*/ 	.word	0x0000de90
        /*0898*/ 	.word	0x00000003
        /*089c*/ 	.word	0x00034860
        /*08a0*/ 	.short	0x010a
        /*08a2*/ 	.byte	0x3f
	.zero		1


	//   ....[66]....
        /*08a4*/ 	.word	0x0000dee0
        /*08a8*/ 	.word	0x00000000
        /*08ac*/ 	.word	0x00034820
        /*08b0*/ 	.short	0x010a
        /*08b2*/ 	.byte	0x3f
	.zero		1


	//   ....[67]....
        /*08b4*/ 	.word	0x0000e080
        /*08b8*/ 	.word	0x00000006
        /*08bc*/ 	.word	0x00000000
        /*08c0*/ 	.short	0x010a
        /*08c2*/ 	.byte	0x3f
	.zero		1


	//   ....[68]....
        /*08c4*/ 	.word	0x0000e0d0
        /*08c8*/ 	.word	0x00000003
        /*08cc*/ 	.word	0x00000000
        /*08d0*/ 	.short	0x010a
        /*08d2*/ 	.byte	0x3f
	.zero		1


	//   ....[69]....
        /*08d4*/ 	.word	0x0000e120
        /*08d8*/ 	.word	0x00000012
        /*08dc*/ 	.word	0x00000000
        /*08e0*/ 	.short	0x010a
        /*08e2*/ 	.byte	0x3f
	.zero		1


	//----- nvinfo : EIATTR_NUM_MBARRIERS
	.align		4
.L_101:
        /*08e4*/ 	.byte	0x03, 0x38
        /*08e6*/ 	.short	0x0016


	//----- nvinfo : EIATTR_EXIT_INSTR_OFFSETS
	.align		4
        /*08e8*/ 	.byte	0x04, 0x1c
        /*08ea*/ 	.short	(.L_103 - .L_102)


	//   ....[0]....
.L_102:
        /*08ec*/ 	.word	0x000009e0


	//   ....[1]....
        /*08f0*/ 	.word	0x00008a60


	//   ....[2]....
        /*08f4*/ 	.word	0x0000cd10


	//----- nvinfo : EIATTR_MAX_THREADS
	.align		4
.L_103:
        /*08f8*/ 	.byte	0x04, 0x05
        /*08fa*/ 	.short	(.L_105 - .L_104)
.L_104:
        /*08fc*/ 	.word	0x00000180
        /*0900*/ 	.word	0x00000001
        /*0904*/ 	.word	0x00000001


	//----- nvinfo : EIATTR_CRS_STACK_SIZE
	.align		4
.L_105:
        /*0908*/ 	.byte	0x04, 0x1e
        /*090a*/ 	.short	(.L_107 - .L_106)
.L_106:
        /*090c*/ 	.word	0x00000000


	//----- nvinfo : EIATTR_CBANK_PARAM_SIZE
	.align		4
.L_107:
        /*0910*/ 	.byte	0x03, 0x19
        /*0912*/ 	.short	0x0a70


	//----- nvinfo : EIATTR_PARAM_CBANK
	.align		4
        /*0914*/ 	.byte	0x04, 0x0a
        /*0916*/ 	.short	(.L_109 - .L_108)
	.align		4
.L_108:
        /*0918*/ 	.word	index@(.nv.constant0._ZN7cutlass13device_kernelIN5flash11enable_sm90INS1_16FlashAttnFwdSm90INS1_25CollectiveMainloopFwdSm90ILi2EN4cute5tupleIJNS5_1CILi1EEES8_S8_EEENS6_IJNS7_ILi128EEESA_NS7_ILi192EEEEEELi128ENS_6half_tEfNS_4arch4Sm90ELb0ELb0ELb1ELb0ELb0ELb0ELb0ELb1ELb1ELb1ELb0ELb0EEENS1_21CollectiveEpilogueFwdINS6_IJSA_SA_SA_EEES9_SD_SF_Li256ELb0ELb1ELb0ELb0EEENS1_29StaticPersistentTileSchedulerILb0EEEEEEEEEvNT_6ParamsE)
        /*091c*/ 	.short	0x0210
        /*091e*/ 	.short	0x0a70


	//----- nvinfo : EIATTR_SW_WAR
	.align		4
.L_109:
        /*0920*/ 	.byte	0x04, 0x36
        /*0922*/ 	.short	(.L_111 - .L_110)
.L_110:
        /*0924*/ 	.word	0x00000008
.L_111:


//--------------------- .nv.info._ZN7cutlass13device_kernelIN5flash11enable_sm90INS1_16FlashAttnFwdSm90INS1_25CollectiveMainloopFwdSm90ILi2EN4cute5tupleIJNS5_1CILi2EEENS7_ILi1EEES9_EEENS6_IJNS7_ILi128EEESB_NS7_ILi192EEEEEELi128ENS_6half_tEfNS_4arch4Sm90ELb0ELb0ELb1ELb0ELb0ELb0ELb0ELb1ELb1ELb1ELb0ELb0EEENS1_21CollectiveEpilogueFwdINS6_IJSB_SB_SB_EEESA_SE_SG_Li256ELb0ELb1ELb0ELb0EEENS1_29StaticPersistentTileSchedulerILb0EEEEEEEEEvNT_6ParamsE --------------------------
	.section	.nv.info._ZN7cutlass13device_kernelIN5flash11enable_sm90INS1_16FlashAttnFwdSm90INS1_25CollectiveMainloopFwdSm90ILi2EN4cute5tupleIJNS5_1CILi2EEENS7_ILi1EEES9_EEENS6_IJNS7_ILi128EEESB_NS7_ILi192EEEEEELi128ENS_6half_tEfNS_4arch4Sm90ELb0ELb0ELb1ELb0ELb0ELb0ELb0ELb1ELb1ELb1ELb0ELb0EEENS1_21CollectiveEpilogueFwdINS6_IJSB_SB_SB_EEESA_SE_SG_Li256ELb0ELb1ELb0ELb0EEENS1_29StaticPersistentTileSchedulerILb0EEEEEEEEEvNT_6ParamsE,"",@"SHT_CUDA_INFO"
	.sectionflags	@""
	.align	4


	//----- nvinfo : EIATTR_CUDA_API_VERSION
	.align		4
        /*0000*/ 	.byte	0x04, 0x37
        /*0002*/ 	.short	(.L_113 - .L_112)
.L_112:
        /*0004*/ 	.word	0x00000082


	//----- nvinfo : EIATTR_KPARAM_INFO
	.align		4
.L_113:
        /*0008*/ 	.byte	0x04, 0x17
        /*000a*/ 	.short	(.L_115 - .L_114)
.L_114:
        /*000c*/ 	.word	0x00000000
        /*0010*/ 	.short	0x0000
        /*0012*/ 	.short	0x0070
        /*0014*/ 	.byte	0x00, 0xf0, 0x01, 0x28


	//----- nvinfo : EIATTR_SPARSE_MMA_MASK
	.align		4
.L_115:
        /*0018*/ 	.byte	0x03, 0x50
        /*001a*/ 	.short	0x0000


	//----- nvinfo : EIATTR_MAXREG_COUNT
	.align		4
        /*001c*/ 	.byte	0x03, 0x1b
        /*001e*/ 	.short	0x00a8


	//----- nvinfo : EIATTR_NUM_BARRIERS
	.align		4
        /*0020*/ 	.byte	0x02, 0x4c
        /*0022*/ 	.byte	0x09
	.zero		1


	//----- nvinfo : EIATTR_EXTERNS
	.align		4
        /*0024*/ 	.byte	0x04, 0x0f
        /*0026*/ 	.short	(.L_117 - .L_116)


	//   ....[0]....
	.align		4
.L_116:
        /*0028*/ 	.word	index@(__assertfail)


	//----- nvinfo : EIATTR_ANNOTATIONS
	.align		4
.L_117:
        /*002c*/ 	.byte	0x04, 0x55
        /*002e*/ 	.short	(.L_119 - .L_118)


	//   ....[0]....
.L_118:
        /* <DEDUP_REMOVED lines=31> */


	//----- nvinfo : EIATTR_MERCURY_ISA_VERSION
	.align		4
.L_119:
        /*0208*/ 	.byte	0x03, 0x5f
        /*020a*/ 	.short	0x0101


	//----- nvinfo : EIATTR_INT_WARP_WIDE_INSTR_OFFSETS
	.align		4
        /*020c*/ 	.byte	0x04, 0x31
        /*020e*/ 	.short	(.L_121 - .L_120)


	//   ....[0]....
.L_120:
        /*0210*/ 	.word	0x00000130


	//   ....[1]....
        /*0214*/ 	.word	0x00000170


	//   ....[2]....
        /*0218*/ 	.word	0x000001e0


	//----- nvinfo : EIATTR_COOP_GROUP_MASK_REGIDS
	.align		4
.L_121:
        /*021c*/ 	.byte	0x04, 0x29
        /*021e*/ 	.short	(.L_123 - .L_122)


	//   ....[0]....
.L_122:
        /*0220*/ 	.word	0xffffffff


	//   ....[1]....
        /*0224*/ 	.word	0xffffffff


	//   ....[2]....
        /*0228*/ 	.word	0xffffffff


	//   ....[3]....
        /*022c*/ 	.word	0xffffffff


	//   ....[4]....
        /*0230*/ 	.word	0xffffffff


	//   ....[5]....
        /*0234*/ 	.word	0xffffffff


	//   ....[6]....
        /*0238*/ 	.word	0xffffffff


	//   ....[7]....
        /*023c*/ 	.word	0xffffffff


	//   ....[8]....
        /*0240*/ 	.word	0xffffffff


	//   ....[9]....
        /*0244*/ 	.word	0xffffffff


	//   ....[10]....
        /*0248*/ 	.word	0xffffffff


	//   ....[11]....
        /*024c*/ 	.word	0xffffffff


	//   ....[12]....
        /*0250*/ 	.word	0xffffffff


	//   ....[13]....
        /*0254*/ 	.word	0xffffffff


	//   ....[14]....
        /*0258*/ 	.word	0xffffffff


	//   ....[15]....
        /*025c*/ 	.word	0xffffffff


	//   ....[16]....
        /*0260*/ 	.word	0xffffffff


	//   ....[17]....
        /*0264*/ 	.word	0xffffffff


	//   ....[18]....
        /*0268*/ 	.word	0xffffffff


	//   ....[19]....
        /*026c*/ 	.word	0xffffffff


	//   ....[20]....
        /*0270*/ 	.word	0xffffffff


	//   ....[21]....
        /*0274*/ 	.word	0xffffffff


	//   ....[22]....
        /*0278*/ 	.word	0xffffffff


	//   ....[23]....
        /*027c*/ 	.word	0xffffffff


	//   ....[24]....
        /*0280*/ 	.word	0xffffffff


	//   ....[25]....
        /*0284*/ 	.word	0xffffffff


	//   ....[26]....
        /*0288*/ 	.word	0xffffffff


	//   ....[27]....
        /*028c*/ 	.word	0xffffffff


	//   ....[28]....
        /*0290*/ 	.word	0xffffffff


	//   ....[29]....
        /*0294*/ 	.word	0xffffffff


	//   ....[30]....
        /*0298*/ 	.word	0xffffffff


	//   ....[31]....
        /*029c*/ 	.word	0xffffffff


	//   ....[32]....
        /*02a0*/ 	.word	0xffffffff


	//   ....[33]....
        /*02a4*/ 	.word	0xffffffff


	//   ....[34]....
        /*02a8*/ 	.word	0xffffffff


	//   ....[35]....
        /*02ac*/ 	.word	0xffffffff


	//   ....[36]....
        /*02b0*/ 	.word	0xffffffff


	//   ....[37]....
        /*02b4*/ 	.word	0xffffffff


	//   ....[38]....
        /*02b8*/ 	.word	0xffffffff


	//   ....[39]....
        /*02bc*/ 	.word	0xffffffff


	//   ....[40]....
        /*02c0*/ 	.word	0xffffffff


	//   ....[41]....
        /*02c4*/ 	.word	0xffffffff


	//   ....[42]....
        /*02c8*/ 	.word	0xffffffff


	//   ....[43]....
        /*02cc*/ 	.word	0xffffffff


	//   ....[44]....
        /*02d0*/ 	.word	0xffffffff


	//   ....[45]....
        /*02d4*/ 	.word	0xffffffff


	//   ....[46]....
        /*02d8*/ 	.word	0xffffffff


	//   ....[47]....
        /*02dc*/ 	.word	0xffffffff


	//   ....[48]....
        /*02e0*/ 	.word	0xffffffff


	//   ....[49]....
        /*02e4*/ 	.word	0xffffffff


	//   ....[50]....
        /*02e8*/ 	.word	0xffffffff


	//   ....[51]....
        /*02ec*/ 	.word	0x0500000f


	//   ....[52]....
        /*02f0*/ 	.word	0x0500000f


	//   ....[53]....
        /*02f4*/ 	.word	0x0500000f


	//   ....[54]....
        /*02f8*/ 	.word	0x0500000f


	//   ....[55]....
        /*02fc*/ 	.word	0x0500000f


	//   ....[56]....
        /*0300*/ 	.word	0x0500000f


	//   ....[57]....
        /*0304*/ 	.word	0x0500000f


	//   ....[58]....
        /*0308*/ 	.word	0x0500000f


	//   ....[59]....
        /*030c*/ 	.word	0x0500000f


	//   ....[60]....
        /*0310*/ 	.word	0x0500000f


	//   ....[61]....
        /*0314*/ 	.word	0x0500000f


	//   ....[62]....
        /*0318*/ 	.word	0x0500000f


	//   ....[63]....
        /*031c*/ 	.word	0x0500000f


	//   ....[64]....
        /*0320*/ 	.word	0x0500000f


	//   ....[65]....
        /*0324*/ 	.word	0x0500000f


	//   ....[66]....
        /*0328*/ 	.word	0x0500000f


	//   ....[67]....
        /*032c*/ 	.word	0x0500000f


	//   ....[68]....
        /*0330*/ 	.word	0x0500000f


	//----- nvinfo : EIATTR_COOP_GROUP_INSTR_OFFSETS
	.align		4
.L_123:
        /*0334*/ 	.byte	0x04, 0x28
        /*0336*/ 	.short	(.L_125 - .L_124)


	//   ....[0]....
.L_124:
        /*0338*/ 	.word	0x00000060


	//   ....[1]....
        /*033c*/ 	.word	0x00000140


	//   ....[2]....
        /*0340*/ 	.word	0x00000190


	//   ....[3]....
        /*0344*/ 	.word	0x000003d0


	//   ....[4]....
        /*0348*/ 	.word	0x00000600


	//   ....[5]....
        /*034c*/ 	.word	0x00000830


	//   ....[6]....
        /*0350*/ 	.word	0x00000ac0


	//   ....[7]....
        /*0354*/ 	.word	0x00000dd0


	//   ....[8]....
        /*0358*/ 	.word	0x000012c0


	//   ....[9]....
        /*035c*/ 	.word	0x00002de0


	//   ....[10]....
        /*0360*/ 	.word	0x00002e60


	//   ....[11]....
        /*0364*/ 	.word	0x000034a0


	//   ....[12]....
        /*0368*/ 	.word	0x00003540


	//   ....[13]....
        /*036c*/ 	.word	0x00005ae0


	//   ....[14]....
        /*0370*/ 	.word	0x00005b10


	//   ....[15]....
        /*0374*/ 	.word	0x00005b40


	//   ....[16]....
        /*0378*/ 	.word	0x00005b60


	//   ....[17]....
        /*037c*/ 	.word	0x00007070


	//   ....[18]....
        /*0380*/ 	.word	0x000070a0


	//   ....[19]....
        /*0384*/ 	.word	0x00007160


	//   ....[20]....
        /*0388*/ 	.word	0x00007170


	//   ....[21]....
        /*038c*/ 	.word	0x00008210


	//   ....[22]....
        /*0390*/ 	.word	0x00008240


	//   ....[23]....
        /*0394*/ 	.word	0x00008270


	//   ....[24]....
        /*0398*/ 	.word	0x000082d0


	//   ....[25]....
        /*039c*/ 	.word	0x00008910


	//   ....[26]....
        /*03a0*/ 	.word	0x00008940


	//   ....[27]....
        /*03a4*/ 	.word	0x00008a10


	//   ....[28]....
        /*03a8*/ 	.word	0x00008a30


	//   ....[29]....
        /*03ac*/ 	.word	0x00008ae0


	//   ....[30]....
        /*03b0*/ 	.word	0x00008b00


	//   ....[31]....
        /*03b4*/ 	.word	0x00008bc0


	//   ....[32]....
        /*03b8*/ 	.word	0x00008c00


	//   ....[33]....
        /*03bc*/ 	.word	0x000096c0


	//   ....[34]....
        /*03c0*/ 	.word	0x0000a1f0


	//   ....[35]....
        /*03c4*/ 	.word	0x0000a220


	//   ....[36]....
        /*03c8*/ 	.word	0x0000a310


	//   ....[37]....
        /*03cc*/ 	.word	0x0000a320


	//   ....[38]....
        /*03d0*/ 	.word	0x0000a3d0


	//   ....[39]....
        /*03d4*/ 	.word	0x0000a3e0


	//   ....[40]....
        /*03d8*/ 	.word	0x0000a490


	//   ....[41]....
        /*03dc*/ 	.word	0x0000a4a0


	//   ....[42]....
        /*03e0*/ 	.word	0x0000a550


	//   ....[43]....
        /*03e4*/ 	.word	0x0000a560


	//   ....[44]....
        /*03e8*/ 	.word	0x0000a610


	//   ....[45]....
        /*03ec*/ 	.word	0x0000a620


	//   ....[46]....
        /*03f0*/ 	.word	0x0000a6c0


	//   ....[47]....
        /*03f4*/ 	.word	0x0000a6d0


	//   ....[48]....
        /*03f8*/ 	.word	0x0000a6e0


	//   ....[49]....
        /*03fc*/ 	.word	0x0000a6f0


	//   ....[50]....
        /*0400*/ 	.word	0x0000d310


	//   ....[51]....
        /*0404*/ 	.word	0x0000d820


	//   ....[52]....
        /*0408*/ 	.word	0x0000d990


	//   ....[53]....
        /*040c*/ 	.word	0x0000d9f0


	//   ....[54]....
        /*0410*/ 	.word	0x0000dab0


	//   ....[55]....
        /*0414*/ 	.word	0x0000dbd0


	//   ....[56]....
        /*0418*/ 	.word	0x0000dc30


	//   ....[57]....
        /*041c*/ 	.word	0x0000dd50


	//   ....[58]....
        /*0420*/ 	.word	0x0000ddb0


	//   ....[59]....
        /*0424*/ 	.word	0x0000ded0


	//   ....[60]....
        /*0428*/ 	.word	0x0000df30


	//   ....[61]....
        /*042c*/ 	.word	0x0000e050


	//   ....[62]....
        /*0430*/ 	.word	0x0000e0b0


	//   ....[63]....
        /*0434*/ 	.word	0x0000e1d0


	//   ....[64]....
        /*0438*/ 	.word	0x0000e230


	//   ....[65]....
        /*043c*/ 	.word	0x0000e340


	//   ....[66]....
        /*0440*/ 	.word	0x0000e3a0


	//   ....[67]....
        /*0444*/ 	.word	0x0000e440


	//   ....[68]....
        /*0448*/ 	.word	0x0000e850


	//----- nvinfo : EIATTR_REG_RECONFIG
	.align		4
.L_125:
        /*044c*/ 	.byte	0x01, 0x54
	.zero		2


	//----- nvinfo : EIATTR_SYSCALL_OFFSETS
	.align		4
        /*0450*/ 	.byte	0x04, 0x46
        /*0452*/ 	.short	(.L_127 - .L_126)


	//   ....[0]....
.L_126:
        /*0454*/ 	.word	0x00001630


	//   ....[1]....
        /*0458*/ 	.word	0x000092f0


	//   ....[2]....
        /*045c*/ 	.word	0x00009430


	//   ....[3]....
        /*0460*/ 	.word	0x00009520


	//   ....[4]....
        /*0464*/ 	.word	0x00009da0


	//----- nvinfo : EIATTR_MBARRIER_INSTR_OFFSETS
	.align		4
.L_127:
        /*0468*/ 	.byte	0x04, 0x39
        /*046a*/ 	.short	(.L_129 - .L_128)


	//   ....[0]....
.L_128:
        /*046c*/ 	.word	0x00000270
        /*0470*/ 	.word	0x000000ff
        /*0474*/ 	.word	0x00034800
        /*0478*/ 	.short	0x0100
        /*047a*/ 	.byte	0x08
	.zero		1


	//   ....[1]....
        /*047c*/ 	.word	0x00000280
        /*0480*/ 	.word	0x000000ff
        /*0484*/ 	.word	0x00034820
        /*0488*/ 	.short	0x0100
        /*048a*/ 	.byte	0x08
	.zero		1


	//   ....[2]....
        /*048c*/ 	.word	0x00000370
        /*0490*/ 	.word	0x000000ff
        /*0494*/ 	.word	0x00034830
        /*0498*/ 	.short	0x0100
        /*049a*/ 	.byte	0x08
	.zero		1


	//   ....[3]....
        /*049c*/ 	.word	0x00000380
        /*04a0*/ 	.word	0x000000ff
        /*04a4*/ 	.word	0x00034840
        /*04a8*/ 	.short	0x0100
        /*04aa*/ 	.byte	0x08
	.zero		1


	//   ....[4]....
        /*04ac*/ 	.word	0x00000390
        /*04b0*/ 	.word	0x000000ff
        /*04b4*/ 	.word	0x00034838
        /*04b8*/ 	.short	0x0100
        /*04ba*/ 	.byte	0x08
	.zero		1


	//   ....[5]....
        /*04bc*/ 	.word	0x000003a0
        /*04c0*/ 	.word	0x000000ff
        /*04c4*/ 	.word	0x00034848
        /*04c8*/ 	.short	0x0100
        /*04ca*/ 	.byte	0x08
	.zero		1


	//   ....[6]....
        /*04cc*/ 	.word	0x000005b0
        /*04d0*/ 	.word	0x000000ff
        /*04d4*/ 	.word	0x00034850
        /*04d8*/ 	.short	0x0100
        /*04da*/ 	.byte	0x08
	.zero		1


	//   ....[7]....
        /*04dc*/ 	.word	0x000005c0
        /*04e0*/ 	.word	0x000000ff
        /*04e4*/ 	.word	0x00034860
        /*04e8*/ 	.short	0x0100
        /*04ea*/ 	.byte	0x08
	.zero		1


	//   ....[8]....
        /*04ec*/ 	.word	0x000005d0
        /*04f0*/ 	.word	0x000000ff
        /*04f4*/ 	.word	0x00034858
        /*04f8*/ 	.short	0x0100
        /*04fa*/ 	.byte	0x08
	.zero		1


	//   ....[9]....
        /*04fc*/ 	.word	0x000005e0
        /*0500*/ 	.word	0x000000ff
        /*0504*/ 	.word	0x00034868
        /*0508*/ 	.short	0x0100
        /*050a*/ 	.byte	0x08
	.zero		1


	//   ....[10]....
        /*050c*/ 	.word	0x000007e0
        /*0510*/ 	.word	0x000000ff
        /*0514*/ 	.word	0x00034870
        /*0518*/ 	.short	0x0100
        /*051a*/ 	.byte	0x08
	.zero		1


	//   ....[11]....
        /*051c*/ 	.word	0x000007f0
        /*0520*/ 	.word	0x000000ff
        /*0524*/ 	.word	0x00034880
        /*0528*/ 	.short	0x0100
        /*052a*/ 	.byte	0x08
	.zero		1


	//   ....[12]....
        /*052c*/ 	.word	0x00000800
        /*0530*/ 	.word	0x000000ff
        /*0534*/ 	.word	0x00034878
        /*0538*/ 	.short	0x0100
        /*053a*/ 	.byte	0x08
	.zero		1


	//   ....[13]....
        /*053c*/ 	.word	0x00000810
        /*0540*/ 	.word	0x000000ff
        /*0544*/ 	.word	0x00034888
        /*0548*/ 	.short	0x0100
        /*054a*/ 	.byte	0x08
	.zero		1


	//   ....[14]....
        /*054c*/ 	.word	0x00000a70
        /*0550*/ 	.word	0x000000ff
        /*0554*/ 	.word	0x00034890
        /*0558*/ 	.short	0x0100
        /*055a*/ 	.byte	0x08
	.zero		1


	//   ....[15]....
        /*055c*/ 	.word	0x00000a80
        /*0560*/ 	.word	0x000000ff
        /*0564*/ 	.word	0x000348a0
        /*0568*/ 	.short	0x0100
        /*056a*/ 	.byte	0x08
	.zero		1


	//   ....[16]....
        /*056c*/ 	.word	0x00000a90
        /*0570*/ 	.word	0x000000ff
        /*0574*/ 	.word	0x00034898
        /*0578*/ 	.short	0x0100
        /*057a*/ 	.byte	0x08
	.zero		1


	//   ....[17]....
        /*057c*/ 	.word	0x00000aa0
        /*0580*/ 	.word	0x000000ff
        /*0584*/ 	.word	0x000348a8
        /*0588*/ 	.short	0x0100
        /*058a*/ 	.byte	0x08
	.zero		1


	//   ....[18]....
        /*058c*/ 	.word	0x00000d30
        /*0590*/ 	.word	0x000000ff
        /*0594*/ 	.word	0x000348b0
        /*0598*/ 	.short	0x0100
        /*059a*/ 	.byte	0x08
	.zero		1


	//   ....[19]....
        /*059c*/ 	.word	0x00000d40
        /*05a0*/ 	.word	0x000000ff
        /*05a4*/ 	.word	0x000348c0
        /*05a8*/ 	.short	0x0100
        /*05aa*/ 	.byte	0x08
	.zero		1


	//   ....[20]....
        /*05ac*/ 	.word	0x00000d50
        /*05b0*/ 	.word	0x000000ff
        /*05b4*/ 	.word	0x000348b8
        /*05b8*/ 	.short	0x0100
        /*05ba*/ 	.byte	0x08
	.zero		1


	//   ....[21]....
        /*05bc*/ 	.word	0x00000d60
        /*05c0*/ 	.word	0x000000ff
        /*05c4*/ 	.word	0x000348c8
        /*05c8*/ 	.short	0x0100
        /*05ca*/ 	.byte	0x08
	.zero		1


	//   ....[22]....
        /*05cc*/ 	.word	0x00001670
        /*05d0*/ 	.word	0x000000ff
        /*05d4*/ 	.word	0x00034800
        /*05d8*/ 	.short	0x010a
        /*05da*/ 	.byte	0x28
	.zero		1


	//   ....[23]....
        /*05dc*/ 	.word	0x00001710
        /*05e0*/ 	.word	0x00000000
        /*05e4*/ 	.word	0x00034830
        /*05e8*/ 	.short	0x010a
        /*05ea*/ 	.byte	0x3f
	.zero		1


	//   ....[24]....
        /*05ec*/ 	.word	0x00001750
        /*05f0*/ 	.word	0x00000000
        /*05f4*/ 	.word	0x00034830
        /*05f8*/ 	.short	0x010a
        /*05fa*/ 	.byte	0x3f
	.zero		1


	//   ....[25]....
        /*05fc*/ 	.word	0x00003b10
        /*0600*/ 	.word	0x00000003
        /*0604*/ 	.word	0x00000000
        /*0608*/ 	.short	0x0101
        /*060a*/ 	.byte	0x3f
	.zero		1


	//   ....[26]....
        /*060c*/ 	.word	0x00004280
        /*0610*/ 	.word	0x000000ff
        /*0614*/ 	.word	0x00034830
        /*0618*/ 	.short	0x010a
        /*061a*/ 	.byte	0x08
	.zero		1


	//   ....[27]....
        /*061c*/ 	.word	0x000042c0
        /*0620*/ 	.word	0x000000ff
        /*0624*/ 	.word	0x00034830
        /*0628*/ 	.short	0x010a
        /*062a*/ 	.byte	0x08
	.zero		1


	//   ....[28]....
        /*062c*/ 	.word	0x00004ba0
        /*0630*/ 	.word	0x000000ff
        /*0634*/ 	.word	0x00034850
        /*0638*/ 	.short	0x010a
        /*063a*/ 	.byte	0x09
	.zero		1


	//   ....[29]....
        /*063c*/ 	.word	0x00004be0
        /*0640*/ 	.word	0x000000ff
        /*0644*/ 	.word	0x00034850
        /*0648*/ 	.short	0x010a
        /*064a*/ 	.byte	0x09
	.zero		1


	//   ....[30]....
        /*064c*/ 	.word	0x00006660
        /*0650*/ 	.word	0x00000003
        /*0654*/ 	.word	0x00000000
        /*0658*/ 	.short	0x0101
        /*065a*/ 	.byte	0x3f
	.zero		1


	//   ....[31]....
        /*065c*/ 	.word	0x00006970
        /*0660*/ 	.word	0x0000002e
        /*0664*/ 	.word	0x00000000
        /*0668*/ 	.short	0x0101
        /*066a*/ 	.byte	0x3f
	.zero		1


	//   ....[32]....
        /*066c*/ 	.word	0x00006fc0
        /*0670*/ 	.word	0x000000ff
        /*0674*/ 	.word	0x00034850
        /*0678*/ 	.short	0x010a
        /*067a*/ 	.byte	0x09
	.zero		1


	//   ....[33]....
        /*067c*/ 	.word	0x00007000
        /*0680*/ 	.word	0x000000ff
        /*0684*/ 	.word	0x00034850
        /*0688*/ 	.short	0x010a
        /*068a*/ 	.byte	0x09
	.zero		1


	//   ....[34]....
        /*068c*/ 	.word	0x000077d0
        /*0690*/ 	.word	0x00000006
        /*0694*/ 	.word	0x00000000
        /*0698*/ 	.short	0x0101
        /*069a*/ 	.byte	0x3f
	.zero		1


	//   ....[35]....
        /*069c*/ 	.word	0x000088f0
        /*06a0*/ 	.word	0x000000ff
        /*06a4*/ 	.word	0x00000000
        /*06a8*/ 	.short	0x0101
        /*06aa*/ 	.byte	0x05
	.zero		1


	//   ....[36]....
        /*06ac*/ 	.word	0x00008950
        /*06b0*/ 	.word	0x000000ff
        /*06b4*/ 	.word	0x00000000
        /*06b8*/ 	.short	0x0101
        /*06ba*/ 	.byte	0x04
	.zero		1


	//   ....[37]....
        /*06bc*/ 	.word	0x000098d0
        /*06c0*/ 	.word	0x00000002
        /*06c4*/ 	.word	0x00034840
        /*06c8*/ 	.short	0x010a
        /*06ca*/ 	.byte	0x3f
	.zero		1


	//   ....[38]....
        /*06cc*/ 	.word	0x0000a860
        /*06d0*/ 	.word	0x000000ff
        /*06d4*/ 	.word	0x00034800
        /*06d8*/ 	.short	0x0107
        /*06da*/ 	.byte	0x24
	.zero		1


	//   ....[39]....
        /*06dc*/ 	.word	0x0000a8d0
        /*06e0*/ 	.word	0x000000ff
        /*06e4*/ 	.word	0x00034800
        /*06e8*/ 	.short	0x0101
        /*06ea*/ 	.byte	0x24
	.zero		1


	//   ....[40]....
        /*06ec*/ 	.word	0x0000a8f0
        /*06f0*/ 	.word	0x000000ff
        /*06f4*/ 	.word	0x00034820
        /*06f8*/ 	.short	0x010a
        /*06fa*/ 	.byte	0x24
	.zero		1


	//   ....[41]....
        /*06fc*/ 	.word	0x0000ac00
        /*0700*/ 	.word	0x00000003
        /*0704*/ 	.word	0x00034840
        /*0708*/ 	.short	0x010a
        /*070a*/ 	.byte	0x3f
	.zero		1


	//   ....[42]....
        /*070c*/ 	.word	0x0000b140
        /*0710*/ 	.word	0x00000002
        /*0714*/ 	.word	0x00034860
        /*0718*/ 	.short	0x010a
        /*071a*/ 	.byte	0x3f
	.zero		1


	//   ....[43]....
        /*071c*/ 	.word	0x0000b800
        /*0720*/ 	.word	0x00000003
        /*0724*/ 	.word	0x00034840
        /*0728*/ 	.short	0x010a
        /*072a*/ 	.byte	0x3f
	.zero		1


	//   ....[44]....
        /*072c*/ 	.word	0x0000bd40
        /*0730*/ 	.word	0x00000002
        /*0734*/ 	.word	0x00034860
        /*0738*/ 	.short	0x010a
        /*073a*/ 	.byte	0x3f
	.zero		1


	//   ....[45]....
        /*073c*/ 	.word	0x0000c360
        /*0740*/ 	.word	0x00000003
        /*0744*/ 	.word	0x00034840
        /*0748*/ 	.short	0x010a
        /*074a*/ 	.byte	0x3f
	.zero		1


	//   ....[46]....
        /*074c*/ 	.word	0x0000c890
        /*0750*/ 	.word	0x00000002
        /*0754*/ 	.word	0x00034860
        /*0758*/ 	.short	0x010a
        /*075a*/ 	.byte	0x3f
	.zero		1


	//   ....[47]....
        /*075c*/ 	.word	0x0000cd30
        /*0760*/ 	.word	0x00000000
        /*0764*/ 	.word	0x00034860
        /*0768*/ 	.short	0x010a
        /*076a*/ 	.byte	0x3f
	.zero		1


	//   ....[48]....
        /*076c*/ 	.word	0x0000d290
        /*0770*/ 	.word	0x00000000
        /*0774*/ 	.word	0x00034820
        /*0778*/ 	.short	0x010a
        /*077a*/ 	.byte	0x3f
	.zero		1


	//   ....[49]....
        /*077c*/ 	.word	0x0000d4a0
        /*0780*/ 	.word	0x00000006
        /*0784*/ 	.word	0x00000000
        /*0788*/ 	.short	0x010a
        /*078a*/ 	.byte	0x3f
	.zero		1


	//   ....[50]....
        /*078c*/ 	.word	0x0000d4d0
        /*0790*/ 	.word	0x00000007
        /*0794*/ 	.word	0x00000000
        /*0798*/ 	.short	0x010a
        /*079a*/ 	.byte	0x3f
	.zero		1


	//   ....[51]....
        /*079c*/ 	.word	0x0000d530
        /*07a0*/ 	.word	0x00000004
        /*07a4*/ 	.word	0x00000000
        /*07a8*/ 	.short	0x010a
        /*07aa*/ 	.byte	0x3f
	.zero		1


	//   ....[52]....
        /*07ac*/ 	.word	0x0000d560
        /*07b0*/ 	.word	0x00000003
        /*07b4*/ 	.word	0x00000000
        /*07b8*/ 	.short	0x010a
        /*07ba*/ 	.byte	0x3f
	.zero		1


	//   ....[53]....
        /*07bc*/ 	.word	0x0000d5d0
        /*07c0*/ 	.word	0x00000003
        /*07c4*/ 	.word	0x00034800
        /*07c8*/ 	.short	0x010a
        /*07ca*/ 	.byte	0x3f
	.zero		1


	//   ....[54]....
        /*07cc*/ 	.word	0x0000d620
        /*07d0*/ 	.word	0x00000000
        /*07d4*/ 	.word	0x00034830
        /*07d8*/ 	.short	0x010a
        /*07da*/ 	.byte	0x3f
	.zero		1


	//   ....[55]....
        /*07dc*/ 	.word	0x0000d680
        /*07e0*/ 	.word	0x0000000c
        /*07e4*/ 	.word	0x00034830
        /*07e8*/ 	.short	0x010a
        /*07ea*/ 	.byte	0x3f
	.zero		1


	//   ....[56]....
        /*07ec*/ 	.word	0x0000d6e0
        /*07f0*/ 	.word	0x00000009
        /*07f4*/ 	.word	0x00034850
        /*07f8*/ 	.short	0x010a
        /*07fa*/ 	.byte	0x3f
	.zero		1


	//   ....[57]....
        /*07fc*/ 	.word	0x0000d740
        /*0800*/ 	.word	0x00000005
        /*0804*/ 	.word	0x00034850
        /*0808*/ 	.short	0x010a
        /*080a*/ 	.byte	0x3f
	.zero		1


	//   ....[58]....
        /*080c*/ 	.word	0x0000d8e0
        /*0810*/ 	.word	0x00000002
        /*0814*/ 	.word	0x00034840
        /*0818*/ 	.short	0x010a
        /*081a*/ 	.byte	0x3f
	.zero		1


	//   ....[59]....
        /*081c*/ 	.word	0x0000e4f0
        /*0820*/ 	.word	0x00000003
        /*0824*/ 	.word	0x00034820
        /*0828*/ 	.short	0x010a
        /*082a*/ 	.byte	0x3f
	.zero		1


	//   ....[60]....
        /*082c*/ 	.word	0x0000e540
        /*0830*/ 	.word	0x00000003
        /*0834*/ 	.word	0x00034840
        /*0838*/ 	.short	0x010a
        /*083a*/ 	.byte	0x3f
	.zero		1


	//   ....[61]....
        /*083c*/ 	.word	0x0000e590
        /*0840*/ 	.word	0x00000002
        /*0844*/ 	.word	0x00034860
        /*0848*/ 	.short	0x010a
        /*084a*/ 	.byte	0x3f
	.zero		1


	//   ....[62]....
        /*084c*/ 	.word	0x0000e5e0
        /*0850*/ 	.word	0x00000003
        /*0854*/ 	.word	0x00034840
        /*0858*/ 	.short	0x010a
        /*085a*/ 	.byte	0x3f
	.zero		1


	//   ....[63]....
        /*085c*/ 	.word	0x0000e630
        /*0860*/ 	.word	0x00000002
        /*0864*/ 	.word	0x00034860
        /*0868*/ 	.short	0x010a
        /*086a*/ 	.byte	0x3f
	.zero		1


	//   ....[64]....
        /*086c*/ 	.word	0x0000e680
        /*0870*/ 	.word	0x00000003
        /*0874*/ 	.word	0x00034840
        /*0878*/ 	.short	0x010a
        /*087a*/ 	.byte	0x3f
	.zero		1


	//   ....[65]....
        /*087c*/ 	.word	0x0000e6d0
        /*0880*/ 	.word	0x00000002
        /*0884*/ 	.word	0x00034860
        /*0888*/ 	.short	0x010a
        /*088a*/ 	.byte	0x3f
	.zero		1


	//   ....[66]....
        /*088c*/ 	.word	0x0000e720
        /*0890*/ 	.word	0x00000000
        /*0894*/ 	.word	0x00034860
        /*0898*/ 	.short	0x010a
        /*089a*/ 	.byte	0x3f
	.zero		1


	//   ....[67]....
        /*089c*/ 	.word	0x0000e770
        /*08a0*/ 	.word	0x00000000
        /*08a4*/ 	.word	0x00034820
        /*08a8*/ 	.short	0x010a
        /*08aa*/ 	.byte	0x3f
	.zero		1


	//   ....[68]....
        /*08ac*/ 	.word	0x0000e910
        /*08b0*/ 	.word	0x00000006
        /*08b4*/ 	.word	0x00000000
        /*08b8*/ 	.short	0x010a
        /*08ba*/ 	.byte	0x3f
	.zero		1


	//   ....[69]....
        /*08bc*/ 	.word	0x0000e960
        /*08c0*/ 	.word	0x00000007
        /*08c4*/ 	.word	0x00000000
        /*08c8*/ 	.short	0x010a
        /*08ca*/ 	.byte	0x3f
	.zero		1


	//   ....[70]....
        /*08cc*/ 	.word	0x0000e9b0
        /*08d0*/ 	.word	0x00000004
        /*08d4*/ 	.word	0x00000000
        /*08d8*/ 	.short	0x010a
        /*08da*/ 	.byte	0x3f
	.zero		1


	//----- nvinfo : EIATTR_NUM_MBARRIERS
	.align		4
.L_129:
        /*08dc*/ 	.byte	0x03, 0x38
        /*08de*/ 	.short	0x0016


	//----- nvinfo : EIATTR_EXIT_INSTR_OFFSETS
	.align		4
        /*08e0*/ 	.byte	0x04, 0x1c
        /*08e2*/ 	.short	(.L_131 - .L_130)


	//   ....[0]....
.L_130:
        /*08e4*/ 	.word	0x00000f20


	//   ....[1]....
        /*08e8*/ 	.word	0x00008ce0


	//   ....[2]....
        /*08ec*/ 	.word	0x0000d5b0


	//----- nvinfo : EIATTR_MAX_THREADS
	.align		4
.L_131:
        /*08f0*/ 	.byte	0x04, 0x05
        /*08f2*/ 	.short	(.L_133 - .L_132)
.L_132:
        /*08f4*/ 	.word	0x00000180
        /*08f8*/ 	.word	0x00000001
        /*08fc*/ 	.word	0x00000001


	//----- nvinfo : EIATTR_CRS_STACK_SIZE
	.align		4
.L_133:
        /*0900*/ 	.byte	0x04, 0x1e
        /*0902*/ 	.short	(.L_135 - .L_134)
.L_134:
        /*0904*/ 	.word	0x00000000


	//----- nvinfo : EIATTR_CBANK_PARAM_SIZE
	.align		4
.L_135:
        /*0908*/ 	.byte	0x03, 0x19
        /*090a*/ 	.short	0x0a70


	//----- nvinfo : EIATTR_PARAM_CBANK
	.align		4
        /*090c*/ 	.byte	0x04, 0x0a
        /*090e*/ 	.short	(.L_137 - .L_136)
	.align		4
.L_136:
        /*0910*/ 	.word	index@(.nv.constant0._ZN7cutlass13device_kernelIN5flash11enable_sm90INS1_16FlashAttnFwdSm90INS1_25CollectiveMainloopFwdSm90ILi2EN4cute5tupleIJNS5_1CILi2EEENS7_ILi1EEES9_EEENS6_IJNS7_ILi128EEESB_NS7_ILi192EEEEEELi128ENS_6half_tEfNS_4arch4Sm90ELb0ELb0ELb1ELb0ELb0ELb0ELb0ELb1ELb1ELb1ELb0ELb0EEENS1_21CollectiveEpilogueFwdINS6_IJSB_SB_SB_EEESA_SE_SG_Li256ELb0ELb1ELb0ELb0EEENS1_29StaticPersistentTileSchedulerILb0EEEEEEEEEvNT_6ParamsE)
        /*0914*/ 	.short	0x0210
        /*0916*/ 	.short	0x0a70


	//----- nvinfo : EIATTR_SW_WAR
	.align		4
.L_137:
        /*0918*/ 	.byte	0x04, 0x36
        /*091a*/ 	.short	(.L_139 - .L_138)
.L_138:
        /*091c*/ 	.word	0x00000008
.L_139:


//--------------------- .nv.info._ZN7cutlass13device_kernelIN5flash11enable_sm90INS1_16FlashAttnFwdSm90INS1_25CollectiveMainloopFwdSm90ILi2EN4cute5tupleIJNS5_1CILi1EEES8_S8_EEENS6_IJNS7_ILi128EEESA_NS7_ILi192EEEEEELi128ENS_6half_tEfNS_4arch4Sm90ELb0ELb0ELb1ELb1ELb0ELb0ELb0ELb1ELb1ELb1ELb0ELb0EEENS1_21CollectiveEpilogueFwdINS6_IJSA_SA_SA_EEES9_SD_SF_Li256ELb1ELb1ELb0ELb0EEENS1_36VarlenDynamicPersistentTileSchedulerILi128ELi128ELi256ELi128ELb0ELb1ELb1ELb0ELb1ELb1EEEEEEEEEvNT_6ParamsE --------------------------
	.section	.nv.info._ZN7cutlass13device_kernelIN5flash11enable_sm90INS1_16FlashAttnFwdSm90INS1_25CollectiveMainloopFwdSm90ILi2EN4cute5tupleIJNS5_1CILi1EEES8_S8_EEENS6_IJNS7_ILi128EEESA_NS7_ILi192EEEEEELi128ENS_6half_tEfNS_4arch4Sm90ELb0ELb0ELb1ELb1ELb0ELb0ELb0ELb1ELb1ELb1ELb0ELb0EEENS1_21CollectiveEpilogueFwdINS6_IJSA_SA_SA_EEES9_SD_SF_Li256ELb1ELb1ELb0ELb0EEENS1_36VarlenDynamicPersistentTileSchedulerILi128ELi128ELi256ELi128ELb0ELb1ELb1ELb0ELb1ELb1EEEEEEEEEvNT_6ParamsE,"",@"SHT_CUDA_INFO"
	.sectionflags	@""
	.align	4


	//----- nvinfo : EIATTR_CUDA_API_VERSION
	.align		4
        /*0000*/ 	.byte	0x04, 0x37
        /*0002*/ 	.short	(.L_141 - .L_140)
.L_140:
        /*0004*/ 	.word	0x00000082


	//----- nvinfo : EIATTR_KPARAM_INFO
	.align		4
.L_141:
        /*0008*/ 	.byte	0x04, 0x17
        /*000a*/ 	.short	(.L_143 - .L_142)
.L_142:
        /*000c*/ 	.word	0x00000000
        /*0010*/ 	.short	0x0000
        /*0012*/ 	.short	0x0070
        /*0014*/ 	.byte	0x00, 0xf0, 0x01, 0x2a


	//----- nvinfo : EIATTR_SPARSE_MMA_MASK
	.align		4
.L_143:
        /*0018*/ 	.byte	0x03, 0x50
        /*001a*/ 	.short	0x0000


	//----- nvinfo : EIATTR_MAXREG_COUNT
	.align		4
        /*001c*/ 	.byte	0x03, 0x1b
        /*001e*/ 	.short	0x00a8


	//----- nvinfo : EIATTR_NUM_BARRIERS
	.align		4
        /*0020*/ 	.byte	0x02, 0x4c
        /*0022*/ 	.byte	0x09
	.zero		1


	//----- nvinfo : EIATTR_EXTERNS
	.align		4
        /*0024*/ 	.byte	0x04, 0x0f
        /*0026*/ 	.short	(.L_145 - .L_144)


	//   ....[0]....
	.align		4
.L_144:
        /*0028*/ 	.word	index@(__assertfail)


	//----- nvinfo : EIATTR_ANNOTATIONS
	.align		4
.L_145:
        /*002c*/ 	.byte	0x04, 0x55
        /*002e*/ 	.short	(.L_147 - .L_146)


	//   ....[0]....
.L_146:
        /* <DEDUP_REMOVED lines=75> */
        /*04d4*/ 	.byte	0x10, 0x06, 0x01, 0x00, 0x01, 0x00, 0x00, 0x00, 0x00, 0x12, 0x01, 0x00


	//----- nvinfo : EIATTR_MERCURY_ISA_VERSION
	.align		4
.L_147:
        /*04e0*/ 	.byte	0x03, 0x5f
        /*04e2*/ 	.short	0x0101


	//----- nvinfo : EIATTR_UNUSED_LOAD_BYTE_OFFSET
	.align		4
        /*04e4*/ 	.byte	0x04, 0x44
        /*04e6*/ 	.short	(.L_149 - .L_148)


	//   ....[0]....
.L_148:
        /*04e8*/ 	.word	0x00000a10
        /*04ec*/ 	.word	0x0000fff0


	//   ....[1]....
        /*04f0*/ 	.word	0x00007de0
        /*04f4*/ 	.word	0x0000fff0


	//----- nvinfo : EIATTR_INT_WARP_WIDE_INSTR_OFFSETS
	.align		4
.L_149:
        /*04f8*/ 	.byte	0x04, 0x31
        /*04fa*/ 	.short	(.L_151 - .L_150)


	//   ....[0]....
.L_150:
        /*04fc*/ 	.word	0x00000130


	//   ....[1]....
        /*0500*/ 	.word	0x00000170


	//   ....[2]....
        /*0504*/ 	.word	0x000001e0


	//   ....[3]....
        /*0508*/ 	.word	0x0000b1c0


	//   ....[4]....
        /*050c*/ 	.word	0x0000b260


	//   ....[5]....
        /*0510*/ 	.word	0x0000ef00


	//   ....[6]....
        /*0514*/ 	.word	0x0000ef70


	//----- nvinfo : EIATTR_COOP_GROUP_MASK_REGIDS
	.align		4
.L_151:
        /*0518*/ 	.byte	0x04, 0x29
        /*051a*/ 	.short	(.L_153 - .L_152)


	//   ....[0]....
.L_152:
        /*051c*/ 	.word	0xffffffff


	//   ....[1]....
        /*0520*/ 	.word	0xffffffff


	//   ....[2]....
        /*0524*/ 	.word	0xffffffff


	//   ....[3]....
        /*0528*/ 	.word	0xffffffff


	//   ....[4]....
        /*052c*/ 	.word	0xffffffff


	//   ....[5]....
        /*0530*/ 	.word	0xffffffff


	//   ....[6]....
        /*0534*/ 	.word	0xffffffff


	//   ....[7]....
        /*0538*/ 	.word	0xffffffff


	//   ....[8]....
        /*053c*/ 	.word	0xffffffff


	//   ....[9]....
        /*0540*/ 	.word	0xffffffff


	//   ....[10]....
        /*0544*/ 	.word	0xffffffff


	//   ....[11]....
        /*0548*/ 	.word	0xffffffff


	//   ....[12]....
        /*054c*/ 	.word	0xffffffff


	//   ....[13]....
        /*0550*/ 	.word	0xffffffff


	//   ....[14]....
        /*0554*/ 	.word	0xffffffff


	//   ....[15]....
        /*0558*/ 	.word	0xffffffff


	//   ....[16]....
        /*055c*/ 	.word	0xffffffff


	//   ....[17]....
        /*0560*/ 	.word	0xffffffff


	//   ....[18]....
        /*0564*/ 	.word	0xffffffff


	//   ....[19]....
        /*0568*/ 	.word	0xffffffff


	//   ....[20]....
        /*056c*/ 	.word	0xffffffff


	//   ....[21]....
        /*0570*/ 	.word	0xffffffff


	//   ....[22]....
        /*0574*/ 	.word	0xffffffff


	//   ....[23]....
        /*0578*/ 	.word	0xffffffff


	//   ....[24]....
        /*057c*/ 	.word	0xffffffff


	//   ....[25]....
        /*0580*/ 	.word	0xffffffff


	//   ....[26]....
        /*0584*/ 	.word	0xffffffff


	//   ....[27]....
        /*0588*/ 	.word	0xffffffff


	//   ....[28]....
        /*058c*/ 	.word	0xffffffff


	//   ....[29]....
        /*0590*/ 	.word	0xffffffff


	//   ....[30]....
        /*0594*/ 	.word	0xffffffff


	//   ....[31]....
        /*0598*/ 	.word	0xffffffff


	//   ....[32]....
        /*059c*/ 	.word	0xffffffff


	//   ....[33]....
        /*05a0*/ 	.word	0xffffffff


	//   ....[34]....
        /*05a4*/ 	.word	0xffffffff


	//   ....[35]....
        /*05a8*/ 	.word	0xffffffff


	//   ....[36]....
        /*05ac*/ 	.word	0xffffffff


	//   ....[37]....
        /*05b0*/ 	.word	0xffffffff


	//   ....[38]....
        /*05b4*/ 	.word	0xffffffff


	//   ....[39]....
        /*05b8*/ 	.word	0xffffffff


	//   ....[40]....
        /*05bc*/ 	.word	0xffffffff


	//   ....[41]....
        /*05c0*/ 	.word	0xffffffff


	//   ....[42]....
        /*05c4*/ 	.word	0xffffffff


	//   ....[43]....
        /*05c8*/ 	.word	0xffffffff


	//   ....[44]....
        /*05cc*/ 	.word	0xffffffff


	//   ....[45]....
        /*05d0*/ 	.word	0xffffffff


	//   ....[46]....
        /*05d4*/ 	.word	0xffffffff


	//   ....[47]....
        /*05d8*/ 	.word	0xffffffff


	//   ....[48]....
        /*05dc*/ 	.word	0xffffffff


	//   ....[49]....
        /*05e0*/ 	.word	0xffffffff


	//   ....[50]....
        /*05e4*/ 	.word	0xffffffff


	//   ....[51]....
        /*05e8*/ 	.word	0xffffffff


	//   ....[52]....
        /*05ec*/ 	.word	0xffffffff


	//   ....[53]....
        /*05f0*/ 	.word	0xffffffff


	//   ....[54]....
        /*05f4*/ 	.word	0xffffffff


	//   ....[55]....
        /*05f8*/ 	.word	0xffffffff


	//   ....[56]....
        /*05fc*/ 	.word	0xffffffff


	//   ....[57]....
        /*0600*/ 	.word	0xffffffff


	//   ....[58]....
        /*0604*/ 	.word	0xffffffff


	//   ....[59]....
        /*0608*/ 	.word	0xffffffff


	//   ....[60]....
        /*060c*/ 	.word	0xffffffff


	//   ....[61]....
        /*0610*/ 	.word	0xffffffff


	//   ....[62]....
        /*0614*/ 	.word	0xffffffff


	//   ....[63]....
        /*0618*/ 	.word	0xffffffff


	//   ....[64]....
        /*061c*/ 	.word	0xffffffff


	//   ....[65]....
        /*0620*/ 	.word	0xffffffff


	//   ....[66]....
        /*0624*/ 	.word	0xffffffff


	//   ....[67]....
        /*0628*/ 	.word	0xffffffff


	//   ....[68]....
        /*062c*/ 	.word	0xffffffff


	//   ....[69]....
        /*0630*/ 	.word	0xffffffff


	//   ....[70]....
        /*0634*/ 	.word	0xffffffff


	//   ....[71]....
        /*0638*/ 	.word	0xffffffff


	//   ....[72]....
        /*063c*/ 	.word	0xffffffff


	//   ....[73]....
        /*0640*/ 	.word	0xffffffff


	//   ....[74]....
        /*0644*/ 	.word	0xffffffff


	//   ....[75]....
        /*0648*/ 	.word	0xffffffff


	//   ....[76]....
        /*064c*/ 	.word	0xffffffff


	//   ....[77]....
        /*0650*/ 	.word	0xffffffff


	//   ....[78]....
        /*0654*/ 	.word	0xffffffff


	//   ....[79]....
        /*0658*/ 	.word	0xffffffff


	//   ....[80]....
        /*065c*/ 	.word	0xffffffff


	//   ....[81]....
        /*0660*/ 	.word	0xffffffff


	//   ....[82]....
        /*0664*/ 	.word	0xffffffff


	//   ....[83]....
        /*0668*/ 	.word	0xffffffff


	//   ....[84]....
        /*066c*/ 	.word	0xffffffff


	//   ....[85]....
        /*0670*/ 	.word	0xffffffff


	//   ....[86]....
        /*0674*/ 	.word	0xffffffff


	//   ....[87]....
        /*0678*/ 	.word	0xffffffff


	//   ....[88]....
        /*067c*/ 	.word	0xffffffff


	//   ....[89]....
        /*0680*/ 	.word	0xffffffff


	//   ....[90]....
        /*0684*/ 	.word	0xffffffff


	//   ....[91]....
        /*0688*/ 	.word	0x0500000f


	//   ....[92]....
        /*068c*/ 	.word	0x0500000f


	//   ....[93]....
        /*0690*/ 	.word	0x0500000f


	//   ....[94]....
        /*0694*/ 	.word	0x0500000f


	//   ....[95]....
        /*0698*/ 	.word	0x0500000f


	//   ....[96]....
        /*069c*/ 	.word	0x0500000f


	//   ....[97]....
        /*06a0*/ 	.word	0x0500000f


	//   ....[98]....
        /*06a4*/ 	.word	0x0500000f


	//   ....[99]....
        /*06a8*/ 	.word	0x0500000f


	//   ....[100]....
        /*06ac*/ 	.word	0x0500000f


	//   ....[101]....
        /*06b0*/ 	.word	0x0500000f


	//   ....[102]....
        /*06b4*/ 	.word	0x0500000f


	//   ....[103]....
        /*06b8*/ 	.word	0x0500000f


	//   ....[104]....
        /*06bc*/ 	.word	0x0500000f


	//   ....[105]....
        /*06c0*/ 	.word	0x0500000f


	//   ....[106]....
        /*06c4*/ 	.word	0x0500000f


	//   ....[107]....
        /*06c8*/ 	.word	0x0500000f


	//   ....[108]....
        /*06cc*/ 	.word	0x0500000f


	//   ....[109]....
        /*06d0*/ 	.word	0x0500000f


	//   ....[110]....
        /*06d4*/ 	.word	0x0500000f


	//   ....[111]....
        /*06d8*/ 	.word	0x0500000f


	//   ....[112]....
        /*06dc*/ 	.word	0x0500000f


	//   ....[113]....
        /*06e0*/ 	.word	0x0500000f


	//   ....[114]....
        /*06e4*/ 	.word	0x0500000f


	//   ....[115]....
        /*06e8*/ 	.word	0x0500000f


	//   ....[116]....
        /*06ec*/ 	.word	0x0500000f


	//   ....[117]....
        /*06f0*/ 	.word	0x0500000f


	//   ....[118]....
        /*06f4*/ 	.word	0x0500000f


	//   ....[119]....
        /*06f8*/ 	.word	0x0500000f


	//   ....[120]....
        /*06fc*/ 	.word	0x0500000f


	//   ....[121]....
        /*0700*/ 	.word	0x0500000f


	//   ....[122]....
        /*0704*/ 	.word	0x0500000f


	//   ....[123]....
        /*0708*/ 	.word	0x0500000f


	//   ....[124]....
        /*070c*/ 	.word	0x0500000f


	//   ....[125]....
        /*0710*/ 	.word	0x0500000f


	//----- nvinfo : EIATTR_COOP_GROUP_INSTR_OFFSETS
	.align		4
.L_153:
        /*0714*/ 	.byte	0x04, 0x28
        /*0716*/ 	.short	(.L_155 - .L_154)


	//   ....[0]....
.L_154:
        /*0718*/ 	.word	0x00000060


	//   ....[1]....
        /*071c*/ 	.word	0x00000140


	//   ....[2]....
        /*0720*/ 	.word	0x00000190


	//   ....[3]....
        /*0724*/ 	.word	0x000003c0


	//   ....[4]....
        /*0728*/ 	.word	0x00000520


	//   ....[5]....
        /*072c*/ 	.word	0x00000640


	//   ....[6]....
        /*0730*/ 	.word	0x000007a0


	//   ....[7]....
        /*0734*/ 	.word	0x00001440


	//   ....[8]....
        /*0738*/ 	.word	0x00002ff0


	//   ....[9]....
        /*073c*/ 	.word	0x00003020


	//   ....[10]....
        /*0740*/ 	.word	0x000036d0


	//   ....[11]....
        /*0744*/ 	.word	0x00003730


	//   ....[12]....
        /*0748*/ 	.word	0x00005bc0


	//   ....[13]....
        /*074c*/ 	.word	0x00005bf0


	//   ....[14]....
        /*0750*/ 	.word	0x000060d0


	//   ....[15]....
        /*0754*/ 	.word	0x00006140


	//   ....[16]....
        /*0758*/ 	.word	0x000073e0


	//   ....[17]....
        /*075c*/ 	.word	0x00007430


	//   ....[18]....
        /*0760*/ 	.word	0x00007510


	//   ....[19]....
        /*0764*/ 	.word	0x00007520


	//   ....[20]....
        /*0768*/ 	.word	0x00008a00


	//   ....[21]....
        /*076c*/ 	.word	0x00008a40


	//   ....[22]....
        /*0770*/ 	.word	0x00008a80


	//   ....[23]....
        /*0774*/ 	.word	0x00008ab0


	//   ....[24]....
        /*0778*/ 	.word	0x00009000


	//   ....[25]....
        /*077c*/ 	.word	0x00009040


	//   ....[26]....
        /*0780*/ 	.word	0x00009110


	//   ....[27]....
        /*0784*/ 	.word	0x00009130


	//   ....[28]....
        /*0788*/ 	.word	0x00009200


	//   ....[29]....
        /*078c*/ 	.word	0x00009220


	//   ....[30]....
        /*0790*/ 	.word	0x00009300


	//   ....[31]....
        /*0794*/ 	.word	0x00009320


	//   ....[32]....
        /*0798*/ 	.word	0x00009cc0


	//   ....[33]....
        /*079c*/ 	.word	0x00009ce0


	//   ....[34]....
        /*07a0*/ 	.word	0x00009db0


	//   ....[35]....
        /*07a4*/ 	.word	0x00009dd0


	//   ....[36]....
        /*07a8*/ 	.word	0x00009ea0


	//   ....[37]....
        /*07ac*/ 	.word	0x00009ec0


	//   ....[38]....
        /*07b0*/ 	.word	0x00009fa0


	//   ....[39]....
        /*07b4*/ 	.word	0x00009fc0


	//   ....[40]....
        /*07b8*/ 	.word	0x0000a100


	//   ....[41]....
        /*07bc*/ 	.word	0x0000a2f0


	//   ....[42]....
        /*07c0*/ 	.word	0x0000a320


	//   ....[43]....
        /*07c4*/ 	.word	0x0000a350


	//   ....[44]....
        /*07c8*/ 	.word	0x0000a380


	//   ....[45]....
        /*07cc*/ 	.word	0x0000a3b0


	//   ....[46]....
        /*07d0*/ 	.word	0x0000a3e0


	//   ....[47]....
        /*07d4*/ 	.word	0x0000a560


	//   ....[48]....
        /*07d8*/ 	.word	0x0000a590


	//   ....[49]....
        /*07dc*/ 	.word	0x0000a5c0


	//   ....[50]....
        /*07e0*/ 	.word	0x0000a5f0


	//   ....[51]....
        /*07e4*/ 	.word	0x0000a620


	//   ....[52]....
        /*07e8*/ 	.word	0x0000a650


	//   ....[53]....
        /*07ec*/ 	.word	0x0000a6f0


	//   ....[54]....
        /*07f0*/ 	.word	0x0000a720


	//   ....[55]....
        /*07f4*/ 	.word	0x0000a7b0


	//   ....[56]....
        /*07f8*/ 	.word	0x0000b7f0


	//   ....[57]....
        /*07fc*/ 	.word	0x0000c460


	//   ....[58]....
        /*0800*/ 	.word	0x0000c490


	//   ....[59]....
        /*0804*/ 	.word	0x0000c4d0


	//   ....[60]....
        /*0808*/ 	.word	0x0000c500


	//   ....[61]....
        /*080c*/ 	.word	0x0000c5d0


	//   ....[62]....
        /*0810*/ 	.word	0x0000c630


	//   ....[63]....
        /*0814*/ 	.word	0x0000c6d0


	//   ....[64]....
        /*0818*/ 	.word	0x0000c6e0


	//   ....[65]....
        /*081c*/ 	.word	0x0000c780


	//   ....[66]....
        /*0820*/ 	.word	0x0000c790


	//   ....[67]....
        /*0824*/ 	.word	0x0000c830


	//   ....[68]....
        /*0828*/ 	.word	0x0000c840


	//   ....[69]....
        /*082c*/ 	.word	0x0000c8c0


	//   ....[70]....
        /*0830*/ 	.word	0x0000c8f0


	//   ....[71]....
        /*0834*/ 	.word	0x0000c900


	//   ....[72]....
        /*0838*/ 	.word	0x0000c920


	//   ....[73]....
        /*083c*/ 	.word	0x0000f640


	//   ....[74]....
        /*0840*/ 	.word	0x0000f6a0


	//   ....[75]....
        /*0844*/ 	.word	0x0000f6d0


	//   ....[76]....
        /*0848*/ 	.word	0x0000f700


	//   ....[77]....
        /*084c*/ 	.word	0x0000f730


	//   ....[78]....
        /*0850*/ 	.word	0x0000f760


	//   ....[79]....
        /*0854*/ 	.word	0x0000f790


	//   ....[80]....
        /*0858*/ 	.word	0x0000f7a0


	//   ....[81]....
        /*085c*/ 	.word	0x0000f930


	//   ....[82]....
        /*0860*/ 	.word	0x0000f960


	//   ....[83]....
        /*0864*/ 	.word	0x0000f990


	//   ....[84]....
        /*0868*/ 	.word	0x0000f9c0


	//   ....[85]....
        /*086c*/ 	.word	0x0000f9f0


	//   ....[86]....
        /*0870*/ 	.word	0x0000fa20


	//   ....[87]....
        /*0874*/ 	.word	0x0000fae0


	//   ....[88]....
        /*0878*/ 	.word	0x0000fb00


	//   ....[89]....
        /*087c*/ 	.word	0x0000fb70


	//   ....[90]....
        /*0880*/ 	.word	0x00010000


	//   ....[91]....
        /*0884*/ 	.word	0x00010500


	//   ....[92]....
        /*0888*/ 	.word	0x00010680


	//   ....[93]....
        /*088c*/ 	.word	0x000106d0


	//   ....[94]....
        /*0890*/ 	.word	0x00010890


	//   ....[95]....
        /*0894*/ 	.word	0x000108e0


	//   ....[96]....
        /*0898*/ 	.word	0x00010a10


	//   ....[97]....
        /*089c*/ 	.word	0x00010a60


	//   ....[98]....
        /*08a0*/ 	.word	0x00010ba0


	//   ....[99]....
        /*08a4*/ 	.word	0x00010bf0


	//   ....[100]....
        /*08a8*/ 	.word	0x00010d20


	//   ....[101]....
        /*08ac*/ 	.word	0x00010d70


	//   ....[102]....
        /*08b0*/ 	.word	0x00010ea0


	//   ....[103]....
        /*08b4*/ 	.word	0x00010ef0


	//   ....[104]....
        /*08b8*/ 	.word	0x00011010


	//   ....[105]....
        /*08bc*/ 	.word	0x00011060


	//   ....[106]....
        /*08c0*/ 	.word	0x00011170


	//   ....[107]....
        /*08c4*/ 	.word	0x000111c0


	//   ....[108]....
        /*08c8*/ 	.word	0x000114f0


	//   ....[109]....
        /*08cc*/ 	.word	0x00011590


	//   ....[110]....
        /*08d0*/ 	.word	0x000116c0


	//   ....[111]....
        /*08d4*/ 	.word	0x00011740


	//   ....[112]....
        /*08d8*/ 	.word	0x000117c0


	//   ....[113]....
        /*08dc*/ 	.word	0x00011840


	//   ....[114]....
        /*08e0*/ 	.word	0x000118c0


	//   ....[115]....
        /*08e4*/ 	.word	0x00011950


	//   ....[116]....
        /*08e8*/ 	.word	0x000119f0


	//   ....[117]....
        /*08ec*/ 	.word	0x00011a90


	//   ....[118]....
        /*08f0*/ 	.word	0x00011b10


	//   ....[119]....
        /*08f4*/ 	.word	0x00011b90


	//   ....[120]....
        /*08f8*/ 	.word	0x00011c10


	//   ....[121]....
        /*08fc*/ 	.word	0x00011ca0


	//   ....[122]....
        /*0900*/ 	.word	0x00011d20


	//   ....[123]....
        /*0904*/ 	.word	0x00011dc0


	//   ....[124]....
        /*0908*/ 	.word	0x00011e50


	//   ....[125]....
        /*090c*/ 	.word	0x00011f80


	//----- nvinfo : EIATTR_REG_RECONFIG
	.align		4
.L_155:
        /*0910*/ 	.byte	0x01, 0x54
	.zero		2


	//----- nvinfo : EIATTR_SYSCALL_OFFSETS
	.align		4
        /*0914*/ 	.byte	0x04, 0x46
        /*0916*/ 	.short	(.L_157 - .L_156)


	//   ....[0]....
.L_156:
        /*0918*/ 	.word	0x00001630


	//   ....[1]....
        /*091c*/ 	.word	0x0000b3d0


	//   ....[2]....
        /*0920*/ 	.word	0x0000b530


	//   ....[3]....
        /*0924*/ 	.word	0x0000b630


	//   ....[4]....
        /*0928*/ 	.word	0x0000c030


	//----- nvinfo : EIATTR_MBARRIER_INSTR_OFFSETS
	.align		4
.L_157:
        /*092c*/ 	.byte	0x04, 0x39
        /*092e*/ 	.short	(.L_159 - .L_158)


	//   ....[0]....
.L_158:
        /*0930*/ 	.word	0x00000270
        /*0934*/ 	.word	0x000000ff
        /*0938*/ 	.word	0x00034800
        /*093c*/ 	.short	0x0100
        /*093e*/ 	.byte	0x08
	.zero		1


	//   ....[1]....
        /*0940*/ 	.word	0x00000280
        /*0944*/ 	.word	0x000000ff
        /*0948*/ 	.word	0x00034820
        /*094c*/ 	.short	0x0100
        /*094e*/ 	.byte	0x08
	.zero		1


	//   ....[2]....
        /*0950*/ 	.word	0x00000370
        /*0954*/ 	.word	0x000000ff
        /*0958*/ 	.word	0x00034830
        /*095c*/ 	.short	0x0100
        /*095e*/ 	.byte	0x08
	.zero		1


	//   ....[3]....
        /*0960*/ 	.word	0x00000380
        /*0964*/ 	.word	0x000000ff
        /*0968*/ 	.word	0x00034840
        /*096c*/ 	.short	0x0100
        /*096e*/ 	.byte	0x08
	.zero		1


	//   ....[4]....
        /*0970*/ 	.word	0x00000390
        /*0974*/ 	.word	0x000000ff
        /*0978*/ 	.word	0x00034838
        /*097c*/ 	.short	0x0100
        /*097e*/ 	.byte	0x08
	.zero		1


	//   ....[5]....
        /*0980*/ 	.word	0x000003a0
        /*0984*/ 	.word	0x000000ff
        /*0988*/ 	.word	0x00034848
        /*098c*/ 	.short	0x0100
        /*098e*/ 	.byte	0x08
	.zero		1


	//   ....[6]....
        /*0990*/ 	.word	0x000004d0
        /*0994*/ 	.word	0x000000ff
        /*0998*/ 	.word	0x00034850
        /*099c*/ 	.short	0x0100
        /*099e*/ 	.byte	0x08
	.zero		1


	//   ....[7]....
        /*09a0*/ 	.word	0x000004e0
        /*09a4*/ 	.word	0x000000ff
        /*09a8*/ 	.word	0x00034860
        /*09ac*/ 	.short	0x0100
        /*09ae*/ 	.byte	0x08
	.zero		1


	//   ....[8]....
        /*09b0*/ 	.word	0x000004f0
        /*09b4*/ 	.word	0x000000ff
        /*09b8*/ 	.word	0x00034858
        /*09bc*/ 	.short	0x0100
        /*09be*/ 	.byte	0x08
	.zero		1


	//   ....[9]....
        /*09c0*/ 	.word	0x00000500
        /*09c4*/ 	.word	0x000000ff
        /*09c8*/ 	.word	0x00034868
        /*09cc*/ 	.short	0x0100
        /*09ce*/ 	.byte	0x08
	.zero		1


	//   ....[10]....
        /*09d0*/ 	.word	0x000005f0
        /*09d4*/ 	.word	0x000000ff
        /*09d8*/ 	.word	0x00034870
        /*09dc*/ 	.short	0x0100
        /*09de*/ 	.byte	0x06
	.zero		1


	//   ....[11]....
        /*09e0*/ 	.word	0x00000600
        /*09e4*/ 	.word	0x000000ff
        /*09e8*/ 	.word	0x00034880
        /*09ec*/ 	.short	0x0100
        /*09ee*/ 	.byte	0x06
	.zero		1


	//   ....[12]....
        /*09f0*/ 	.word	0x00000610
        /*09f4*/ 	.word	0x000000ff
        /*09f8*/ 	.word	0x00034878
        /*09fc*/ 	.short	0x0100
        /*09fe*/ 	.byte	0x06
	.zero		1


	//   ....[13]....
        /*0a00*/ 	.word	0x00000620
        /*0a04*/ 	.word	0x000000ff
        /*0a08*/ 	.word	0x00034888
        /*0a0c*/ 	.short	0x0100
        /*0a0e*/ 	.byte	0x06
	.zero		1


	//   ....[14]....
        /*0a10*/ 	.word	0x00000750
        /*0a14*/ 	.word	0x000000ff
        /*0a18*/ 	.word	0x00034890
        /*0a1c*/ 	.short	0x0100
        /*0a1e*/ 	.byte	0x08
	.zero		1


	//   ....[15]....
        /*0a20*/ 	.word	0x00000760
        /*0a24*/ 	.word	0x000000ff
        /*0a28*/ 	.word	0x000348a0
        /*0a2c*/ 	.short	0x0100
        /*0a2e*/ 	.byte	0x08
	.zero		1


	//   ....[16]....
        /*0a30*/ 	.word	0x00000770
        /*0a34*/ 	.word	0x000000ff
        /*0a38*/ 	.word	0x00034898
        /*0a3c*/ 	.short	0x0100
        /*0a3e*/ 	.byte	0x08
	.zero		1


	//   ....[17]....
        /*0a40*/ 	.word	0x00000780
        /*0a44*/ 	.word	0x000000ff
        /*0a48*/ 	.word	0x000348a8
        /*0a4c*/ 	.short	0x0100
        /*0a4e*/ 	.byte	0x08
	.zero		1


	//   ....[18]....
        /*0a50*/ 	.word	0x000008b0
        /*0a54*/ 	.word	0x000000ff
        /*0a58*/ 	.word	0x000348b0
        /*0a5c*/ 	.short	0x0100
        /*0a5e*/ 	.byte	0x08
	.zero		1


	//   ....[19]....
        /*0a60*/ 	.word	0x000008c0
        /*0a64*/ 	.word	0x000000ff
        /*0a68*/ 	.word	0x000348c0
        /*0a6c*/ 	.short	0x0100
        /*0a6e*/ 	.byte	0x08
	.zero		1


	//   ....[20]....
        /*0a70*/ 	.word	0x000008d0
        /*0a74*/ 	.word	0x000000ff
        /*0a78*/ 	.word	0x000348b8
        /*0a7c*/ 	.short	0x0100
        /*0a7e*/ 	.byte	0x08
	.zero		1


	//   ....[21]....
        /*0a80*/ 	.word	0x000008e0
        /*0a84*/ 	.word	0x000000ff
        /*0a88*/ 	.word	0x000348c8
        /*0a8c*/ 	.short	0x0100
        /*0a8e*/ 	.byte	0x08
	.zero		1


	//   ....[22]....
        /*0a90*/ 	.word	0x00001700
        /*0a94*/ 	.word	0x00000000
        /*0a98*/ 	.word	0x00034800
        /*0a9c*/ 	.short	0x010a
        /*0a9e*/ 	.byte	0x3f
	.zero		1


	//   ....[23]....
        /*0aa0*/ 	.word	0x00001770
        /*0aa4*/ 	.word	0x00000003
        /*0aa8*/ 	.word	0x00034830
        /*0aac*/ 	.short	0x010a
        /*0aae*/ 	.byte	0x3f
	.zero		1


	//   ....[24]....
        /*0ab0*/ 	.word	0x000017e0
        /*0ab4*/ 	.word	0x00000003
        /*0ab8*/ 	.word	0x00034830
        /*0abc*/ 	.short	0x010a
        /*0abe*/ 	.byte	0x3f
	.zero		1


	//   ....[25]....
        /*0ac0*/ 	.word	0x00002660
        /*0ac4*/ 	.word	0x00000003
        /*0ac8*/ 	.word	0x00000000
        /*0acc*/ 	.short	0x0101
        /*0ace*/ 	.byte	0x3f
	.zero		1


	//   ....[26]....
        /*0ad0*/ 	.word	0x000046a0
        /*0ad4*/ 	.word	0x000000ff
        /*0ad8*/ 	.word	0x00034830
        /*0adc*/ 	.short	0x010a
        /*0ade*/ 	.byte	0x07
	.zero		1


	//   ....[27]....
        /*0ae0*/ 	.word	0x000046e0
        /*0ae4*/ 	.word	0x000000ff
        /*0ae8*/ 	.word	0x00034830
        /*0aec*/ 	.short	0x010a
        /*0aee*/ 	.byte	0x07
	.zero		1


	//   ....[28]....
        /*0af0*/ 	.word	0x00004fb0
        /*0af4*/ 	.word	0x0000000a
        /*0af8*/ 	.word	0x00034850
        /*0afc*/ 	.short	0x010a
        /*0afe*/ 	.byte	0x3f
	.zero		1


	//   ....[29]....
        /*0b00*/ 	.word	0x00004ff0
        /*0b04*/ 	.word	0x0000000a
        /*0b08*/ 	.word	0x00034850
        /*0b0c*/ 	.short	0x010a
        /*0b0e*/ 	.byte	0x3f
	.zero		1


	//   ....[30]....
        /*0b10*/ 	.word	0x00006880
        /*0b14*/ 	.word	0x0000001f
        /*0b18*/ 	.word	0x00000000
        /*0b1c*/ 	.short	0x0101
        /*0b1e*/ 	.byte	0x3f
	.zero		1


	//   ....[31]....
        /*0b20*/ 	.word	0x000068c0
        /*0b24*/ 	.word	0x00000023
        /*0b28*/ 	.word	0x00000000
        /*0b2c*/ 	.short	0x0101
        /*0b2e*/ 	.byte	0x3f
	.zero		1


	//   ....[32]....
        /*0b30*/ 	.word	0x00007340
        /*0b34*/ 	.word	0x00000014
        /*0b38*/ 	.word	0x00034850
        /*0b3c*/ 	.short	0x010a
        /*0b3e*/ 	.byte	0x3f
	.zero		1


	//   ....[33]....
        /*0b40*/ 	.word	0x00007380
        /*0b44*/ 	.word	0x00000014
        /*0b48*/ 	.word	0x00034850
        /*0b4c*/ 	.short	0x010a
        /*0b4e*/ 	.byte	0x3f
	.zero		1


	//   ....[34]....
        /*0b50*/ 	.word	0x00007990
        /*0b54*/ 	.word	0x00000007
        /*0b58*/ 	.word	0x00000000
        /*0b5c*/ 	.short	0x0101
        /*0b5e*/ 	.byte	0x3f
	.zero		1


	//   ....[35]....
        /*0b60*/ 	.word	0x00009030
        /*0b64*/ 	.word	0x0000001c
        /*0b68*/ 	.word	0x00000000
        /*0b6c*/ 	.short	0x0101
        /*0b6e*/ 	.byte	0x3f
	.zero		1


	//   ....[36]....
        /*0b70*/ 	.word	0x0000ba80
        /*0b74*/ 	.word	0x00000000
        /*0b78*/ 	.word	0x00034840
        /*0b7c*/ 	.short	0x010a
        /*0b7e*/ 	.byte	0x3f
	.zero		1


	//   ....[37]....
        /*0b80*/ 	.word	0x0000cac0
        /*0b84*/ 	.word	0x0000000a
        /*0b88*/ 	.word	0x00034800
        /*0b8c*/ 	.short	0x0107
        /*0b8e*/ 	.byte	0x3f
	.zero		1


	//   ....[38]....
        /*0b90*/ 	.word	0x0000cbd0
        /*0b94*/ 	.word	0x00000002
        /*0b98*/ 	.word	0x00034800
        /*0b9c*/ 	.short	0x0101
        /*0b9e*/ 	.byte	0x3f
	.zero		1


	//   ....[39]....
        /*0ba0*/ 	.word	0x0000cbf0
        /*0ba4*/ 	.word	0x00000002
        /*0ba8*/ 	.word	0x00034820
        /*0bac*/ 	.short	0x010a
        /*0bae*/ 	.byte	0x3f
	.zero		1


	//   ....[40]....
        /*0bb0*/ 	.word	0x0000cf80
        /*0bb4*/ 	.word	0x00000003
        /*0bb8*/ 	.word	0x00034840
        /*0bbc*/ 	.short	0x010a
        /*0bbe*/ 	.byte	0x3f
	.zero		1


	//   ....[41]....
        /*0bc0*/ 	.word	0x0000d430
        /*0bc4*/ 	.word	0x00000003
        /*0bc8*/ 	.word	0x00000060
        /*0bcc*/ 	.short	0x010a
        /*0bce*/ 	.byte	0x3f
	.zero		1


	//   ....[42]....
        /*0bd0*/ 	.word	0x0000db30
        /*0bd4*/ 	.word	0x00000003
        /*0bd8*/ 	.word	0x00034840
        /*0bdc*/ 	.short	0x010a
        /*0bde*/ 	.byte	0x3f
	.zero		1


	//   ....[43]....
        /*0be0*/ 	.word	0x0000dfe0
        /*0be4*/ 	.word	0x00000002
        /*0be8*/ 	.word	0x00000060
        /*0bec*/ 	.short	0x010a
        /*0bee*/ 	.byte	0x3f
	.zero		1


	//   ....[44]....
        /*0bf0*/ 	.word	0x0000e610
        /*0bf4*/ 	.word	0x00000002
        /*0bf8*/ 	.word	0x00034840
        /*0bfc*/ 	.short	0x010a
        /*0bfe*/ 	.byte	0x3f
	.zero		1


	//   ....[45]....
        /*0c00*/ 	.word	0x0000eac0
        /*0c04*/ 	.word	0x00000002
        /*0c08*/ 	.word	0x00000060
        /*0c0c*/ 	.short	0x010a
        /*0c0e*/ 	.byte	0x3f
	.zero		1


	//   ....[46]....
        /*0c10*/ 	.word	0x0000f080
        /*0c14*/ 	.word	0x00000000
        /*0c18*/ 	.word	0x00034860
        /*0c1c*/ 	.short	0x010a
        /*0c1e*/ 	.byte	0x3f
	.zero		1


	//   ....[47]....
        /*0c20*/ 	.word	0x0000ff80
        /*0c24*/ 	.word	0x00000000
        /*0c28*/ 	.word	0x00034820
        /*0c2c*/ 	.short	0x010a
        /*0c2e*/ 	.byte	0x3f
	.zero		1


	//   ....[48]....
        /*0c30*/ 	.word	0x00010160
        /*0c34*/ 	.word	0x00000006
        /*0c38*/ 	.word	0x00000000
        /*0c3c*/ 	.short	0x010a
        /*0c3e*/ 	.byte	0x3f
	.zero		1


	//   ....[49]....
        /*0c40*/ 	.word	0x000101d0
        /*0c44*/ 	.word	0x00000007
        /*0c48*/ 	.word	0x00000000
        /*0c4c*/ 	.short	0x010a
        /*0c4e*/ 	.byte	0x3f
	.zero		1


	//   ....[50]....
        /*0c50*/ 	.word	0x00010240
        /*0c54*/ 	.word	0x00000004
        /*0c58*/ 	.word	0x00000000
        /*0c5c*/ 	.short	0x010a
        /*0c5e*/ 	.byte	0x3f
	.zero		1


	//   ....[51]....
        /*0c60*/ 	.word	0x00010270
        /*0c64*/ 	.word	0x00000003
        /*0c68*/ 	.word	0x00000000
        /*0c6c*/ 	.short	0x010a
        /*0c6e*/ 	.byte	0x3f
	.zero		1


	//   ....[52]....
        /*0c70*/ 	.word	0x000102d0
        /*0c74*/ 	.word	0x00000000
        /*0c78*/ 	.word	0x00034800
        /*0c7c*/ 	.short	0x010a
        /*0c7e*/ 	.byte	0x3f
	.zero		1


	//   ....[53]....
        /*0c80*/ 	.word	0x00010320
        /*0c84*/ 	.word	0x00000003
        /*0c88*/ 	.word	0x00034830
        /*0c8c*/ 	.short	0x010a
        /*0c8e*/ 	.byte	0x3f
	.zero		1


	//   ....[54]....
        /*0c90*/ 	.word	0x00010380
        /*0c94*/ 	.word	0x00000009
        /*0c98*/ 	.word	0x00034830
        /*0c9c*/ 	.short	0x010a
        /*0c9e*/ 	.byte	0x3f
	.zero		1


	//   ....[55]....
        /*0ca0*/ 	.word	0x000103d0
        /*0ca4*/ 	.word	0x0000000a
        /*0ca8*/ 	.word	0x00034850
        /*0cac*/ 	.short	0x010a
        /*0cae*/ 	.byte	0x3f
	.zero		1


	//   ....[56]....
        /*0cb0*/ 	.word	0x00010420
        /*0cb4*/ 	.word	0x00000014
        /*0cb8*/ 	.word	0x00034850
        /*0cbc*/ 	.short	0x010a
        /*0cbe*/ 	.byte	0x3f
	.zero		1


	//   ....[57]....
        /*0cc0*/ 	.word	0x000105c0
        /*0cc4*/ 	.word	0x00000000
        /*0cc8*/ 	.word	0x00034840
        /*0ccc*/ 	.short	0x010a
        /*0cce*/ 	.byte	0x3f
	.zero		1


	//   ....[58]....
        /*0cd0*/ 	.word	0x00011210
        /*0cd4*/ 	.word	0x00000002
        /*0cd8*/ 	.word	0x00034820
        /*0cdc*/ 	.short	0x010a
        /*0cde*/ 	.byte	0x3f
	.zero		1


	//   ....[59]....
        /*0ce0*/ 	.word	0x00011260
        /*0ce4*/ 	.word	0x00000003
        /*0ce8*/ 	.word	0x00034840
        /*0cec*/ 	.short	0x010a
        /*0cee*/ 	.byte	0x3f
	.zero		1


	//   ....[60]....
        /*0cf0*/ 	.word	0x000112b0
        /*0cf4*/ 	.word	0x00000003
        /*0cf8*/ 	.word	0x00000060
        /*0cfc*/ 	.short	0x010a
        /*0cfe*/ 	.byte	0x3f
	.zero		1


	//   ....[61]....
        /*0d00*/ 	.word	0x00011300
        /*0d04*/ 	.word	0x00000003
        /*0d08*/ 	.word	0x00034840
        /*0d0c*/ 	.short	0x010a
        /*0d0e*/ 	.byte	0x3f
	.zero		1


	//   ....[62]....
        /*0d10*/ 	.word	0x00011350
        /*0d14*/ 	.word	0x00000002
        /*0d18*/ 	.word	0x00000060
        /*0d1c*/ 	.short	0x010a
        /*0d1e*/ 	.byte	0x3f
	.zero		1


	//   ....[63]....
        /*0d20*/ 	.word	0x000113a0
        /*0d24*/ 	.word	0x00000002
        /*0d28*/ 	.word	0x00034840
        /*0d2c*/ 	.short	0x010a
        /*0d2e*/ 	.byte	0x3f
	.zero		1


	//   ....[64]....
        /*0d30*/ 	.word	0x000113f0
        /*0d34*/ 	.word	0x00000002
        /*0d38*/ 	.word	0x00000060
        /*0d3c*/ 	.short	0x010a
        /*0d3e*/ 	.byte	0x3f
	.zero		1


	//   ....[65]....
        /*0d40*/ 	.word	0x00011440
        /*0d44*/ 	.word	0x00000000
        /*0d48*/ 	.word	0x00034860
        /*0d4c*/ 	.short	0x010a
        /*0d4e*/ 	.byte	0x3f
	.zero		1


	//   ....[66]....
        /*0d50*/ 	.word	0x00011ea0
        /*0d54*/ 	.word	0x00000000
        /*0d58*/ 	.word	0x00034820
        /*0d5c*/ 	.short	0x010a
        /*0d5e*/ 	.byte	0x3f
	.zero		1


	//   ....[67]....
        /*0d60*/ 	.word	0x00012040
        /*0d64*/ 	.word	0x00000006
        /*0d68*/ 	.word	0x00000000
        /*0d6c*/ 	.short	0x010a
        /*0d6e*/ 	.byte	0x3f
	.zero		1


	//   ....[68]....
        /*0d70*/ 	.word	0x00012090
        /*0d74*/ 	.word	0x00000007
        /*0d78*/ 	.word	0x00000000
        /*0d7c*/ 	.short	0x010a
        /*0d7e*/ 	.byte	0x3f
	.zero		1


	//   ....[69]....
        /*0d80*/ 	.word	0x000120e0
        /*0d84*/ 	.word	0x00000004
        /*0d88*/ 	.word	0x00000000
        /*0d8c*/ 	.short	0x010a
        /*0d8e*/ 	.byte	0x3f
	.zero		1


	//----- nvinfo : EIATTR_NUM_MBARRIERS
	.align		4
.L_159:
        /*0d90*/ 	.byte	0x03, 0x38
        /*0d92*/ 	.short	0x0016


	//----- nvinfo : EIATTR_EXIT_INSTR_OFFSETS
	.align		4
        /*0d94*/ 	.byte	0x04, 0x1c
        /*0d96*/ 	.short	(.L_161 - .L_160)


	//   ....[0]....
.L_160:
        /*0d98*/ 	.word	0x00000a50


	//   ....[1]....
        /*0d9c*/ 	.word	0x0000a0c0


	//   ....[2]....
        /*0da0*/ 	.word	0x000102c0


	//----- nvinfo : EIATTR_MAX_THREADS
	.align		4
.L_161:
        /*0da4*/ 	.byte	0x04, 0x05
        /*0da6*/ 	.short	(.L_163 - .L_162)
.L_162:
        /*0da8*/ 	.word	0x00000180
        /*0dac*/ 	.word	0x00000001
        /*0db0*/ 	.word	0x00000001


	//----- nvinfo : EIATTR_CRS_STACK_SIZE
	.align		4
.L_163:
        /*0db4*/ 	.byte	0x04, 0x1e
        /*0db6*/ 	.short	(.L_165 - .L_164)
.L_164:
        /*0db8*/ 	.word	0x00000000


	//----- nvinfo : EIATTR_CBANK_PARAM_SIZE
	.align		4
.L_165:
        /*0dbc*/ 	.byte	0x03, 0x19
        /*0dbe*/ 	.short	0x0af0


	//----- nvinfo : EIATTR_PARAM_CBANK
	.align		4
        /*0dc0*/ 	.byte	0x04, 0x0a
        /*0dc2*/ 	.short	(.L_167 - .L_166)
	.align		4
.L_166:
        /*0dc4*/ 	.word	index@(.nv.constant0._ZN7cutlass13device_kernelIN5flash11enable_sm90INS1_16FlashAttnFwdSm90INS1_25CollectiveMainloopFwdSm90ILi2EN4cute5tupleIJNS5_1CILi1EEES8_S8_EEENS6_IJNS7_ILi128EEESA_NS7_ILi192EEEEEELi128ENS_6half_tEfNS_4arch4Sm90ELb0ELb0ELb1ELb1ELb0ELb0ELb0ELb1ELb1ELb1ELb0ELb0EEENS1_21CollectiveEpilogueFwdINS6_IJSA_SA_SA_EEES9_SD_SF_Li256ELb1ELb1ELb0ELb0EEENS1_36VarlenDynamicPersistentTileSchedulerILi128ELi128ELi256ELi128ELb0ELb1ELb1ELb0ELb1ELb1EEEEEEEEEvNT_6ParamsE)
        /*0dc8*/ 	.short	0x0210
        /*0dca*/ 	.short	0x0af0


	//----- nvinfo : EIATTR_SW_WAR
	.align		4
.L_167:
        /*0dcc*/ 	.byte	0x04, 0x36
        /*0dce*/ 	.short	(.L_169 - .L_168)
.L_168:
        /*0dd0*/ 	.word	0x00000008
.L_169:


//--------------------- .nv.info._ZN7cutlass13device_kernelIN5flash11enable_sm90INS1_16FlashAttnFwdSm90INS1_25CollectiveMainloopFwdSm90ILi2EN4cute5tupleIJNS5_1CILi1EEES8_S8_EEENS6_IJNS7_ILi128EEESA_NS7_ILi192EEEEEELi128ENS_6half_tEfNS_4arch4Sm90ELb0ELb0ELb1ELb1ELb0ELb1ELb0ELb1ELb1ELb1ELb0ELb0EEENS1_21CollectiveEpilogueFwdINS6_IJSA_SA_SA_EEES9_SD_SF_Li256ELb1ELb1ELb0ELb0EEENS1_36VarlenDynamicPersistentTileSchedulerILi128ELi128ELi256ELi128ELb0ELb1ELb1ELb0ELb1ELb1EEEEEEEEEvNT_6ParamsE --------------------------
	.section	.nv.info._ZN7cutlass13device_kernelIN5flash11enable_sm90INS1_16FlashAttnFwdSm90INS1_25CollectiveMainloopFwdSm90ILi2EN4cute5tupleIJNS5_1CILi1EEES8_S8_EEENS6_IJNS7_ILi128EEESA_NS7_ILi192EEEEEELi128ENS_6half_tEfNS_4arch4Sm90ELb0ELb0ELb1ELb1ELb0ELb1ELb0ELb1ELb1ELb1ELb0ELb0EEENS1_21CollectiveEpilogueFwdINS6_IJSA_SA_SA_EEES9_SD_SF_Li256ELb1ELb1ELb0ELb0EEENS1_36VarlenDynamicPersistentTileSchedulerILi128ELi128ELi256ELi128ELb0ELb1ELb1ELb0ELb1ELb1EEEEEEEEEvNT_6ParamsE,"",@"SHT_CUDA_INFO"
	.sectionflags	@""
	.align	4


	//----- nvinfo : EIATTR_CUDA_API_VERSION
	.align		4
        /*0000*/ 	.byte	0x04, 0x37
        /*0002*/ 	.short	(.L_171 - .L_170)
.L_170:
        /*0004*/ 	.word	0x00000082


	//----- nvinfo : EIATTR_KPARAM_INFO
	.align		4
.L_171:
        /*0008*/ 	.byte	0x04, 0x17
        /*000a*/ 	.short	(.L_173 - .L_172)
.L_172:
        /*000c*/ 	.word	0x00000000
        /*0010*/ 	.short	0x0000
        /*0012*/ 	.short	0x0070
        /*0014*/ 	.byte	0x00, 0xf0, 0x01, 0x2a


	//----- nvinfo : EIATTR_SPARSE_MMA_MASK
	.align		4
.L_173:
        /*0018*/ 	.byte	0x03, 0x50
        /*001a*/ 	.short	0x0000


	//----- nvinfo : EIATTR_MAXREG_COUNT
	.align		4
        /*001c*/ 	.byte	0x03, 0x1b
        /*001e*/ 	.short	0x00a8


	//----- nvinfo : EIATTR_NUM_BARRIERS
	.align		4
        /*0020*/ 	.byte	0x02, 0x4c
        /*0022*/ 	.byte	0x10
	.zero		1


	//----- nvinfo : EIATTR_EXTERNS
	.align		4
        /*0024*/ 	.byte	0x04, 0x0f
        /*0026*/ 	.short	(.L_175 - .L_174)


	//   ....[0]....
	.align		4
.L_174:
        /*0028*/ 	.word	index@(__assertfail)


	//----- nvinfo : EIATTR_ANNOTATIONS
	.align		4
.L_175:
        /*002c*/ 	.byte	0x04, 0x55
        /*002e*/ 	.short	(.L_177 - .L_176)


	//   ....[0]....
.L_176:
        /* <DEDUP_REMOVED lines=109> */


	//----- nvinfo : EIATTR_MERCURY_ISA_VERSION
	.align		4
.L_177:
        /*06e8*/ 	.byte	0x03, 0x5f
        /*06ea*/ 	.short	0x0101


	//----- nvinfo : EIATTR_UNUSED_LOAD_BYTE_OFFSET
	.align		4
        /*06ec*/ 	.byte	0x04, 0x44
        /*06ee*/ 	.short	(.L_179 - .L_178)


	//   ....[0]....
.L_178:
        /*06f0*/ 	.word	0x00000ab0
        /*06f4*/ 	.word	0x0000fff0


	//   ....[1]....
        /*06f8*/ 	.word	0x00016f40
        /*06fc*/ 	.word	0x0000fff0


	//----- nvinfo : EIATTR_INT_WARP_WIDE_INSTR_OFFSETS
	.align		4
.L_179:
        /*0700*/ 	.byte	0x04, 0x31
        /*0702*/ 	.short	(.L_181 - .L_180)


	//   ....[0]....
.L_180:
        /*0704*/ 	.word	0x00000190


	//   ....[1]....
        /*0708*/ 	.word	0x000001d0


	//   ....[2]....
        /*070c*/ 	.word	0x00000240


	//   ....[3]....
        /*0710*/ 	.word	0x0001b4e0


	//   ....[4]....
        /*0714*/ 	.word	0x0001b570


	//   ....[5]....
        /*0718*/ 	.word	0x0001f1f0


	//   ....[6]....
        /*071c*/ 	.word	0x0001f250


	//----- nvinfo : EIATTR_COOP_GROUP_MASK_REGIDS
	.align		4
.L_181:
        /*0720*/ 	.byte	0x04, 0x29
        /*0722*/ 	.short	(.L_183 - .L_182)


	//   ....[0]....
.L_182:
        /*0724*/ 	.word	0xffffffff


	//   ....[1]....
        /*0728*/ 	.word	0xffffffff


	//   ....[2]....
        /*072c*/ 	.word	0xffffffff


	//   ....[3]....
        /*0730*/ 	.word	0xffffffff


	//   ....[4]....
        /*0734*/ 	.word	0xffffffff


	//   ....[5]....
        /*0738*/ 	.word	0xffffffff


	//   ....[6]....
        /*073c*/ 	.word	0xffffffff


	//   ....[7]....
        /*0740*/ 	.word	0xffffffff


	//   ....[8]....
        /*0744*/ 	.word	0xffffffff


	//   ....[9]....
        /*0748*/ 	.word	0xffffffff


	//   ....[10]....
        /*074c*/ 	.word	0xffffffff


	//   ....[11]....
        /*0750*/ 	.word	0xffffffff


	//   ....[12]....
        /*0754*/ 	.word	0xffffffff


	//   ....[13]....
        /*0758*/ 	.word	0xffffffff


	//   ....[14]....
        /*075c*/ 	.word	0xffffffff


	//   ....[15]....
        /*0760*/ 	.word	0xffffffff


	//   ....[16]....
        /*0764*/ 	.word	0xffffffff


	//   ....[17]....
        /*0768*/ 	.word	0xffffffff


	//   ....[18]....
        /*076c*/ 	.word	0xffffffff


	//   ....[19]....
        /*0770*/ 	.word	0xffffffff


	//   ....[20]....
        /*0774*/ 	.word	0xffffffff


	//   ....[21]....
        /*0778*/ 	.word	0xffffffff


	//   ....[22]....
        /*077c*/ 	.word	0xffffffff


	//   ....[23]....
        /*0780*/ 	.word	0xffffffff


	//   ....[24]....
        /*0784*/ 	.word	0xffffffff


	//   ....[25]....
        /*0788*/ 	.word	0xffffffff


	//   ....[26]....
        /*078c*/ 	.word	0xffffffff


	//   ....[27]....
        /*0790*/ 	.word	0xffffffff


	//   ....[28]....
        /*0794*/ 	.word	0xffffffff


	//   ....[29]....
        /*0798*/ 	.word	0xffffffff


	//   ....[30]....
        /*079c*/ 	.word	0xffffffff


	//   ....[31]....
        /*07a0*/ 	.word	0xffffffff


	//   ....[32]....
        /*07a4*/ 	.word	0xffffffff


	//   ....[33]....
        /*07a8*/ 	.word	0xffffffff


	//   ....[34]....
        /*07ac*/ 	.word	0xffffffff


	//   ....[35]....
        /*07b0*/ 	.word	0xffffffff


	//   ....[36]....
        /*07b4*/ 	.word	0xffffffff


	//   ....[37]....
        /*07b8*/ 	.word	0xffffffff


	//   ....[38]....
        /*07bc*/ 	.word	0xffffffff


	//   ....[39]....
        /*07c0*/ 	.word	0xffffffff


	//   ....[40]....
        /*07c4*/ 	.word	0xffffffff


	//   ....[41]....
        /*07c8*/ 	.word	0xffffffff


	//   ....[42]....
        /*07cc*/ 	.word	0xffffffff


	//   ....[43]....
        /*07d0*/ 	.word	0xffffffff


	//   ....[44]....
        /*07d4*/ 	.word	0xffffffff


	//   ....[45]....
        /*07d8*/ 	.word	0xffffffff


	//   ....[46]....
        /*07dc*/ 	.word	0xffffffff


	//   ....[47]....
        /*07e0*/ 	.word	0xffffffff


	//   ....[48]....
        /*07e4*/ 	.word	0xffffffff


	//   ....[49]....
        /*07e8*/ 	.word	0xffffffff


	//   ....[50]....
        /*07ec*/ 	.word	0xffffffff


	//   ....[51]....
        /*07f0*/ 	.word	0xffffffff


	//   ....[52]....
        /*07f4*/ 	.word	0xffffffff


	//   ....[53]....
        /*07f8*/ 	.word	0xffffffff


	//   ....[54]....
        /*07fc*/ 	.word	0xffffffff


	//   ....[55]....
        /*0800*/ 	.word	0xffffffff


	//   ....[56]....
        /*0804*/ 	.word	0xffffffff


	//   ....[57]....
        /*0808*/ 	.word	0xffffffff


	//   ....[58]....
        /*080c*/ 	.word	0xffffffff


	//   ....[59]....
        /*0810*/ 	.word	0xffffffff


	//   ....[60]....
        /*0814*/ 	.word	0xffffffff


	//   ....[61]....
        /*0818*/ 	.word	0xffffffff


	//   ....[62]....
        /*081c*/ 	.word	0xffffffff


	//   ....[63]....
        /*0820*/ 	.word	0xffffffff


	//   ....[64]....
        /*0824*/ 	.word	0xffffffff


	//   ....[65]....
        /*0828*/ 	.word	0xffffffff


	//   ....[66]....
        /*082c*/ 	.word	0xffffffff


	//   ....[67]....
        /*0830*/ 	.word	0xffffffff


	//   ....[68]....
        /*0834*/ 	.word	0xffffffff


	//   ....[69]....
        /*0838*/ 	.word	0xffffffff


	//   ....[70]....
        /*083c*/ 	.word	0xffffffff


	//   ....[71]....
        /*0840*/ 	.word	0xffffffff


	//   ....[72]....
        /*0844*/ 	.word	0xffffffff


	//   ....[73]....
        /*0848*/ 	.word	0xffffffff


	//   ....[74]....
        /*084c*/ 	.word	0xffffffff


	//   ....[75]....
        /*0850*/ 	.word	0xffffffff


	//   ....[76]....
        /*0854*/ 	.word	0xffffffff


	//   ....[77]....
        /*0858*/ 	.word	0xffffffff


	//   ....[78]....
        /*085c*/ 	.word	0xffffffff


	//   ....[79]....
        /*0860*/ 	.word	0xffffffff


	//   ....[80]....
        /*0864*/ 	.word	0xffffffff


	//   ....[81]....
        /*0868*/ 	.word	0xffffffff


	//   ....[82]....
        /*086c*/ 	.word	0xffffffff


	//   ....[83]....
        /*0870*/ 	.word	0xffffffff


	//   ....[84]....
        /*0874*/ 	.word	0xffffffff


	//   ....[85]....
        /*0878*/ 	.word	0xffffffff


	//   ....[86]....
        /*087c*/ 	.word	0xffffffff


	//   ....[87]....
        /*0880*/ 	.word	0xffffffff


	//   ....[88]....
        /*0884*/ 	.word	0xffffffff


	//   ....[89]....
        /*0888*/ 	.word	0xffffffff


	//   ....[90]....
        /*088c*/ 	.word	0xffffffff


	//   ....[91]....
        /*0890*/ 	.word	0xffffffff


	//   ....[92]....
        /*0894*/ 	.word	0xffffffff


	//   ....[93]....
        /*0898*/ 	.word	0xffffffff


	//   ....[94]....
        /*089c*/ 	.word	0xffffffff


	//   ....[95]....
        /*08a0*/ 	.word	0xffffffff


	//   ....[96]....
        /*08a4*/ 	.word	0xffffffff


	//   ....[97]....
        /*08a8*/ 	.word	0xffffffff


	//   ....[98]....
        /*08ac*/ 	.word	0xffffffff


	//   ....[99]....
        /*08b0*/ 	.word	0xffffffff


	//   ....[100]....
        /*08b4*/ 	.word	0x0500000f


	//   ....[101]....
        /*08b8*/ 	.word	0x0500000f


	//   ....[102]....
        /*08bc*/ 	.word	0x0500000f


	//   ....[103]....
        /*08c0*/ 	.word	0x0500000f


	//   ....[104]....
        /*08c4*/ 	.word	0x0500000f


	//   ....[105]....
        /*08c8*/ 	.word	0x0500000f


	//   ....[106]....
        /*08cc*/ 	.word	0x0500000f


	//   ....[107]....
        /*08d0*/ 	.word	0x0500000f


	//   ....[108]....
        /*08d4*/ 	.word	0x0500000f


	//   ....[109]....
        /*08d8*/ 	.word	0x0500000f


	//   ....[110]....
        /*08dc*/ 	.word	0x0500000f


	//   ....[111]....
        /*08e0*/ 	.word	0x0500000f


	//   ....[112]....
        /*08e4*/ 	.word	0x0500000f


	//   ....[113]....
        /*08e8*/ 	.word	0x0500000f


	//   ....[114]....
        /*08ec*/ 	.word	0x0500000f


	//   ....[115]....
        /*08f0*/ 	.word	0x0500000f


	//   ....[116]....
        /*08f4*/ 	.word	0x0500000f


	//   ....[117]....
        /*08f8*/ 	.word	0x0500000f


	//   ....[118]....
        /*08fc*/ 	.word	0x0500000f


	//   ....[119]....
        /*0900*/ 	.word	0x0500000f


	//   ....[120]....
        /*0904*/ 	.word	0x0500000f


	//   ....[121]....
        /*0908*/ 	.word	0x0500000f


	//   ....[122]....
        /*090c*/ 	.word	0x0500000f


	//   ....[123]....
        /*0910*/ 	.word	0x0500000f


	//   ....[124]....
        /*0914*/ 	.word	0x0500000f


	//   ....[125]....
        /*0918*/ 	.word	0x0500000f


	//   ....[126]....
        /*091c*/ 	.word	0x0500000f


	//   ....[127]....
        /*0920*/ 	.word	0x0500000f


	//   ....[128]....
        /*0924*/ 	.word	0x0500000f


	//   ....[129]....
        /*0928*/ 	.word	0x0500000f


	//   ....[130]....
        /*092c*/ 	.word	0x0500000f


	//   ....[131]....
        /*0930*/ 	.word	0x0500000f


	//   ....[132]....
        /*0934*/ 	.word	0x0500000f


	//   ....[133]....
        /*0938*/ 	.word	0x0500000f


	//   ....[134]....
        /*093c*/ 	.word	0x0500000f


	//   ....[135]....
        /*0940*/ 	.word	0x0500000f


	//   ....[136]....
        /*0944*/ 	.word	0x0500000f


	//   ....[137]....
        /*0948*/ 	.word	0x0500000f


	//   ....[138]....
        /*094c*/ 	.word	0x0500000f


	//   ....[139]....
        /*0950*/ 	.word	0x0500000f


	//   ....[140]....
        /*0954*/ 	.word	0x0500000f


	//   ....[141]....
        /*0958*/ 	.word	0x0500000f


	//   ....[142]....
        /*095c*/ 	.word	0x0500000f


	//   ....[143]....
        /*0960*/ 	.word	0x0500000f


	//----- nvinfo : EIATTR_COOP_GROUP_INSTR_OFFSETS
	.align		4
.L_183:
        /*0964*/ 	.byte	0x04, 0x28
        /*0966*/ 	.short	(.L_185 - .L_184)


	//   ....[0]....
.L_184:
        /*0968*/ 	.word	0x00000070


	//   ....[1]....
        /*096c*/ 	.word	0x000001a0


	//   ....[2]....
        /*0970*/ 	.word	0x000001f0


	//   ....[3]....
        /*0974*/ 	.word	0x00000420


	//   ....[4]....
        /*0978*/ 	.word	0x00000580


	//   ....[5]....
        /*097c*/ 	.word	0x000006a0


	//   ....[6]....
        /*0980*/ 	.word	0x00000800


	//   ....[7]....
        /*0984*/ 	.word	0x0000a580


	//   ....[8]....
        /*0988*/ 	.word	0x0000aaf0


	//   ....[9]....
        /*098c*/ 	.word	0x0000ab00


	//   ....[10]....
        /*0990*/ 	.word	0x0000ab10


	//   ....[11]....
        /*0994*/ 	.word	0x0000ab20


	//   ....[12]....
        /*0998*/ 	.word	0x0000d570


	//   ....[13]....
        /*099c*/ 	.word	0x0000d580


	//   ....[14]....
        /*09a0*/ 	.word	0x0000d590


	//   ....[15]....
        /*09a4*/ 	.word	0x0000d5a0


	//   ....[16]....
        /*09a8*/ 	.word	0x00011e20


	//   ....[17]....
        /*09ac*/ 	.word	0x00011e60


	//   ....[18]....
        /*09b0*/ 	.word	0x000124c0


	//   ....[19]....
        /*09b4*/ 	.word	0x00012570


	//   ....[20]....
        /*09b8*/ 	.word	0x00014c30


	//   ....[21]....
        /*09bc*/ 	.word	0x00014cd0


	//   ....[22]....
        /*09c0*/ 	.word	0x000152c0


	//   ....[23]....
        /*09c4*/ 	.word	0x00015330


	//   ....[24]....
        /*09c8*/ 	.word	0x00016570


	//   ....[25]....
        /*09cc*/ 	.word	0x000168a0


	//   ....[26]....
        /*09d0*/ 	.word	0x000168d0


	//   ....[27]....
        /*09d4*/ 	.word	0x000169b0


	//   ....[28]....
        /*09d8*/ 	.word	0x00017990


	//   ....[29]....
        /*09dc*/ 	.word	0x000179d0


	//   ....[30]....
        /*09e0*/ 	.word	0x00017a10


	//   ....[31]....
        /*09e4*/ 	.word	0x00017a50


	//   ....[32]....
        /*09e8*/ 	.word	0x00017fb0


	//   ....[33]....
        /*09ec*/ 	.word	0x00017fe0


	//   ....[34]....
        /*09f0*/ 	.word	0x000180a0


	//   ....[35]....
        /*09f4*/ 	.word	0x000180c0


	//   ....[36]....
        /*09f8*/ 	.word	0x00018180


	//   ....[37]....
        /*09fc*/ 	.word	0x000181a0


	//   ....[38]....
        /*0a00*/ 	.word	0x00018270


	//   ....[39]....
        /*0a04*/ 	.word	0x00018290


	//   ....[40]....
        /*0a08*/ 	.word	0x00018ad0


	//   ....[41]....
        /*0a0c*/ 	.word	0x00018ae0


	//   ....[42]....
        /*0a10*/ 	.word	0x00018ba0


	//   ....[43]....
        /*0a14*/ 	.word	0x00018bc0


	//   ....[44]....
        /*0a18*/ 	.word	0x00018c80


	//   ....[45]....
        /*0a1c*/ 	.word	0x00018ca0


	//   ....[46]....
        /*0a20*/ 	.word	0x00018d70


	//   ....[47]....
        /*0a24*/ 	.word	0x00018d90


	//   ....[48]....
        /*0a28*/ 	.word	0x00018ee0


	//   ....[49]....
        /*0a2c*/ 	.word	0x000190b0


	//   ....[50]....
        /*0a30*/ 	.word	0x000190e0


	//   ....[51]....
        /*0a34*/ 	.word	0x00019110


	//   ....[52]....
        /*0a38*/ 	.word	0x00019140


	//   ....[53]....
        /*0a3c*/ 	.word	0x00019170


	//   ....[54]....
        /*0a40*/ 	.word	0x000191a0


	//   ....[55]....
        /*0a44*/ 	.word	0x00019310


	//   ....[56]....
        /*0a48*/ 	.word	0x00019340


	//   ....[57]....
        /*0a4c*/ 	.word	0x00019370


	//   ....[58]....
        /*0a50*/ 	.word	0x000193a0


	//   ....[59]....
        /*0a54*/ 	.word	0x000193d0


	//   ....[60]....
        /*0a58*/ 	.word	0x00019400


	//   ....[61]....
        /*0a5c*/ 	.word	0x00019490


	//   ....[62]....
        /*0a60*/ 	.word	0x000194c0


	//   ....[63]....
        /*0a64*/ 	.word	0x00019550


	//   ....[64]....
        /*0a68*/ 	.word	0x0001a0b0


	//   ....[65]....
        /*0a6c*/ 	.word	0x0001baf0


	//   ....[66]....
        /*0a70*/ 	.word	0x0001c7b0


	//   ....[67]....
        /*0a74*/ 	.word	0x0001c7f0


	//   ....[68]....
        /*0a78*/ 	.word	0x0001c810


	//   ....[69]....
        /*0a7c*/ 	.word	0x0001c830


	//   ....[70]....
        /*0a80*/ 	.word	0x0001c910


	//   ....[71]....
        /*0a84*/ 	.word	0x0001c960


	//   ....[72]....
        /*0a88*/ 	.word	0x0001ca00


	//   ....[73]....
        /*0a8c*/ 	.word	0x0001ca10


	//   ....[74]....
        /*0a90*/ 	.word	0x0001cab0


	//   ....[75]....
        /*0a94*/ 	.word	0x0001cac0


	//   ....[76]....
        /*0a98*/ 	.word	0x0001cb60


	//   ....[77]....
        /*0a9c*/ 	.word	0x0001cb70


	//   ....[78]....
        /*0aa0*/ 	.word	0x0001cbf0


	//   ....[79]....
        /*0aa4*/ 	.word	0x0001cc20


	//   ....[80]....
        /*0aa8*/ 	.word	0x0001cc70


	//   ....[81]....
        /*0aac*/ 	.word	0x0001ccb0


	//   ....[82]....
        /*0ab0*/ 	.word	0x0001f910


	//   ....[83]....
        /*0ab4*/ 	.word	0x0001f940


	//   ....[84]....
        /*0ab8*/ 	.word	0x0001f980


	//   ....[85]....
        /*0abc*/ 	.word	0x0001f9b0


	//   ....[86]....
        /*0ac0*/ 	.word	0x0001f9e0


	//   ....[87]....
        /*0ac4*/ 	.word	0x0001fa10


	//   ....[88]....
        /*0ac8*/ 	.word	0x0001fa40


	//   ....[89]....
        /*0acc*/ 	.word	0x0001fa70


	//   ....[90]....
        /*0ad0*/ 	.word	0x0001fbf0


	//   ....[91]....
        /*0ad4*/ 	.word	0x0001fc20


	//   ....[92]....
        /*0ad8*/ 	.word	0x0001fc50


	//   ....[93]....
        /*0adc*/ 	.word	0x0001fc80


	//   ....[94]....
        /*0ae0*/ 	.word	0x0001fcb0


	//   ....[95]....
        /*0ae4*/ 	.word	0x0001fce0


	//   ....[96]....
        /*0ae8*/ 	.word	0x0001fda0


	//   ....[97]....
        /*0aec*/ 	.word	0x0001fdc0


	//   ....[98]....
        /*0af0*/ 	.word	0x0001fe30


	//   ....[99]....
        /*0af4*/ 	.word	0x000202c0


	//   ....[100]....
        /*0af8*/ 	.word	0x00020720


	//   ....[101]....
        /*0afc*/ 	.word	0x000207b0


	//   ....[102]....
        /*0b00*/ 	.word	0x00020800


	//   ....[103]....
        /*0b04*/ 	.word	0x00020850


	//   ....[104]....
        /*0b08*/ 	.word	0x00020940


	//   ....[105]....
        /*0b0c*/ 	.word	0x000209d0


	//   ....[106]....
        /*0b10*/ 	.word	0x00020a30


	//   ....[107]....
        /*0b14*/ 	.word	0x00020a90


	//   ....[108]....
        /*0b18*/ 	.word	0x00020ce0


	//   ....[109]....
        /*0b1c*/ 	.word	0x00020fd0


	//   ....[110]....
        /*0b20*/ 	.word	0x00021140


	//   ....[111]....
        /*0b24*/ 	.word	0x00021190


	//   ....[112]....
        /*0b28*/ 	.word	0x00021210


	//   ....[113]....
        /*0b2c*/ 	.word	0x00021260


	//   ....[114]....
        /*0b30*/ 	.word	0x00021400


	//   ....[115]....
        /*0b34*/ 	.word	0x000214e0


	//   ....[116]....
        /*0b38*/ 	.word	0x000215a0


	//   ....[117]....
        /*0b3c*/ 	.word	0x000216b0


	//   ....[118]....
        /*0b40*/ 	.word	0x00021710


	//   ....[119]....
        /*0b44*/ 	.word	0x00021820


	//   ....[120]....
        /*0b48*/ 	.word	0x00021880


	//   ....[121]....
        /*0b4c*/ 	.word	0x00021990


	//   ....[122]....
        /*0b50*/ 	.word	0x000219f0


	//   ....[123]....
        /*0b54*/ 	.word	0x00021af0


	//   ....[124]....
        /*0b58*/ 	.word	0x00021b60


	//   ....[125]....
        /*0b5c*/ 	.word	0x00021c50


	//   ....[126]....
        /*0b60*/ 	.word	0x00021f80


	//   ....[127]....
        /*0b64*/ 	.word	0x00022020


	//   ....[128]....
        /*0b68*/ 	.word	0x00022140


	//   ....[129]....
        /*0b6c*/ 	.word	0x000221c0


	//   ....[130]....
        /*0b70*/ 	.word	0x00022240


	//   ....[131]....
        /*0b74*/ 	.word	0x000222c0


	//   ....[132]....
        /*0b78*/ 	.word	0x00022340


	//   ....[133]....
        /*0b7c*/ 	.word	0x000223d0


	//   ....[134]....
        /*0b80*/ 	.word	0x00022470


	//   ....[135]....
        /*0b84*/ 	.word	0x00022520


	//   ....[136]....
        /*0b88*/ 	.word	0x000225a0


	//   ....[137]....
        /*0b8c*/ 	.word	0x00022620


	//   ....[138]....
        /*0b90*/ 	.word	0x000226a0


	//   ....[139]....
        /*0b94*/ 	.word	0x00022730


	//   ....[140]....
        /*0b98*/ 	.word	0x000227b0


	//   ....[141]....
        /*0b9c*/ 	.word	0x00022850


	//   ....[142]....
        /*0ba0*/ 	.word	0x000228e0


	//   ....[143]....
        /*0ba4*/ 	.word	0x00022a10


	//----- nvinfo : EIATTR_REG_RECONFIG
	.align		4
.L_185:
        /*0ba8*/ 	.byte	0x01, 0x54
	.zero		2


	//----- nvinfo : EIATTR_SYSCALL_OFFSETS
	.align		4
        /*0bac*/ 	.byte	0x04, 0x46
        /*0bae*/ 	.short	(.L_187 - .L_186)


	//   ....[0]....
.L_186:
        /*0bb0*/ 	.word	0x00001aa0


	//   ....[1]....
        /*0bb4*/ 	.word	0x00001bf0


	//   ....[2]....
        /*0bb8*/ 	.word	0x0000a720


	//   ....[3]....
        /*0bbc*/ 	.word	0x0000aa70


	//   ....[4]....
        /*0bc0*/ 	.word	0x0001b6e0


	//   ....[5]....
        /*0bc4*/ 	.word	0x0001b840


	//   ....[6]....
        /*0bc8*/ 	.word	0x0001b940


	//   ....[7]....
        /*0bcc*/ 	.word	0x0001c360


	//----- nvinfo : EIATTR_MBARRIER_INSTR_OFFSETS
	.align		4
.L_187:
        /*0bd0*/ 	.byte	0x04, 0x39
        /*0bd2*/ 	.short	(.L_189 - .L_188)


	//   ....[0]....
.L_188:
        /*0bd4*/ 	.word	0x000002d0
        /*0bd8*/ 	.word	0x000000ff
        /*0bdc*/ 	.word	0x00034800
        /*0be0*/ 	.short	0x0100
        /*0be2*/ 	.byte	0x08
	.zero		1


	//   ....[1]....
        /*0be4*/ 	.word	0x000002e0
        /*0be8*/ 	.word	0x000000ff
        /*0bec*/ 	.word	0x00034820
        /*0bf0*/ 	.short	0x0100
        /*0bf2*/ 	.byte	0x08
	.zero		1


	//   ....[2]....
        /*0bf4*/ 	.word	0x000003d0
        /*0bf8*/ 	.word	0x000000ff
        /*0bfc*/ 	.word	0x00034830
        /*0c00*/ 	.short	0x0100
        /*0c02*/ 	.byte	0x08
	.zero		1


	//   ....[3]....
        /*0c04*/ 	.word	0x000003e0
        /*0c08*/ 	.word	0x000000ff
        /*0c0c*/ 	.word	0x00034840
        /*0c10*/ 	.short	0x0100
        /*0c12*/ 	.byte	0x08
	.zero		1


	//   ....[4]....
        /*0c14*/ 	.word	0x000003f0
        /*0c18*/ 	.word	0x000000ff
        /*0c1c*/ 	.word	0x00034838
        /*0c20*/ 	.short	0x0100
        /*0c22*/ 	.byte	0x08
	.zero		1


	//   ....[5]....
        /*0c24*/ 	.word	0x00000400
        /*0c28*/ 	.word	0x000000ff
        /*0c2c*/ 	.word	0x00034848
        /*0c30*/ 	.short	0x0100
        /*0c32*/ 	.byte	0x08
	.zero		1


	//   ....[6]....
        /*0c34*/ 	.word	0x00000530
        /*0c38*/ 	.word	0x000000ff
        /*0c3c*/ 	.word	0x00034850
        /*0c40*/ 	.short	0x0100
        /*0c42*/ 	.byte	0x08
	.zero		1


	//   ....[7]....
        /*0c44*/ 	.word	0x00000540
        /*0c48*/ 	.word	0x000000ff
        /*0c4c*/ 	.word	0x00034860
        /*0c50*/ 	.short	0x0100
        /*0c52*/ 	.byte	0x08
	.zero		1


	//   ....[8]....
        /*0c54*/ 	.word	0x00000550
        /*0c58*/ 	.word	0x000000ff
        /*0c5c*/ 	.word	0x00034858
        /*0c60*/ 	.short	0x0100
        /*0c62*/ 	.byte	0x08
	.zero		1


	//   ....[9]....
        /*0c64*/ 	.word	0x00000560
        /*0c68*/ 	.word	0x000000ff
        /*0c6c*/ 	.word	0x00034868
        /*0c70*/ 	.short	0x0100
        /*0c72*/ 	.byte	0x08
	.zero		1


	//   ....[10]....
        /*0c74*/ 	.word	0x00000650
        /*0c78*/ 	.word	0x000000ff
        /*0c7c*/ 	.word	0x00034870
        /*0c80*/ 	.short	0x0100
        /*0c82*/ 	.byte	0x06
	.zero		1


	//   ....[11]....
        /*0c84*/ 	.word	0x00000660
        /*0c88*/ 	.word	0x000000ff
        /*0c8c*/ 	.word	0x00034880
        /*0c90*/ 	.short	0x0100
        /*0c92*/ 	.byte	0x06
	.zero		1


	//   ....[12]....
        /*0c94*/ 	.word	0x00000670
        /*0c98*/ 	.word	0x000000ff
        /*0c9c*/ 	.word	0x00034878
        /*0ca0*/ 	.short	0x0100
        /*0ca2*/ 	.byte	0x06
	.zero		1


	//   ....[13]....
        /*0ca4*/ 	.word	0x00000680
        /*0ca8*/ 	.word	0x000000ff
        /*0cac*/ 	.word	0x00034888
        /*0cb0*/ 	.short	0x0100
        /*0cb2*/ 	.byte	0x06
	.zero		1


	//   ....[14]....
        /*0cb4*/ 	.word	0x000007b0
        /*0cb8*/ 	.word	0x000000ff
        /*0cbc*/ 	.word	0x00034890
        /*0cc0*/ 	.short	0x0100
        /*0cc2*/ 	.byte	0x08
	.zero		1


	//   ....[15]....
        /*0cc4*/ 	.word	0x000007c0
        /*0cc8*/ 	.word	0x000000ff
        /*0ccc*/ 	.word	0x000348a0
        /*0cd0*/ 	.short	0x0100
        /*0cd2*/ 	.byte	0x08
	.zero		1


	//   ....[16]....
        /*0cd4*/ 	.word	0x000007d0
        /*0cd8*/ 	.word	0x000000ff
        /*0cdc*/ 	.word	0x00034898
        /*0ce0*/ 	.short	0x0100
        /*0ce2*/ 	.byte	0x08
	.zero		1


	//   ....[17]....
        /*0ce4*/ 	.word	0x000007e0
        /*0ce8*/ 	.word	0x000000ff
        /*0cec*/ 	.word	0x000348a8
        /*0cf0*/ 	.short	0x0100
        /*0cf2*/ 	.byte	0x08
	.zero		1


	//   ....[18]....
        /*0cf4*/ 	.word	0x00000910
        /*0cf8*/ 	.word	0x000000ff
        /*0cfc*/ 	.word	0x000348b0
        /*0d00*/ 	.short	0x0100
        /*0d02*/ 	.byte	0x08
	.zero		1


	//   ....[19]....
        /*0d04*/ 	.word	0x00000920
        /*0d08*/ 	.word	0x000000ff
        /*0d0c*/ 	.word	0x000348c0
        /*0d10*/ 	.short	0x0100
        /*0d12*/ 	.byte	0x08
	.zero		1


	//   ....[20]....
        /*0d14*/ 	.word	0x00000930
        /*0d18*/ 	.word	0x000000ff
        /*0d1c*/ 	.word	0x000348b8
        /*0d20*/ 	.short	0x0100
        /*0d22*/ 	.byte	0x08
	.zero		1


	//   ....[21]....
        /*0d24*/ 	.word	0x00000940
        /*0d28*/ 	.word	0x000000ff
        /*0d2c*/ 	.word	0x000348c8
        /*0d30*/ 	.short	0x0100
        /*0d32*/ 	.byte	0x08
	.zero		1


	//   ....[22]....
        /*0d34*/ 	.word	0x00003720
        /*0d38*/ 	.word	0x00000003
        /*0d3c*/ 	.word	0x00034890
        /*0d40*/ 	.short	0x010a
        /*0d42*/ 	.byte	0x3f
	.zero		1


	//   ....[23]....
        /*0d44*/ 	.word	0x00006950
        /*0d48*/ 	.word	0x00000003
        /*0d4c*/ 	.word	0x00034890
        /*0d50*/ 	.short	0x010a
        /*0d52*/ 	.byte	0x3f
	.zero		1


	//   ....[24]....
        /*0d54*/ 	.word	0x00009990
        /*0d58*/ 	.word	0x00000003
        /*0d5c*/ 	.word	0x00034890
        /*0d60*/ 	.short	0x010a
        /*0d62*/ 	.byte	0x3f
	.zero		1


	//   ....[25]....
        /*0d64*/ 	.word	0x00009d60
        /*0d68*/ 	.word	0x00000028
        /*0d6c*/ 	.word	0x00000000
        /*0d70*/ 	.short	0x0101
        /*0d72*/ 	.byte	0x3f
	.zero		1


	//   ....[26]....
        /*0d74*/ 	.word	0x00009da0
        /*0d78*/ 	.word	0x00000003
        /*0d7c*/ 	.word	0x000348b0
        /*0d80*/ 	.short	0x010a
        /*0d82*/ 	.byte	0x3f
	.zero		1


	//   ....[27]....
        /*0d84*/ 	.word	0x0000a230
        /*0d88*/ 	.word	0x00000003
        /*0d8c*/ 	.word	0x00000000
        /*0d90*/ 	.short	0x0101
        /*0d92*/ 	.byte	0x3f
	.zero		1


	//   ....[28]....
        /*0d94*/ 	.word	0x0000a7a0
        /*0d98*/ 	.word	0x00000002
        /*0d9c*/ 	.word	0x00034800
        /*0da0*/ 	.short	0x010a
        /*0da2*/ 	.byte	0x3f
	.zero		1


	//   ....[29]....
        /*0da4*/ 	.word	0x0000a7f0
        /*0da8*/ 	.word	0x00000002
        /*0dac*/ 	.word	0x00034800
        /*0db0*/ 	.short	0x010a
        /*0db2*/ 	.byte	0x3f
	.zero		1


	//   ....[30]....
        /*0db4*/ 	.word	0x0000b1f0
        /*0db8*/ 	.word	0x00000002
        /*0dbc*/ 	.word	0x00034800
        /*0dc0*/ 	.short	0x010a
        /*0dc2*/ 	.byte	0x3f
	.zero		1


	//   ....[31]....
        /*0dc4*/ 	.word	0x0000daf0
        /*0dc8*/ 	.word	0x00000002
        /*0dcc*/ 	.word	0x00034800
        /*0dd0*/ 	.short	0x010a
        /*0dd2*/ 	.byte	0x3f
	.zero		1


	//   ....[32]....
        /*0dd4*/ 	.word	0x000101d0
        /*0dd8*/ 	.word	0x00000000
        /*0ddc*/ 	.word	0x00034830
        /*0de0*/ 	.short	0x010a
        /*0de2*/ 	.byte	0x3f
	.zero		1


	//   ....[33]....
        /*0de4*/ 	.word	0x00010250
        /*0de8*/ 	.word	0x00000000
        /*0dec*/ 	.word	0x00034830
        /*0df0*/ 	.short	0x010a
        /*0df2*/ 	.byte	0x3f
	.zero		1


	//   ....[34]....
        /*0df4*/ 	.word	0x00012ac0
        /*0df8*/ 	.word	0x00000003
        /*0dfc*/ 	.word	0x00000000
        /*0e00*/ 	.short	0x0101
        /*0e02*/ 	.byte	0x3f
	.zero		1


	//   ....[35]....
        /*0e04*/ 	.word	0x00013420
        /*0e08*/ 	.word	0x0000000a
        /*0e0c*/ 	.word	0x00034830
        /*0e10*/ 	.short	0x010a
        /*0e12*/ 	.byte	0x3f
	.zero		1


	//   ....[36]....
        /*0e14*/ 	.word	0x000134a0
        /*0e18*/ 	.word	0x0000000a
        /*0e1c*/ 	.word	0x00034830
        /*0e20*/ 	.short	0x010a
        /*0e22*/ 	.byte	0x3f
	.zero		1


	//   ....[37]....
        /*0e24*/ 	.word	0x00013ff0
        /*0e28*/ 	.word	0x0000000d
        /*0e2c*/ 	.word	0x00034850
        /*0e30*/ 	.short	0x010a
        /*0e32*/ 	.byte	0x3f
	.zero		1


	//   ....[38]....
        /*0e34*/ 	.word	0x00014040
        /*0e38*/ 	.word	0x0000000d
        /*0e3c*/ 	.word	0x00034850
        /*0e40*/ 	.short	0x010a
        /*0e42*/ 	.byte	0x3f
	.zero		1


	//   ....[39]....
        /*0e44*/ 	.word	0x00015960
        /*0e48*/ 	.word	0x00000014
        /*0e4c*/ 	.word	0x00000000
        /*0e50*/ 	.short	0x0101
        /*0e52*/ 	.byte	0x3f
	.zero		1


	//   ....[40]....
        /*0e54*/ 	.word	0x000159c0
        /*0e58*/ 	.word	0x0000000d
        /*0e5c*/ 	.word	0x00000000
        /*0e60*/ 	.short	0x0101
        /*0e62*/ 	.byte	0x3f
	.zero		1


	//   ....[41]....
        /*0e64*/ 	.word	0x00016470
        /*0e68*/ 	.word	0x00000008
        /*0e6c*/ 	.word	0x00034850
        /*0e70*/ 	.short	0x010a
        /*0e72*/ 	.byte	0x3f
	.zero		1


	//   ....[42]....
        /*0e74*/ 	.word	0x00016510
        /*0e78*/ 	.word	0x00000008
        /*0e7c*/ 	.word	0x00034850
        /*0e80*/ 	.short	0x010a
        /*0e82*/ 	.byte	0x3f
	.zero		1


	//   ....[43]....
        /*0e84*/ 	.word	0x00016af0
        /*0e88*/ 	.word	0x0000000b
        /*0e8c*/ 	.word	0x00000000
        /*0e90*/ 	.short	0x0101
        /*0e92*/ 	.byte	0x3f
	.zero		1


	//   ....[44]....
        /*0e94*/ 	.word	0x00017fc0
        /*0e98*/ 	.word	0x00000000
        /*0e9c*/ 	.word	0x00000000
        /*0ea0*/ 	.short	0x0101
        /*0ea2*/ 	.byte	0x3f
	.zero		1


	//   ....[45]....
        /*0ea4*/ 	.word	0x0001a1a0
        /*0ea8*/ 	.word	0x00000004
        /*0eac*/ 	.word	0x00034820
        /*0eb0*/ 	.short	0x010a
        /*0eb2*/ 	.byte	0x3f
	.zero		1


	//   ....[46]....
        /*0eb4*/ 	.word	0x0001a280
        /*0eb8*/ 	.word	0x00000004
        /*0ebc*/ 	.word	0x000348a0
        /*0ec0*/ 	.short	0x010a
        /*0ec2*/ 	.byte	0x3f
	.zero		1


	//   ....[47]....
        /*0ec4*/ 	.word	0x0001a6c0
        /*0ec8*/ 	.word	0x00000004
        /*0ecc*/ 	.word	0x000348c0
        /*0ed0*/ 	.short	0x010a
        /*0ed2*/ 	.byte	0x3f
	.zero		1


	//   ....[48]....
        /*0ed4*/ 	.word	0x0001abe0
        /*0ed8*/ 	.word	0x00000006
        /*0edc*/ 	.word	0x000348a0
        /*0ee0*/ 	.short	0x010a
        /*0ee2*/ 	.byte	0x3f
	.zero		1


	//   ....[49]....
        /*0ee4*/ 	.word	0x0001b010
        /*0ee8*/ 	.word	0x00000006
        /*0eec*/ 	.word	0x000348c0
        /*0ef0*/ 	.short	0x010a
        /*0ef2*/ 	.byte	0x3f
	.zero		1


	//   ....[50]....
        /*0ef4*/ 	.word	0x0001bd90
        /*0ef8*/ 	.word	0x00000000
        /*0efc*/ 	.word	0x00034840
        /*0f00*/ 	.short	0x010a
        /*0f02*/ 	.byte	0x3f
	.zero		1


	//   ....[51]....
        /*0f04*/ 	.word	0x0001cde0
        /*0f08*/ 	.word	0x0000000a
        /*0f0c*/ 	.word	0x00034800
        /*0f10*/ 	.short	0x0107
        /*0f12*/ 	.byte	0x3f
	.zero		1


	//   ....[52]....
        /*0f14*/ 	.word	0x0001cef0
        /*0f18*/ 	.word	0x00000002
        /*0f1c*/ 	.word	0x00034800
        /*0f20*/ 	.short	0x0101
        /*0f22*/ 	.byte	0x3f
	.zero		1


	//   ....[53]....
        /*0f24*/ 	.word	0x0001cf10
        /*0f28*/ 	.word	0x00000002
        /*0f2c*/ 	.word	0x00034820
        /*0f30*/ 	.short	0x010a
        /*0f32*/ 	.byte	0x3f
	.zero		1


	//   ....[54]....
        /*0f34*/ 	.word	0x0001d290
        /*0f38*/ 	.word	0x00000003
        /*0f3c*/ 	.word	0x00034840
        /*0f40*/ 	.short	0x010a
        /*0f42*/ 	.byte	0x3f
	.zero		1


	//   ....[55]....
        /*0f44*/ 	.word	0x0001d740
        /*0f48*/ 	.word	0x00000003
        /*0f4c*/ 	.word	0x00000060
        /*0f50*/ 	.short	0x010a
        /*0f52*/ 	.byte	0x3f
	.zero		1


	//   ....[56]....
        /*0f54*/ 	.word	0x0001de30
        /*0f58*/ 	.word	0x00000003
        /*0f5c*/ 	.word	0x00034840
        /*0f60*/ 	.short	0x010a
        /*0f62*/ 	.byte	0x3f
	.zero		1


	//   ....[57]....
        /*0f64*/ 	.word	0x0001e2e0
        /*0f68*/ 	.word	0x00000002
        /*0f6c*/ 	.word	0x00000060
        /*0f70*/ 	.short	0x010a
        /*0f72*/ 	.byte	0x3f
	.zero		1


	//   ....[58]....
        /*0f74*/ 	.word	0x0001e900
        /*0f78*/ 	.word	0x00000002
        /*0f7c*/ 	.word	0x00034840
        /*0f80*/ 	.short	0x010a
        /*0f82*/ 	.byte	0x3f
	.zero		1


	//   ....[59]....
        /*0f84*/ 	.word	0x0001edb0
        /*0f88*/ 	.word	0x00000002
        /*0f8c*/ 	.word	0x00000060
        /*0f90*/ 	.short	0x010a
        /*0f92*/ 	.byte	0x3f
	.zero		1


	//   ....[60]....
        /*0f94*/ 	.word	0x0001f360
        /*0f98*/ 	.word	0x00000000
        /*0f9c*/ 	.word	0x00034860
        /*0fa0*/ 	.short	0x010a
        /*0fa2*/ 	.byte	0x3f
	.zero		1


	//   ....[61]....
        /*0fa4*/ 	.word	0x00020240
        /*0fa8*/ 	.word	0x00000000
        /*0fac*/ 	.word	0x00034820
        /*0fb0*/ 	.short	0x010a
        /*0fb2*/ 	.byte	0x3f
	.zero		1


	//   ....[62]....
        /*0fb4*/ 	.word	0x00020410
        /*0fb8*/ 	.word	0x00000006
        /*0fbc*/ 	.word	0x00000000
        /*0fc0*/ 	.short	0x010a
        /*0fc2*/ 	.byte	0x3f
	.zero		1


	//   ....[63]....
        /*0fc4*/ 	.word	0x00020480
        /*0fc8*/ 	.word	0x00000007
        /*0fcc*/ 	.word	0x00000000
        /*0fd0*/ 	.short	0x010a
        /*0fd2*/ 	.byte	0x3f
	.zero		1


	//   ....[64]....
        /*0fd4*/ 	.word	0x000204f0
        /*0fd8*/ 	.word	0x00000004
        /*0fdc*/ 	.word	0x00000000
        /*0fe0*/ 	.short	0x010a
        /*0fe2*/ 	.byte	0x3f
	.zero		1


	//   ....[65]....
        /*0fe4*/ 	.word	0x00020520
        /*0fe8*/ 	.word	0x00000003
        /*0fec*/ 	.word	0x00000000
        /*0ff0*/ 	.short	0x010a
        /*0ff2*/ 	.byte	0x3f
	.zero		1


	//   ....[66]....
        /*0ff4*/ 	.word	0x00020580
        /*0ff8*/ 	.word	0x00000003
        /*0ffc*/ 	.word	0x00034890
        /*1000*/ 	.short	0x010a
        /*1002*/ 	.byte	0x3f
	.zero		1


	//   ....[67]....
        /*1004*/ 	.word	0x000205d0
        /*1008*/ 	.word	0x00000003
        /*100c*/ 	.word	0x00034890
        /*1010*/ 	.short	0x010a
        /*1012*/ 	.byte	0x3f
	.zero		1


	//   ....[68]....
        /*1014*/ 	.word	0x00020620
        /*1018*/ 	.word	0x00000003
        /*101c*/ 	.word	0x00034890
        /*1020*/ 	.short	0x010a
        /*1022*/ 	.byte	0x3f
	.zero		1


	//   ....[69]....
        /*1024*/ 	.word	0x00020670
        /*1028*/ 	.word	0x00000003
        /*102c*/ 	.word	0x000348b0
        /*1030*/ 	.short	0x010a
        /*1032*/ 	.byte	0x3f
	.zero		1


	//   ....[70]....
        /*1034*/ 	.word	0x00020890
        /*1038*/ 	.word	0x00000002
        /*103c*/ 	.word	0x00034800
        /*1040*/ 	.short	0x010a
        /*1042*/ 	.byte	0x3f
	.zero		1


	//   ....[71]....
        /*1044*/ 	.word	0x00020ac0
        /*1048*/ 	.word	0x00000002
        /*104c*/ 	.word	0x00034800
        /*1050*/ 	.short	0x010a
        /*1052*/ 	.byte	0x3f
	.zero		1


	//   ....[72]....
        /*1054*/ 	.word	0x00020b10
        /*1058*/ 	.word	0x00000000
        /*105c*/ 	.word	0x00034830
        /*1060*/ 	.short	0x010a
        /*1062*/ 	.byte	0x3f
	.zero		1


	//   ....[73]....
        /*1064*/ 	.word	0x00020b60
        /*1068*/ 	.word	0x0000000a
        /*106c*/ 	.word	0x00034830
        /*1070*/ 	.short	0x010a
        /*1072*/ 	.byte	0x3f
	.zero		1


	//   ....[74]....
        /*1074*/ 	.word	0x00020bb0
        /*1078*/ 	.word	0x0000000d
        /*107c*/ 	.word	0x00034850
        /*1080*/ 	.short	0x010a
        /*1082*/ 	.byte	0x3f
	.zero		1


	//   ....[75]....
        /*1084*/ 	.word	0x00020c00
        /*1088*/ 	.word	0x00000008
        /*108c*/ 	.word	0x00034850
        /*1090*/ 	.short	0x010a
        /*1092*/ 	.byte	0x3f
	.zero		1


	//   ....[76]....
        /*1094*/ 	.word	0x00020db0
        /*1098*/ 	.word	0x00000003
        /*109c*/ 	.word	0x00034820
        /*10a0*/ 	.short	0x010a
        /*10a2*/ 	.byte	0x3f
	.zero		1


	//   ....[77]....
        /*10a4*/ 	.word	0x00020e00
        /*10a8*/ 	.word	0x00000004
        /*10ac*/ 	.word	0x000348a0
        /*10b0*/ 	.short	0x010a
        /*10b2*/ 	.byte	0x3f
	.zero		1


	//   ....[78]....
        /*10b4*/ 	.word	0x00020e50
        /*10b8*/ 	.word	0x00000004
        /*10bc*/ 	.word	0x000348c0
        /*10c0*/ 	.short	0x010a
        /*10c2*/ 	.byte	0x3f
	.zero		1


	//   ....[79]....
        /*10c4*/ 	.word	0x00020ea0
        /*10c8*/ 	.word	0x00000006
        /*10cc*/ 	.word	0x000348a0
        /*10d0*/ 	.short	0x010a
        /*10d2*/ 	.byte	0x3f
	.zero		1


	//   ....[80]....
        /*10d4*/ 	.word	0x00020ef0
        /*10d8*/ 	.word	0x00000006
        /*10dc*/ 	.word	0x000348c0
        /*10e0*/ 	.short	0x010a
        /*10e2*/ 	.byte	0x3f
	.zero		1


	//   ....[81]....
        /*10e4*/ 	.word	0x00021090
        /*10e8*/ 	.word	0x00000000
        /*10ec*/ 	.word	0x00034840
        /*10f0*/ 	.short	0x010a
        /*10f2*/ 	.byte	0x3f
	.zero		1


	//   ....[82]....
        /*10f4*/ 	.word	0x00021ca0
        /*10f8*/ 	.word	0x00000002
        /*10fc*/ 	.word	0x00034820
        /*1100*/ 	.short	0x010a
        /*1102*/ 	.byte	0x3f
	.zero		1


	//   ....[83]....
        /*1104*/ 	.word	0x00021cf0
        /*1108*/ 	.word	0x00000003
        /*110c*/ 	.word	0x00034840
        /*1110*/ 	.short	0x010a
        /*1112*/ 	.byte	0x3f
	.zero		1


	//   ....[84]....
        /*1114*/ 	.word	0x00021d40
        /*1118*/ 	.word	0x00000003
        /*111c*/ 	.word	0x00000060
        /*1120*/ 	.short	0x010a
        /*1122*/ 	.byte	0x3f
	.zero		1


	//   ....[85]....
        /*1124*/ 	.word	0x00021d90
        /*1128*/ 	.word	0x00000003
        /*112c*/ 	.word	0x00034840
        /*1130*/ 	.short	0x010a
        /*1132*/ 	.byte	0x3f
	.zero		1


	//   ....[86]....
        /*1134*/ 	.word	0x00021de0
        /*1138*/ 	.word	0x00000002
        /*113c*/ 	.word	0x00000060
        /*1140*/ 	.short	0x010a
        /*1142*/ 	.byte	0x3f
	.zero		1


	//   ....[87]....
        /*1144*/ 	.word	0x00021e30
        /*1148*/ 	.word	0x00000002
        /*114c*/ 	.word	0x00034840
        /*1150*/ 	.short	0x010a
        /*1152*/ 	.byte	0x3f
	.zero		1


	//   ....[88]....
        /*1154*/ 	.word	0x00021e80
        /*1158*/ 	.word	0x00000002
        /*115c*/ 	.word	0x00000060
        /*1160*/ 	.short	0x010a
        /*1162*/ 	.byte	0x3f
	.zero		1


	//   ....[89]....
        /*1164*/ 	.word	0x00021ed0
        /*1168*/ 	.word	0x00000000
        /*116c*/ 	.word	0x00034860
        /*1170*/ 	.short	0x010a
        /*1172*/ 	.byte	0x3f
	.zero		1


	//   ....[90]....
        /*1174*/ 	.word	0x00022930
        /*1178*/ 	.word	0x00000000
        /*117c*/ 	.word	0x00034820
        /*1180*/ 	.short	0x010a
        /*1182*/ 	.byte	0x3f
	.zero		1


	//   ....[91]....
        /*1184*/ 	.word	0x00022ad0
        /*1188*/ 	.word	0x00000006
        /*118c*/ 	.word	0x00000000
        /*1190*/ 	.short	0x010a
        /*1192*/ 	.byte	0x3f
	.zero		1


	//   ....[92]....
        /*1194*/ 	.word	0x00022b20
        /*1198*/ 	.word	0x00000007
        /*119c*/ 	.word	0x00000000
        /*11a0*/ 	.short	0x010a
        /*11a2*/ 	.byte	0x3f
	.zero		1


	//   ....[93]....
        /*11a4*/ 	.word	0x00022b70
        /*11a8*/ 	.word	0x00000004
        /*11ac*/ 	.word	0x00000000
        /*11b0*/ 	.short	0x010a
        /*11b2*/ 	.byte	0x3f
	.zero		1


	//----- nvinfo : EIATTR_NUM_MBARRIERS
	.align		4
.L_189:
        /*11b4*/ 	.byte	0x03, 0x38
        /*11b6*/ 	.short	0x0016


	//----- nvinfo : EIATTR_EXIT_INSTR_OFFSETS
	.align		4
        /*11b8*/ 	.byte	0x04, 0x1c
        /*11ba*/ 	.short	(.L_191 - .L_190)


	//   ....[0]....
.L_190:
        /*11bc*/ 	.word	0x00020570


	//----- nvinfo : EIATTR_MAX_THREADS
	.align		4
.L_191:
        /*11c0*/ 	.byte	0x04, 0x05
        /*11c2*/ 	.short	(.L_193 - .L_192)
.L_192:
        /*11c4*/ 	.word	0x00000180
        /*11c8*/ 	.word	0x00000001
        /*11cc*/ 	.word	0x00000001


	//----- nvinfo : EIATTR_CRS_STACK_SIZE
	.align		4
.L_193:
        /*11d0*/ 	.byte	0x04, 0x1e
        /*11d2*/ 	.short	(.L_195 - .L_194)
.L_194:
        /*11d4*/ 	.word	0x00000000


	//----- nvinfo : EIATTR_CBANK_PARAM_SIZE
	.align		4
.L_195:
        /*11d8*/ 	.byte	0x03, 0x19
        /*11da*/ 	.short	0x0af0


	//----- nvinfo : EIATTR_PARAM_CBANK
	.align		4
        /*11dc*/ 	.byte	0x04, 0x0a
        /*11de*/ 	.short	(.L_197 - .L_196)
	.align		4
.L_196:
        /*11e0*/ 	.word	index@(.nv.constant0._ZN7cutlass13device_kernelIN5flash11enable_sm90INS1_16FlashAttnFwdSm90INS1_25CollectiveMainloopFwdSm90ILi2EN4cute5tupleIJNS5_1CILi1EEES8_S8_EEENS6_IJNS7_ILi128EEESA_NS7_ILi192EEEEEELi128ENS_6half_tEfNS_4arch4Sm90ELb0ELb0ELb1ELb1ELb0ELb1ELb0ELb1ELb1ELb1ELb0ELb0EEENS1_21CollectiveEpilogueFwdINS6_IJSA_SA_SA_EEES9_SD_SF_Li256ELb1ELb1ELb0ELb0EEENS1_36VarlenDynamicPersistentTileSchedulerILi128ELi128ELi256ELi128ELb0ELb1ELb1ELb0ELb1ELb1EEEEEEEEEvNT_6ParamsE)
        /*11e4*/ 	.short	0x0210
        /*11e6*/ 	.short	0x0af0


	//----- nvinfo : EIATTR_SW_WAR
	.align		4
.L_197:
        /*11e8*/ 	.byte	0x04, 0x36
        /*11ea*/ 	.short	(.L_199 - .L_198)
.L_198:
        /*11ec*/ 	.word	0x00000008
.L_199:


//--------------------- .nv.info._ZN7cutlass13device_kernelIN5flash11enable_sm90INS1_16FlashAttnFwdSm90INS1_25CollectiveMainloopFwdSm90ILi2EN4cute5tupleIJNS5_1CILi1EEES8_S8_EEENS6_IJNS7_ILi128EEENS7_ILi96EEENS7_ILi192EEEEEELi128ENS_6half_tEfNS_4arch4Sm90ELb0ELb1ELb1ELb0ELb0ELb0ELb0ELb1ELb1ELb1ELb0ELb0EEENS1_21CollectiveEpilogueFwdINS6_IJSA_SA_SB_EEES9_SE_SG_Li256ELb0ELb1ELb0ELb0EEENS1_30DynamicPersistentTileSchedulerILi256ELi128ELb0ELb1ELb1EEEEEEEEEvNT_6ParamsE --------------------------
	.section	.nv.info._ZN7cutlass13device_kernelIN5flash11enable_sm90INS1_16FlashAttnFwdSm90INS1_25CollectiveMainloopFwdSm90ILi2EN4cute5tupleIJNS5_1CILi1EEES8_S8_EEENS6_IJNS7_ILi128EEENS7_ILi96EEENS7_ILi192EEEEEELi128ENS_6half_tEfNS_4arch4Sm90ELb0ELb1ELb1ELb0ELb0ELb0ELb0ELb1ELb1ELb1ELb0ELb0EEENS1_21CollectiveEpilogueFwdINS6_IJSA_SA_SB_EEES9_SE_SG_Li256ELb0ELb1ELb0ELb0EEENS1_30DynamicPersistentTileSchedulerILi256ELi128ELb0ELb1ELb1EEEEEEEEEvNT_6ParamsE,"",@"SHT_CUDA_INFO"
	.sectionflags	@""
	.align	4


	//----- nvinfo : EIATTR_CUDA_API_VERSION
	.align		4
        /*0000*/ 	.byte	0x04, 0x37
        /*0002*/ 	.short	(.L_201 - .L_200)
.L_200:
        /*0004*/ 	.word	0x00000082


	//----- nvinfo : EIATTR_KPARAM_INFO
	.align		4
.L_201:
        /*0008*/ 	.byte	0x04, 0x17
        /*000a*/ 	.short	(.L_203 - .L_202)
.L_202:
        /*000c*/ 	.word	0x00000000
        /*0010*/ 	.short	0x0000
        /*0012*/ 	.short	0x0070
        /*0014*/ 	.byte	0x00, 0xf0, 0x01, 0x2a


	//----- nvinfo : EIATTR_SPARSE_MMA_MASK
	.align		4
.L_203:
        /*0018*/ 	.byte	0x03, 0x50
        /*001a*/ 	.short	0x0000


	//----- nvinfo : EIATTR_MAXREG_COUNT
	.align		4
        /*001c*/ 	.byte	0x03, 0x1b
        /*001e*/ 	.short	0x00a8


	//----- nvinfo : EIATTR_NUM_BARRIERS
	.align		4
        /*0020*/ 	.byte	0x02, 0x4c
        /*0022*/ 	.byte	0x09
	.zero		1


	//----- nvinfo : EIATTR_EXTERNS
	.align		4
        /*0024*/ 	.byte	0x04, 0x0f
        /*0026*/ 	.short	(.L_205 - .L_204)


	//   ....[0]....
	.align		4
.L_204:
        /*0028*/ 	.word	index@(__assertfail)


	//----- nvinfo : EIATTR_ANNOTATIONS
	.align		4
.L_205:
        /*002c*/ 	.byte	0x04, 0x55
        /*002e*/ 	.short	(.L_207 - .L_206)


	//   ....[0]....
.L_206:
        /* <DEDUP_REMOVED lines=28> */


	//----- nvinfo : EIATTR_MERCURY_ISA_VERSION
	.align		4
.L_207:
        /*01d8*/ 	.byte	0x03, 0x5f
        /*01da*/ 	.short	0x0101


	//----- nvinfo : EIATTR_INT_WARP_WIDE_INSTR_OFFSETS
	.align		4
        /*01dc*/ 	.byte	0x04, 0x31
        /*01de*/ 	.short	(.L_209 - .L_208)


	//   ....[0]....
.L_208:
        /*01e0*/ 	.word	0x00000130


	//   ....[1]....
        /*01e4*/ 	.word	0x00000170


	//   ....[2]....
        /*01e8*/ 	.word	0x000001e0


	//   ....[3]....
        /*01ec*/ 	.word	0x00010d00


	//   ....[4]....
        /*01f0*/ 	.word	0x00010da0


	//   ....[5]....
        /*01f4*/ 	.word	0x00014640


	//   ....[6]....
        /*01f8*/ 	.word	0x000146e0


	//----- nvinfo : EIATTR_COOP_GROUP_MASK_REGIDS
	.align		4
.L_209:
        /*01fc*/ 	.byte	0x04, 0x29
        /*01fe*/ 	.short	(.L_211 - .L_210)


	//   ....[0]....
.L_210:
        /*0200*/ 	.word	0xffffffff


	//   ....[1]....
        /*0204*/ 	.word	0xffffffff


	//   ....[2]....
        /*0208*/ 	.word	0xffffffff


	//   ....[3]....
        /*020c*/ 	.word	0xffffffff


	//   ....[4]....
        /*0210*/ 	.word	0xffffffff


	//   ....[5]....
        /*0214*/ 	.word	0xffffffff


	//   ....[6]....
        /*0218*/ 	.word	0xffffffff


	//   ....[7]....
        /*021c*/ 	.word	0xffffffff


	//   ....[8]....
        /*0220*/ 	.word	0xffffffff


	//   ....[9]....
        /*0224*/ 	.word	0xffffffff


	//   ....[10]....
        /*0228*/ 	.word	0xffffffff


	//   ....[11]....
        /*022c*/ 	.word	0xffffffff


	//   ....[12]....
        /*0230*/ 	.word	0xffffffff


	//   ....[13]....
        /*0234*/ 	.word	0xffffffff


	//   ....[14]....
        /*0238*/ 	.word	0xffffffff


	//   ....[15]....
        /*023c*/ 	.word	0xffffffff


	//   ....[16]....
        /*0240*/ 	.word	0xffffffff


	//   ....[17]....
        /*0244*/ 	.word	0xffffffff


	//   ....[18]....
        /*0248*/ 	.word	0xffffffff


	//   ....[19]....
        /*024c*/ 	.word	0xffffffff


	//   ....[20]....
        /*0250*/ 	.word	0xffffffff


	//   ....[21]....
        /*0254*/ 	.word	0xffffffff


	//   ....[22]....
        /*0258*/ 	.word	0xffffffff


	//   ....[23]....
        /*025c*/ 	.word	0xffffffff


	//   ....[24]....
        /*0260*/ 	.word	0xffffffff


	//   ....[25]....
        /*0264*/ 	.word	0xffffffff


	//   ....[26]....
        /*0268*/ 	.word	0xffffffff


	//   ....[27]....
        /*026c*/ 	.word	0xffffffff


	//   ....[28]....
        /*0270*/ 	.word	0xffffffff


	//   ....[29]....
        /*0274*/ 	.word	0xffffffff


	//   ....[30]....
        /*0278*/ 	.word	0xffffffff


	//   ....[31]....
        /*027c*/ 	.word	0xffffffff


	//   ....[32]....
        /*0280*/ 	.word	0xffffffff


	//   ....[33]....
        /*0284*/ 	.word	0xffffffff


	//   ....[34]....
        /*0288*/ 	.word	0xffffffff


	//   ....[35]....
        /*028c*/ 	.word	0xffffffff


	//   ....[36]....
        /*0290*/ 	.word	0xffffffff


	//   ....[37]....
        /*0294*/ 	.word	0xffffffff


	//   ....[38]....
        /*0298*/ 	.word	0xffffffff


	//   ....[39]....
        /*029c*/ 	.word	0xffffffff


	//   ....[40]....
        /*02a0*/ 	.word	0xffffffff


	//   ....[41]....
        /*02a4*/ 	.word	0xffffffff


	//   ....[42]....
        /*02a8*/ 	.word	0xffffffff


	//   ....[43]....
        /*02ac*/ 	.word	0xffffffff


	//   ....[44]....
        /*02b0*/ 	.word	0xffffffff


	//   ....[45]....
        /*02b4*/ 	.word	0xffffffff


	//   ....[46]....
        /*02b8*/ 	.word	0xffffffff


	//   ....[47]....
        /*02bc*/ 	.word	0xffffffff


	//   ....[48]....
        /*02c0*/ 	.word	0xffffffff


	//   ....[49]....
        /*02c4*/ 	.word	0xffffffff


	//   ....[50]....
        /*02c8*/ 	.word	0xffffffff


	//   ....[51]....
        /*02cc*/ 	.word	0xffffffff


	//   ....[52]....
        /*02d0*/ 	.word	0xffffffff


	//   ....[53]....
        /*02d4*/ 	.word	0xffffffff


	//   ....[54]....
        /*02d8*/ 	.word	0xffffffff


	//   ....[55]....
        /*02dc*/ 	.word	0xffffffff


	//   ....[56]....
        /*02e0*/ 	.word	0xffffffff


	//   ....[57]....
        /*02e4*/ 	.word	0xffffffff


	//   ....[58]....
        /*02e8*/ 	.word	0xffffffff


	//   ....[59]....
        /*02ec*/ 	.word	0xffffffff


	//   ....[60]....
        /*02f0*/ 	.word	0xffffffff


	//   ....[61]....
        /*02f4*/ 	.word	0xffffffff


	//   ....[62]....
        /*02f8*/ 	.word	0xffffffff


	//   ....[63]....
        /*02fc*/ 	.word	0xffffffff


	//   ....[64]....
        /*0300*/ 	.word	0xffffffff


	//   ....[65]....
        /*0304*/ 	.word	0xffffffff


	//   ....[66]....
        /*0308*/ 	.word	0xffffffff


	//   ....[67]....
        /*030c*/ 	.word	0xffffffff


	//   ....[68]....
        /*0310*/ 	.word	0xffffffff


	//   ....[69]....
        /*0314*/ 	.word	0xffffffff


	//   ....[70]....
        /*0318*/ 	.word	0xffffffff


	//   ....[71]....
        /*031c*/ 	.word	0xffffffff


	//   ....[72]....
        /*0320*/ 	.word	0xffffffff


	//   ....[73]....
        /*0324*/ 	.word	0xffffffff


	//   ....[74]....
        /*0328*/ 	.word	0x0500000f


	//   ....[75]....
        /*032c*/ 	.word	0x0500000f


	//   ....[76]....
        /*0330*/ 	.word	0x0500000f


	//   ....[77]....
        /*0334*/ 	.word	0x0500000f


	//   ....[78]....
        /*0338*/ 	.word	0x0500000f


	//   ....[79]....
        /*033c*/ 	.word	0x0500000f


	//   ....[80]....
        /*0340*/ 	.word	0x0500000f


	//   ....[81]....
        /*0344*/ 	.word	0x0500000f


	//   ....[82]....
        /*0348*/ 	.word	0x0500000f


	//   ....[83]....
        /*034c*/ 	.word	0x0500000f


	//   ....[84]....
        /*0350*/ 	.word	0x0500000f


	//   ....[85]....
        /*0354*/ 	.word	0x0500000f


	//   ....[86]....
        /*0358*/ 	.word	0x0500000f


	//   ....[87]....
        /*035c*/ 	.word	0x0500000f


	//   ....[88]....
        /*0360*/ 	.word	0x0500000f


	//   ....[89]....
        /*0364*/ 	.word	0x0500000f


	//   ....[90]....
        /*0368*/ 	.word	0x0500000f


	//   ....[91]....
        /*036c*/ 	.word	0x0500000f


	//   ....[92]....
        /*0370*/ 	.word	0x0500000f


	//----- nvinfo : EIATTR_COOP_GROUP_INSTR_OFFSETS
	.align		4
.L_211:
        /*0374*/ 	.byte	0x04, 0x28
        /*0376*/ 	.short	(.L_213 - .L_212)


	//   ....[0]....
.L_212:
        /*0378*/ 	.word	0x00000060


	//   ....[1]....
        /*037c*/ 	.word	0x00000140


	//   ....[2]....
        /*0380*/ 	.word	0x00000190


	//   ....[3]....
        /*0384*/ 	.word	0x000003c0


	//   ....[4]....
        /*0388*/ 	.word	0x00000520


	//   ....[5]....
        /*038c*/ 	.word	0x00000640


	//   ....[6]....
        /*0390*/ 	.word	0x000007a0


	//   ....[7]....
        /*0394*/ 	.word	0x000017a0


	//   ....[8]....
        /*0398*/ 	.word	0x000022f0


	//   ....[9]....
        /*039c*/ 	.word	0x00002a70


	//   ....[10]....
        /*03a0*/ 	.word	0x000038b0


	//   ....[11]....
        /*03a4*/ 	.word	0x00003960


	//   ....[12]....
        /*03a8*/ 	.word	0x00003d60


	//   ....[13]....
        /*03ac*/ 	.word	0x00003e40


	//   ....[14]....
        /*03b0*/ 	.word	0x00005e40


	//   ....[15]....
        /*03b4*/ 	.word	0x00006790


	//   ....[16]....
        /*03b8*/ 	.word	0x00006e00


	//   ....[17]....
        /*03bc*/ 	.word	0x00006f10


	//   ....[18]....
        /*03c0*/ 	.word	0x00007500


	//   ....[19]....
        /*03c4*/ 	.word	0x00007570


	//   ....[20]....
        /*03c8*/ 	.word	0x00009450


	//   ....[21]....
        /*03cc*/ 	.word	0x00009480


	//   ....[22]....
        /*03d0*/ 	.word	0x000098e0


	//   ....[23]....
        /*03d4*/ 	.word	0x00009940


	//   ....[24]....
        /*03d8*/ 	.word	0x0000b360


	//   ....[25]....
        /*03dc*/ 	.word	0x0000bf60


	//   ....[26]....
        /*03e0*/ 	.word	0x0000c6a0


	//   ....[27]....
        /*03e4*/ 	.word	0x0000c7b0


	//   ....[28]....
        /*03e8*/ 	.word	0x0000cd90


	//   ....[29]....
        /*03ec*/ 	.word	0x0000cde0


	//   ....[30]....
        /*03f0*/ 	.word	0x0000dc60


	//   ....[31]....
        /*03f4*/ 	.word	0x0000dc90


	//   ....[32]....
        /*03f8*/ 	.word	0x0000dd90


	//   ....[33]....
        /*03fc*/ 	.word	0x0000dda0


	//   ....[34]....
        /*0400*/ 	.word	0x0000ee30


	//   ....[35]....
        /*0404*/ 	.word	0x0000ee90


	//   ....[36]....
        /*0408*/ 	.word	0x0000eef0


	//   ....[37]....
        /*040c*/ 	.word	0x0000f060


	//   ....[38]....
        /*0410*/ 	.word	0x0000f420


	//   ....[39]....
        /*0414*/ 	.word	0x0000f430


	//   ....[40]....
        /*0418*/ 	.word	0x0000f500


	//   ....[41]....
        /*041c*/ 	.word	0x0000f520


	//   ....[42]....
        /*0420*/ 	.word	0x0000f5f0


	//   ....[43]....
        /*0424*/ 	.word	0x0000f610


	//   ....[44]....
        /*0428*/ 	.word	0x0000f6f0


	//   ....[45]....
        /*042c*/ 	.word	0x0000f710


	//   ....[46]....
        /*0430*/ 	.word	0x0000fda0


	//   ....[47]....
        /*0434*/ 	.word	0x0000fdb0


	//   ....[48]....
        /*0438*/ 	.word	0x0000fe80


	//   ....[49]....
        /*043c*/ 	.word	0x0000fea0


	//   ....[50]....
        /*0440*/ 	.word	0x0000ff70


	//   ....[51]....
        /*0444*/ 	.word	0x0000ff90


	//   ....[52]....
        /*0448*/ 	.word	0x00010070


	//   ....[53]....
        /*044c*/ 	.word	0x00010090


	//   ....[54]....
        /*0450*/ 	.word	0x00010200


	//   ....[55]....
        /*0454*/ 	.word	0x00011340


	//   ....[56]....
        /*0458*/ 	.word	0x00011dd0


	//   ....[57]....
        /*045c*/ 	.word	0x00011e00


	//   ....[58]....
        /*0460*/ 	.word	0x00011ed0


	//   ....[59]....
        /*0464*/ 	.word	0x00011ef0


	//   ....[60]....
        /*0468*/ 	.word	0x00011f90


	//   ....[61]....
        /*046c*/ 	.word	0x00011fb0


	//   ....[62]....
        /*0470*/ 	.word	0x00012050


	//   ....[63]....
        /*0474*/ 	.word	0x00012070


	//   ....[64]....
        /*0478*/ 	.word	0x00012110


	//   ....[65]....
        /*047c*/ 	.word	0x00012130


	//   ....[66]....
        /*0480*/ 	.word	0x000121d0


	//   ....[67]....
        /*0484*/ 	.word	0x000121f0


	//   ....[68]....
        /*0488*/ 	.word	0x00012290


	//   ....[69]....
        /*048c*/ 	.word	0x000122b0


	//   ....[70]....
        /*0490*/ 	.word	0x000122c0


	//   ....[71]....
        /*0494*/ 	.word	0x000122d0


	//   ....[72]....
        /*0498*/ 	.word	0x00014c40


	//   ....[73]....
        /*049c*/ 	.word	0x00014e30


	//   ....[74]....
        /*04a0*/ 	.word	0x00015480


	//   ....[75]....
        /*04a4*/ 	.word	0x00015600


	//   ....[76]....
        /*04a8*/ 	.word	0x00015660


	//   ....[77]....
        /*04ac*/ 	.word	0x000157c0


	//   ....[78]....
        /*04b0*/ 	.word	0x00015810


	//   ....[79]....
        /*04b4*/ 	.word	0x00015930


	//   ....[80]....
        /*04b8*/ 	.word	0x000159a0


	//   ....[81]....
        /*04bc*/ 	.word	0x00015ac0


	//   ....[82]....
        /*04c0*/ 	.word	0x00015b30


	//   ....[83]....
        /*04c4*/ 	.word	0x00015c50


	//   ....[84]....
        /*04c8*/ 	.word	0x00015cc0


	//   ....[85]....
        /*04cc*/ 	.word	0x00015de0


	//   ....[86]....
        /*04d0*/ 	.word	0x00015e50


	//   ....[87]....
        /*04d4*/ 	.word	0x00015f70


	//   ....[88]....
        /*04d8*/ 	.word	0x00015fe0


	//   ....[89]....
        /*04dc*/ 	.word	0x00016100


	//   ....[90]....
        /*04e0*/ 	.word	0x00016150


	//   ....[91]....
        /*04e4*/ 	.word	0x00016470


	//   ....[92]....
        /*04e8*/ 	.word	0x00016590


	//----- nvinfo : EIATTR_REG_RECONFIG
	.align		4
.L_213:
        /*04ec*/ 	.byte	0x01, 0x54
	.zero		2


	//----- nvinfo : EIATTR_SYSCALL_OFFSETS
	.align		4
        /*04f0*/ 	.byte	0x04, 0x46
        /*04f2*/ 	.short	(.L_215 - .L_214)


	//   ....[0]....
.L_214:
        /*04f4*/ 	.word	0x00001980


	//   ....[1]....
        /*04f8*/ 	.word	0x00010f10


	//   ....[2]....
        /*04fc*/ 	.word	0x00011060


	//   ....[3]....
        /*0500*/ 	.word	0x00011150


	//   ....[4]....
        /*0504*/ 	.word	0x000119a0


	//----- nvinfo : EIATTR_MBARRIER_INSTR_OFFSETS
	.align		4
.L_215:
        /*0508*/ 	.byte	0x04, 0x39
        /*050a*/ 	.short	(.L_217 - .L_216)


	//   ....[0]....
.L_216:
        /*050c*/ 	.word	0x00000270
        /*0510*/ 	.word	0x000000ff
        /*0514*/ 	.word	0x0002a800
        /*0518*/ 	.short	0x0100
        /*051a*/ 	.byte	0x08
	.zero		1


	//   ....[1]....
        /*051c*/ 	.word	0x00000280
        /*0520*/ 	.word	0x000000ff
        /*0524*/ 	.word	0x0002a820
        /*0528*/ 	.short	0x0100
        /*052a*/ 	.byte	0x08
	.zero		1


	//   ....[2]....
        /*052c*/ 	.word	0x00000370
        /*0530*/ 	.word	0x000000ff
        /*0534*/ 	.word	0x0002a830
        /*0538*/ 	.short	0x0100
        /*053a*/ 	.byte	0x08
	.zero		1


	//   ....[3]....
        /*053c*/ 	.word	0x00000380
        /*0540*/ 	.word	0x000000ff
        /*0544*/ 	.word	0x0002a840
        /*0548*/ 	.short	0x0100
        /*054a*/ 	.byte	0x08
	.zero		1


	//   ....[4]....
        /*054c*/ 	.word	0x00000390
        /*0550*/ 	.word	0x000000ff
        /*0554*/ 	.word	0x0002a838
        /*0558*/ 	.short	0x0100
        /*055a*/ 	.byte	0x08
	.zero		1


	//   ....[5]....
        /*055c*/ 	.word	0x000003a0
        /*0560*/ 	.word	0x000000ff
        /*0564*/ 	.word	0x0002a848
        /*0568*/ 	.short	0x0100
        /*056a*/ 	.byte	0x08
	.zero		1


	//   ....[6]....
        /*056c*/ 	.word	0x000004d0
        /*0570*/ 	.word	0x000000ff
        /*0574*/ 	.word	0x0002a850
        /*0578*/ 	.short	0x0100
        /*057a*/ 	.byte	0x08
	.zero		1


	//   ....[7]....
        /*057c*/ 	.word	0x000004e0
        /*0580*/ 	.word	0x000000ff
        /*0584*/ 	.word	0x0002a860
        /*0588*/ 	.short	0x0100
        /*058a*/ 	.byte	0x08
	.zero		1


	//   ....[8]....
        /*058c*/ 	.word	0x000004f0
        /*0590*/ 	.word	0x000000ff
        /*0594*/ 	.word	0x0002a858
        /*0598*/ 	.short	0x0100
        /*059a*/ 	.byte	0x08
	.zero		1


	//   ....[9]....
        /*059c*/ 	.word	0x00000500
        /*05a0*/ 	.word	0x000000ff
        /*05a4*/ 	.word	0x0002a868
        /*05a8*/ 	.short	0x0100
        /*05aa*/ 	.byte	0x08
	.zero		1


	//   ....[10]....
        /*05ac*/ 	.word	0x000005f0
        /*05b0*/ 	.word	0x000000ff
        /*05b4*/ 	.word	0x0002a870
        /*05b8*/ 	.short	0x0100
        /*05ba*/ 	.byte	0x06
	.zero		1


	//   ....[11]....
        /*05bc*/ 	.word	0x00000600
        /*05c0*/ 	.word	0x000000ff
        /*05c4*/ 	.word	0x0002a880
        /*05c8*/ 	.short	0x0100
        /*05ca*/ 	.byte	0x06
	.zero		1


	//   ....[12]....
        /*05cc*/ 	.word	0x00000610
        /*05d0*/ 	.word	0x000000ff
        /*05d4*/ 	.word	0x0002a878
        /*05d8*/ 	.short	0x0100
        /*05da*/ 	.byte	0x06
	.zero		1


	//   ....[13]....
        /*05dc*/ 	.word	0x00000620
        /*05e0*/ 	.word	0x000000ff
        /*05e4*/ 	.word	0x0002a888
        /*05e8*/ 	.short	0x0100
        /*05ea*/ 	.byte	0x06
	.zero		1


	//   ....[14]....
        /*05ec*/ 	.word	0x00000750
        /*05f0*/ 	.word	0x000000ff
        /*05f4*/ 	.word	0x0002a890
        /*05f8*/ 	.short	0x0100
        /*05fa*/ 	.byte	0x08
	.zero		1


	//   ....[15]....
        /*05fc*/ 	.word	0x00000760
        /*0600*/ 	.word	0x000000ff
        /*0604*/ 	.word	0x0002a8a0
        /*0608*/ 	.short	0x0100
        /*060a*/ 	.byte	0x08
	.zero		1


	//   ....[16]....
        /*060c*/ 	.word	0x00000770
        /*0610*/ 	.word	0x000000ff
        /*0614*/ 	.word	0x0002a898
        /*0618*/ 	.short	0x0100
        /*061a*/ 	.byte	0x08
	.zero		1


	//   ....[17]....
        /*061c*/ 	.word	0x00000780
        /*0620*/ 	.word	0x000000ff
        /*0624*/ 	.word	0x0002a8a8
        /*0628*/ 	.short	0x0100
        /*062a*/ 	.byte	0x08
	.zero		1


	//   ....[18]....
        /*062c*/ 	.word	0x000008b0
        /*0630*/ 	.word	0x000000ff
        /*0634*/ 	.word	0x0002a8b0
        /*0638*/ 	.short	0x0100
        /*063a*/ 	.byte	0x08
	.zero		1


	//   ....[19]....
        /*063c*/ 	.word	0x000008c0
        /*0640*/ 	.word	0x000000ff
        /*0644*/ 	.word	0x0002a8c0
        /*0648*/ 	.short	0x0100
        /*064a*/ 	.byte	0x08
	.zero		1


	//   ....[20]....
        /*064c*/ 	.word	0x000008d0
        /*0650*/ 	.word	0x000000ff
        /*0654*/ 	.word	0x0002a8b8
        /*0658*/ 	.short	0x0100
        /*065a*/ 	.byte	0x08
	.zero		1


	//   ....[21]....
        /*065c*/ 	.word	0x000008e0
        /*0660*/ 	.word	0x000000ff
        /*0664*/ 	.word	0x0002a8c8
        /*0668*/ 	.short	0x0100
        /*066a*/ 	.byte	0x08
	.zero		1


	//   ....[22]....
        /*066c*/ 	.word	0x000019f0
        /*0670*/ 	.word	0x000000ff
        /*0674*/ 	.word	0x0002a800
        /*0678*/ 	.short	0x010a
        /*067a*/ 	.byte	0x26
	.zero		1


	//   ....[23]....
        /*067c*/ 	.word	0x00001a70
        /*0680*/ 	.word	0x00000015
        /*0684*/ 	.word	0x0002a830
        /*0688*/ 	.short	0x010a
        /*068a*/ 	.byte	0x3f
	.zero		1


	//   ....[24]....
        /*068c*/ 	.word	0x00001b10
        /*0690*/ 	.word	0x00000015
        /*0694*/ 	.word	0x0002a830
        /*0698*/ 	.short	0x010a
        /*069a*/ 	.byte	0x3f
	.zero		1


	//   ....[25]....
        /*069c*/ 	.word	0x00002340
        /*06a0*/ 	.word	0x00000009
        /*06a4*/ 	.word	0x00000000
        /*06a8*/ 	.short	0x0101
        /*06aa*/ 	.byte	0x3f
	.zero		1


	//   ....[26]....
        /*06ac*/ 	.word	0x00004c20
        /*06b0*/ 	.word	0x000000ff
        /*06b4*/ 	.word	0x0002a830
        /*06b8*/ 	.short	0x010a
        /*06ba*/ 	.byte	0x07
	.zero		1


	//   ....[27]....
        /*06bc*/ 	.word	0x00004c60
        /*06c0*/ 	.word	0x000000ff
        /*06c4*/ 	.word	0x0002a830
        /*06c8*/ 	.short	0x010a
        /*06ca*/ 	.byte	0x07
	.zero		1


	//   ....[28]....
        /*06cc*/ 	.word	0x00005520
        /*06d0*/ 	.word	0x000000ff
        /*06d4*/ 	.word	0x0002a850
        /*06d8*/ 	.short	0x010a
        /*06da*/ 	.byte	0x0e
	.zero		1


	//   ....[29]....
        /*06dc*/ 	.word	0x00005560
        /*06e0*/ 	.word	0x000000ff
        /*06e4*/ 	.word	0x0002a850
        /*06e8*/ 	.short	0x010a
        /*06ea*/ 	.byte	0x0e
	.zero		1


	//   ....[30]....
        /*06ec*/ 	.word	0x00005ee0
        /*06f0*/ 	.word	0x00000067
        /*06f4*/ 	.word	0x00000000
        /*06f8*/ 	.short	0x0101
        /*06fa*/ 	.byte	0x3f
	.zero		1


	//   ....[31]....
        /*06fc*/ 	.word	0x00007b60
        /*0700*/ 	.word	0x00000062
        /*0704*/ 	.word	0x00000000
        /*0708*/ 	.short	0x0101
        /*070a*/ 	.byte	0x3f
	.zero		1


	//   ....[32]....
        /*070c*/ 	.word	0x00008240
        /*0710*/ 	.word	0x000000ff
        /*0714*/ 	.word	0x0002a830
        /*0718*/ 	.short	0x010a
        /*071a*/ 	.byte	0x06
	.zero		1


	//   ....[33]....
        /*071c*/ 	.word	0x00008280
        /*0720*/ 	.word	0x000000ff
        /*0724*/ 	.word	0x0002a830
        /*0728*/ 	.short	0x010a
        /*072a*/ 	.byte	0x06
	.zero		1


	//   ....[34]....
        /*072c*/ 	.word	0x00008b40
        /*0730*/ 	.word	0x000000ff
        /*0734*/ 	.word	0x0002a850
        /*0738*/ 	.short	0x010a
        /*073a*/ 	.byte	0x0a
	.zero		1


	//   ....[35]....
        /*073c*/ 	.word	0x00008b80
        /*0740*/ 	.word	0x000000ff
        /*0744*/ 	.word	0x0002a850
        /*0748*/ 	.short	0x010a
        /*074a*/ 	.byte	0x0a
	.zero		1


	//   ....[36]....
        /*074c*/ 	.word	0x0000a100
        /*0750*/ 	.word	0x0000000d
        /*0754*/ 	.word	0x00000000
        /*0758*/ 	.short	0x0101
        /*075a*/ 	.byte	0x3f
	.zero		1


	//   ....[37]....
        /*075c*/ 	.word	0x0000a160
        /*0760*/ 	.word	0x00000014
        /*0764*/ 	.word	0x00000000
        /*0768*/ 	.short	0x0101
        /*076a*/ 	.byte	0x3f
	.zero		1


	//   ....[38]....
        /*076c*/ 	.word	0x0000a4d0
        /*0770*/ 	.word	0x000000ff
        /*0774*/ 	.word	0x0002a830
        /*0778*/ 	.short	0x010a
        /*077a*/ 	.byte	0x06
	.zero		1


	//   ....[39]....
        /*077c*/ 	.word	0x0000a510
        /*0780*/ 	.word	0x000000ff
        /*0784*/ 	.word	0x0002a830
        /*0788*/ 	.short	0x010a
        /*078a*/ 	.byte	0x06
	.zero		1


	//   ....[40]....
        /*078c*/ 	.word	0x0000add0
        /*0790*/ 	.word	0x000000ff
        /*0794*/ 	.word	0x0002a850
        /*0798*/ 	.short	0x010a
        /*079a*/ 	.byte	0x0a
	.zero		1


	//   ....[41]....
        /*079c*/ 	.word	0x0000ae10
        /*07a0*/ 	.word	0x000000ff
        /*07a4*/ 	.word	0x0002a850
        /*07a8*/ 	.short	0x010a
        /*07aa*/ 	.byte	0x0a
	.zero		1


	//   ....[42]....
        /*07ac*/ 	.word	0x0000b7a0
        /*07b0*/ 	.word	0x00000066
        /*07b4*/ 	.word	0x00000000
        /*07b8*/ 	.short	0x0101
        /*07ba*/ 	.byte	0x3f
	.zero		1


	//   ....[43]....
        /*07bc*/ 	.word	0x0000d120
        /*07c0*/ 	.word	0x0000005e
        /*07c4*/ 	.word	0x00000000
        /*07c8*/ 	.short	0x0101
        /*07ca*/ 	.byte	0x3f
	.zero		1


	//   ....[44]....
        /*07cc*/ 	.word	0x0000dbd0
        /*07d0*/ 	.word	0x000000ff
        /*07d4*/ 	.word	0x0002a850
        /*07d8*/ 	.short	0x010a
        /*07da*/ 	.byte	0x05
	.zero		1


	//   ....[45]....
        /*07dc*/ 	.word	0x0000dc10
        /*07e0*/ 	.word	0x000000ff
        /*07e4*/ 	.word	0x0002a850
        /*07e8*/ 	.short	0x010a
        /*07ea*/ 	.byte	0x05
	.zero		1


	//   ....[46]....
        /*07ec*/ 	.word	0x0000e0b0
        /*07f0*/ 	.word	0x00000002
        /*07f4*/ 	.word	0x00000000
        /*07f8*/ 	.short	0x0101
        /*07fa*/ 	.byte	0x3f
	.zero		1


	//   ....[47]....
        /*07fc*/ 	.word	0x0000f410
        /*0800*/ 	.word	0x00000010
        /*0804*/ 	.word	0x00000000
        /*0808*/ 	.short	0x0101
        /*080a*/ 	.byte	0x3f
	.zero		1


	//   ....[48]....
        /*080c*/ 	.word	0x00011560
        /*0810*/ 	.word	0x00000000
        /*0814*/ 	.word	0x0002a840
        /*0818*/ 	.short	0x010a
        /*081a*/ 	.byte	0x3f
	.zero		1


	//   ....[49]....
        /*081c*/ 	.word	0x00012440
        /*0820*/ 	.word	0x00000011
        /*0824*/ 	.word	0x0002a800
        /*0828*/ 	.short	0x0107
        /*082a*/ 	.byte	0x3f
	.zero		1


	//   ....[50]....
        /*082c*/ 	.word	0x00012550
        /*0830*/ 	.word	0x00000011
        /*0834*/ 	.word	0x0002a800
        /*0838*/ 	.short	0x0101
        /*083a*/ 	.byte	0x3f
	.zero		1


	//   ....[51]....
        /*083c*/ 	.word	0x00012570
        /*0840*/ 	.word	0x00000011
        /*0844*/ 	.word	0x0002a820
        /*0848*/ 	.short	0x010a
        /*084a*/ 	.byte	0x3f
	.zero		1


	//   ....[52]....
        /*084c*/ 	.word	0x000128b0
        /*0850*/ 	.word	0x00000003
        /*0854*/ 	.word	0x0002a840
        /*0858*/ 	.short	0x010a
        /*085a*/ 	.byte	0x3f
	.zero		1


	//   ....[53]....
        /*085c*/ 	.word	0x00012d30
        /*0860*/ 	.word	0x00000003
        /*0864*/ 	.word	0x00000060
        /*0868*/ 	.short	0x010a
        /*086a*/ 	.byte	0x3f
	.zero		1


	//   ....[54]....
        /*086c*/ 	.word	0x000133a0
        /*0870*/ 	.word	0x00000003
        /*0874*/ 	.word	0x0002a840
        /*0878*/ 	.short	0x010a
        /*087a*/ 	.byte	0x3f
	.zero		1


	//   ....[55]....
        /*087c*/ 	.word	0x00013820
        /*0880*/ 	.word	0x00000002
        /*0884*/ 	.word	0x00000060
        /*0888*/ 	.short	0x010a
        /*088a*/ 	.byte	0x3f
	.zero		1


	//   ....[56]....
        /*088c*/ 	.word	0x00013dd0
        /*0890*/ 	.word	0x00000002
        /*0894*/ 	.word	0x0002a840
        /*0898*/ 	.short	0x010a
        /*089a*/ 	.byte	0x3f
	.zero		1


	//   ....[57]....
        /*089c*/ 	.word	0x00014250
        /*08a0*/ 	.word	0x00000002
        /*08a4*/ 	.word	0x00000060
        /*08a8*/ 	.short	0x010a
        /*08aa*/ 	.byte	0x3f
	.zero		1


	//   ....[58]....
        /*08ac*/ 	.word	0x000147b0
        /*08b0*/ 	.word	0x00000002
        /*08b4*/ 	.word	0x0002a860
        /*08b8*/ 	.short	0x010a
        /*08ba*/ 	.byte	0x3f
	.zero		1


	//   ....[59]....
        /*08bc*/ 	.word	0x00014db0
        /*08c0*/ 	.word	0x00000000
        /*08c4*/ 	.word	0x0002a820
        /*08c8*/ 	.short	0x010a
        /*08ca*/ 	.byte	0x3f
	.zero		1


	//   ....[60]....
        /*08cc*/ 	.word	0x00014fa0
        /*08d0*/ 	.word	0x00000006
        /*08d4*/ 	.word	0x00000000
        /*08d8*/ 	.short	0x010a
        /*08da*/ 	.byte	0x3f
	.zero		1


	//   ....[61]....
        /*08dc*/ 	.word	0x00014ff0
        /*08e0*/ 	.word	0x00000003
        /*08e4*/ 	.word	0x00000000
        /*08e8*/ 	.short	0x010a
        /*08ea*/ 	.byte	0x3f
	.zero		1


	//   ....[62]....
        /*08ec*/ 	.word	0x00015050
        /*08f0*/ 	.word	0x00000012
        /*08f4*/ 	.word	0x00000000
        /*08f8*/ 	.short	0x010a
        /*08fa*/ 	.byte	0x3f
	.zero		1


	//   ....[63]....
        /*08fc*/ 	.word	0x00015080
        /*0900*/ 	.word	0x00000003
        /*0904*/ 	.word	0x00000000
        /*0908*/ 	.short	0x010a
        /*090a*/ 	.byte	0x3f
	.zero		1


	//   ....[64]....
        /*090c*/ 	.word	0x000150f0
        /*0910*/ 	.word	0x00000003
        /*0914*/ 	.word	0x0002a800
        /*0918*/ 	.short	0x010a
        /*091a*/ 	.byte	0x3f
	.zero		1


	//   ....[65]....
        /*091c*/ 	.word	0x00015140
        /*0920*/ 	.word	0x00000015
        /*0924*/ 	.word	0x0002a830
        /*0928*/ 	.short	0x010a
        /*092a*/ 	.byte	0x3f
	.zero		1


	//   ....[66]....
        /*092c*/ 	.word	0x000151a0
        /*0930*/ 	.word	0x0000000e
        /*0934*/ 	.word	0x0002a830
        /*0938*/ 	.short	0x010a
        /*093a*/ 	.byte	0x3f
	.zero		1


	//   ....[67]....
        /*093c*/ 	.word	0x00015200
        /*0940*/ 	.word	0x0000000b
        /*0944*/ 	.word	0x0002a850
        /*0948*/ 	.short	0x010a
        /*094a*/ 	.byte	0x3f
	.zero		1


	//   ....[68]....
        /*094c*/ 	.word	0x00015260
        /*0950*/ 	.word	0x00000008
        /*0954*/ 	.word	0x0002a830
        /*0958*/ 	.short	0x010a
        /*095a*/ 	.byte	0x3f
	.zero		1


	//   ....[69]....
        /*095c*/ 	.word	0x000152c0
        /*0960*/ 	.word	0x00000007
        /*0964*/ 	.word	0x0002a850
        /*0968*/ 	.short	0x010a
        /*096a*/ 	.byte	0x3f
	.zero		1


	//   ....[70]....
        /*096c*/ 	.word	0x00015320
        /*0970*/ 	.word	0x00000008
        /*0974*/ 	.word	0x0002a830
        /*0978*/ 	.short	0x010a
        /*097a*/ 	.byte	0x3f
	.zero		1


	//   ....[71]....
        /*097c*/ 	.word	0x00015380
        /*0980*/ 	.word	0x00000007
        /*0984*/ 	.word	0x0002a850
        /*0988*/ 	.short	0x010a
        /*098a*/ 	.byte	0x3f
	.zero		1


	//   ....[72]....
        /*098c*/ 	.word	0x000153e0
        /*0990*/ 	.word	0x00000005
        /*0994*/ 	.word	0x0002a850
        /*0998*/ 	.short	0x010a
        /*099a*/ 	.byte	0x3f
	.zero		1


	//   ....[73]....
        /*099c*/ 	.word	0x00015530
        /*09a0*/ 	.word	0x00000000
        /*09a4*/ 	.word	0x0002a840
        /*09a8*/ 	.short	0x010a
        /*09aa*/ 	.byte	0x3f
	.zero		1


	//   ....[74]....
        /*09ac*/ 	.word	0x00016190
        /*09b0*/ 	.word	0x00000011
        /*09b4*/ 	.word	0x0002a820
        /*09b8*/ 	.short	0x010a
        /*09ba*/ 	.byte	0x3f
	.zero		1


	//   ....[75]....
        /*09bc*/ 	.word	0x000161e0
        /*09c0*/ 	.word	0x00000003
        /*09c4*/ 	.word	0x0002a840
        /*09c8*/ 	.short	0x010a
        /*09ca*/ 	.byte	0x3f
	.zero		1


	//   ....[76]....
        /*09cc*/ 	.word	0x00016230
        /*09d0*/ 	.word	0x00000003
        /*09d4*/ 	.word	0x00000060
        /*09d8*/ 	.short	0x010a
        /*09da*/ 	.byte	0x3f
	.zero		1


	//   ....[77]....
        /*09dc*/ 	.word	0x00016280
        /*09e0*/ 	.word	0x00000003
        /*09e4*/ 	.word	0x0002a840
        /*09e8*/ 	.short	0x010a
        /*09ea*/ 	.byte	0x3f
	.zero		1


	//   ....[78]....
        /*09ec*/ 	.word	0x000162d0
        /*09f0*/ 	.word	0x00000002
        /*09f4*/ 	.word	0x00000060
        /*09f8*/ 	.short	0x010a
        /*09fa*/ 	.byte	0x3f
	.zero		1


	//   ....[79]....
        /*09fc*/ 	.word	0x00016320
        /*0a00*/ 	.word	0x00000002
        /*0a04*/ 	.word	0x0002a840
        /*0a08*/ 	.short	0x010a
        /*0a0a*/ 	.byte	0x3f
	.zero		1


	//   ....[80]....
        /*0a0c*/ 	.word	0x00016370
        /*0a10*/ 	.word	0x00000002
        /*0a14*/ 	.word	0x00000060
        /*0a18*/ 	.short	0x010a
        /*0a1a*/ 	.byte	0x3f
	.zero		1


	//   ....[81]....
        /*0a1c*/ 	.word	0x000163c0
        /*0a20*/ 	.word	0x00000002
        /*0a24*/ 	.word	0x0002a860
        /*0a28*/ 	.short	0x010a
        /*0a2a*/ 	.byte	0x3f
	.zero		1


	//   ....[82]....
        /*0a2c*/ 	.word	0x000164b0
        /*0a30*/ 	.word	0x00000000
        /*0a34*/ 	.word	0x0002a820
        /*0a38*/ 	.short	0x010a
        /*0a3a*/ 	.byte	0x3f
	.zero		1


	//   ....[83]....
        /*0a3c*/ 	.word	0x00016650
        /*0a40*/ 	.word	0x00000006
        /*0a44*/ 	.word	0x00000000
        /*0a48*/ 	.short	0x010a
        /*0a4a*/ 	.byte	0x3f
	.zero		1


	//   ....[84]....
        /*0a4c*/ 	.word	0x000166a0
        /*0a50*/ 	.word	0x00000003
        /*0a54*/ 	.word	0x00000000
        /*0a58*/ 	.short	0x010a
        /*0a5a*/ 	.byte	0x3f
	.zero		1


	//   ....[85]....
        /*0a5c*/ 	.word	0x000166f0
        /*0a60*/ 	.word	0x00000012
        /*0a64*/ 	.word	0x00000000
        /*0a68*/ 	.short	0x010a
        /*0a6a*/ 	.byte	0x3f
	.zero		1


	//----- nvinfo : EIATTR_NUM_MBARRIERS
	.align		4
.L_217:
        /*0a6c*/ 	.byte	0x03, 0x38
        /*0a6e*/ 	.short	0x0016


	//----- nvinfo : EIATTR_EXIT_INSTR_OFFSETS
	.align		4
        /*0a70*/ 	.byte	0x04, 0x1c
        /*0a72*/ 	.short	(.L_219 - .L_218)


	//   ....[0]....
.L_218:
        /*0a74*/ 	.word	0x00000a10


	//   ....[1]....
        /*0a78*/ 	.word	0x00010190


	//   ....[2]....
        /*0a7c*/ 	.word	0x000150d0


	//----- nvinfo : EIATTR_MAX_THREADS
	.align		4
.L_219:
        /*0a80*/ 	.byte	0x04, 0x05
        /*0a82*/ 	.short	(.L_221 - .L_220)
.L_220:
        /*0a84*/ 	.word	0x00000180
        /*0a88*/ 	.word	0x00000001
        /*0a8c*/ 	.word	0x00000001


	//----- nvinfo : EIATTR_CRS_STACK_SIZE
	.align		4
.L_221:
        /*0a90*/ 	.byte	0x04, 0x1e
        /*0a92*/ 	.short	(.L_223 - .L_222)
.L_222:
        /*0a94*/ 	.word	0x00000000


	//----- nvinfo : EIATTR_CBANK_PARAM_SIZE
	.align		4
.L_223:
        /*0a98*/ 	.byte	0x03, 0x19
        /*0a9a*/ 	.short	0x0af0


	//----- nvinfo : EIATTR_PARAM_CBANK
	.align		4
        /*0a9c*/ 	.byte	0x04, 0x0a
        /*0a9e*/ 	.short	(.L_225 - .L_224)
	.align		4
.L_224:
        /*0aa0*/ 	.word	index@(.nv.constant0._ZN7cutlass13device_kernelIN5flash11enable_sm90INS1_16FlashAttnFwdSm90INS1_25CollectiveMainloopFwdSm90ILi2EN4cute5tupleIJNS5_1CILi1EEES8_S8_EEENS6_IJNS7_ILi128EEENS7_ILi96EEENS7_ILi192EEEEEELi128ENS_6half_tEfNS_4arch4Sm90ELb0ELb1ELb1ELb0ELb0ELb0ELb0ELb1ELb1ELb1ELb0ELb0EEENS1_21CollectiveEpilogueFwdINS6_IJSA_SA_SB_EEES9_SE_SG_Li256ELb0ELb1ELb0ELb0EEENS1_30DynamicPersistentTileSchedulerILi256ELi128ELb0ELb1ELb1EEEEEEEEEvNT_6ParamsE)
        /*0aa4*/ 	.short	0x0210
        /*0aa6*/ 	.short	0x0af0


	//----- nvinfo : EIATTR_SW_WAR
	.align		4
.L_225:
        /*0aa8*/ 	.byte	0x04, 0x36
        /*0aaa*/ 	.short	(.L_227 - .L_226)
.L_226:
        /*0aac*/ 	.word	0x00000008
.L_227:


//--------------------- .nv.info._ZN7cutlass13device_kernelIN5flash11enable_sm90INS1_16FlashAttnFwdSm90INS1_25CollectiveMainloopFwdSm90ILi2EN4cute5tupleIJNS5_1CILi1EEES8_S8_EEENS6_IJNS7_ILi128EEENS7_ILi96EEENS7_ILi192EEEEEELi128ENS_6half_tEfNS_4arch4Sm90ELb0ELb1ELb1ELb1ELb0ELb0ELb0ELb1ELb1ELb1ELb0ELb0EEENS1_21CollectiveEpilogueFwdINS6_IJSA_SA_SB_EEES9_SE_SG_Li256ELb1ELb1ELb0ELb0EEENS1_36VarlenDynamicPersistentTileSchedulerILi128ELi96ELi256ELi128ELb0ELb1ELb1ELb1ELb0ELb1EEEEEEEEEvNT_6ParamsE --------------------------
	.section	.nv.info._ZN7cutlass13device_kernelIN5flash11enable_sm90INS1_16FlashAttnFwdSm90INS1_25CollectiveMainloopFwdSm90ILi2EN4cute5tupleIJNS5_1CILi1EEES8_S8_EEENS6_IJNS7_ILi128EEENS7_ILi96EEENS7_ILi192EEEEEELi128ENS_6half_tEfNS_4arch4Sm90ELb0ELb1ELb1ELb1ELb0ELb0ELb0ELb1ELb1ELb1ELb0ELb0EEENS1_21CollectiveEpilogueFwdINS6_IJSA_SA_SB_EEES9_SE_SG_Li256ELb1ELb1ELb0ELb0EEENS1_36VarlenDynamicPersistentTileSchedulerILi128ELi96ELi256ELi128ELb0ELb1ELb1ELb1ELb0ELb1EEEEEEEEEvNT_6ParamsE,"",@"SHT_CUDA_INFO"
	.sectionflags	@""
	.align	4


	//----- nvinfo : EIATTR_CUDA_API_VERSION
	.align		4
        /*0000*/ 	.byte	0x04, 0x37
        /*0002*/ 	.short	(.L_229 - .L_228)
.L_228:
        /*0004*/ 	.word	0x00000082


	//----- nvinfo : EIATTR_KPARAM_INFO
	.align		4
.L_229:
        /*0008*/ 	.byte	0x04, 0x17
        /*000a*/ 	.short	(.L_231 - .L_230)
.L_230:
        /*000c*/ 	.word	0x00000000
        /*0010*/ 	.short	0x0000
        /*0012*/ 	.short	0x0070
        /*0014*/ 	.byte	0x00, 0xf0, 0x01, 0x2a


	//----- nvinfo : EIATTR_SPARSE_MMA_MASK
	.align		4
.L_231:
        /*0018*/ 	.byte	0x03, 0x50
        /*001a*/ 	.short	0x0000


	//----- nvinfo : EIATTR_MAXREG_COUNT
	.align		4
        /*001c*/ 	.byte	0x03, 0x1b
        /*001e*/ 	.short	0x00a8


	//----- nvinfo : EIATTR_NUM_BARRIERS
	.align		4
        /*0020*/ 	.byte	0x02, 0x4c
        /*0022*/ 	.byte	0x09
	.zero		1


	//----- nvinfo : EIATTR_EXTERNS
	.align		4
        /*0024*/ 	.byte	0x04, 0x0f
        /*0026*/ 	.short	(.L_233 - .L_232)


	//   ....[0]....
	.align		4
.L_232:
        /*0028*/ 	.word	index@(__assertfail)


	//----- nvinfo : EIATTR_ANNOTATIONS
	.align		4
.L_233:
        /*002c*/ 	.byte	0x04, 0x55
        /*002e*/ 	.short	(.L_235 - .L_234)


	//   ....[0]....
.L_234:
        /* <DEDUP_REMOVED lines=63> */


	//----- nvinfo : EIATTR_MERCURY_ISA_VERSION
	.align		4
.L_235:
        /*0410*/ 	.byte	0x03, 0x5f
        /*0412*/ 	.short	0x0101


	//----- nvinfo : EIATTR_UNUSED_LOAD_BYTE_OFFSET
	.align		4
        /*0414*/ 	.byte	0x04, 0x44
        /*0416*/ 	.short	(.L_237 - .L_236)


	//   ....[0]....
.L_236:
        /*0418*/ 	.word	0x00000a10
        /*041c*/ 	.word	0x0000fff0


	//   ....[1]....
        /*0420*/ 	.word	0x0000e540
        /*0424*/ 	.word	0x0000fff0


	//----- nvinfo : EIATTR_INT_WARP_WIDE_INSTR_OFFSETS
	.align		4
.L_237:
        /*0428*/ 	.byte	0x04, 0x31
        /*042a*/ 	.short	(.L_239 - .L_238)


	//   ....[0]....
.L_238:
        /*042c*/ 	.word	0x00000130


	//   ....[1]....
        /*0430*/ 	.word	0x00000170


	//   ....[2]....
        /*0434*/ 	.word	0x000001e0


	//   ....[3]....
        /*0438*/ 	.word	0x00011c40


	//   ....[4]....
        /*043c*/ 	.word	0x00011ce0


	//   ....[5]....
        /*0440*/ 	.word	0x00015910


	//   ....[6]....
        /*0444*/ 	.word	0x00015980


	//----- nvinfo : EIATTR_COOP_GROUP_MASK_REGIDS
	.align		4
.L_239:
        /*0448*/ 	.byte	0x04, 0x29
        /*044a*/ 	.short	(.L_241 - .L_240)


	//   ....[0]....
.L_240:
        /*044c*/ 	.word	0xffffffff


	//   ....[1]....
        /*0450*/ 	.word	0xffffffff


	//   ....[2]....
        /*0454*/ 	.word	0xffffffff


	//   ....[3]....
        /*0458*/ 	.word	0xffffffff


	//   ....[4]....
        /*045c*/ 	.word	0xffffffff


	//   ....[5]....
        /*0460*/ 	.word	0xffffffff


	//   ....[6]....
        /*0464*/ 	.word	0xffffffff


	//   ....[7]....
        /*0468*/ 	.word	0xffffffff


	//   ....[8]....
        /*046c*/ 	.word	0xffffffff


	//   ....[9]....
        /*0470*/ 	.word	0xffffffff


	//   ....[10]....
        /*0474*/ 	.word	0xffffffff


	//   ....[11]....
        /*0478*/ 	.word	0xffffffff


	//   ....[12]....
        /*047c*/ 	.word	0xffffffff


	//   ....[13]....
        /*0480*/ 	.word	0xffffffff


	//   ....[14]....
        /*0484*/ 	.word	0xffffffff


	//   ....[15]....
        /*0488*/ 	.word	0xffffffff


	//   ....[16]....
        /*048c*/ 	.word	0xffffffff


	//   ....[17]....
        /*0490*/ 	.word	0xffffffff


	//   ....[18]....
        /*0494*/ 	.word	0xffffffff


	//   ....[19]....
        /*0498*/ 	.word	0xffffffff


	//   ....[20]....
        /*049c*/ 	.word	0xffffffff


	//   ....[21]....
        /*04a0*/ 	.word	0xffffffff


	//   ....[22]....
        /*04a4*/ 	.word	0xffffffff


	//   ....[23]....
        /*04a8*/ 	.word	0xffffffff


	//   ....[24]....
        /*04ac*/ 	.word	0xffffffff


	//   ....[25]....
        /*04b0*/ 	.word	0xffffffff


	//   ....[26]....
        /*04b4*/ 	.word	0xffffffff


	//   ....[27]....
        /*04b8*/ 	.word	0xffffffff


	//   ....[28]....
        /*04bc*/ 	.word	0xffffffff


	//   ....[29]....
        /*04c0*/ 	.word	0xffffffff


	//   ....[30]....
        /*04c4*/ 	.word	0xffffffff


	//   ....[31]....
        /*04c8*/ 	.word	0xffffffff


	//   ....[32]....
        /*04cc*/ 	.word	0xffffffff


	//   ....[33]....
        /*04d0*/ 	.word	0xffffffff


	//   ....[34]....
        /*04d4*/ 	.word	0xffffffff


	//   ....[35]....
        /*04d8*/ 	.word	0xffffffff


	//   ....[36]....
        /*04dc*/ 	.word	0xffffffff


	//   ....[37]....
        /*04e0*/ 	.word	0xffffffff


	//   ....[38]....
        /*04e4*/ 	.word	0xffffffff


	//   ....[39]....
        /*04e8*/ 	.word	0xffffffff


	//   ....[40]....
        /*04ec*/ 	.word	0xffffffff


	//   ....[41]....
        /*04f0*/ 	.word	0xffffffff


	//   ....[42]....
        /*04f4*/ 	.word	0xffffffff


	//   ....[43]....
        /*04f8*/ 	.word	0xffffffff


	//   ....[44]....
        /*04fc*/ 	.word	0xffffffff


	//   ....[45]....
        /*0500*/ 	.word	0xffffffff


	//   ....[46]....
        /*0504*/ 	.word	0xffffffff


	//   ....[47]....
        /*0508*/ 	.word	0xffffffff


	//   ....[48]....
        /*050c*/ 	.word	0xffffffff


	//   ....[49]....
        /*0510*/ 	.word	0xffffffff


	//   ....[50]....
        /*0514*/ 	.word	0xffffffff


	//   ....[51]....
        /*0518*/ 	.word	0xffffffff


	//   ....[52]....
        /*051c*/ 	.word	0xffffffff


	//   ....[53]....
        /*0520*/ 	.word	0xffffffff


	//   ....[54]....
        /*0524*/ 	.word	0xffffffff


	//   ....[55]....
        /*0528*/ 	.word	0xffffffff


	//   ....[56]....
        /*052c*/ 	.word	0xffffffff


	//   ....[57]....
        /*0530*/ 	.word	0xffffffff


	//   ....[58]....
        /*0534*/ 	.word	0xffffffff


	//   ....[59]....
        /*0538*/ 	.word	0xffffffff


	//   ....[60]....
        /*053c*/ 	.word	0xffffffff


	//   ....[61]....
        /*0540*/ 	.word	0xffffffff


	//   ....[62]....
        /*0544*/ 	.word	0xffffffff


	//   ....[63]....
        /*0548*/ 	.word	0xffffffff


	//   ....[64]....
        /*054c*/ 	.word	0xffffffff


	//   ....[65]....
        /*0550*/ 	.word	0xffffffff


	//   ....[66]....
        /*0554*/ 	.word	0xffffffff


	//   ....[67]....
        /*0558*/ 	.word	0xffffffff


	//   ....[68]....
        /*055c*/ 	.word	0xffffffff


	//   ....[69]....
        /*0560*/ 	.word	0xffffffff


	//   ....[70]....
        /*0564*/ 	.word	0xffffffff


	//   ....[71]....
        /*0568*/ 	.word	0xffffffff


	//   ....[72]....
        /*056c*/ 	.word	0xffffffff


	//   ....[73]....
        /*0570*/ 	.word	0xffffffff


	//   ....[74]....
        /*0574*/ 	.word	0xffffffff


	//   ....[75]....
        /*0578*/ 	.word	0xffffffff


	//   ....[76]....
        /*057c*/ 	.word	0xffffffff


	//   ....[77]....
        /*0580*/ 	.word	0xffffffff


	//   ....[78]....
        /*0584*/ 	.word	0xffffffff


	//   ....[79]....
        /*0588*/ 	.word	0xffffffff


	//   ....[80]....
        /*058c*/ 	.word	0xffffffff


	//   ....[81]....
        /*0590*/ 	.word	0xffffffff


	//   ....[82]....
        /*0594*/ 	.word	0xffffffff


	//   ....[83]....
        /*0598*/ 	.word	0xffffffff


	//   ....[84]....
        /*059c*/ 	.word	0xffffffff


	//   ....[85]....
        /*05a0*/ 	.word	0xffffffff


	//   ....[86]....
        /*05a4*/ 	.word	0xffffffff


	//   ....[87]....
        /*05a8*/ 	.word	0xffffffff


	//   ....[88]....
        /*05ac*/ 	.word	0xffffffff


	//   ....[89]....
        /*05b0*/ 	.word	0xffffffff


	//   ....[90]....
        /*05b4*/ 	.word	0xffffffff


	//   ....[91]....
        /*05b8*/ 	.word	0xffffffff


	//   ....[92]....
        /*05bc*/ 	.word	0xffffffff


	//   ....[93]....
        /*05c0*/ 	.word	0xffffffff


	//   ....[94]....
        /*05c4*/ 	.word	0xffffffff


	//   ....[95]....
        /*05c8*/ 	.word	0xffffffff


	//   ....[96]....
        /*05cc*/ 	.word	0xffffffff


	//   ....[97]....
        /*05d0*/ 	.word	0xffffffff


	//   ....[98]....
        /*05d4*/ 	.word	0xffffffff


	//   ....[99]....
        /*05d8*/ 	.word	0xffffffff


	//   ....[100]....
        /*05dc*/ 	.word	0xffffffff


	//   ....[101]....
        /*05e0*/ 	.word	0xffffffff


	//   ....[102]....
        /*05e4*/ 	.word	0xffffffff


	//   ....[103]....
        /*05e8*/ 	.word	0xffffffff


	//   ....[104]....
        /*05ec*/ 	.word	0xffffffff


	//   ....[105]....
        /*05f0*/ 	.word	0x0500000f


	//   ....[106]....
        /*05f4*/ 	.word	0x0500000f


	//   ....[107]....
        /*05f8*/ 	.word	0x0500000f


	//   ....[108]....
        /*05fc*/ 	.word	0x0500000f


	//   ....[109]....
        /*0600*/ 	.word	0x0500000f


	//   ....[110]....
        /*0604*/ 	.word	0x0500000f


	//   ....[111]....
        /*0608*/ 	.word	0x0500000f


	//   ....[112]....
        /*060c*/ 	.word	0x0500000f


	//   ....[113]....
        /*0610*/ 	.word	0x0500000f


	//   ....[114]....
        /*0614*/ 	.word	0x0500000f


	//   ....[115]....
        /*0618*/ 	.word	0x0500000f


	//   ....[116]....
        /*061c*/ 	.word	0x0500000f


	//   ....[117]....
        /*0620*/ 	.word	0x0500000f


	//   ....[118]....
        /*0624*/ 	.word	0x0500000f


	//   ....[119]....
        /*0628*/ 	.word	0x0500000f


	//   ....[120]....
        /*062c*/ 	.word	0x0500000f


	//   ....[121]....
        /*0630*/ 	.word	0x0500000f


	//   ....[122]....
        /*0634*/ 	.word	0x0500000f


	//   ....[123]....
        /*0638*/ 	.word	0x0500000f


	//   ....[124]....
        /*063c*/ 	.word	0x0500000f


	//   ....[125]....
        /*0640*/ 	.word	0x0500000f


	//   ....[126]....
        /*0644*/ 	.word	0x0500000f


	//   ....[127]....
        /*0648*/ 	.word	0x0500000f


	//   ....[128]....
        /*064c*/ 	.word	0x0500000f


	//   ....[129]....
        /*0650*/ 	.word	0x0500000f


	//   ....[130]....
        /*0654*/ 	.word	0x0500000f


	//   ....[131]....
        /*0658*/ 	.word	0x0500000f


	//   ....[132]....
        /*065c*/ 	.word	0x0500000f


	//   ....[133]....
        /*0660*/ 	.word	0x0500000f


	//   ....[134]....
        /*0664*/ 	.word	0x0500000f


	//   ....[135]....
        /*0668*/ 	.word	0x0500000f


	//   ....[136]....
        /*066c*/ 	.word	0x0500000f


	//   ....[137]....
        /*0670*/ 	.word	0x0500000f


	//   ....[138]....
        /*0674*/ 	.word	0x0500000f


	//   ....[139]....
        /*0678*/ 	.word	0x0500000f


	//----- nvinfo : EIATTR_COOP_GROUP_INSTR_OFFSETS
	.align		4
.L_241:
        /*067c*/ 	.byte	0x04, 0x28
        /*067e*/ 	.short	(.L_243 - .L_242)


	//   ....[0]....
.L_242:
        /*0680*/ 	.word	0x00000060


	//   ....[1]....
        /*0684*/ 	.word	0x00000140


	//   ....[2]....
        /*0688*/ 	.word	0x00000190


	//   ....[3]....
        /*068c*/ 	.word	0x000003c0


	//   ....[4]....
        /*0690*/ 	.word	0x00000520


	//   ....[5]....
        /*0694*/ 	.word	0x00000640


	//   ....[6]....
        /*0698*/ 	.word	0x000007a0


	//   ....[7]....
        /*069c*/ 	.word	0x00001830


	//   ....[8]....
        /*06a0*/ 	.word	0x000022a0


	//   ....[9]....
        /*06a4*/ 	.word	0x00002ab0


	//   ....[10]....
        /*06a8*/ 	.word	0x00003810


	//   ....[11]....
        /*06ac*/ 	.word	0x00003900


	//   ....[12]....
        /*06b0*/ 	.word	0x00003da0


	//   ....[13]....
        /*06b4*/ 	.word	0x00003e90


	//   ....[14]....
        /*06b8*/ 	.word	0x00005ab0


	//   ....[15]....
        /*06bc*/ 	.word	0x000067c0


	//   ....[16]....
        /*06c0*/ 	.word	0x00006e30


	//   ....[17]....
        /*06c4*/ 	.word	0x00006f40


	//   ....[18]....
        /*06c8*/ 	.word	0x00007540


	//   ....[19]....
        /*06cc*/ 	.word	0x000075b0


	//   ....[20]....
        /*06d0*/ 	.word	0x00009480


	//   ....[21]....
        /*06d4*/ 	.word	0x000094b0


	//   ....[22]....
        /*06d8*/ 	.word	0x00009900


	//   ....[23]....
        /*06dc*/ 	.word	0x00009960


	//   ....[24]....
        /*06e0*/ 	.word	0x0000b380


	//   ....[25]....
        /*06e4*/ 	.word	0x0000bf90


	//   ....[26]....
        /*06e8*/ 	.word	0x0000c6d0


	//   ....[27]....
        /*06ec*/ 	.word	0x0000c7e0


	//   ....[28]....
        /*06f0*/ 	.word	0x0000cdc0


	//   ....[29]....
        /*06f4*/ 	.word	0x0000ce10


	//   ....[30]....
        /*06f8*/ 	.word	0x0000dc90


	//   ....[31]....
        /*06fc*/ 	.word	0x0000dcc0


	//   ....[32]....
        /*0700*/ 	.word	0x0000ddc0


	//   ....[33]....
        /*0704*/ 	.word	0x0000ddd0


	//   ....[34]....
        /*0708*/ 	.word	0x0000efc0


	//   ....[35]....
        /*070c*/ 	.word	0x0000f000


	//   ....[36]....
        /*0710*/ 	.word	0x0000f040


	//   ....[37]....
        /*0714*/ 	.word	0x0000f080


	//   ....[38]....
        /*0718*/ 	.word	0x0000f5f0


	//   ....[39]....
        /*071c*/ 	.word	0x0000f630


	//   ....[40]....
        /*0720*/ 	.word	0x0000f700


	//   ....[41]....
        /*0724*/ 	.word	0x0000f720


	//   ....[42]....
        /*0728*/ 	.word	0x0000f7f0


	//   ....[43]....
        /*072c*/ 	.word	0x0000f810


	//   ....[44]....
        /*0730*/ 	.word	0x0000f8f0


	//   ....[45]....
        /*0734*/ 	.word	0x0000f910


	//   ....[46]....
        /*0738*/ 	.word	0x00010170


	//   ....[47]....
        /*073c*/ 	.word	0x00010190


	//   ....[48]....
        /*0740*/ 	.word	0x00010260


	//   ....[49]....
        /*0744*/ 	.word	0x00010280


	//   ....[50]....
        /*0748*/ 	.word	0x00010350


	//   ....[51]....
        /*074c*/ 	.word	0x00010370


	//   ....[52]....
        /*0750*/ 	.word	0x00010450


	//   ....[53]....
        /*0754*/ 	.word	0x00010470


	//   ....[54]....
        /*0758*/ 	.word	0x000105d0


	//   ....[55]....
        /*075c*/ 	.word	0x000107c0


	//   ....[56]....
        /*0760*/ 	.word	0x000107f0


	//   ....[57]....
        /*0764*/ 	.word	0x00010820


	//   ....[58]....
        /*0768*/ 	.word	0x00010850


	//   ....[59]....
        /*076c*/ 	.word	0x00010880


	//   ....[60]....
        /*0770*/ 	.word	0x000108b0


	//   ....[61]....
        /*0774*/ 	.word	0x00010a30


	//   ....[62]....
        /*0778*/ 	.word	0x00010a60


	//   ....[63]....
        /*077c*/ 	.word	0x00010a90


	//   ....[64]....
        /*0780*/ 	.word	0x00010ac0


	//   ....[65]....
        /*0784*/ 	.word	0x00010af0


	//   ....[66]....
        /*0788*/ 	.word	0x00010b20


	//   ....[67]....
        /*078c*/ 	.word	0x00010bd0


	//   ....[68]....
        /*0790*/ 	.word	0x00010c30


	//   ....[69]....
        /*0794*/ 	.word	0x00010cc0


	//   ....[70]....
        /*0798*/ 	.word	0x00012220


	//   ....[71]....
        /*079c*/ 	.word	0x00012e70


	//   ....[72]....
        /*07a0*/ 	.word	0x00012ec0


	//   ....[73]....
        /*07a4*/ 	.word	0x00012ee0


	//   ....[74]....
        /*07a8*/ 	.word	0x00012f20


	//   ....[75]....
        /*07ac*/ 	.word	0x00013050


	//   ....[76]....
        /*07b0*/ 	.word	0x00013060


	//   ....[77]....
        /*07b4*/ 	.word	0x00013100


	//   ....[78]....
        /*07b8*/ 	.word	0x00013110


	//   ....[79]....
        /*07bc*/ 	.word	0x000131b0


	//   ....[80]....
        /*07c0*/ 	.word	0x000131c0


	//   ....[81]....
        /*07c4*/ 	.word	0x00013260


	//   ....[82]....
        /*07c8*/ 	.word	0x00013270


	//   ....[83]....
        /*07cc*/ 	.word	0x000132f0


	//   ....[84]....
        /*07d0*/ 	.word	0x00013320


	//   ....[85]....
        /*07d4*/ 	.word	0x00013340


	//   ....[86]....
        /*07d8*/ 	.word	0x00013350


	//   ....[87]....
        /*07dc*/ 	.word	0x00016030


	//   ....[88]....
        /*07e0*/ 	.word	0x00016090


	//   ....[89]....
        /*07e4*/ 	.word	0x000160c0


	//   ....[90]....
        /*07e8*/ 	.word	0x000160d0


	//   ....[91]....
        /*07ec*/ 	.word	0x00016100


	//   ....[92]....
        /*07f0*/ 	.word	0x00016130


	//   ....[93]....
        /*07f4*/ 	.word	0x00016160


	//   ....[94]....
        /*07f8*/ 	.word	0x00016190


	//   ....[95]....
        /*07fc*/ 	.word	0x00016320


	//   ....[96]....
        /*0800*/ 	.word	0x00016350


	//   ....[97]....
        /*0804*/ 	.word	0x00016380


	//   ....[98]....
        /*0808*/ 	.word	0x000163b0


	//   ....[99]....
        /*080c*/ 	.word	0x000163e0


	//   ....[100]....
        /*0810*/ 	.word	0x00016410


	//   ....[101]....
        /*0814*/ 	.word	0x000164d0


	//   ....[102]....
        /*0818*/ 	.word	0x000164f0


	//   ....[103]....
        /*081c*/ 	.word	0x00016560


	//   ....[104]....
        /*0820*/ 	.word	0x00016c40


	//   ....[105]....
        /*0824*/ 	.word	0x000172f0


	//   ....[106]....
        /*0828*/ 	.word	0x000174c0


	//   ....[107]....
        /*082c*/ 	.word	0x00017510


	//   ....[108]....
        /*0830*/ 	.word	0x00017640


	//   ....[109]....
        /*0834*/ 	.word	0x00017690


	//   ....[110]....
        /*0838*/ 	.word	0x000177d0


	//   ....[111]....
        /*083c*/ 	.word	0x00017840


	//   ....[112]....
        /*0840*/ 	.word	0x00017970


	//   ....[113]....
        /*0844*/ 	.word	0x000179c0


	//   ....[114]....
        /*0848*/ 	.word	0x00017af0


	//   ....[115]....
        /*084c*/ 	.word	0x00017b40


	//   ....[116]....
        /*0850*/ 	.word	0x00017c70


	//   ....[117]....
        /*0854*/ 	.word	0x00017cc0


	//   ....[118]....
        /*0858*/ 	.word	0x00017dd0


	//   ....[119]....
        /*085c*/ 	.word	0x00017e40


	//   ....[120]....
        /*0860*/ 	.word	0x00017f50


	//   ....[121]....
        /*0864*/ 	.word	0x00017fa0


	//   ....[122]....
        /*0868*/ 	.word	0x000182d0


	//   ....[123]....
        /*086c*/ 	.word	0x00018370


	//   ....[124]....
        /*0870*/ 	.word	0x000184a0


	//   ....[125]....
        /*0874*/ 	.word	0x00018510


	//   ....[126]....
        /*0878*/ 	.word	0x00018590


	//   ....[127]....
        /*087c*/ 	.word	0x00018610


	//   ....[128]....
        /*0880*/ 	.word	0x00018690


	//   ....[129]....
        /*0884*/ 	.word	0x00018720


	//   ....[130]....
        /*0888*/ 	.word	0x000187c0


	//   ....[131]....
        /*088c*/ 	.word	0x00018860


	//   ....[132]....
        /*0890*/ 	.word	0x000188d0


	//   ....[133]....
        /*0894*/ 	.word	0x00018940


	//   ....[134]....
        /*0898*/ 	.word	0x000189b0


	//   ....[135]....
        /*089c*/ 	.word	0x00018a30


	//   ....[136]....
        /*08a0*/ 	.word	0x00018ab0


	//   ....[137]....
        /*08a4*/ 	.word	0x00018b50


	//   ....[138]....
        /*08a8*/ 	.word	0x00018be0


	//   ....[139]....
        /*08ac*/ 	.word	0x00018d10


	//----- nvinfo : EIATTR_REG_RECONFIG
	.align		4
.L_243:
        /*08b0*/ 	.byte	0x01, 0x54
	.zero		2


	//----- nvinfo : EIATTR_SYSCALL_OFFSETS
	.align		4
        /*08b4*/ 	.byte	0x04, 0x46
        /*08b6*/ 	.short	(.L_245 - .L_244)


	//   ....[0]....
.L_244:
        /*08b8*/ 	.word	0x00001a10


	//   ....[1]....
        /*08bc*/ 	.word	0x00011e50


	//   ....[2]....
        /*08c0*/ 	.word	0x00011fa0


	//   ....[3]....
        /*08c4*/ 	.word	0x00012090


	//   ....[4]....
        /*08c8*/ 	.word	0x000129d0


	//----- nvinfo : EIATTR_MBARRIER_INSTR_OFFSETS
	.align		4
.L_245:
        /*08cc*/ 	.byte	0x04, 0x39
        /*08ce*/ 	.short	(.L_247 - .L_246)


	//   ....[0]....
.L_246:
        /*08d0*/ 	.word	0x00000270
        /*08d4*/ 	.word	0x000000ff
        /*08d8*/ 	.word	0x0002a800
        /*08dc*/ 	.short	0x0100
        /*08de*/ 	.byte	0x08
	.zero		1


	//   ....[1]....
        /*08e0*/ 	.word	0x00000280
        /*08e4*/ 	.word	0x000000ff
        /*08e8*/ 	.word	0x0002a820
        /*08ec*/ 	.short	0x0100
        /*08ee*/ 	.byte	0x08
	.zero		1


	//   ....[2]....
        /*08f0*/ 	.word	0x00000370
        /*08f4*/ 	.word	0x000000ff
        /*08f8*/ 	.word	0x0002a830
        /*08fc*/ 	.short	0x0100
        /*08fe*/ 	.byte	0x08
	.zero		1


	//   ....[3]....
        /*0900*/ 	.word	0x00000380
        /*0904*/ 	.word	0x000000ff
        /*0908*/ 	.word	0x0002a840
        /*090c*/ 	.short	0x0100
        /*090e*/ 	.byte	0x08
	.zero		1


	//   ....[4]....
        /*0910*/ 	.word	0x00000390
        /*0914*/ 	.word	0x000000ff
        /*0918*/ 	.word	0x0002a838
        /*091c*/ 	.short	0x0100
        /*091e*/ 	.byte	0x08
	.zero		1


	//   ....[5]....
        /*0920*/ 	.word	0x000003a0
        /*0924*/ 	.word	0x000000ff
        /*0928*/ 	.word	0x0002a848
        /*092c*/ 	.short	0x0100
        /*092e*/ 	.byte	0x08
	.zero		1


	//   ....[6]....
        /*0930*/ 	.word	0x000004d0
        /*0934*/ 	.word	0x000000ff
        /*0938*/ 	.word	0x0002a850
        /*093c*/ 	.short	0x0100
        /*093e*/ 	.byte	0x08
	.zero		1


	//   ....[7]....
        /*0940*/ 	.word	0x000004e0
        /*0944*/ 	.word	0x000000ff
        /*0948*/ 	.word	0x0002a860
        /*094c*/ 	.short	0x0100
        /*094e*/ 	.byte	0x08
	.zero		1


	//   ....[8]....
        /*0950*/ 	.word	0x000004f0
        /*0954*/ 	.word	0x000000ff
        /*0958*/ 	.word	0x0002a858
        /*095c*/ 	.short	0x0100
        /*095e*/ 	.byte	0x08
	.zero		1


	//   ....[9]....
        /*0960*/ 	.word	0x00000500
        /*0964*/ 	.word	0x000000ff
        /*0968*/ 	.word	0x0002a868
        /*096c*/ 	.short	0x0100
        /*096e*/ 	.byte	0x08
	.zero		1


	//   ....[10]....
        /*0970*/ 	.word	0x000005f0
        /*0974*/ 	.word	0x000000ff
        /*0978*/ 	.word	0x0002a870
        /*097c*/ 	.short	0x0100
        /*097e*/ 	.byte	0x06
	.zero		1


	//   ....[11]....
        /*0980*/ 	.word	0x00000600
        /*0984*/ 	.word	0x000000ff
        /*0988*/ 	.word	0x0002a880
        /*098c*/ 	.short	0x0100
        /*098e*/ 	.byte	0x06
	.zero		1


	//   ....[12]....
        /*0990*/ 	.word	0x00000610
        /*0994*/ 	.word	0x000000ff
        /*0998*/ 	.word	0x0002a878
        /*099c*/ 	.short	0x0100
        /*099e*/ 	.byte	0x06
	.zero		1


	//   ....[13]....
        /*09a0*/ 	.word	0x00000620
        /*09a4*/ 	.word	0x000000ff
        /*09a8*/ 	.word	0x0002a888
        /*09ac*/ 	.short	0x0100
        /*09ae*/ 	.byte	0x06
	.zero		1


	//   ....[14]....
        /*09b0*/ 	.word	0x00000750
        /*09b4*/ 	.word	0x000000ff
        /*09b8*/ 	.word	0x0002a890
        /*09bc*/ 	.short	0x0100
        /*09be*/ 	.byte	0x08
	.zero		1


	//   ....[15]....
        /*09c0*/ 	.word	0x00000760
        /*09c4*/ 	.word	0x000000ff
        /*09c8*/ 	.word	0x0002a8a0
        /*09cc*/ 	.short	0x0100
        /*09ce*/ 	.byte	0x08
	.zero		1


	//   ....[16]....
        /*09d0*/ 	.word	0x00000770
        /*09d4*/ 	.word	0x000000ff
        /*09d8*/ 	.word	0x0002a898
        /*09dc*/ 	.short	0x0100
        /*09de*/ 	.byte	0x08
	.zero		1


	//   ....[17]....
        /*09e0*/ 	.word	0x00000780
        /*09e4*/ 	.word	0x000000ff
        /*09e8*/ 	.word	0x0002a8a8
        /*09ec*/ 	.short	0x0100
        /*09ee*/ 	.byte	0x08
	.zero		1


	//   ....[18]....
        /*09f0*/ 	.word	0x000008b0
        /*09f4*/ 	.word	0x000000ff
        /*09f8*/ 	.word	0x0002a8b0
        /*09fc*/ 	.short	0x0100
        /*09fe*/ 	.byte	0x08
	.zero		1


	//   ....[19]....
        /*0a00*/ 	.word	0x000008c0
        /*0a04*/ 	.word	0x000000ff
        /*0a08*/ 	.word	0x0002a8c0
        /*0a0c*/ 	.short	0x0100
        /*0a0e*/ 	.byte	0x08
	.zero		1


	//   ....[20]....
        /*0a10*/ 	.word	0x000008d0
        /*0a14*/ 	.word	0x000000ff
        /*0a18*/ 	.word	0x0002a8b8
        /*0a1c*/ 	.short	0x0100
        /*0a1e*/ 	.byte	0x08
	.zero		1


	//   ....[21]....
        /*0a20*/ 	.word	0x000008e0
        /*0a24*/ 	.word	0x000000ff
        /*0a28*/ 	.word	0x0002a8c8
        /*0a2c*/ 	.short	0x0100
        /*0a2e*/ 	.byte	0x08
	.zero		1


	//   ....[22]....
        /*0a30*/ 	.word	0x00001a80
        /*0a34*/ 	.word	0x000000ff
        /*0a38*/ 	.word	0x0002a800
        /*0a3c*/ 	.short	0x010a
        /*0a3e*/ 	.byte	0x26
	.zero		1


	//   ....[23]....
        /*0a40*/ 	.word	0x00001b00
        /*0a44*/ 	.word	0x0000000f
        /*0a48*/ 	.word	0x0002a830
        /*0a4c*/ 	.short	0x010a
        /*0a4e*/ 	.byte	0x3f
	.zero		1


	//   ....[24]....
        /*0a50*/ 	.word	0x00001b60
        /*0a54*/ 	.word	0x0000000f
        /*0a58*/ 	.word	0x0002a830
        /*0a5c*/ 	.short	0x010a
        /*0a5e*/ 	.byte	0x3f
	.zero		1


	//   ....[25]....
        /*0a60*/ 	.word	0x000022c0
        /*0a64*/ 	.word	0x0000000e
        /*0a68*/ 	.word	0x00000000
        /*0a6c*/ 	.short	0x0101
        /*0a6e*/ 	.byte	0x3f
	.zero		1


	//   ....[26]....
        /*0a70*/ 	.word	0x00004c60
        /*0a74*/ 	.word	0x000000ff
        /*0a78*/ 	.word	0x0002a830
        /*0a7c*/ 	.short	0x010a
        /*0a7e*/ 	.byte	0x07
	.zero		1


	//   ....[27]....
        /*0a80*/ 	.word	0x00004ca0
        /*0a84*/ 	.word	0x000000ff
        /*0a88*/ 	.word	0x0002a830
        /*0a8c*/ 	.short	0x010a
        /*0a8e*/ 	.byte	0x07
	.zero		1


	//   ....[28]....
        /*0a90*/ 	.word	0x00005560
        /*0a94*/ 	.word	0x000000ff
        /*0a98*/ 	.word	0x0002a850
        /*0a9c*/ 	.short	0x010a
        /*0a9e*/ 	.byte	0x0e
	.zero		1


	//   ....[29]....
        /*0aa0*/ 	.word	0x000055a0
        /*0aa4*/ 	.word	0x000000ff
        /*0aa8*/ 	.word	0x0002a850
        /*0aac*/ 	.short	0x010a
        /*0aae*/ 	.byte	0x0e
	.zero		1


	//   ....[30]....
        /*0ab0*/ 	.word	0x00005f30
        /*0ab4*/ 	.word	0x00000067
        /*0ab8*/ 	.word	0x00000000
        /*0abc*/ 	.short	0x0101
        /*0abe*/ 	.byte	0x3f
	.zero		1


	//   ....[31]....
        /*0ac0*/ 	.word	0x000079a0
        /*0ac4*/ 	.word	0x0000005e
        /*0ac8*/ 	.word	0x00000000
        /*0acc*/ 	.short	0x0101
        /*0ace*/ 	.byte	0x3f
	.zero		1


	//   ....[32]....
        /*0ad0*/ 	.word	0x00008270
        /*0ad4*/ 	.word	0x000000ff
        /*0ad8*/ 	.word	0x0002a830
        /*0adc*/ 	.short	0x010a
        /*0ade*/ 	.byte	0x06
	.zero		1


	//   ....[33]....
        /*0ae0*/ 	.word	0x000082b0
        /*0ae4*/ 	.word	0x000000ff
        /*0ae8*/ 	.word	0x0002a830
        /*0aec*/ 	.short	0x010a
        /*0aee*/ 	.byte	0x06
	.zero		1


	//   ....[34]....
        /*0af0*/ 	.word	0x00008b70
        /*0af4*/ 	.word	0x000000ff
        /*0af8*/ 	.word	0x0002a850
        /*0afc*/ 	.short	0x010a
        /*0afe*/ 	.byte	0x0a
	.zero		1


	//   ....[35]....
        /*0b00*/ 	.word	0x00008bb0
        /*0b04*/ 	.word	0x000000ff
        /*0b08*/ 	.word	0x0002a850
        /*0b0c*/ 	.short	0x010a
        /*0b0e*/ 	.byte	0x0a
	.zero		1


	//   ....[36]....
        /*0b10*/ 	.word	0x0000a110
        /*0b14*/ 	.word	0x0000000e
        /*0b18*/ 	.word	0x00000000
        /*0b1c*/ 	.short	0x0101
        /*0b1e*/ 	.byte	0x3f
	.zero		1


	//   ....[37]....
        /*0b20*/ 	.word	0x0000a1b0
        /*0b24*/ 	.word	0x0000000e
        /*0b28*/ 	.word	0x00000000
        /*0b2c*/ 	.short	0x0101
        /*0b2e*/ 	.byte	0x3f
	.zero		1


	//   ....[38]....
        /*0b30*/ 	.word	0x0000a4f0
        /*0b34*/ 	.word	0x000000ff
        /*0b38*/ 	.word	0x0002a830
        /*0b3c*/ 	.short	0x010a
        /*0b3e*/ 	.byte	0x06
	.zero		1


	//   ....[39]....
        /*0b40*/ 	.word	0x0000a530
        /*0b44*/ 	.word	0x000000ff
        /*0b48*/ 	.word	0x0002a830
        /*0b4c*/ 	.short	0x010a
        /*0b4e*/ 	.byte	0x06
	.zero		1


	//   ....[40]....
        /*0b50*/ 	.word	0x0000adf0
        /*0b54*/ 	.word	0x000000ff
        /*0b58*/ 	.word	0x0002a850
        /*0b5c*/ 	.short	0x010a
        /*0b5e*/ 	.byte	0x0a
	.zero		1


	//   ....[41]....
        /*0b60*/ 	.word	0x0000ae30
        /*0b64*/ 	.word	0x000000ff
        /*0b68*/ 	.word	0x0002a850
        /*0b6c*/ 	.short	0x010a
        /*0b6e*/ 	.byte	0x0a
	.zero		1


	//   ....[42]....
        /*0b70*/ 	.word	0x0000b7d0
        /*0b74*/ 	.word	0x00000066
        /*0b78*/ 	.word	0x00000000
        /*0b7c*/ 	.short	0x0101
        /*0b7e*/ 	.byte	0x3f
	.zero		1


	//   ....[43]....
        /*0b80*/ 	.word	0x0000d150
        /*0b84*/ 	.word	0x0000005e
        /*0b88*/ 	.word	0x00000000
        /*0b8c*/ 	.short	0x0101
        /*0b8e*/ 	.byte	0x3f
	.zero		1


	//   ....[44]....
        /*0b90*/ 	.word	0x0000dc00
        /*0b94*/ 	.word	0x000000ff
        /*0b98*/ 	.word	0x0002a850
        /*0b9c*/ 	.short	0x010a
        /*0b9e*/ 	.byte	0x05
	.zero		1


	//   ....[45]....
        /*0ba0*/ 	.word	0x0000dc40
        /*0ba4*/ 	.word	0x000000ff
        /*0ba8*/ 	.word	0x0002a850
        /*0bac*/ 	.short	0x010a
        /*0bae*/ 	.byte	0x05
	.zero		1


	//   ....[46]....
        /*0bb0*/ 	.word	0x0000e120
        /*0bb4*/ 	.word	0x0000000a
        /*0bb8*/ 	.word	0x00000000
        /*0bbc*/ 	.short	0x0101
        /*0bbe*/ 	.byte	0x3f
	.zero		1


	//   ....[47]....
        /*0bc0*/ 	.word	0x0000f620
        /*0bc4*/ 	.word	0x00000003
        /*0bc8*/ 	.word	0x00000000
        /*0bcc*/ 	.short	0x0101
        /*0bce*/ 	.byte	0x3f
	.zero		1


	//   ....[48]....
        /*0bd0*/ 	.word	0x000124c0
        /*0bd4*/ 	.word	0x00000000
        /*0bd8*/ 	.word	0x0002a840
        /*0bdc*/ 	.short	0x010a
        /*0bde*/ 	.byte	0x3f
	.zero		1


	//   ....[49]....
        /*0be0*/ 	.word	0x000134f0
        /*0be4*/ 	.word	0x0000000a
        /*0be8*/ 	.word	0x0002a800
        /*0bec*/ 	.short	0x0107
        /*0bee*/ 	.byte	0x3f
	.zero		1


	//   ....[50]....
        /*0bf0*/ 	.word	0x00013600
        /*0bf4*/ 	.word	0x00000002
        /*0bf8*/ 	.word	0x0002a800
        /*0bfc*/ 	.short	0x0101
        /*0bfe*/ 	.byte	0x3f
	.zero		1


	//   ....[51]....
        /*0c00*/ 	.word	0x00013620
        /*0c04*/ 	.word	0x00000002
        /*0c08*/ 	.word	0x0002a820
        /*0c0c*/ 	.short	0x010a
        /*0c0e*/ 	.byte	0x3f
	.zero		1


	//   ....[52]....
        /*0c10*/ 	.word	0x000139b0
        /*0c14*/ 	.word	0x00000003
        /*0c18*/ 	.word	0x0002a840
        /*0c1c*/ 	.short	0x010a
        /*0c1e*/ 	.byte	0x3f
	.zero		1


	//   ....[53]....
        /*0c20*/ 	.word	0x00013e60
        /*0c24*/ 	.word	0x00000003
        /*0c28*/ 	.word	0x00000060
        /*0c2c*/ 	.short	0x010a
        /*0c2e*/ 	.byte	0x3f
	.zero		1


	//   ....[54]....
        /*0c30*/ 	.word	0x00014560
        /*0c34*/ 	.word	0x00000003
        /*0c38*/ 	.word	0x0002a840
        /*0c3c*/ 	.short	0x010a
        /*0c3e*/ 	.byte	0x3f
	.zero		1


	//   ....[55]....
        /*0c40*/ 	.word	0x00014a10
        /*0c44*/ 	.word	0x00000002
        /*0c48*/ 	.word	0x00000060
        /*0c4c*/ 	.short	0x010a
        /*0c4e*/ 	.byte	0x3f
	.zero		1


	//   ....[56]....
        /*0c50*/ 	.word	0x00015030
        /*0c54*/ 	.word	0x00000002
        /*0c58*/ 	.word	0x0002a840
        /*0c5c*/ 	.short	0x010a
        /*0c5e*/ 	.byte	0x3f
	.zero		1


	//   ....[57]....
        /*0c60*/ 	.word	0x000154e0
        /*0c64*/ 	.word	0x00000002
        /*0c68*/ 	.word	0x00000060
        /*0c6c*/ 	.short	0x010a
        /*0c6e*/ 	.byte	0x3f
	.zero		1


	//   ....[58]....
        /*0c70*/ 	.word	0x00015a90
        /*0c74*/ 	.word	0x00000000
        /*0c78*/ 	.word	0x0002a860
        /*0c7c*/ 	.short	0x010a
        /*0c7e*/ 	.byte	0x3f
	.zero		1


	//   ....[59]....
        /*0c80*/ 	.word	0x00016bc0
        /*0c84*/ 	.word	0x00000000
        /*0c88*/ 	.word	0x0002a820
        /*0c8c*/ 	.short	0x010a
        /*0c8e*/ 	.byte	0x3f
	.zero		1


	//   ....[60]....
        /*0c90*/ 	.word	0x00016da0
        /*0c94*/ 	.word	0x00000006
        /*0c98*/ 	.word	0x00000000
        /*0c9c*/ 	.short	0x010a
        /*0c9e*/ 	.byte	0x3f
	.zero		1


	//   ....[61]....
        /*0ca0*/ 	.word	0x00016e10
        /*0ca4*/ 	.word	0x00000007
        /*0ca8*/ 	.word	0x00000000
        /*0cac*/ 	.short	0x010a
        /*0cae*/ 	.byte	0x3f
	.zero		1


	//   ....[62]....
        /*0cb0*/ 	.word	0x00016e80
        /*0cb4*/ 	.word	0x00000004
        /*0cb8*/ 	.word	0x00000000
        /*0cbc*/ 	.short	0x010a
        /*0cbe*/ 	.byte	0x3f
	.zero		1


	//   ....[63]....
        /*0cc0*/ 	.word	0x00016eb0
        /*0cc4*/ 	.word	0x00000003
        /*0cc8*/ 	.word	0x00000000
        /*0ccc*/ 	.short	0x010a
        /*0cce*/ 	.byte	0x3f
	.zero		1


	//   ....[64]....
        /*0cd0*/ 	.word	0x00016f20
        /*0cd4*/ 	.word	0x00000003
        /*0cd8*/ 	.word	0x0002a800
        /*0cdc*/ 	.short	0x010a
        /*0cde*/ 	.byte	0x3f
	.zero		1


	//   ....[65]....
        /*0ce0*/ 	.word	0x00016f70
        /*0ce4*/ 	.word	0x0000000f
        /*0ce8*/ 	.word	0x0002a830
        /*0cec*/ 	.short	0x010a
        /*0cee*/ 	.byte	0x3f
	.zero		1


	//   ....[66]....
        /*0cf0*/ 	.word	0x00016fd0
        /*0cf4*/ 	.word	0x0000000c
        /*0cf8*/ 	.word	0x0002a830
        /*0cfc*/ 	.short	0x010a
        /*0cfe*/ 	.byte	0x3f
	.zero		1


	//   ....[67]....
        /*0d00*/ 	.word	0x00017030
        /*0d04*/ 	.word	0x0000000b
        /*0d08*/ 	.word	0x0002a850
        /*0d0c*/ 	.short	0x010a
        /*0d0e*/ 	.byte	0x3f
	.zero		1


	//   ....[68]....
        /*0d10*/ 	.word	0x00017090
        /*0d14*/ 	.word	0x00000008
        /*0d18*/ 	.word	0x0002a830
        /*0d1c*/ 	.short	0x010a
        /*0d1e*/ 	.byte	0x3f
	.zero		1


	//   ....[69]....
        /*0d20*/ 	.word	0x000170f0
        /*0d24*/ 	.word	0x00000007
        /*0d28*/ 	.word	0x0002a850
        /*0d2c*/ 	.short	0x010a
        /*0d2e*/ 	.byte	0x3f
	.zero		1


	//   ....[70]....
        /*0d30*/ 	.word	0x00017150
        /*0d34*/ 	.word	0x00000008
        /*0d38*/ 	.word	0x0002a830
        /*0d3c*/ 	.short	0x010a
        /*0d3e*/ 	.byte	0x3f
	.zero		1


	//   ....[71]....
        /*0d40*/ 	.word	0x000171b0
        /*0d44*/ 	.word	0x00000007
        /*0d48*/ 	.word	0x0002a850
        /*0d4c*/ 	.short	0x010a
        /*0d4e*/ 	.byte	0x3f
	.zero		1


	//   ....[72]....
        /*0d50*/ 	.word	0x00017210
        /*0d54*/ 	.word	0x00000005
        /*0d58*/ 	.word	0x0002a850
        /*0d5c*/ 	.short	0x010a
        /*0d5e*/ 	.byte	0x3f
	.zero		1


	//   ....[73]....
        /*0d60*/ 	.word	0x000173b0
        /*0d64*/ 	.word	0x00000000
        /*0d68*/ 	.word	0x0002a840
        /*0d6c*/ 	.short	0x010a
        /*0d6e*/ 	.byte	0x3f
	.zero		1


	//   ....[74]....
        /*0d70*/ 	.word	0x00017ff0
        /*0d74*/ 	.word	0x00000002
        /*0d78*/ 	.word	0x0002a820
        /*0d7c*/ 	.short	0x010a
        /*0d7e*/ 	.byte	0x3f
	.zero		1


	//   ....[75]....
        /*0d80*/ 	.word	0x00018040
        /*0d84*/ 	.word	0x00000003
        /*0d88*/ 	.word	0x0002a840
        /*0d8c*/ 	.short	0x010a
        /*0d8e*/ 	.byte	0x3f
	.zero		1


	//   ....[76]....
        /*0d90*/ 	.word	0x00018090
        /*0d94*/ 	.word	0x00000003
        /*0d98*/ 	.word	0x00000060
        /*0d9c*/ 	.short	0x010a
        /*0d9e*/ 	.byte	0x3f
	.zero		1


	//   ....[77]....
        /*0da0*/ 	.word	0x000180e0
        /*0da4*/ 	.word	0x00000003
        /*0da8*/ 	.word	0x0002a840
        /*0dac*/ 	.short	0x010a
        /*0dae*/ 	.byte	0x3f
	.zero		1


	//   ....[78]....
        /*0db0*/ 	.word	0x00018130
        /*0db4*/ 	.word	0x00000002
        /*0db8*/ 	.word	0x00000060
        /*0dbc*/ 	.short	0x010a
        /*0dbe*/ 	.byte	0x3f
	.zero		1


	//   ....[79]....
        /*0dc0*/ 	.word	0x00018180
        /*0dc4*/ 	.word	0x00000002
        /*0dc8*/ 	.word	0x0002a840
        /*0dcc*/ 	.short	0x010a
        /*0dce*/ 	.byte	0x3f
	.zero		1


	//   ....[80]....
        /*0dd0*/ 	.word	0x000181d0
        /*0dd4*/ 	.word	0x00000002
        /*0dd8*/ 	.word	0x00000060
        /*0ddc*/ 	.short	0x010a
        /*0dde*/ 	.byte	0x3f
	.zero		1


	//   ....[81]....
        /*0de0*/ 	.word	0x00018220
        /*0de4*/ 	.word	0x00000000
        /*0de8*/ 	.word	0x0002a860
        /*0dec*/ 	.short	0x010a
        /*0dee*/ 	.byte	0x3f
	.zero		1


	//   ....[82]....
        /*0df0*/ 	.word	0x00018c30
        /*0df4*/ 	.word	0x00000000
        /*0df8*/ 	.word	0x0002a820
        /*0dfc*/ 	.short	0x010a
        /*0dfe*/ 	.byte	0x3f
	.zero		1


	//   ....[83]....
        /*0e00*/ 	.word	0x00018dd0
        /*0e04*/ 	.word	0x00000006
        /*0e08*/ 	.word	0x00000000
        /*0e0c*/ 	.short	0x010a
        /*0e0e*/ 	.byte	0x3f
	.zero		1


	//   ....[84]....
        /*0e10*/ 	.word	0x00018e20
        /*0e14*/ 	.word	0x00000007
        /*0e18*/ 	.word	0x00000000
        /*0e1c*/ 	.short	0x010a
        /*0e1e*/ 	.byte	0x3f
	.zero		1


	//   ....[85]....
        /*0e20*/ 	.word	0x00018e70
        /*0e24*/ 	.word	0x00000004
        /*0e28*/ 	.word	0x00000000
        /*0e2c*/ 	.short	0x010a
        /*0e2e*/ 	.byte	0x3f
	.zero		1


	//----- nvinfo : EIATTR_NUM_MBARRIERS
	.align		4
.L_247:
        /*0e30*/ 	.byte	0x03, 0x38
        /*0e32*/ 	.short	0x0016


	//----- nvinfo : EIATTR_EXIT_INSTR_OFFSETS
	.align		4
        /*0e34*/ 	.byte	0x04, 0x1c
        /*0e36*/ 	.short	(.L_249 - .L_248)


	//   ....[0]....
.L_248:
        /*0e38*/ 	.word	0x00000a50


	//   ....[1]....
        /*0e3c*/ 	.word	0x00010570


	//   ....[2]....
        /*0e40*/ 	.word	0x00016f00


	//----- nvinfo : EIATTR_MAX_THREADS
	.align		4
.L_249:
        /*0e44*/ 	.byte	0x04, 0x05
        /*0e46*/ 	.short	(.L_251 - .L_250)
.L_250:
        /*0e48*/ 	.word	0x00000180
        /*0e4c*/ 	.word	0x00000001
        /*0e50*/ 	.word	0x00000001


	//----- nvinfo : EIATTR_CRS_STACK_SIZE
	.align		4
.L_251:
        /*0e54*/ 	.byte	0x04, 0x1e
        /*0e56*/ 	.short	(.L_253 - .L_252)
.L_252:
        /*0e58*/ 	.word	0x00000000


	//----- nvinfo : EIATTR_CBANK_PARAM_SIZE
	.align		4
.L_253:
        /*0e5c*/ 	.byte	0x03, 0x19
        /*0e5e*/ 	.short	0x0af0


	//----- nvinfo : EIATTR_PARAM_CBANK
	.align		4
        /*0e60*/ 	.byte	0x04, 0x0a
        /*0e62*/ 	.short	(.L_255 - .L_254)
	.align		4
.L_254:
        /*0e64*/ 	.word	index@(.nv.constant0._ZN7cutlass13device_kernelIN5flash11enable_sm90INS1_16FlashAttnFwdSm90INS1_25CollectiveMainloopFwdSm90ILi2EN4cute5tupleIJNS5_1CILi1EEES8_S8_EEENS6_IJNS7_ILi128EEENS7_ILi96EEENS7_ILi192EEEEEELi128ENS_6half_tEfNS_4arch4Sm90ELb0ELb1ELb1ELb1ELb0ELb0ELb0ELb1ELb1ELb1ELb0ELb0EEENS1_21CollectiveEpilogueFwdINS6_IJSA_SA_SB_EEES9_SE_SG_Li256ELb1ELb1ELb0ELb0EEENS1_36VarlenDynamicPersistentTileSchedulerILi128ELi96ELi256ELi128ELb0ELb1ELb1ELb1ELb0ELb1EEEEEEEEEvNT_6ParamsE)
        /*0e68*/ 	.short	0x0210
        /*0e6a*/ 	.short	0x0af0


	//----- nvinfo : EIATTR_SW_WAR
	.align		4
.L_255:
        /*0e6c*/ 	.byte	0x04, 0x36
        /*0e6e*/ 	.short	(.L_257 - .L_256)
.L_256:
        /*0e70*/ 	.word	0x00000008
.L_257:


//--------------------- .nv.info._ZN7cutlass13device_kernelIN5flash11enable_sm90INS1_16FlashAttnFwdSm90INS1_25CollectiveMainloopFwdSm90ILi2EN4cute5tupleIJNS5_1CILi1EEES8_S8_EEENS6_IJNS7_ILi128EEENS7_ILi96EEENS7_ILi192EEEEEELi128ENS_6half_tEfNS_4arch4Sm90ELb0ELb1ELb1ELb1ELb0ELb1ELb0ELb1ELb1ELb1ELb0ELb0EEENS1_21CollectiveEpilogueFwdINS6_IJSA_SA_SB_EEES9_SE_SG_Li256ELb1ELb1ELb0ELb0EEENS1_36VarlenDynamicPersistentTileSchedulerILi128ELi96ELi256ELi128ELb0ELb1ELb1ELb1ELb0ELb1EEEEEEEEEvNT_6ParamsE --------------------------
	.section	.nv.info._ZN7cutlass13device_kernelIN5flash11enable_sm90INS1_16FlashAttnFwdSm90INS1_25CollectiveMainloopFwdSm90ILi2EN4cute5tupleIJNS5_1CILi1EEES8_S8_EEENS6_IJNS7_ILi128EEENS7_ILi96EEENS7_ILi192EEEEEELi128ENS_6half_tEfNS_4arch4Sm90ELb0ELb1ELb1ELb1ELb0ELb1ELb0ELb1ELb1ELb1ELb0ELb0EEENS1_21CollectiveEpilogueFwdINS6_IJSA_SA_SB_EEES9_SE_SG_Li256ELb1ELb1ELb0ELb0EEENS1_36VarlenDynamicPersistentTileSchedulerILi128ELi96ELi256ELi128ELb0ELb1ELb1ELb1ELb0ELb1EEEEEEEEEvNT_6ParamsE,"",@"SHT_CUDA_INFO"
	.sectionflags	@""
	.align	4


	//----- nvinfo : EIATTR_CUDA_API_VERSION
	.align		4
        /*0000*/ 	.byte	0x04, 0x37
        /*0002*/ 	.short	(.L_259 - .L_258)
.L_258:
        /*0004*/ 	.word	0x00000082


	//----- nvinfo : EIATTR_KPARAM_INFO
	.align		4
.L_259:
        /*0008*/ 	.byte	0x04, 0x17
        /*000a*/ 	.short	(.L_261 - .L_260)
.L_260:
        /*000c*/ 	.word	0x00000000
        /*0010*/ 	.short	0x0000
        /*0012*/ 	.short	0x0070
        /*0014*/ 	.byte	0x00, 0xf0, 0x01, 0x2a


	//----- nvinfo : EIATTR_SPARSE_MMA_MASK
	.align		4
.L_261:
        /*0018*/ 	.byte	0x03, 0x50
        /*001a*/ 	.short	0x0000


	//----- nvinfo : EIATTR_MAXREG_COUNT
	.align		4
        /*001c*/ 	.byte	0x03, 0x1b
        /*001e*/ 	.short	0x00a8


	//----- nvinfo : EIATTR_NUM_BARRIERS
	.align		4
        /*0020*/ 	.byte	0x02, 0x4c
        /*0022*/ 	.byte	0x10
	.zero		1


	//----- nvinfo : EIATTR_EXTERNS
	.align		4
        /*0024*/ 	.byte	0x04, 0x0f
        /*0026*/ 	.short	(.L_263 - .L_262)


	//   ....[0]....
	.align		4
.L_262:
        /*0028*/ 	.word	index@(__assertfail)


	//----- nvinfo : EIATTR_ANNOTATIONS
	.align		4
.L_263:
        /*002c*/ 	.byte	0x04, 0x55
        /*002e*/ 	.short	(.L_265 - .L_264)


	//   ....[0]....
.L_264:
        /* <DEDUP_REMOVED lines=97> */


	//----- nvinfo : EIATTR_MERCURY_ISA_VERSION
	.align		4
.L_265:
        /*0630*/ 	.byte	0x03, 0x5f
        /*0632*/ 	.short	0x0101


	//----- nvinfo : EIATTR_UNUSED_LOAD_BYTE_OFFSET
	.align		4
        /*0634*/ 	.byte	0x04, 0x44
        /*0636*/ 	.short	(.L_267 - .L_266)


	//   ....[0]....
.L_266:
        /*0638*/ 	.word	0x00000a80
        /*063c*/ 	.word	0x0000fff0


	//   ....[1]....
        /*0640*/ 	.word	0x0001f8f0
        /*0644*/ 	.word	0x0000fff0


	//----- nvinfo : EIATTR_INT_WARP_WIDE_INSTR_OFFSETS
	.align		4
.L_267:
        /*0648*/ 	.byte	0x04, 0x31
        /*064a*/ 	.short	(.L_269 - .L_268)


	//   ....[0]....
.L_268:
        /*064c*/ 	.word	0x00000190


	//   ....[1]....
        /*0650*/ 	.word	0x000001d0


	//   ....[2]....
        /*0654*/ 	.word	0x00000240


	//   ....[3]....
        /*0658*/ 	.word	0x000249d0


	//   ....[4]....
        /*065c*/ 	.word	0x00024a70


	//   ....[5]....
        /*0660*/ 	.word	0x00028690


	//   ....[6]....
        /*0664*/ 	.word	0x00028700


	//----- nvinfo : EIATTR_COOP_GROUP_MASK_REGIDS
	.align		4
.L_269:
        /*0668*/ 	.byte	0x04, 0x29
        /*066a*/ 	.short	(.L_271 - .L_270)


	//   ....[0]....
.L_270:
        /*066c*/ 	.word	0xffffffff


	//   ....[1]....
        /*0670*/ 	.word	0xffffffff


	//   ....[2]....
        /*0674*/ 	.word	0xffffffff


	//   ....[3]....
        /*0678*/ 	.word	0xffffffff


	//   ....[4]....
        /*067c*/ 	.word	0xffffffff


	//   ....[5]....
        /*0680*/ 	.word	0xffffffff


	//   ....[6]....
        /*0684*/ 	.word	0xffffffff


	//   ....[7]....
        /*0688*/ 	.word	0xffffffff


	//   ....[8]....
        /*068c*/ 	.word	0xffffffff


	//   ....[9]....
        /*0690*/ 	.word	0xffffffff


	//   ....[10]....
        /*0694*/ 	.word	0xffffffff


	//   ....[11]....
        /*0698*/ 	.word	0xffffffff


	//   ....[12]....
        /*069c*/ 	.word	0xffffffff


	//   ....[13]....
        /*06a0*/ 	.word	0xffffffff


	//   ....[14]....
        /*06a4*/ 	.word	0xffffffff


	//   ....[15]....
        /*06a8*/ 	.word	0xffffffff


	//   ....[16]....
        /*06ac*/ 	.word	0xffffffff


	//   ....[17]....
        /*06b0*/ 	.word	0xffffffff


	//   ....[18]....
        /*06b4*/ 	.word	0xffffffff


	//   ....[19]....
        /*06b8*/ 	.word	0xffffffff


	//   ....[20]....
        /*06bc*/ 	.word	0xffffffff


	//   ....[21]....
        /*06c0*/ 	.word	0xffffffff


	//   ....[22]....
        /*06c4*/ 	.word	0xffffffff


	//   ....[23]....
        /*06c8*/ 	.word	0xffffffff


	//   ....[24]....
        /*06cc*/ 	.word	0xffffffff


	//   ....[25]....
        /*06d0*/ 	.word	0xffffffff


	//   ....[26]....
        /*06d4*/ 	.word	0xffffffff


	//   ....[27]....
        /*06d8*/ 	.word	0xffffffff


	//   ....[28]....
        /*06dc*/ 	.word	0xffffffff


	//   ....[29]....
        /*06e0*/ 	.word	0xffffffff


	//   ....[30]....
        /*06e4*/ 	.word	0xffffffff


	//   ....[31]....
        /*06e8*/ 	.word	0xffffffff


	//   ....[32]....
        /*06ec*/ 	.word	0xffffffff


	//   ....[33]....
        /*06f0*/ 	.word	0xffffffff


	//   ....[34]....
        /*06f4*/ 	.word	0xffffffff


	//   ....[35]....
        /*06f8*/ 	.word	0xffffffff


	//   ....[36]....
        /*06fc*/ 	.word	0xffffffff


	//   ....[37]....
        /*0700*/ 	.word	0xffffffff


	//   ....[38]....
        /*0704*/ 	.word	0xffffffff


	//   ....[39]....
        /*0708*/ 	.word	0xffffffff


	//   ....[40]....
        /*070c*/ 	.word	0xffffffff


	//   ....[41]....
        /*0710*/ 	.word	0xffffffff


	//   ....[42]....
        /*0714*/ 	.word	0xffffffff


	//   ....[43]....
        /*0718*/ 	.word	0xffffffff


	//   ....[44]....
        /*071c*/ 	.word	0xffffffff


	//   ....[45]....
        /*0720*/ 	.word	0xffffffff


	//   ....[46]....
        /*0724*/ 	.word	0xffffffff


	//   ....[47]....
        /*0728*/ 	.word	0xffffffff


	//   ....[48]....
        /*072c*/ 	.word	0xffffffff


	//   ....[49]....
        /*0730*/ 	.word	0xffffffff


	//   ....[50]....
        /*0734*/ 	.word	0xffffffff


	//   ....[51]....
        /*0738*/ 	.word	0xffffffff


	//   ....[52]....
        /*073c*/ 	.word	0xffffffff


	//   ....[53]....
        /*0740*/ 	.word	0xffffffff


	//   ....[54]....
        /*0744*/ 	.word	0xffffffff


	//   ....[55]....
        /*0748*/ 	.word	0xffffffff


	//   ....[56]....
        /*074c*/ 	.word	0xffffffff


	//   ....[57]....
        /*0750*/ 	.word	0xffffffff


	//   ....[58]....
        /*0754*/ 	.word	0xffffffff


	//   ....[59]....
        /*0758*/ 	.word	0xffffffff


	//   ....[60]....
        /*075c*/ 	.word	0xffffffff


	//   ....[61]....
        /*0760*/ 	.word	0xffffffff


	//   ....[62]....
        /*0764*/ 	.word	0xffffffff


	//   ....[63]....
        /*0768*/ 	.word	0xffffffff


	//   ....[64]....
        /*076c*/ 	.word	0xffffffff


	//   ....[65]....
        /*0770*/ 	.word	0xffffffff


	//   ....[66]....
        /*0774*/ 	.word	0xffffffff


	//   ....[67]....
        /*0778*/ 	.word	0xffffffff


	//   ....[68]....
        /*077c*/ 	.word	0xffffffff


	//   ....[69]....
        /*0780*/ 	.word	0xffffffff


	//   ....[70]....
        /*0784*/ 	.word	0xffffffff


	//   ....[71]....
        /*0788*/ 	.word	0xffffffff


	//   ....[72]....
        /*078c*/ 	.word	0xffffffff


	//   ....[73]....
        /*0790*/ 	.word	0xffffffff


	//   ....[74]....
        /*0794*/ 	.word	0xffffffff


	//   ....[75]....
        /*0798*/ 	.word	0xffffffff


	//   ....[76]....
        /*079c*/ 	.word	0xffffffff


	//   ....[77]....
        /*07a0*/ 	.word	0xffffffff


	//   ....[78]....
        /*07a4*/ 	.word	0xffffffff


	//   ....[79]....
        /*07a8*/ 	.word	0xffffffff


	//   ....[80]....
        /*07ac*/ 	.word	0xffffffff


	//   ....[81]....
        /*07b0*/ 	.word	0xffffffff


	//   ....[82]....
        /*07b4*/ 	.word	0xffffffff


	//   ....[83]....
        /*07b8*/ 	.word	0xffffffff


	//   ....[84]....
        /*07bc*/ 	.word	0xffffffff


	//   ....[85]....
        /*07c0*/ 	.word	0xffffffff


	//   ....[86]....
        /*07c4*/ 	.word	0xffffffff


	//   ....[87]....
        /*07c8*/ 	.word	0xffffffff


	//   ....[88]....
        /*07cc*/ 	.word	0xffffffff


	//   ....[89]....
        /*07d0*/ 	.word	0xffffffff


	//   ....[90]....
        /*07d4*/ 	.word	0xffffffff


	//   ....[91]....
        /*07d8*/ 	.word	0xffffffff


	//   ....[92]....
        /*07dc*/ 	.word	0xffffffff


	//   ....[93]....
        /*07e0*/ 	.word	0xffffffff


	//   ....[94]....
        /*07e4*/ 	.word	0xffffffff


	//   ....[95]....
        /*07e8*/ 	.word	0xffffffff


	//   ....[96]....
        /*07ec*/ 	.word	0xffffffff


	//   ....[97]....
        /*07f0*/ 	.word	0xffffffff


	//   ....[98]....
        /*07f4*/ 	.word	0xffffffff


	//   ....[99]....
        /*07f8*/ 	.word	0xffffffff


	//   ....[100]....
        /*07fc*/ 	.word	0xffffffff


	//   ....[101]....
        /*0800*/ 	.word	0xffffffff


	//   ....[102]....
        /*0804*/ 	.word	0xffffffff


	//   ....[103]....
        /*0808*/ 	.word	0xffffffff


	//   ....[104]....
        /*080c*/ 	.word	0xffffffff


	//   ....[105]....
        /*0810*/ 	.word	0xffffffff


	//   ....[106]....
        /*0814*/ 	.word	0xffffffff


	//   ....[107]....
        /*0818*/ 	.word	0xffffffff


	//   ....[108]....
        /*081c*/ 	.word	0xffffffff


	//   ....[109]....
        /*0820*/ 	.word	0xffffffff


	//   ....[110]....
        /*0824*/ 	.word	0xffffffff


	//   ....[111]....
        /*0828*/ 	.word	0xffffffff


	//   ....[112]....
        /*082c*/ 	.word	0xffffffff


	//   ....[113]....
        /*0830*/ 	.word	0xffffffff


	//   ....[114]....
        /*0834*/ 	.word	0xffffffff


	//   ....[115]....
        /*0838*/ 	.word	0xffffffff


	//   ....[116]....
        /*083c*/ 	.word	0xffffffff


	//   ....[117]....
        /*0840*/ 	.word	0xffffffff


	//   ....[118]....
        /*0844*/ 	.word	0xffffffff


	//   ....[119]....
        /*0848*/ 	.word	0xffffffff


	//   ....[120]....
        /*084c*/ 	.word	0xffffffff


	//   ....[121]....
        /*0850*/ 	.word	0xffffffff


	//   ....[122]....
        /*0854*/ 	.word	0x0500000f


	//   ....[123]....
        /*0858*/ 	.word	0x0500000f


	//   ....[124]....
        /*085c*/ 	.word	0x0500000f


	//   ....[125]....
        /*0860*/ 	.word	0x0500000f


	//   ....[126]....
        /*0864*/ 	.word	0x0500000f


	//   ....[127]....
        /*0868*/ 	.word	0x0500000f


	//   ....[128]....
        /*086c*/ 	.word	0x0500000f


	//   ....[129]....
        /*0870*/ 	.word	0x0500000f


	//   ....[130]....
        /*0874*/ 	.word	0x0500000f


	//   ....[131]....
        /*0878*/ 	.word	0x0500000f


	//   ....[132]....
        /*087c*/ 	.word	0x0500000f


	//   ....[133]....
        /*0880*/ 	.word	0x0500000f


	//   ....[134]....
        /*0884*/ 	.word	0x0500000f


	//   ....[135]....
        /*0888*/ 	.word	0x0500000f


	//   ....[136]....
        /*088c*/ 	.word	0x0500000f


	//   ....[137]....
        /*0890*/ 	.word	0x0500000f


	//   ....[138]....
        /*0894*/ 	.word	0x0500000f


	//   ....[139]....
        /*0898*/ 	.word	0x0500000f


	//   ....[140]....
        /*089c*/ 	.word	0x0500000f


	//   ....[141]....
        /*08a0*/ 	.word	0x0500000f


	//   ....[142]....
        /*08a4*/ 	.word	0x0500000f


	//   ....[143]....
        /*08a8*/ 	.word	0x0500000f


	//   ....[144]....
        /*08ac*/ 	.word	0x0500000f


	//   ....[145]....
        /*08b0*/ 	.word	0x0500000f


	//   ....[146]....
        /*08b4*/ 	.word	0x0500000f


	//   ....[147]....
        /*08b8*/ 	.word	0x0500000f


	//   ....[148]....
        /*08bc*/ 	.word	0x0500000f


	//   ....[149]....
        /*08c0*/ 	.word	0x0500000f


	//   ....[150]....
        /*08c4*/ 	.word	0x0500000f


	//   ....[151]....
        /*08c8*/ 	.word	0x0500000f


	//   ....[152]....
        /*08cc*/ 	.word	0x0500000f


	//   ....[153]....
        /*08d0*/ 	.word	0x0500000f


	//   ....[154]....
        /*08d4*/ 	.word	0x0500000f


	//   ....[155]....
        /*08d8*/ 	.word	0x0500000f


	//   ....[156]....
        /*08dc*/ 	.word	0x0500000f


	//   ....[157]....
        /*08e0*/ 	.word	0x0500000f


	//   ....[158]....
        /*08e4*/ 	.word	0x0500000f


	//   ....[159]....
        /*08e8*/ 	.word	0x0500000f


	//   ....[160]....
        /*08ec*/ 	.word	0x0500000f


	//   ....[161]....
        /*08f0*/ 	.word	0x0500000f


	//   ....[162]....
        /*08f4*/ 	.word	0x0500000f


	//   ....[163]....
        /*08f8*/ 	.word	0x0500000f


	//   ....[164]....
        /*08fc*/ 	.word	0x0500000f


	//   ....[165]....
        /*0900*/ 	.word	0x0500000f


	//   ....[166]....
        /*0904*/ 	.word	0x0500000f


	//   ....[167]....
        /*0908*/ 	.word	0x0500000f


	//   ....[168]....
        /*090c*/ 	.word	0x0500000f


	//   ....[169]....
        /*0910*/ 	.word	0x0500000f


	//   ....[170]....
        /*0914*/ 	.word	0x0500000f


	//   ....[171]....
        /*0918*/ 	.word	0x0500000f


	//   ....[172]....
        /*091c*/ 	.word	0x0500000f


	//   ....[173]....
        /*0920*/ 	.word	0x0500000f


	//----- nvinfo : EIATTR_COOP_GROUP_INSTR_OFFSETS
	.align		4
.L_271:
        /*0924*/ 	.byte	0x04, 0x28
        /*0926*/ 	.short	(.L_273 - .L_272)


	//   ....[0]....
.L_272:
        /*0928*/ 	.word	0x00000060


	//   ....[1]....
        /*092c*/ 	.word	0x000001a0


	//   ....[2]....
        /*0930*/ 	.word	0x000001f0


	//   ....[3]....
        /*0934*/ 	.word	0x00000420


	//   ....[4]....
        /*0938*/ 	.word	0x00000580


	//   ....[5]....
        /*093c*/ 	.word	0x000006a0


	//   ....[6]....
        /*0940*/ 	.word	0x00000800


	//   ....[7]....
        /*0944*/ 	.word	0x0000af00


	//   ....[8]....
        /*0948*/ 	.word	0x0000b600


	//   ....[9]....
        /*094c*/ 	.word	0x0000b610


	//   ....[10]....
        /*0950*/ 	.word	0x0000b620


	//   ....[11]....
        /*0954*/ 	.word	0x0000b630


	//   ....[12]....
        /*0958*/ 	.word	0x0000be10


	//   ....[13]....
        /*095c*/ 	.word	0x0000be20


	//   ....[14]....
        /*0960*/ 	.word	0x0000be30


	//   ....[15]....
        /*0964*/ 	.word	0x0000be40


	//   ....[16]....
        /*0968*/ 	.word	0x0000ebb0


	//   ....[17]....
        /*096c*/ 	.word	0x0000ebc0


	//   ....[18]....
        /*0970*/ 	.word	0x0000ebd0


	//   ....[19]....
        /*0974*/ 	.word	0x0000ebe0


	//   ....[20]....
        /*0978*/ 	.word	0x0000f1e0


	//   ....[21]....
        /*097c*/ 	.word	0x0000f1f0


	//   ....[22]....
        /*0980*/ 	.word	0x0000f200


	//   ....[23]....
        /*0984*/ 	.word	0x0000f210


	//   ....[24]....
        /*0988*/ 	.word	0x00012cb0


	//   ....[25]....
        /*098c*/ 	.word	0x00013220


	//   ....[26]....
        /*0990*/ 	.word	0x00013ec0


	//   ....[27]....
        /*0994*/ 	.word	0x00013fd0


	//   ....[28]....
        /*0998*/ 	.word	0x00014520


	//   ....[29]....
        /*099c*/ 	.word	0x000145e0


	//   ....[30]....
        /*09a0*/ 	.word	0x000169b0


	//   ....[31]....
        /*09a4*/ 	.word	0x00016c60


	//   ....[32]....
        /*09a8*/ 	.word	0x00017c90


	//   ....[33]....
        /*09ac*/ 	.word	0x00017d50


	//   ....[34]....
        /*09b0*/ 	.word	0x00017f40


	//   ....[35]....
        /*09b4*/ 	.word	0x00018070


	//   ....[36]....
        /*09b8*/ 	.word	0x0001a520


	//   ....[37]....
        /*09bc*/ 	.word	0x0001a540


	//   ....[38]....
        /*09c0*/ 	.word	0x0001a800


	//   ....[39]....
        /*09c4*/ 	.word	0x0001a860


	//   ....[40]....
        /*09c8*/ 	.word	0x0001c9e0


	//   ....[41]....
        /*09cc*/ 	.word	0x0001cc90


	//   ....[42]....
        /*09d0*/ 	.word	0x0001dc90


	//   ....[43]....
        /*09d4*/ 	.word	0x0001dce0


	//   ....[44]....
        /*09d8*/ 	.word	0x0001e060


	//   ....[45]....
        /*09dc*/ 	.word	0x0001e0d0


	//   ....[46]....
        /*09e0*/ 	.word	0x0001f050


	//   ....[47]....
        /*09e4*/ 	.word	0x0001f080


	//   ....[48]....
        /*09e8*/ 	.word	0x0001f160


	//   ....[49]....
        /*09ec*/ 	.word	0x0001f380


	//   ....[50]....
        /*09f0*/ 	.word	0x00020360


	//   ....[51]....
        /*09f4*/ 	.word	0x000203a0


	//   ....[52]....
        /*09f8*/ 	.word	0x000203e0


	//   ....[53]....
        /*09fc*/ 	.word	0x00020420


	//   ....[54]....
        /*0a00*/ 	.word	0x000209c0


	//   ....[55]....
        /*0a04*/ 	.word	0x000209d0


	//   ....[56]....
        /*0a08*/ 	.word	0x00020aa0


	//   ....[57]....
        /*0a0c*/ 	.word	0x00020ac0


	//   ....[58]....
        /*0a10*/ 	.word	0x00020b90


	//   ....[59]....
        /*0a14*/ 	.word	0x00020bb0


	//   ....[60]....
        /*0a18*/ 	.word	0x00020c90


	//   ....[61]....
        /*0a1c*/ 	.word	0x00020cb0


	//   ....[62]....
        /*0a20*/ 	.word	0x00021520


	//   ....[63]....
        /*0a24*/ 	.word	0x00021540


	//   ....[64]....
        /*0a28*/ 	.word	0x00021610


	//   ....[65]....
        /*0a2c*/ 	.word	0x00021630


	//   ....[66]....
        /*0a30*/ 	.word	0x00021700


	//   ....[67]....
        /*0a34*/ 	.word	0x00021720


	//   ....[68]....
        /*0a38*/ 	.word	0x00021800


	//   ....[69]....
        /*0a3c*/ 	.word	0x00021820


	//   ....[70]....
        /*0a40*/ 	.word	0x00021980


	//   ....[71]....
        /*0a44*/ 	.word	0x00021b60


	//   ....[72]....
        /*0a48*/ 	.word	0x00021b90


	//   ....[73]....
        /*0a4c*/ 	.word	0x00021bc0


	//   ....[74]....
        /*0a50*/ 	.word	0x00021bf0


	//   ....[75]....
        /*0a54*/ 	.word	0x00021c20


	//   ....[76]....
        /*0a58*/ 	.word	0x00021c50


	//   ....[77]....
        /*0a5c*/ 	.word	0x00021dd0


	//   ....[78]....
        /*0a60*/ 	.word	0x00021e00


	//   ....[79]....
        /*0a64*/ 	.word	0x00021e30


	//   ....[80]....
        /*0a68*/ 	.word	0x00021e60


	//   ....[81]....
        /*0a6c*/ 	.word	0x00021e90


	//   ....[82]....
        /*0a70*/ 	.word	0x00021ec0


	//   ....[83]....
        /*0a74*/ 	.word	0x00021f70


	//   ....[84]....
        /*0a78*/ 	.word	0x00021fd0


	//   ....[85]....
        /*0a7c*/ 	.word	0x00022060


	//   ....[86]....
        /*0a80*/ 	.word	0x000231b0


	//   ....[87]....
        /*0a84*/ 	.word	0x00024fb0


	//   ....[88]....
        /*0a88*/ 	.word	0x00025c60


	//   ....[89]....
        /*0a8c*/ 	.word	0x00025c80


	//   ....[90]....
        /*0a90*/ 	.word	0x00025c90


	//   ....[91]....
        /*0a94*/ 	.word	0x00025cc0


	//   ....[92]....
        /*0a98*/ 	.word	0x00025de0


	//   ....[93]....
        /*0a9c*/ 	.word	0x00025df0


	//   ....[94]....
        /*0aa0*/ 	.word	0x00025e90


	//   ....[95]....
        /*0aa4*/ 	.word	0x00025ea0


	//   ....[96]....
        /*0aa8*/ 	.word	0x00025f40


	//   ....[97]....
        /*0aac*/ 	.word	0x00025f50


	//   ....[98]....
        /*0ab0*/ 	.word	0x00025ff0


	//   ....[99]....
        /*0ab4*/ 	.word	0x00026000


	//   ....[100]....
        /*0ab8*/ 	.word	0x00026080


	//   ....[101]....
        /*0abc*/ 	.word	0x000260b0


	//   ....[102]....
        /*0ac0*/ 	.word	0x00026100


	//   ....[103]....
        /*0ac4*/ 	.word	0x00026140


	//   ....[104]....
        /*0ac8*/ 	.word	0x00028e00


	//   ....[105]....
        /*0acc*/ 	.word	0x00028e30


	//   ....[106]....
        /*0ad0*/ 	.word	0x00028e40


	//   ....[107]....
        /*0ad4*/ 	.word	0x00028e70


	//   ....[108]....
        /*0ad8*/ 	.word	0x00028ea0


	//   ....[109]....
        /*0adc*/ 	.word	0x00028ed0


	//   ....[110]....
        /*0ae0*/ 	.word	0x00028f00


	//   ....[111]....
        /*0ae4*/ 	.word	0x00028f10


	//   ....[112]....
        /*0ae8*/ 	.word	0x000290a0


	//   ....[113]....
        /*0aec*/ 	.word	0x000290d0


	//   ....[114]....
        /*0af0*/ 	.word	0x00029100


	//   ....[115]....
        /*0af4*/ 	.word	0x00029130


	//   ....[116]....
        /*0af8*/ 	.word	0x00029160


	//   ....[117]....
        /*0afc*/ 	.word	0x00029190


	//   ....[118]....
        /*0b00*/ 	.word	0x00029250


	//   ....[119]....
        /*0b04*/ 	.word	0x00029270


	//   ....[120]....
        /*0b08*/ 	.word	0x000292e0


	//   ....[121]....
        /*0b0c*/ 	.word	0x000299c0


	//   ....[122]....
        /*0b10*/ 	.word	0x00029e00


	//   ....[123]....
        /*0b14*/ 	.word	0x00029e90


	//   ....[124]....
        /*0b18*/ 	.word	0x00029ee0


	//   ....[125]....
        /*0b1c*/ 	.word	0x00029f30


	//   ....[126]....
        /*0b20*/ 	.word	0x00029fc0


	//   ....[127]....
        /*0b24*/ 	.word	0x0002a050


	//   ....[128]....
        /*0b28*/ 	.word	0x0002a0a0


	//   ....[129]....
        /*0b2c*/ 	.word	0x0002a0f0


	//   ....[130]....
        /*0b30*/ 	.word	0x0002a1e0


	//   ....[131]....
        /*0b34*/ 	.word	0x0002a270


	//   ....[132]....
        /*0b38*/ 	.word	0x0002a2d0


	//   ....[133]....
        /*0b3c*/ 	.word	0x0002a330


	//   ....[134]....
        /*0b40*/ 	.word	0x0002a3c0


	//   ....[135]....
        /*0b44*/ 	.word	0x0002a450


	//   ....[136]....
        /*0b48*/ 	.word	0x0002a4b0


	//   ....[137]....
        /*0b4c*/ 	.word	0x0002a510


	//   ....[138]....
        /*0b50*/ 	.word	0x0002a8a0


	//   ....[139]....
        /*0b54*/ 	.word	0x0002ab90


	//   ....[140]....
        /*0b58*/ 	.word	0x0002ad70


	//   ....[141]....
        /*0b5c*/ 	.word	0x0002adc0


	//   ....[142]....
        /*0b60*/ 	.word	0x0002aef0


	//   ....[143]....
        /*0b64*/ 	.word	0x0002af40


	//   ....[144]....
        /*0b68*/ 	.word	0x0002b080


	//   ....[145]....
        /*0b6c*/ 	.word	0x0002b0f0


	//   ....[146]....
        /*0b70*/ 	.word	0x0002b220


	//   ....[147]....
        /*0b74*/ 	.word	0x0002b270


	//   ....[148]....
        /*0b78*/ 	.word	0x0002b3a0


	//   ....[149]....
        /*0b7c*/ 	.word	0x0002b3f0


	//   ....[150]....
        /*0b80*/ 	.word	0x0002b520


	//   ....[151]....
        /*0b84*/ 	.word	0x0002b570


	//   ....[152]....
        /*0b88*/ 	.word	0x0002b680


	//   ....[153]....
        /*0b8c*/ 	.word	0x0002b6f0


	//   ....[154]....
        /*0b90*/ 	.word	0x0002b800


	//   ....[155]....
        /*0b94*/ 	.word	0x0002b850


	//   ....[156]....
        /*0b98*/ 	.word	0x0002bb80


	//   ....[157]....
        /*0b9c*/ 	.word	0x0002bc20


	//   ....[158]....
        /*0ba0*/ 	.word	0x0002bd50


	//   ....[159]....
        /*0ba4*/ 	.word	0x0002bdd0


	//   ....[160]....
        /*0ba8*/ 	.word	0x0002be50


	//   ....[161]....
        /*0bac*/ 	.word	0x0002bed0


	//   ....[162]....
        /*0bb0*/ 	.word	0x0002bf50


	//   ....[163]....
        /*0bb4*/ 	.word	0x0002bfe0


	//   ....[164]....
        /*0bb8*/ 	.word	0x0002c080


	//   ....[165]....
        /*0bbc*/ 	.word	0x0002c120


	//   ....[166]....
        /*0bc0*/ 	.word	0x0002c1a0


	//   ....[167]....
        /*0bc4*/ 	.word	0x0002c220


	//   ....[168]....
        /*0bc8*/ 	.word	0x0002c2a0


	//   ....[169]....
        /*0bcc*/ 	.word	0x0002c330


	//   ....[170]....
        /*0bd0*/ 	.word	0x0002c3b0


	//   ....[171]....
        /*0bd4*/ 	.word	0x0002c450


	//   ....[172]....
        /*0bd8*/ 	.word	0x0002c4e0


	//   ....[173]....
        /*0bdc*/ 	.word	0x0002c610


	//----- nvinfo : EIATTR_REG_RECONFIG
	.align		4
.L_273:
        /*0be0*/ 	.byte	0x01, 0x54
	.zero		2


	//----- nvinfo : EIATTR_SYSCALL_OFFSETS
	.align		4
        /*0be4*/ 	.byte	0x04, 0x46
        /*0be6*/ 	.short	(.L_275 - .L_274)


	//   ....[0]....
.L_274:
        /*0be8*/ 	.word	0x00001dd0


	//   ....[1]....
        /*0bec*/ 	.word	0x00001f20


	//   ....[2]....
        /*0bf0*/ 	.word	0x0000b0a0


	//   ....[3]....
        /*0bf4*/ 	.word	0x0000b3c0


	//   ....[4]....
        /*0bf8*/ 	.word	0x00024be0


	//   ....[5]....
        /*0bfc*/ 	.word	0x00024d30


	//   ....[6]....
        /*0c00*/ 	.word	0x00024e20


	//   ....[7]....
        /*0c04*/ 	.word	0x00025760


	//----- nvinfo : EIATTR_MBARRIER_INSTR_OFFSETS
	.align		4
.L_275:
        /*0c08*/ 	.byte	0x04, 0x39
        /*0c0a*/ 	.short	(.L_277 - .L_276)


	//   ....[0]....
.L_276:
        /*0c0c*/ 	.word	0x000002d0
        /*0c10*/ 	.word	0x000000ff
        /*0c14*/ 	.word	0x0002a800
        /*0c18*/ 	.short	0x0100
        /*0c1a*/ 	.byte	0x08
	.zero		1


	//   ....[1]....
        /*0c1c*/ 	.word	0x000002e0
        /*0c20*/ 	.word	0x000000ff
        /*0c24*/ 	.word	0x0002a820
        /*0c28*/ 	.short	0x0100
        /*0c2a*/ 	.byte	0x08
	.zero		1


	//   ....[2]....
        /*0c2c*/ 	.word	0x000003d0
        /*0c30*/ 	.word	0x000000ff
        /*0c34*/ 	.word	0x0002a830
        /*0c38*/ 	.short	0x0100
        /*0c3a*/ 	.byte	0x08
	.zero		1


	//   ....[3]....
        /*0c3c*/ 	.word	0x000003e0
        /*0c40*/ 	.word	0x000000ff
        /*0c44*/ 	.word	0x0002a840
        /*0c48*/ 	.short	0x0100
        /*0c4a*/ 	.byte	0x08
	.zero		1


	//   ....[4]....
        /*0c4c*/ 	.word	0x000003f0
        /*0c50*/ 	.word	0x000000ff
        /*0c54*/ 	.word	0x0002a838
        /*0c58*/ 	.short	0x0100
        /*0c5a*/ 	.byte	0x08
	.zero		1


	//   ....[5]....
        /*0c5c*/ 	.word	0x00000400
        /*0c60*/ 	.word	0x000000ff
        /*0c64*/ 	.word	0x0002a848
        /*0c68*/ 	.short	0x0100
        /*0c6a*/ 	.byte	0x08
	.zero		1


	//   ....[6]....
        /*0c6c*/ 	.word	0x00000530
        /*0c70*/ 	.word	0x000000ff
        /*0c74*/ 	.word	0x0002a850
        /*0c78*/ 	.short	0x0100
        /*0c7a*/ 	.byte	0x08
	.zero		1


	//   ....[7]....
        /*0c7c*/ 	.word	0x00000540
        /*0c80*/ 	.word	0x000000ff
        /*0c84*/ 	.word	0x0002a860
        /*0c88*/ 	.short	0x0100
        /*0c8a*/ 	.byte	0x08
	.zero		1


	//   ....[8]....
        /*0c8c*/ 	.word	0x00000550
        /*0c90*/ 	.word	0x000000ff
        /*0c94*/ 	.word	0x0002a858
        /*0c98*/ 	.short	0x0100
        /*0c9a*/ 	.byte	0x08
	.zero		1


	//   ....[9]....
        /*0c9c*/ 	.word	0x00000560
        /*0ca0*/ 	.word	0x000000ff
        /*0ca4*/ 	.word	0x0002a868
        /*0ca8*/ 	.short	0x0100
        /*0caa*/ 	.byte	0x08
	.zero		1


	//   ....[10]....
        /*0cac*/ 	.word	0x00000650
        /*0cb0*/ 	.word	0x000000ff
        /*0cb4*/ 	.word	0x0002a870
        /*0cb8*/ 	.short	0x0100
        /*0cba*/ 	.byte	0x06
	.zero		1


	//   ....[11]....
        /*0cbc*/ 	.word	0x00000660
        /*0cc0*/ 	.word	0x000000ff
        /*0cc4*/ 	.word	0x0002a880
        /*0cc8*/ 	.short	0x0100
        /*0cca*/ 	.byte	0x06
	.zero		1


	//   ....[12]....
        /*0ccc*/ 	.word	0x00000670
        /*0cd0*/ 	.word	0x000000ff
        /*0cd4*/ 	.word	0x0002a878
        /*0cd8*/ 	.short	0x0100
        /*0cda*/ 	.byte	0x06
	.zero		1


	//   ....[13]....
        /*0cdc*/ 	.word	0x00000680
        /*0ce0*/ 	.word	0x000000ff
        /*0ce4*/ 	.word	0x0002a888
        /*0ce8*/ 	.short	0x0100
        /*0cea*/ 	.byte	0x06
	.zero		1


	//   ....[14]....
        /*0cec*/ 	.word	0x000007b0
        /*0cf0*/ 	.word	0x000000ff
        /*0cf4*/ 	.word	0x0002a890
        /*0cf8*/ 	.short	0x0100
        /*0cfa*/ 	.byte	0x08
	.zero		1


	//   ....[15]....
        /*0cfc*/ 	.word	0x000007c0
        /*0d00*/ 	.word	0x000000ff
        /*0d04*/ 	.word	0x0002a8a0
        /*0d08*/ 	.short	0x0100
        /*0d0a*/ 	.byte	0x08
	.zero		1


	//   ....[16]....
        /*0d0c*/ 	.word	0x000007d0
        /*0d10*/ 	.word	0x000000ff
        /*0d14*/ 	.word	0x0002a898
        /*0d18*/ 	.short	0x0100
        /*0d1a*/ 	.byte	0x08
	.zero		1


	//   ....[17]....
        /*0d1c*/ 	.word	0x000007e0
        /*0d20*/ 	.word	0x000000ff
        /*0d24*/ 	.word	0x0002a8a8
        /*0d28*/ 	.short	0x0100
        /*0d2a*/ 	.byte	0x08
	.zero		1


	//   ....[18]....
        /*0d2c*/ 	.word	0x00000910
        /*0d30*/ 	.word	0x000000ff
        /*0d34*/ 	.word	0x0002a8b0
        /*0d38*/ 	.short	0x0100
        /*0d3a*/ 	.byte	0x08
	.zero		1


	//   ....[19]....
        /*0d3c*/ 	.word	0x00000920
        /*0d40*/ 	.word	0x000000ff
        /*0d44*/ 	.word	0x0002a8c0
        /*0d48*/ 	.short	0x0100
        /*0d4a*/ 	.byte	0x08
	.zero		1


	//   ....[20]....
        /*0d4c*/ 	.word	0x00000930
        /*0d50*/ 	.word	0x000000ff
        /*0d54*/ 	.word	0x0002a8b8
        /*0d58*/ 	.short	0x0100
        /*0d5a*/ 	.byte	0x08
	.zero		1


	//   ....[21]....
        /*0d5c*/ 	.word	0x00000940
        /*0d60*/ 	.word	0x000000ff
        /*0d64*/ 	.word	0x0002a8c8
        /*0d68*/ 	.short	0x0100
        /*0d6a*/ 	.byte	0x08
	.zero		1


	//   ....[22]....
        /*0d6c*/ 	.word	0x00003ab0
        /*0d70*/ 	.word	0x00000003
        /*0d74*/ 	.word	0x0002a890
        /*0d78*/ 	.short	0x010a
        /*0d7a*/ 	.byte	0x3f
	.zero		1


	//   ....[23]....
        /*0d7c*/ 	.word	0x00006da0
        /*0d80*/ 	.word	0x00000003
        /*0d84*/ 	.word	0x0002a890
        /*0d88*/ 	.short	0x010a
        /*0d8a*/ 	.byte	0x3f
	.zero		1


	//   ....[24]....
        /*0d8c*/ 	.word	0x00009ec0
        /*0d90*/ 	.word	0x00000003
        /*0d94*/ 	.word	0x0002a890
        /*0d98*/ 	.short	0x010a
        /*0d9a*/ 	.byte	0x3f
	.zero		1


	//   ....[25]....
        /*0d9c*/ 	.word	0x0000a2b0
        /*0da0*/ 	.word	0x0000001c
        /*0da4*/ 	.word	0x00000000
        /*0da8*/ 	.short	0x0101
        /*0daa*/ 	.byte	0x3f
	.zero		1


	//   ....[26]....
        /*0dac*/ 	.word	0x0000a2f0
        /*0db0*/ 	.word	0x00000003
        /*0db4*/ 	.word	0x0002a8b0
        /*0db8*/ 	.short	0x010a
        /*0dba*/ 	.byte	0x3f
	.zero		1


	//   ....[27]....
        /*0dbc*/ 	.word	0x0000a7b0
        /*0dc0*/ 	.word	0x00000003
        /*0dc4*/ 	.word	0x00000000
        /*0dc8*/ 	.short	0x0101
        /*0dca*/ 	.byte	0x3f
	.zero		1


	//   ....[28]....
        /*0dcc*/ 	.word	0x0000b120
        /*0dd0*/ 	.word	0x00000010
        /*0dd4*/ 	.word	0x0002a800
        /*0dd8*/ 	.short	0x010a
        /*0dda*/ 	.byte	0x3f
	.zero		1


	//   ....[29]....
        /*0ddc*/ 	.word	0x0000b170
        /*0de0*/ 	.word	0x00000010
        /*0de4*/ 	.word	0x0002a800
        /*0de8*/ 	.short	0x010a
        /*0dea*/ 	.byte	0x3f
	.zero		1


	//   ....[30]....
        /*0dec*/ 	.word	0x0000c510
        /*0df0*/ 	.word	0x00000010
        /*0df4*/ 	.word	0x0002a800
        /*0df8*/ 	.short	0x010a
        /*0dfa*/ 	.byte	0x3f
	.zero		1


	//   ....[31]....
        /*0dfc*/ 	.word	0x0000f690
        /*0e00*/ 	.word	0x00000010
        /*0e04*/ 	.word	0x0002a800
        /*0e08*/ 	.short	0x010a
        /*0e0a*/ 	.byte	0x3f
	.zero		1


	//   ....[32]....
        /*0e0c*/ 	.word	0x00011e90
        /*0e10*/ 	.word	0x00000015
        /*0e14*/ 	.word	0x0002a830
        /*0e18*/ 	.short	0x010a
        /*0e1a*/ 	.byte	0x3f
	.zero		1


	//   ....[33]....
        /*0e1c*/ 	.word	0x00011f00
        /*0e20*/ 	.word	0x00000015
        /*0e24*/ 	.word	0x0002a830
        /*0e28*/ 	.short	0x010a
        /*0e2a*/ 	.byte	0x3f
	.zero		1


	//   ....[34]....
        /*0e2c*/ 	.word	0x000128d0
        /*0e30*/ 	.word	0x00000015
        /*0e34*/ 	.word	0x00000000
        /*0e38*/ 	.short	0x0101
        /*0e3a*/ 	.byte	0x3f
	.zero		1


	//   ....[35]....
        /*0e3c*/ 	.word	0x00015420
        /*0e40*/ 	.word	0x00000015
        /*0e44*/ 	.word	0x0002a830
        /*0e48*/ 	.short	0x010a
        /*0e4a*/ 	.byte	0x3f
	.zero		1


	//   ....[36]....
        /*0e4c*/ 	.word	0x00015490
        /*0e50*/ 	.word	0x00000015
        /*0e54*/ 	.word	0x0002a830
        /*0e58*/ 	.short	0x010a
        /*0e5a*/ 	.byte	0x3f
	.zero		1


	//   ....[37]....
        /*0e5c*/ 	.word	0x00016010
        /*0e60*/ 	.word	0x0000000c
        /*0e64*/ 	.word	0x0002a850
        /*0e68*/ 	.short	0x010a
        /*0e6a*/ 	.byte	0x3f
	.zero		1


	//   ....[38]....
        /*0e6c*/ 	.word	0x000160b0
        /*0e70*/ 	.word	0x0000000c
        /*0e74*/ 	.word	0x0002a850
        /*0e78*/ 	.short	0x010a
        /*0e7a*/ 	.byte	0x3f
	.zero		1


	//   ....[39]....
        /*0e7c*/ 	.word	0x00016a30
        /*0e80*/ 	.word	0x0000000a
        /*0e84*/ 	.word	0x00000000
        /*0e88*/ 	.short	0x0101
        /*0e8a*/ 	.byte	0x3f
	.zero		1


	//   ....[40]....
        /*0e8c*/ 	.word	0x000183a0
        /*0e90*/ 	.word	0x00000059
        /*0e94*/ 	.word	0x00000000
        /*0e98*/ 	.short	0x0101
        /*0e9a*/ 	.byte	0x3f
	.zero		1


	//   ....[41]....
        /*0e9c*/ 	.word	0x00018e50
        /*0ea0*/ 	.word	0x00000005
        /*0ea4*/ 	.word	0x0002a830
        /*0ea8*/ 	.short	0x010a
        /*0eaa*/ 	.byte	0x3f
	.zero		1


	//   ....[42]....
        /*0eac*/ 	.word	0x00018ec0
        /*0eb0*/ 	.word	0x00000005
        /*0eb4*/ 	.word	0x0002a830
        /*0eb8*/ 	.short	0x010a
        /*0eba*/ 	.byte	0x3f
	.zero		1


	//   ....[43]....
        /*0ebc*/ 	.word	0x00019a40
        /*0ec0*/ 	.word	0x000000c6
        /*0ec4*/ 	.word	0x0002a850
        /*0ec8*/ 	.short	0x010a
        /*0eca*/ 	.byte	0x3f
	.zero		1


	//   ....[44]....
        /*0ecc*/ 	.word	0x00019a90
        /*0ed0*/ 	.word	0x000000c6
        /*0ed4*/ 	.word	0x0002a850
        /*0ed8*/ 	.short	0x010a
        /*0eda*/ 	.byte	0x3f
	.zero		1


	//   ....[45]....
        /*0edc*/ 	.word	0x0001ae20
        /*0ee0*/ 	.word	0x00000015
        /*0ee4*/ 	.word	0x00000000
        /*0ee8*/ 	.short	0x0101
        /*0eea*/ 	.byte	0x3f
	.zero		1


	//   ....[46]....
        /*0eec*/ 	.word	0x0001ae90
        /*0ef0*/ 	.word	0x000000c6
        /*0ef4*/ 	.word	0x00000000
        /*0ef8*/ 	.short	0x0101
        /*0efa*/ 	.byte	0x3f
	.zero		1


	//   ....[47]....
        /*0efc*/ 	.word	0x0001b450
        /*0f00*/ 	.word	0x00000006
        /*0f04*/ 	.word	0x0002a830
        /*0f08*/ 	.short	0x010a
        /*0f0a*/ 	.byte	0x3f
	.zero		1


	//   ....[48]....
        /*0f0c*/ 	.word	0x0001b4c0
        /*0f10*/ 	.word	0x00000006
        /*0f14*/ 	.word	0x0002a830
        /*0f18*/ 	.short	0x010a
        /*0f1a*/ 	.byte	0x3f
	.zero		1


	//   ....[49]....
        /*0f1c*/ 	.word	0x0001c040
        /*0f20*/ 	.word	0x0000000c
        /*0f24*/ 	.word	0x0002a850
        /*0f28*/ 	.short	0x010a
        /*0f2a*/ 	.byte	0x3f
	.zero		1


	//   ....[50]....
        /*0f2c*/ 	.word	0x0001c0e0
        /*0f30*/ 	.word	0x0000000c
        /*0f34*/ 	.word	0x0002a850
        /*0f38*/ 	.short	0x010a
        /*0f3a*/ 	.byte	0x3f
	.zero		1


	//   ....[51]....
        /*0f3c*/ 	.word	0x0001ca50
        /*0f40*/ 	.word	0x00000005
        /*0f44*/ 	.word	0x00000000
        /*0f48*/ 	.short	0x0101
        /*0f4a*/ 	.byte	0x3f
	.zero		1


	//   ....[52]....
        /*0f4c*/ 	.word	0x0001e430
        /*0f50*/ 	.word	0x00000015
        /*0f54*/ 	.word	0x00000000
        /*0f58*/ 	.short	0x0101
        /*0f5a*/ 	.byte	0x3f
	.zero		1


	//   ....[53]....
        /*0f5c*/ 	.word	0x0001ef10
        /*0f60*/ 	.word	0x0000000b
        /*0f64*/ 	.word	0x0002a850
        /*0f68*/ 	.short	0x010a
        /*0f6a*/ 	.byte	0x3f
	.zero		1


	//   ....[54]....
        /*0f6c*/ 	.word	0x0001efb0
        /*0f70*/ 	.word	0x0000000b
        /*0f74*/ 	.word	0x0002a850
        /*0f78*/ 	.short	0x010a
        /*0f7a*/ 	.byte	0x3f
	.zero		1


	//   ....[55]....
        /*0f7c*/ 	.word	0x0001f480
        /*0f80*/ 	.word	0x0000000b
        /*0f84*/ 	.word	0x00000000
        /*0f88*/ 	.short	0x0101
        /*0f8a*/ 	.byte	0x3f
	.zero		1


	//   ....[56]....
        /*0f8c*/ 	.word	0x000209b0
        /*0f90*/ 	.word	0x00000000
        /*0f94*/ 	.word	0x00000000
        /*0f98*/ 	.short	0x0101
        /*0f9a*/ 	.byte	0x3f
	.zero		1


	//   ....[57]....
        /*0f9c*/ 	.word	0x000232a0
        /*0fa0*/ 	.word	0x00000007
        /*0fa4*/ 	.word	0x0002a820
        /*0fa8*/ 	.short	0x010a
        /*0faa*/ 	.byte	0x3f
	.zero		1


	//   ....[58]....
        /*0fac*/ 	.word	0x00023380
        /*0fb0*/ 	.word	0x00000007
        /*0fb4*/ 	.word	0x0002a8a0
        /*0fb8*/ 	.short	0x010a
        /*0fba*/ 	.byte	0x3f
	.zero		1


	//   ....[59]....
        /*0fbc*/ 	.word	0x000237c0
        /*0fc0*/ 	.word	0x00000007
        /*0fc4*/ 	.word	0x0002a8c0
        /*0fc8*/ 	.short	0x010a
        /*0fca*/ 	.byte	0x3f
	.zero		1


	//   ....[60]....
        /*0fcc*/ 	.word	0x00023ca0
        /*0fd0*/ 	.word	0x00000008
        /*0fd4*/ 	.word	0x0002a8a0
        /*0fd8*/ 	.short	0x010a
        /*0fda*/ 	.byte	0x3f
	.zero		1


	//   ....[61]....
        /*0fdc*/ 	.word	0x000240d0
        /*0fe0*/ 	.word	0x00000008
        /*0fe4*/ 	.word	0x0002a8c0
        /*0fe8*/ 	.short	0x010a
        /*0fea*/ 	.byte	0x3f
	.zero		1


	//   ....[62]....
        /*0fec*/ 	.word	0x00025250
        /*0ff0*/ 	.word	0x00000000
        /*0ff4*/ 	.word	0x0002a840
        /*0ff8*/ 	.short	0x010a
        /*0ffa*/ 	.byte	0x3f
	.zero		1


	//   ....[63]....
        /*0ffc*/ 	.word	0x00026280
        /*1000*/ 	.word	0x0000000a
        /*1004*/ 	.word	0x0002a800
        /*1008*/ 	.short	0x0107
        /*100a*/ 	.byte	0x3f
	.zero		1


	//   ....[64]....
        /*100c*/ 	.word	0x00026390
        /*1010*/ 	.word	0x00000002
        /*1014*/ 	.word	0x0002a800
        /*1018*/ 	.short	0x0101
        /*101a*/ 	.byte	0x3f
	.zero		1


	//   ....[65]....
        /*101c*/ 	.word	0x000263b0
        /*1020*/ 	.word	0x00000002
        /*1024*/ 	.word	0x0002a820
        /*1028*/ 	.short	0x010a
        /*102a*/ 	.byte	0x3f
	.zero		1


	//   ....[66]....
        /*102c*/ 	.word	0x00026740
        /*1030*/ 	.word	0x00000003
        /*1034*/ 	.word	0x0002a840
        /*1038*/ 	.short	0x010a
        /*103a*/ 	.byte	0x3f
	.zero		1


	//   ....[67]....
        /*103c*/ 	.word	0x00026bf0
        /*1040*/ 	.word	0x00000003
        /*1044*/ 	.word	0x00000060
        /*1048*/ 	.short	0x010a
        /*104a*/ 	.byte	0x3f
	.zero		1


	//   ....[68]....
        /*104c*/ 	.word	0x000272e0
        /*1050*/ 	.word	0x00000003
        /*1054*/ 	.word	0x0002a840
        /*1058*/ 	.short	0x010a
        /*105a*/ 	.byte	0x3f
	.zero		1


	//   ....[69]....
        /*105c*/ 	.word	0x00027790
        /*1060*/ 	.word	0x00000002
        /*1064*/ 	.word	0x00000060
        /*1068*/ 	.short	0x010a
        /*106a*/ 	.byte	0x3f
	.zero		1


	//   ....[70]....
        /*106c*/ 	.word	0x00027db0
        /*1070*/ 	.word	0x00000002
        /*1074*/ 	.word	0x0002a840
        /*1078*/ 	.short	0x010a
        /*107a*/ 	.byte	0x3f
	.zero		1


	//   ....[71]....
        /*107c*/ 	.word	0x00028260
        /*1080*/ 	.word	0x00000002
        /*1084*/ 	.word	0x00000060
        /*1088*/ 	.short	0x010a
        /*108a*/ 	.byte	0x3f
	.zero		1


	//   ....[72]....
        /*108c*/ 	.word	0x00028810
        /*1090*/ 	.word	0x00000000
        /*1094*/ 	.word	0x0002a860
        /*1098*/ 	.short	0x010a
        /*109a*/ 	.byte	0x3f
	.zero		1


	//   ....[73]....
        /*109c*/ 	.word	0x00029940
        /*10a0*/ 	.word	0x00000000
        /*10a4*/ 	.word	0x0002a820
        /*10a8*/ 	.short	0x010a
        /*10aa*/ 	.byte	0x3f
	.zero		1


	//   ....[74]....
        /*10ac*/ 	.word	0x00029af0
        /*10b0*/ 	.word	0x00000006
        /*10b4*/ 	.word	0x00000000
        /*10b8*/ 	.short	0x010a
        /*10ba*/ 	.byte	0x3f
	.zero		1


	//   ....[75]....
        /*10bc*/ 	.word	0x00029b60
        /*10c0*/ 	.word	0x00000007
        /*10c4*/ 	.word	0x00000000
        /*10c8*/ 	.short	0x010a
        /*10ca*/ 	.byte	0x3f
	.zero		1


	//   ....[76]....
        /*10cc*/ 	.word	0x00029bd0
        /*10d0*/ 	.word	0x00000004
        /*10d4*/ 	.word	0x00000000
        /*10d8*/ 	.short	0x010a
        /*10da*/ 	.byte	0x3f
	.zero		1


	//   ....[77]....
        /*10dc*/ 	.word	0x00029c00
        /*10e0*/ 	.word	0x00000003
        /*10e4*/ 	.word	0x00000000
        /*10e8*/ 	.short	0x010a
        /*10ea*/ 	.byte	0x3f
	.zero		1


	//   ....[78]....
        /*10ec*/ 	.word	0x00029c60
        /*10f0*/ 	.word	0x00000003
        /*10f4*/ 	.word	0x0002a890
        /*10f8*/ 	.short	0x010a
        /*10fa*/ 	.byte	0x3f
	.zero		1


	//   ....[79]....
        /*10fc*/ 	.word	0x00029cb0
        /*1100*/ 	.word	0x00000003
        /*1104*/ 	.word	0x0002a890
        /*1108*/ 	.short	0x010a
        /*110a*/ 	.byte	0x3f
	.zero		1


	//   ....[80]....
        /*110c*/ 	.word	0x00029d00
        /*1110*/ 	.word	0x00000003
        /*1114*/ 	.word	0x0002a890
        /*1118*/ 	.short	0x010a
        /*111a*/ 	.byte	0x3f
	.zero		1


	//   ....[81]....
        /*111c*/ 	.word	0x00029d50
        /*1120*/ 	.word	0x00000003
        /*1124*/ 	.word	0x0002a8b0
        /*1128*/ 	.short	0x010a
        /*112a*/ 	.byte	0x3f
	.zero		1


	//   ....[82]....
        /*112c*/ 	.word	0x0002a130
        /*1130*/ 	.word	0x00000010
        /*1134*/ 	.word	0x0002a800
        /*1138*/ 	.short	0x010a
        /*113a*/ 	.byte	0x3f
	.zero		1


	//   ....[83]....
        /*113c*/ 	.word	0x0002a540
        /*1140*/ 	.word	0x00000010
        /*1144*/ 	.word	0x0002a800
        /*1148*/ 	.short	0x010a
        /*114a*/ 	.byte	0x3f
	.zero		1


	//   ....[84]....
        /*114c*/ 	.word	0x0002a590
        /*1150*/ 	.word	0x00000015
        /*1154*/ 	.word	0x0002a830
        /*1158*/ 	.short	0x010a
        /*115a*/ 	.byte	0x3f
	.zero		1


	//   ....[85]....
        /*115c*/ 	.word	0x0002a5e0
        /*1160*/ 	.word	0x00000015
        /*1164*/ 	.word	0x0002a830
        /*1168*/ 	.short	0x010a
        /*116a*/ 	.byte	0x3f
	.zero		1


	//   ....[86]....
        /*116c*/ 	.word	0x0002a630
        /*1170*/ 	.word	0x0000000c
        /*1174*/ 	.word	0x0002a850
        /*1178*/ 	.short	0x010a
        /*117a*/ 	.byte	0x3f
	.zero		1


	//   ....[87]....
        /*117c*/ 	.word	0x0002a680
        /*1180*/ 	.word	0x00000005
        /*1184*/ 	.word	0x0002a830
        /*1188*/ 	.short	0x010a
        /*118a*/ 	.byte	0x3f
	.zero		1


	//   ....[88]....
        /*118c*/ 	.word	0x0002a6d0
        /*1190*/ 	.word	0x000000c6
        /*1194*/ 	.word	0x0002a850
        /*1198*/ 	.short	0x010a
        /*119a*/ 	.byte	0x3f
	.zero		1


	//   ....[89]....
        /*119c*/ 	.word	0x0002a720
        /*11a0*/ 	.word	0x00000006
        /*11a4*/ 	.word	0x0002a830
        /*11a8*/ 	.short	0x010a
        /*11aa*/ 	.byte	0x3f
	.zero		1


	//   ....[90]....
        /*11ac*/ 	.word	0x0002a770
        /*11b0*/ 	.word	0x0000000c
        /*11b4*/ 	.word	0x0002a850
        /*11b8*/ 	.short	0x010a
        /*11ba*/ 	.byte	0x3f
	.zero		1


	//   ....[91]....
        /*11bc*/ 	.word	0x0002a7c0
        /*11c0*/ 	.word	0x0000000b
        /*11c4*/ 	.word	0x0002a850
        /*11c8*/ 	.short	0x010a
        /*11ca*/ 	.byte	0x3f
	.zero		1


	//   ....[92]....
        /*11cc*/ 	.word	0x0002a970
        /*11d0*/ 	.word	0x00000006
        /*11d4*/ 	.word	0x0002a820
        /*11d8*/ 	.short	0x010a
        /*11da*/ 	.byte	0x3f
	.zero		1


	//   ....[93]....
        /*11dc*/ 	.word	0x0002a9c0
        /*11e0*/ 	.word	0x00000007
        /*11e4*/ 	.word	0x0002a8a0
        /*11e8*/ 	.short	0x010a
        /*11ea*/ 	.byte	0x3f
	.zero		1


	//   ....[94]....
        /*11ec*/ 	.word	0x0002aa10
        /*11f0*/ 	.word	0x00000007
        /*11f4*/ 	.word	0x0002a8c0
        /*11f8*/ 	.short	0x010a
        /*11fa*/ 	.byte	0x3f
	.zero		1


	//   ....[95]....
        /*11fc*/ 	.word	0x0002aa60
        /*1200*/ 	.word	0x00000008
        /*1204*/ 	.word	0x0002a8a0
        /*1208*/ 	.short	0x010a
        /*120a*/ 	.byte	0x3f
	.zero		1


	//   ....[96]....
        /*120c*/ 	.word	0x0002aab0
        /*1210*/ 	.word	0x00000008
        /*1214*/ 	.word	0x0002a8c0
        /*1218*/ 	.short	0x010a
        /*121a*/ 	.byte	0x3f
	.zero		1


	//   ....[97]....
        /*121c*/ 	.word	0x0002ac50
        /*1220*/ 	.word	0x00000000
        /*1224*/ 	.word	0x0002a840
        /*1228*/ 	.short	0x010a
        /*122a*/ 	.byte	0x3f
	.zero		1


	//   ....[98]....
        /*122c*/ 	.word	0x0002b8a0
        /*1230*/ 	.word	0x00000002
        /*1234*/ 	.word	0x0002a820
        /*1238*/ 	.short	0x010a
        /*123a*/ 	.byte	0x3f
	.zero		1


	//   ....[99]....
        /*123c*/ 	.word	0x0002b8f0
        /*1240*/ 	.word	0x00000003
        /*1244*/ 	.word	0x0002a840
        /*1248*/ 	.short	0x010a
        /*124a*/ 	.byte	0x3f
	.zero		1


	//   ....[100]....
        /*124c*/ 	.word	0x0002b940
        /*1250*/ 	.word	0x00000003
        /*1254*/ 	.word	0x00000060
        /*1258*/ 	.short	0x010a
        /*125a*/ 	.byte	0x3f
	.zero		1


	//   ....[101]....
        /*125c*/ 	.word	0x0002b990
        /*1260*/ 	.word	0x00000003
        /*1264*/ 	.word	0x0002a840
        /*1268*/ 	.short	0x010a
        /*126a*/ 	.byte	0x3f
	.zero		1


	//   ....[102]....
        /*126c*/ 	.word	0x0002b9e0
        /*1270*/ 	.word	0x00000002
        /*1274*/ 	.word	0x00000060
        /*1278*/ 	.short	0x010a
        /*127a*/ 	.byte	0x3f
	.zero		1


	//   ....[103]....
        /*127c*/ 	.word	0x0002ba30
        /*1280*/ 	.word	0x00000002
        /*1284*/ 	.word	0x0002a840
        /*1288*/ 	.short	0x010a
        /*128a*/ 	.byte	0x3f
	.zero		1


	//   ....[104]....
        /*128c*/ 	.word	0x0002ba80
        /*1290*/ 	.word	0x00000002
        /*1294*/ 	.word	0x00000060
        /*1298*/ 	.short	0x010a
        /*129a*/ 	.byte	0x3f
	.zero		1


	//   ....[105]....
        /*129c*/ 	.word	0x0002bad0
        /*12a0*/ 	.word	0x00000000
        /*12a4*/ 	.word	0x0002a860
        /*12a8*/ 	.short	0x010a
        /*12aa*/ 	.byte	0x3f
	.zero		1


	//   ....[106]....
        /*12ac*/ 	.word	0x0002c530
        /*12b0*/ 	.word	0x00000000
        /*12b4*/ 	.word	0x0002a820
        /*12b8*/ 	.short	0x010a
        /*12ba*/ 	.byte	0x3f
	.zero		1


	//   ....[107]....
        /*12bc*/ 	.word	0x0002c6d0
        /*12c0*/ 	.word	0x00000006
        /*12c4*/ 	.word	0x00000000
        /*12c8*/ 	.short	0x010a
        /*12ca*/ 	.byte	0x3f
	.zero		1


	//   ....[108]....
        /*12cc*/ 	.word	0x0002c720
        /*12d0*/ 	.word	0x00000007
        /*12d4*/ 	.word	0x00000000
        /*12d8*/ 	.short	0x010a
        /*12da*/ 	.byte	0x3f
	.zero		1


	//   ....[109]....
        /*12dc*/ 	.word	0x0002c770
        /*12e0*/ 	.word	0x00000004
        /*12e4*/ 	.word	0x00000000
        /*12e8*/ 	.short	0x010a
        /*12ea*/ 	.byte	0x3f
	.zero		1


	//----- nvinfo : EIATTR_NUM_MBARRIERS
	.align		4
.L_277:
        /*12ec*/ 	.byte	0x03, 0x38
        /*12ee*/ 	.short	0x0016


	//----- nvinfo : EIATTR_EXIT_INSTR_OFFSETS
	.align		4
        /*12f0*/ 	.byte	0x04, 0x1c
        /*12f2*/ 	.short	(.L_279 - .L_278)


	//   ....[0]....
.L_278:
        /*12f4*/ 	.word	0x00029c50


	//----- nvinfo : EIATTR_MAX_THREADS
	.align		4
.L_279:
        /*12f8*/ 	.byte	0x04, 0x05
        /*12fa*/ 	.short	(.L_281 - .L_280)
.L_280:
        /*12fc*/ 	.word	0x00000180
        /*1300*/ 	.word	0x00000001
        /*1304*/ 	.word	0x00000001


	//----- nvinfo : EIATTR_CRS_STACK_SIZE
	.align		4
.L_281:
        /*1308*/ 	.byte	0x04, 0x1e
        /*130a*/ 	.short	(.L_283 - .L_282)
.L_282:
        /*130c*/ 	.word	0x00000000


	//----- nvinfo : EIATTR_CBANK_PARAM_SIZE
	.align		4
.L_283:
        /*1310*/ 	.byte	0x03, 0x19
        /*1312*/ 	.short	0x0af0


	//----- nvinfo : EIATTR_PARAM_CBANK
	.align		4
        /*1314*/ 	.byte	0x04, 0x0a
        /*1316*/ 	.short	(.L_285 - .L_284)
	.align		4
.L_284:
        /*1318*/ 	.word	index@(.nv.constant0._ZN7cutlass13device_kernelIN5flash11enable_sm90INS1_16FlashAttnFwdSm90INS1_25CollectiveMainloopFwdSm90ILi2EN4cute5tupleIJNS5_1CILi1EEES8_S8_EEENS6_IJNS7_ILi128EEENS7_ILi96EEENS7_ILi192EEEEEELi128ENS_6half_tEfNS_4arch4Sm90ELb0ELb1ELb1ELb1ELb0ELb1ELb0ELb1ELb1ELb1ELb0ELb0EEENS1_21CollectiveEpilogueFwdINS6_IJSA_SA_SB_EEES9_SE_SG_Li256ELb1ELb1ELb0ELb0EEENS1_36VarlenDynamicPersistentTileSchedulerILi128ELi96ELi256ELi128ELb0ELb1ELb1ELb1ELb0ELb1EEEEEEEEEvNT_6ParamsE)
        /*131c*/ 	.short	0x0210
        /*131e*/ 	.short	0x0af0


	//----- nvinfo : EIATTR_SW_WAR
	.align		4
.L_285:
        /*1320*/ 	.byte	0x04, 0x36
        /*1322*/ 	.short	(.L_287 - .L_286)
.L_286:
        /*1324*/ 	.word	0x00000008
.L_287:


//--------------------- .nv.info._ZN7cutlass13device_kernelIN5flash11enable_sm90INS1_16FlashAttnFwdSm90INS1_25CollectiveMainloopFwdSm90ILi2EN4cute5tupleIJNS5_1CILi1EEES8_S8_EEENS6_IJNS7_ILi128EEESA_NS7_ILi192EEEEEELi128ENS_6half_tEfNS_4arch4Sm90ELb1ELb0ELb1ELb0ELb0ELb0ELb0ELb1ELb1ELb1ELb0ELb0EEENS1_21CollectiveEpilogueFwdINS6_IJSA_SA_SA_EEES9_SD_SF_Li256ELb0ELb1ELb0ELb0EEENS1_30DynamicPersistentTileSchedulerILi256ELi128ELb0ELb1ELb1EEEEEEEEEvNT_6ParamsE --------------------------
	.section	.nv.info._ZN7cutlass13device_kernelIN5flash11enable_sm90INS1_16FlashAttnFwdSm90INS1_25CollectiveMainloopFwdSm90ILi2EN4cute5tupleIJNS5_1CILi1EEES8_S8_EEENS6_IJNS7_ILi128EEESA_NS7_ILi192EEEEEELi128ENS_6half_tEfNS_4arch4Sm90ELb1ELb0ELb1ELb0ELb0ELb0ELb0ELb1ELb1ELb1ELb0ELb0EEENS1_21CollectiveEpilogueFwdINS6_IJSA_SA_SA_EEES9_SD_SF_Li256ELb0ELb1ELb0ELb0EEENS1_30DynamicPersistentTileSchedulerILi256ELi128ELb0ELb1ELb1EEEEEEEEEvNT_6ParamsE,"",@"SHT_CUDA_INFO"
	.sectionflags	@""
	.align	4


	//----- nvinfo : EIATTR_CUDA_API_VERSION
	.align		4
        /*0000*/ 	.byte	0x04, 0x37
        /*0002*/ 	.short	(.L_289 - .L_288)
.L_288:
        /*0004*/ 	.word	0x00000082


	//----- nvinfo : EIATTR_KPARAM_INFO
	.align		4
.L_289:
        /*0008*/ 	.byte	0x04, 0x17
        /*000a*/ 	.short	(.L_291 - .L_290)
.L_290:
        /*000c*/ 	.word	0x00000000
        /*0010*/ 	.short	0x0000
        /*0012*/ 	.short	0x0070
        /*0014*/ 	.byte	0x00, 0xf0, 0x01, 0x2a


	//----- nvinfo : EIATTR_SPARSE_MMA_MASK
	.align		4
.L_291:
        /*0018*/ 	.byte	0x03, 0x50
        /*001a*/ 	.short	0x0000


	//----- nvinfo : EIATTR_MAXREG_COUNT
	.align		4
        /*001c*/ 	.byte	0x03, 0x1b
        /*001e*/ 	.short	0x00a8


	//----- nvinfo : EIATTR_NUM_BARRIERS
	.align		4
        /*0020*/ 	.byte	0x02, 0x4c
        /*0022*/ 	.byte	0x09
	.zero		1


	//----- nvinfo : EIATTR_EXTERNS
	.align		4
        /*0024*/ 	.byte	0x04, 0x0f
        /*0026*/ 	.short	(.L_293 - .L_292)


	//   ....[0]....
	.align		4
.L_292:
        /*0028*/ 	.word	index@(__assertfail)


	//----- nvinfo : EIATTR_ANNOTATIONS
	.align		4
.L_293:
        /*002c*/ 	.byte	0x04, 0x55
        /*002e*/ 	.short	(.L_295 - .L_294)


	//   ....[0]....
.L_294:
        /* <DEDUP_REMOVED lines=27> */


	//----- nvinfo : EIATTR_MERCURY_ISA_VERSION
	.align		4
.L_295:
        /*01c8*/ 	.byte	0x03, 0x5f
        /*01ca*/ 	.short	0x0101


	//----- nvinfo : EIATTR_INT_WARP_WIDE_INSTR_OFFSETS
	.align		4
        /*01cc*/ 	.byte	0x04, 0x31
        /*01ce*/ 	.short	(.L_297 - .L_296)


	//   ....[0]....
.L_296:
        /*01d0*/ 	.word	0x00000130


	//   ....[1]....
        /*01d4*/ 	.word	0x00000170


	//   ....[2]....
        /*01d8*/ 	.word	0x000001e0


	//   ....[3]....
        /*01dc*/ 	.word	0x0000d670


	//   ....[4]....
        /*01e0*/ 	.word	0x0000d710


	//   ....[5]....
        /*01e4*/ 	.word	0x00010e70


	//   ....[6]....
        /*01e8*/ 	.word	0x00010f10


	//----- nvinfo : EIATTR_COOP_GROUP_MASK_REGIDS
	.align		4
.L_297:
        /*01ec*/ 	.byte	0x04, 0x29
        /*01ee*/ 	.short	(.L_299 - .L_298)


	//   ....[0]....
.L_298:
        /*01f0*/ 	.word	0xffffffff


	//   ....[1]....
        /*01f4*/ 	.word	0xffffffff


	//   ....[2]....
        /*01f8*/ 	.word	0xffffffff


	//   ....[3]....
        /*01fc*/ 	.word	0xffffffff


	//   ....[4]....
        /*0200*/ 	.word	0xffffffff


	//   ....[5]....
        /*0204*/ 	.word	0xffffffff


	//   ....[6]....
        /*0208*/ 	.word	0xffffffff


	//   ....[7]....
        /*020c*/ 	.word	0xffffffff


	//   ....[8]....
        /*0210*/ 	.word	0xffffffff


	//   ....[9]....
        /*0214*/ 	.word	0xffffffff


	//   ....[10]....
        /*0218*/ 	.word	0xffffffff


	//   ....[11]....
        /*021c*/ 	.word	0xffffffff


	//   ....[12]....
        /*0220*/ 	.word	0xffffffff


	//   ....[13]....
        /*0224*/ 	.word	0xffffffff


	//   ....[14]....
        /*0228*/ 	.word	0xffffffff


	//   ....[15]....
        /*022c*/ 	.word	0xffffffff


	//   ....[16]....
        /*0230*/ 	.word	0xffffffff


	//   ....[17]....
        /*0234*/ 	.word	0xffffffff


	//   ....[18]....
        /*0238*/ 	.word	0xffffffff


	//   ....[19]....
        /*023c*/ 	.word	0xffffffff


	//   ....[20]....
        /*0240*/ 	.word	0xffffffff


	//   ....[21]....
        /*0244*/ 	.word	0xffffffff


	//   ....[22]....
        /*0248*/ 	.word	0xffffffff


	//   ....[23]....
        /*024c*/ 	.word	0xffffffff


	//   ....[24]....
        /*0250*/ 	.word	0xffffffff


	//   ....[25]....
        /*0254*/ 	.word	0xffffffff


	//   ....[26]....
        /*0258*/ 	.word	0xffffffff


	//   ....[27]....
        /*025c*/ 	.word	0xffffffff


	//   ....[28]....
        /*0260*/ 	.word	0xffffffff


	//   ....[29]....
        /*0264*/ 	.word	0xffffffff


	//   ....[30]....
        /*0268*/ 	.word	0xffffffff


	//   ....[31]....
        /*026c*/ 	.word	0xffffffff


	//   ....[32]....
        /*0270*/ 	.word	0xffffffff


	//   ....[33]....
        /*0274*/ 	.word	0xffffffff


	//   ....[34]....
        /*0278*/ 	.word	0xffffffff


	//   ....[35]....
        /*027c*/ 	.word	0xffffffff


	//   ....[36]....
        /*0280*/ 	.word	0xffffffff


	//   ....[37]....
        /*0284*/ 	.word	0xffffffff


	//   ....[38]....
        /*0288*/ 	.word	0xffffffff


	//   ....[39]....
        /*028c*/ 	.word	0xffffffff


	//   ....[40]....
        /*0290*/ 	.word	0xffffffff


	//   ....[41]....
        /*0294*/ 	.word	0xffffffff


	//   ....[42]....
        /*0298*/ 	.word	0xffffffff


	//   ....[43]....
        /*029c*/ 	.word	0xffffffff


	//   ....[44]....
        /*02a0*/ 	.word	0xffffffff


	//   ....[45]....
        /*02a4*/ 	.word	0xffffffff


	//   ....[46]....
        /*02a8*/ 	.word	0xffffffff


	//   ....[47]....
        /*02ac*/ 	.word	0xffffffff


	//   ....[48]....
        /*02b0*/ 	.word	0xffffffff


	//   ....[49]....
        /*02b4*/ 	.word	0xffffffff


	//   ....[50]....
        /*02b8*/ 	.word	0xffffffff


	//   ....[51]....
        /*02bc*/ 	.word	0xffffffff


	//   ....[52]....
        /*02c0*/ 	.word	0xffffffff


	//   ....[53]....
        /*02c4*/ 	.word	0xffffffff


	//   ....[54]....
        /*02c8*/ 	.word	0xffffffff


	//   ....[55]....
        /*02cc*/ 	.word	0xffffffff


	//   ....[56]....
        /*02d0*/ 	.word	0xffffffff


	//   ....[57]....
        /*02d4*/ 	.word	0xffffffff


	//   ....[58]....
        /*02d8*/ 	.word	0xffffffff


	//   ....[59]....
        /*02dc*/ 	.word	0xffffffff


	//   ....[60]....
        /*02e0*/ 	.word	0xffffffff


	//   ....[61]....
        /*02e4*/ 	.word	0xffffffff


	//   ....[62]....
        /*02e8*/ 	.word	0xffffffff


	//   ....[63]....
        /*02ec*/ 	.word	0xffffffff


	//   ....[64]....
        /*02f0*/ 	.word	0xffffffff


	//   ....[65]....
        /*02f4*/ 	.word	0xffffffff


	//   ....[66]....
        /*02f8*/ 	.word	0xffffffff


	//   ....[67]....
        /*02fc*/ 	.word	0xffffffff


	//   ....[68]....
        /*0300*/ 	.word	0x0500000f


	//   ....[69]....
        /*0304*/ 	.word	0x0500000f


	//   ....[70]....
        /*0308*/ 	.word	0x0500000f


	//   ....[71]....
        /*030c*/ 	.word	0x0500000f


	//   ....[72]....
        /*0310*/ 	.word	0x0500000f


	//   ....[73]....
        /*0314*/ 	.word	0x0500000f


	//   ....[74]....
        /*0318*/ 	.word	0x0500000f


	//   ....[75]....
        /*031c*/ 	.word	0x0500000f


	//   ....[76]....
        /*0320*/ 	.word	0x0500000f


	//   ....[77]....
        /*0324*/ 	.word	0x0500000f


	//   ....[78]....
        /*0328*/ 	.word	0x0500000f


	//   ....[79]....
        /*032c*/ 	.word	0x0500000f


	//   ....[80]....
        /*0330*/ 	.word	0x0500000f


	//   ....[81]....
        /*0334*/ 	.word	0x0500000f


	//   ....[82]....
        /*0338*/ 	.word	0x0500000f


	//   ....[83]....
        /*033c*/ 	.word	0x0500000f


	//   ....[84]....
        /*0340*/ 	.word	0x0500000f


	//   ....[85]....
        /*0344*/ 	.word	0x0500000f


	//   ....[86]....
        /*0348*/ 	.word	0x0500000f


	//----- nvinfo : EIATTR_COOP_GROUP_INSTR_OFFSETS
	.align		4
.L_299:
        /*034c*/ 	.byte	0x04, 0x28
        /*034e*/ 	.short	(.L_301 - .L_300)


	//   ....[0]....
.L_300:
        /*0350*/ 	.word	0x00000060


	//   ....[1]....
        /*0354*/ 	.word	0x00000140


	//   ....[2]....
        /*0358*/ 	.word	0x00000190


	//   ....[3]....
        /*035c*/ 	.word	0x000003c0


	//   ....[4]....
        /*0360*/ 	.word	0x00000520


	//   ....[5]....
        /*0364*/ 	.word	0x00000640


	//   ....[6]....
        /*0368*/ 	.word	0x000007a0


	//   ....[7]....
        /*036c*/ 	.word	0x000014b0


	//   ....[8]....
        /*0370*/ 	.word	0x00002120


	//   ....[9]....
        /*0374*/ 	.word	0x00002550


	//   ....[10]....
        /*0378*/ 	.word	0x00002d60


	//   ....[11]....
        /*037c*/ 	.word	0x00002db0


	//   ....[12]....
        /*0380*/ 	.word	0x00003900


	//   ....[13]....
        /*0384*/ 	.word	0x00003980


	//   ....[14]....
        /*0388*/ 	.word	0x000056a0


	//   ....[15]....
        /*038c*/ 	.word	0x000060d0


	//   ....[16]....
        /*0390*/ 	.word	0x00006210


	//   ....[17]....
        /*0394*/ 	.word	0x00006370


	//   ....[18]....
        /*0398*/ 	.word	0x00006c70


	//   ....[19]....
        /*039c*/ 	.word	0x00006cc0


	//   ....[20]....
        /*03a0*/ 	.word	0x00009180


	//   ....[21]....
        /*03a4*/ 	.word	0x000091d0


	//   ....[22]....
        /*03a8*/ 	.word	0x00009460


	//   ....[23]....
        /*03ac*/ 	.word	0x000094e0


	//   ....[24]....
        /*03b0*/ 	.word	0x0000a800


	//   ....[25]....
        /*03b4*/ 	.word	0x0000a840


	//   ....[26]....
        /*03b8*/ 	.word	0x0000a930


	//   ....[27]....
        /*03bc*/ 	.word	0x0000a960


	//   ....[28]....
        /*03c0*/ 	.word	0x0000bae0


	//   ....[29]....
        /*03c4*/ 	.word	0x0000bb10


	//   ....[30]....
        /*03c8*/ 	.word	0x0000bb40


	//   ....[31]....
        /*03cc*/ 	.word	0x0000bba0


	//   ....[32]....
        /*03d0*/ 	.word	0x0000c080


	//   ....[33]....
        /*03d4*/ 	.word	0x0000c0c0


	//   ....[34]....
        /*03d8*/ 	.word	0x0000c190


	//   ....[35]....
        /*03dc*/ 	.word	0x0000c1b0


	//   ....[36]....
        /*03e0*/ 	.word	0x0000c280


	//   ....[37]....
        /*03e4*/ 	.word	0x0000c2a0


	//   ....[38]....
        /*03e8*/ 	.word	0x0000c380


	//   ....[39]....
        /*03ec*/ 	.word	0x0000c3a0


	//   ....[40]....
        /*03f0*/ 	.word	0x0000caa0


	//   ....[41]....
        /*03f4*/ 	.word	0x0000cac0


	//   ....[42]....
        /*03f8*/ 	.word	0x0000cb90


	//   ....[43]....
        /*03fc*/ 	.word	0x0000cbb0


	//   ....[44]....
        /*0400*/ 	.word	0x0000cc80


	//   ....[45]....
        /*0404*/ 	.word	0x0000cca0


	//   ....[46]....
        /*0408*/ 	.word	0x0000cd80


	//   ....[47]....
        /*040c*/ 	.word	0x0000cda0


	//   ....[48]....
        /*0410*/ 	.word	0x0000cf10


	//   ....[49]....
        /*0414*/ 	.word	0x0000dc90


	//   ....[50]....
        /*0418*/ 	.word	0x0000e6f0


	//   ....[51]....
        /*041c*/ 	.word	0x0000e730


	//   ....[52]....
        /*0420*/ 	.word	0x0000e800


	//   ....[53]....
        /*0424*/ 	.word	0x0000e810


	//   ....[54]....
        /*0428*/ 	.word	0x0000e8a0


	//   ....[55]....
        /*042c*/ 	.word	0x0000e8b0


	//   ....[56]....
        /*0430*/ 	.word	0x0000e940


	//   ....[57]....
        /*0434*/ 	.word	0x0000e950


	//   ....[58]....
        /*0438*/ 	.word	0x0000e9e0


	//   ....[59]....
        /*043c*/ 	.word	0x0000e9f0


	//   ....[60]....
        /*0440*/ 	.word	0x0000ea80


	//   ....[61]....
        /*0444*/ 	.word	0x0000ea90


	//   ....[62]....
        /*0448*/ 	.word	0x0000eb20


	//   ....[63]....
        /*044c*/ 	.word	0x0000eb30


	//   ....[64]....
        /*0450*/ 	.word	0x0000eb40


	//   ....[65]....
        /*0454*/ 	.word	0x0000eb50


	//   ....[66]....
        /*0458*/ 	.word	0x00011470


	//   ....[67]....
        /*045c*/ 	.word	0x00011660


	//   ....[68]....
        /*0460*/ 	.word	0x00011bf0


	//   ....[69]....
        /*0464*/ 	.word	0x00011d50


	//   ....[70]....
        /*0468*/ 	.word	0x00011db0


	//   ....[71]....
        /*046c*/ 	.word	0x00011f00


	//   ....[72]....
        /*0470*/ 	.word	0x00011f50


	//   ....[73]....
        /*0474*/ 	.word	0x00012070


	//   ....[74]....
        /*0478*/ 	.word	0x000120c0


	//   ....[75]....
        /*047c*/ 	.word	0x000121e0


	//   ....[76]....
        /*0480*/ 	.word	0x00012230


	//   ....[77]....
        /*0484*/ 	.word	0x00012350


	//   ....[78]....
        /*0488*/ 	.word	0x000123a0


	//   ....[79]....
        /*048c*/ 	.word	0x000124c0


	//   ....[80]....
        /*0490*/ 	.word	0x00012510


	//   ....[81]....
        /*0494*/ 	.word	0x00012630


	//   ....[82]....
        /*0498*/ 	.word	0x00012680


	//   ....[83]....
        /*049c*/ 	.word	0x00012780


	//   ....[84]....
        /*04a0*/ 	.word	0x000127d0


	//   ....[85]....
        /*04a4*/ 	.word	0x00012af0


	//   ....[86]....
        /*04a8*/ 	.word	0x00012c10


	//----- nvinfo : EIATTR_REG_RECONFIG
	.align		4
.L_301:
        /*04ac*/ 	.byte	0x01, 0x54
	.zero		2


	//----- nvinfo : EIATTR_SYSCALL_OFFSETS
	.align		4
        /*04b0*/ 	.byte	0x04, 0x46
        /*04b2*/ 	.short	(.L_303 - .L_302)


	//   ....[0]....
.L_302:
        /*04b4*/ 	.word	0x00001690


	//   ....[1]....
        /*04b8*/ 	.word	0x0000d880


	//   ....[2]....
        /*04bc*/ 	.word	0x0000d9d0


	//   ....[3]....
        /*04c0*/ 	.word	0x0000dac0


	//   ....[4]....
        /*04c4*/ 	.word	0x0000e2c0


	//----- nvinfo : EIATTR_MBARRIER_INSTR_OFFSETS
	.align		4
.L_303:
        /*04c8*/ 	.byte	0x04, 0x39
        /*04ca*/ 	.short	(.L_305 - .L_304)


	//   ....[0]....
.L_304:
        /*04cc*/ 	.word	0x00000270
        /*04d0*/ 	.word	0x000000ff
        /*04d4*/ 	.word	0x00034800
        /*04d8*/ 	.short	0x0100
        /*04da*/ 	.byte	0x08
	.zero		1


	//   ....[1]....
        /*04dc*/ 	.word	0x00000280
        /*04e0*/ 	.word	0x000000ff
        /*04e4*/ 	.word	0x00034820
        /*04e8*/ 	.short	0x0100
        /*04ea*/ 	.byte	0x08
	.zero		1


	//   ....[2]....
        /*04ec*/ 	.word	0x00000370
        /*04f0*/ 	.word	0x000000ff
        /*04f4*/ 	.word	0x00034830
        /*04f8*/ 	.short	0x0100
        /*04fa*/ 	.byte	0x08
	.zero		1


	//   ....[3]....
        /*04fc*/ 	.word	0x00000380
        /*0500*/ 	.word	0x000000ff
        /*0504*/ 	.word	0x00034840
        /*0508*/ 	.short	0x0100
        /*050a*/ 	.byte	0x08
	.zero		1


	//   ....[4]....
        /*050c*/ 	.word	0x00000390
        /*0510*/ 	.word	0x000000ff
        /*0514*/ 	.word	0x00034838
        /*0518*/ 	.short	0x0100
        /*051a*/ 	.byte	0x08
	.zero		1


	//   ....[5]....
        /*051c*/ 	.word	0x000003a0
        /*0520*/ 	.word	0x000000ff
        /*0524*/ 	.word	0x00034848
        /*0528*/ 	.short	0x0100
        /*052a*/ 	.byte	0x08
	.zero		1


	//   ....[6]....
        /*052c*/ 	.word	0x000004d0
        /*0530*/ 	.word	0x000000ff
        /*0534*/ 	.word	0x00034850
        /*0538*/ 	.short	0x0100
        /*053a*/ 	.byte	0x08
	.zero		1


	//   ....[7]....
        /*053c*/ 	.word	0x000004e0
        /*0540*/ 	.word	0x000000ff
        /*0544*/ 	.word	0x00034860
        /*0548*/ 	.short	0x0100
        /*054a*/ 	.byte	0x08
	.zero		1


	//   ....[8]....
        /*054c*/ 	.word	0x000004f0
        /*0550*/ 	.word	0x000000ff
        /*0554*/ 	.word	0x00034858
        /*0558*/ 	.short	0x0100
        /*055a*/ 	.byte	0x08
	.zero		1


	//   ....[9]....
        /*055c*/ 	.word	0x00000500
        /*0560*/ 	.word	0x000000ff
        /*0564*/ 	.word	0x00034868
        /*0568*/ 	.short	0x0100
        /*056a*/ 	.byte	0x08
	.zero		1


	//   ....[10]....
        /*056c*/ 	.word	0x000005f0
        /*0570*/ 	.word	0x000000ff
        /*0574*/ 	.word	0x00034870
        /*0578*/ 	.short	0x0100
        /*057a*/ 	.byte	0x06
	.zero		1


	//   ....[11]....
        /*057c*/ 	.word	0x00000600
        /*0580*/ 	.word	0x000000ff
        /*0584*/ 	.word	0x00034880
        /*0588*/ 	.short	0x0100
        /*058a*/ 	.byte	0x06
	.zero		1


	//   ....[12]....
        /*058c*/ 	.word	0x00000610
        /*0590*/ 	.word	0x000000ff
        /*0594*/ 	.word	0x00034878
        /*0598*/ 	.short	0x0100
        /*059a*/ 	.byte	0x06
	.zero		1


	//   ....[13]....
        /*059c*/ 	.word	0x00000620
        /*05a0*/ 	.word	0x000000ff
        /*05a4*/ 	.word	0x00034888
        /*05a8*/ 	.short	0x0100
        /*05aa*/ 	.byte	0x06
	.zero		1


	//   ....[14]....
        /*05ac*/ 	.word	0x00000750
        /*05b0*/ 	.word	0x000000ff
        /*05b4*/ 	.word	0x00034890
        /*05b8*/ 	.short	0x0100
        /*05ba*/ 	.byte	0x08
	.zero		1


	//   ....[15]....
        /*05bc*/ 	.word	0x00000760
        /*05c0*/ 	.word	0x000000ff
        /*05c4*/ 	.word	0x000348a0
        /*05c8*/ 	.short	0x0100
        /*05ca*/ 	.byte	0x08
	.zero		1


	//   ....[16]....
        /*05cc*/ 	.word	0x00000770
        /*05d0*/ 	.word	0x000000ff
        /*05d4*/ 	.word	0x00034898
        /*05d8*/ 	.short	0x0100
        /*05da*/ 	.byte	0x08
	.zero		1


	//   ....[17]....
        /*05dc*/ 	.word	0x00000780
        /*05e0*/ 	.word	0x000000ff
        /*05e4*/ 	.word	0x000348a8
        /*05e8*/ 	.short	0x0100
        /*05ea*/ 	.byte	0x08
	.zero		1


	//   ....[18]....
        /*05ec*/ 	.word	0x000008b0
        /*05f0*/ 	.word	0x000000ff
        /*05f4*/ 	.word	0x000348b0
        /*05f8*/ 	.short	0x0100
        /*05fa*/ 	.byte	0x08
	.zero		1


	//   ....[19]....
        /*05fc*/ 	.word	0x000008c0
        /*0600*/ 	.word	0x000000ff
        /*0604*/ 	.word	0x000348c0
        /*0608*/ 	.short	0x0100
        /*060a*/ 	.byte	0x08
	.zero		1


	//   ....[20]....
        /*060c*/ 	.word	0x000008d0
        /*0610*/ 	.word	0x000000ff
        /*0614*/ 	.word	0x000348b8
        /*0618*/ 	.short	0x0100
        /*061a*/ 	.byte	0x08
	.zero		1


	//   ....[21]....
        /*061c*/ 	.word	0x000008e0
        /*0620*/ 	.word	0x000000ff
        /*0624*/ 	.word	0x000348c8
        /*0628*/ 	.short	0x0100
        /*062a*/ 	.byte	0x08
	.zero		1


	//   ....[22]....
        /*062c*/ 	.word	0x00001730
        /*0630*/ 	.word	0x000000ff
        /*0634*/ 	.word	0x00034800
        /*0638*/ 	.short	0x010a
        /*063a*/ 	.byte	0x26
	.zero		1


	//   ....[23]....
        /*063c*/ 	.word	0x000017b0
        /*0640*/ 	.word	0x00000000
        /*0644*/ 	.word	0x00034830
        /*0648*/ 	.short	0x010a
        /*064a*/ 	.byte	0x3f
	.zero		1


	//   ....[24]....
        /*064c*/ 	.word	0x00001810
        /*0650*/ 	.word	0x00000000
        /*0654*/ 	.word	0x00034830
        /*0658*/ 	.short	0x010a
        /*065a*/ 	.byte	0x3f
	.zero		1


	//   ....[25]....
        /*065c*/ 	.word	0x00002900
        /*0660*/ 	.word	0x00000000
        /*0664*/ 	.word	0x00000000
        /*0668*/ 	.short	0x0101
        /*066a*/ 	.byte	0x3f
	.zero		1


	//   ....[26]....
        /*066c*/ 	.word	0x00004740
        /*0670*/ 	.word	0x000000ff
        /*0674*/ 	.word	0x00034830
        /*0678*/ 	.short	0x010a
        /*067a*/ 	.byte	0x08
	.zero		1


	//   ....[27]....
        /*067c*/ 	.word	0x00004780
        /*0680*/ 	.word	0x000000ff
        /*0684*/ 	.word	0x00034830
        /*0688*/ 	.short	0x010a
        /*068a*/ 	.byte	0x08
	.zero		1


	//   ....[28]....
        /*068c*/ 	.word	0x000050a0
        /*0690*/ 	.word	0x000000ff
        /*0694*/ 	.word	0x00034850
        /*0698*/ 	.short	0x010a
        /*069a*/ 	.byte	0x09
	.zero		1


	//   ....[29]....
        /*069c*/ 	.word	0x000050e0
        /*06a0*/ 	.word	0x000000ff
        /*06a4*/ 	.word	0x00034850
        /*06a8*/ 	.short	0x010a
        /*06aa*/ 	.byte	0x09
	.zero		1


	//   ....[30]....
        /*06ac*/ 	.word	0x00006f50
        /*06b0*/ 	.word	0x00000031
        /*06b4*/ 	.word	0x00000000
        /*06b8*/ 	.short	0x0101
        /*06ba*/ 	.byte	0x3f
	.zero		1


	//   ....[31]....
        /*06bc*/ 	.word	0x00007070
        /*06c0*/ 	.word	0x00000033
        /*06c4*/ 	.word	0x00000000
        /*06c8*/ 	.short	0x0101
        /*06ca*/ 	.byte	0x3f
	.zero		1


	//   ....[32]....
        /*06cc*/ 	.word	0x00007a50
        /*06d0*/ 	.word	0x000000ff
        /*06d4*/ 	.word	0x00034830
        /*06d8*/ 	.short	0x010a
        /*06da*/ 	.byte	0x08
	.zero		1


	//   ....[33]....
        /*06dc*/ 	.word	0x00007a90
        /*06e0*/ 	.word	0x000000ff
        /*06e4*/ 	.word	0x00034830
        /*06e8*/ 	.short	0x010a
        /*06ea*/ 	.byte	0x08
	.zero		1


	//   ....[34]....
        /*06ec*/ 	.word	0x000083b0
        /*06f0*/ 	.word	0x000000ff
        /*06f4*/ 	.word	0x00034850
        /*06f8*/ 	.short	0x010a
        /*06fa*/ 	.byte	0x08
	.zero		1


	//   ....[35]....
        /*06fc*/ 	.word	0x000083f0
        /*0700*/ 	.word	0x000000ff
        /*0704*/ 	.word	0x00034850
        /*0708*/ 	.short	0x010a
        /*070a*/ 	.byte	0x08
	.zero		1


	//   ....[36]....
        /*070c*/ 	.word	0x00009d70
        /*0710*/ 	.word	0x00000023
        /*0714*/ 	.word	0x00000000
        /*0718*/ 	.short	0x0101
        /*071a*/ 	.byte	0x3f
	.zero		1


	//   ....[37]....
        /*071c*/ 	.word	0x00009dc0
        /*0720*/ 	.word	0x0000002e
        /*0724*/ 	.word	0x00000000
        /*0728*/ 	.short	0x0101
        /*072a*/ 	.byte	0x3f
	.zero		1


	//   ....[38]....
        /*072c*/ 	.word	0x0000a770
        /*0730*/ 	.word	0x000000ff
        /*0734*/ 	.word	0x00034850
        /*0738*/ 	.short	0x010a
        /*073a*/ 	.byte	0x05
	.zero		1


	//   ....[39]....
        /*073c*/ 	.word	0x0000a7b0
        /*0740*/ 	.word	0x000000ff
        /*0744*/ 	.word	0x00034850
        /*0748*/ 	.short	0x010a
        /*074a*/ 	.byte	0x05
	.zero		1


	//   ....[40]....
        /*074c*/ 	.word	0x0000acf0
        /*0750*/ 	.word	0x00000002
        /*0754*/ 	.word	0x00000000
        /*0758*/ 	.short	0x0101
        /*075a*/ 	.byte	0x3f
	.zero		1


	//   ....[41]....
        /*075c*/ 	.word	0x0000c0b0
        /*0760*/ 	.word	0x00000024
        /*0764*/ 	.word	0x00000000
        /*0768*/ 	.short	0x0101
        /*076a*/ 	.byte	0x3f
	.zero		1


	//   ....[42]....
        /*076c*/ 	.word	0x0000dea0
        /*0770*/ 	.word	0x00000000
        /*0774*/ 	.word	0x00034840
        /*0778*/ 	.short	0x010a
        /*077a*/ 	.byte	0x3f
	.zero		1


	//   ....[43]....
        /*077c*/ 	.word	0x0000eca0
        /*0780*/ 	.word	0x00000011
        /*0784*/ 	.word	0x00034800
        /*0788*/ 	.short	0x0107
        /*078a*/ 	.byte	0x3f
	.zero		1


	//   ....[44]....
        /*078c*/ 	.word	0x0000edb0
        /*0790*/ 	.word	0x00000011
        /*0794*/ 	.word	0x00034800
        /*0798*/ 	.short	0x0101
        /*079a*/ 	.byte	0x3f
	.zero		1


	//   ....[45]....
        /*079c*/ 	.word	0x0000edd0
        /*07a0*/ 	.word	0x00000011
        /*07a4*/ 	.word	0x00034820
        /*07a8*/ 	.short	0x010a
        /*07aa*/ 	.byte	0x3f
	.zero		1


	//   ....[46]....
        /*07ac*/ 	.word	0x0000f110
        /*07b0*/ 	.word	0x00000002
        /*07b4*/ 	.word	0x00034840
        /*07b8*/ 	.short	0x010a
        /*07ba*/ 	.byte	0x3f
	.zero		1


	//   ....[47]....
        /*07bc*/ 	.word	0x0000f570
        /*07c0*/ 	.word	0x00000003
        /*07c4*/ 	.word	0x00000060
        /*07c8*/ 	.short	0x010a
        /*07ca*/ 	.byte	0x3f
	.zero		1


	//   ....[48]....
        /*07cc*/ 	.word	0x0000fbd0
        /*07d0*/ 	.word	0x00000003
        /*07d4*/ 	.word	0x00034840
        /*07d8*/ 	.short	0x010a
        /*07da*/ 	.byte	0x3f
	.zero		1


	//   ....[49]....
        /*07dc*/ 	.word	0x00010050
        /*07e0*/ 	.word	0x00000002
        /*07e4*/ 	.word	0x00000060
        /*07e8*/ 	.short	0x010a
        /*07ea*/ 	.byte	0x3f
	.zero		1


	//   ....[50]....
        /*07ec*/ 	.word	0x00010600
        /*07f0*/ 	.word	0x00000002
        /*07f4*/ 	.word	0x00034840
        /*07f8*/ 	.short	0x010a
        /*07fa*/ 	.byte	0x3f
	.zero		1


	//   ....[51]....
        /*07fc*/ 	.word	0x00010a80
        /*0800*/ 	.word	0x00000002
        /*0804*/ 	.word	0x00000060
        /*0808*/ 	.short	0x010a
        /*080a*/ 	.byte	0x3f
	.zero		1


	//   ....[52]....
        /*080c*/ 	.word	0x00010fe0
        /*0810*/ 	.word	0x00000000
        /*0814*/ 	.word	0x00034860
        /*0818*/ 	.short	0x010a
        /*081a*/ 	.byte	0x3f
	.zero		1


	//   ....[53]....
        /*081c*/ 	.word	0x000115e0
        /*0820*/ 	.word	0x00000000
        /*0824*/ 	.word	0x00034820
        /*0828*/ 	.short	0x010a
        /*082a*/ 	.byte	0x3f
	.zero		1


	//   ....[54]....
        /*082c*/ 	.word	0x000117d0
        /*0830*/ 	.word	0x00000006
        /*0834*/ 	.word	0x00000000
        /*0838*/ 	.short	0x010a
        /*083a*/ 	.byte	0x3f
	.zero		1


	//   ....[55]....
        /*083c*/ 	.word	0x00011820
        /*0840*/ 	.word	0x00000003
        /*0844*/ 	.word	0x00000000
        /*0848*/ 	.short	0x010a
        /*084a*/ 	.byte	0x3f
	.zero		1


	//   ....[56]....
        /*084c*/ 	.word	0x00011880
        /*0850*/ 	.word	0x00000012
        /*0854*/ 	.word	0x00000000
        /*0858*/ 	.short	0x010a
        /*085a*/ 	.byte	0x3f
	.zero		1


	//   ....[57]....
        /*085c*/ 	.word	0x000118b0
        /*0860*/ 	.word	0x00000003
        /*0864*/ 	.word	0x00000000
        /*0868*/ 	.short	0x010a
        /*086a*/ 	.byte	0x3f
	.zero		1


	//   ....[58]....
        /*086c*/ 	.word	0x00011920
        /*0870*/ 	.word	0x00000003
        /*0874*/ 	.word	0x00034800
        /*0878*/ 	.short	0x010a
        /*087a*/ 	.byte	0x3f
	.zero		1


	//   ....[59]....
        /*087c*/ 	.word	0x00011970
        /*0880*/ 	.word	0x00000000
        /*0884*/ 	.word	0x00034830
        /*0888*/ 	.short	0x010a
        /*088a*/ 	.byte	0x3f
	.zero		1


	//   ....[60]....
        /*088c*/ 	.word	0x000119d0
        /*0890*/ 	.word	0x0000000a
        /*0894*/ 	.word	0x00034830
        /*0898*/ 	.short	0x010a
        /*089a*/ 	.byte	0x3f
	.zero		1


	//   ....[61]....
        /*089c*/ 	.word	0x00011a30
        /*08a0*/ 	.word	0x00000005
        /*08a4*/ 	.word	0x00034850
        /*08a8*/ 	.short	0x010a
        /*08aa*/ 	.byte	0x3f
	.zero		1


	//   ....[62]....
        /*08ac*/ 	.word	0x00011a90
        /*08b0*/ 	.word	0x0000000a
        /*08b4*/ 	.word	0x00034830
        /*08b8*/ 	.short	0x010a
        /*08ba*/ 	.byte	0x3f
	.zero		1


	//   ....[63]....
        /*08bc*/ 	.word	0x00011af0
        /*08c0*/ 	.word	0x00000005
        /*08c4*/ 	.word	0x00034850
        /*08c8*/ 	.short	0x010a
        /*08ca*/ 	.byte	0x3f
	.zero		1


	//   ....[64]....
        /*08cc*/ 	.word	0x00011b50
        /*08d0*/ 	.word	0x00000007
        /*08d4*/ 	.word	0x00034850
        /*08d8*/ 	.short	0x010a
        /*08da*/ 	.byte	0x3f
	.zero		1


	//   ....[65]....
        /*08dc*/ 	.word	0x00011ca0
        /*08e0*/ 	.word	0x00000000
        /*08e4*/ 	.word	0x00034840
        /*08e8*/ 	.short	0x010a
        /*08ea*/ 	.byte	0x3f
	.zero		1


	//   ....[66]....
        /*08ec*/ 	.word	0x00012810
        /*08f0*/ 	.word	0x00000011
        /*08f4*/ 	.word	0x00034820
        /*08f8*/ 	.short	0x010a
        /*08fa*/ 	.byte	0x3f
	.zero		1


	//   ....[67]....
        /*08fc*/ 	.word	0x00012860
        /*0900*/ 	.word	0x00000002
        /*0904*/ 	.word	0x00034840
        /*0908*/ 	.short	0x010a
        /*090a*/ 	.byte	0x3f
	.zero		1


	//   ....[68]....
        /*090c*/ 	.word	0x000128b0
        /*0910*/ 	.word	0x00000003
        /*0914*/ 	.word	0x00000060
        /*0918*/ 	.short	0x010a
        /*091a*/ 	.byte	0x3f
	.zero		1


	//   ....[69]....
        /*091c*/ 	.word	0x00012900
        /*0920*/ 	.word	0x00000003
        /*0924*/ 	.word	0x00034840
        /*0928*/ 	.short	0x010a
        /*092a*/ 	.byte	0x3f
	.zero		1


	//   ....[70]....
        /*092c*/ 	.word	0x00012950
        /*0930*/ 	.word	0x00000002
        /*0934*/ 	.word	0x00000060
        /*0938*/ 	.short	0x010a
        /*093a*/ 	.byte	0x3f
	.zero		1


	//   ....[71]....
        /*093c*/ 	.word	0x000129a0
        /*0940*/ 	.word	0x00000002
        /*0944*/ 	.word	0x00034840
        /*0948*/ 	.short	0x010a
        /*094a*/ 	.byte	0x3f
	.zero		1


	//   ....[72]....
        /*094c*/ 	.word	0x000129f0
        /*0950*/ 	.word	0x00000002
        /*0954*/ 	.word	0x00000060
        /*0958*/ 	.short	0x010a
        /*095a*/ 	.byte	0x3f
	.zero		1


	//   ....[73]....
        /*095c*/ 	.word	0x00012a40
        /*0960*/ 	.word	0x00000000
        /*0964*/ 	.word	0x00034860
        /*0968*/ 	.short	0x010a
        /*096a*/ 	.byte	0x3f
	.zero		1


	//   ....[74]....
        /*096c*/ 	.word	0x00012b30
        /*0970*/ 	.word	0x00000000
        /*0974*/ 	.word	0x00034820
        /*0978*/ 	.short	0x010a
        /*097a*/ 	.byte	0x3f
	.zero		1


	//   ....[75]....
        /*097c*/ 	.word	0x00012cd0
        /*0980*/ 	.word	0x00000006
        /*0984*/ 	.word	0x00000000
        /*0988*/ 	.short	0x010a
        /*098a*/ 	.byte	0x3f
	.zero		1


	//   ....[76]....
        /*098c*/ 	.word	0x00012d20
        /*0990*/ 	.word	0x00000003
        /*0994*/ 	.word	0x00000000
        /*0998*/ 	.short	0x010a
        /*099a*/ 	.byte	0x3f
	.zero		1


	//   ....[77]....
        /*099c*/ 	.word	0x00012d70
        /*09a0*/ 	.word	0x00000012
        /*09a4*/ 	.word	0x00000000
        /*09a8*/ 	.short	0x010a
        /*09aa*/ 	.byte	0x3f
	.zero		1


	//----- nvinfo : EIATTR_NUM_MBARRIERS
	.align		4
.L_305:
        /*09ac*/ 	.byte	0x03, 0x38
        /*09ae*/ 	.short	0x0016


	//----- nvinfo : EIATTR_EXIT_INSTR_OFFSETS
	.align		4
        /*09b0*/ 	.byte	0x04, 0x1c
        /*09b2*/ 	.short	(.L_307 - .L_306)


	//   ....[0]....
.L_306:
        /*09b4*/ 	.word	0x00000a10


	//   ....[1]....
        /*09b8*/ 	.word	0x0000ceb0


	//   ....[2]....
        /*09bc*/ 	.word	0x00011900


	//----- nvinfo : EIATTR_MAX_THREADS
	.align		4
.L_307:
        /*09c0*/ 	.byte	0x04, 0x05
        /*09c2*/ 	.short	(.L_309 - .L_308)
.L_308:
        /*09c4*/ 	.word	0x00000180
        /*09c8*/ 	.word	0x00000001
        /*09cc*/ 	.word	0x00000001


	//----- nvinfo : EIATTR_CRS_STACK_SIZE
	.align		4
.L_309:
        /*09d0*/ 	.byte	0x04, 0x1e
        /*09d2*/ 	.short	(.L_311 - .L_310)
.L_310:
        /*09d4*/ 	.word	0x00000000


	//----- nvinfo : EIATTR_CBANK_PARAM_SIZE
	.align		4
.L_311:
        /*09d8*/ 	.byte	0x03, 0x19
        /*09da*/ 	.short	0x0af0


	//----- nvinfo : EIATTR_PARAM_CBANK
	.align		4
        /*09dc*/ 	.byte	0x04, 0x0a
        /*09de*/ 	.short	(.L_313 - .L_312)
	.align		4
.L_312:
        /*09e0*/ 	.word	index@(.nv.constant0._ZN7cutlass13device_kernelIN5flash11enable_sm90INS1_16FlashAttnFwdSm90INS1_25CollectiveMainloopFwdSm90ILi2EN4cute5tupleIJNS5_1CILi1EEES8_S8_EEENS6_IJNS7_ILi128EEESA_NS7_ILi192EEEEEELi128ENS_6half_tEfNS_4arch4Sm90ELb1ELb0ELb1ELb0ELb0ELb0ELb0ELb1ELb1ELb1ELb0ELb0EEENS1_21CollectiveEpilogueFwdINS6_IJSA_SA_SA_EEES9_SD_SF_Li256ELb0ELb1ELb0ELb0EEENS1_30DynamicPersistentTileSchedulerILi256ELi128ELb0ELb1ELb1EEEEEEEEEvNT_6ParamsE)
        /*09e4*/ 	.short	0x0210
        /*09e6*/ 	.short	0x0af0


	//----- nvinfo : EIATTR_SW_WAR
	.align		4
.L_313:
        /*09e8*/ 	.byte	0x04, 0x36
        /*09ea*/ 	.short	(.L_315 - .L_314)
.L_314:
        /*09ec*/ 	.word	0x00000008
.L_315:


//--------------------- .nv.info._ZN7cutlass13device_kernelIN5flash11enable_sm90INS1_16FlashAttnFwdSm90INS1_25CollectiveMainloopFwdSm90ILi2EN4cute5tupleIJNS5_1CILi1EEES8_S8_EEENS6_IJNS7_ILi128EEESA_NS7_ILi192EEEEEELi128ENS_6half_tEfNS_4arch4Sm90ELb1ELb0ELb1ELb1ELb0ELb0ELb0ELb1ELb1ELb1ELb0ELb0EEENS1_21CollectiveEpilogueFwdINS6_IJSA_SA_SA_EEES9_SD_SF_Li256ELb1ELb1ELb0ELb0EEENS1_36VarlenDynamicPersistentTileSchedulerILi128ELi128ELi256ELi128ELb0ELb1ELb1ELb1ELb1ELb1EEEEEEEEEvNT_6ParamsE --------------------------
	.section	.nv.info._ZN7cutlass13device_kernelIN5flash11enable_sm90INS1_16FlashAttnFwdSm90INS1_25CollectiveMainloopFwdSm90ILi2EN4cute5tupleIJNS5_1CILi1EEES8_S8_EEENS6_IJNS7_ILi128EEESA_NS7_ILi192EEEEEELi128ENS_6half_tEfNS_4arch4Sm90ELb1ELb0ELb1ELb1ELb0ELb0ELb0ELb1ELb1ELb1ELb0ELb0EEENS1_21CollectiveEpilogueFwdINS6_IJSA_SA_SA_EEES9_SD_SF_Li256ELb1ELb1ELb0ELb0EEENS1_36VarlenDynamicPersistentTileSchedulerILi128ELi128ELi256ELi128ELb0ELb1ELb1ELb1ELb1ELb1EEEEEEEEEvNT_6ParamsE,"",@"SHT_CUDA_INFO"
	.sectionflags	@""
	.align	4


	//----- nvinfo : EIATTR_CUDA_API_VERSION
	.align		4
        /*0000*/ 	.byte	0x04, 0x37
        /*0002*/ 	.short	(.L_317 - .L_316)
.L_316:
        /*0004*/ 	.word	0x00000082


	//----- nvinfo : EIATTR_KPARAM_INFO
	.align		4
.L_317:
        /*0008*/ 	.byte	0x04, 0x17
        /*000a*/ 	.short	(.L_319 - .L_318)
.L_318:
        /*000c*/ 	.word	0x00000000
        /*0010*/ 	.short	0x0000
        /*0012*/ 	.short	0x0070
        /*0014*/ 	.byte	0x00, 0xf0, 0x01, 0x2a


	//----- nvinfo : EIATTR_SPARSE_MMA_MASK
	.align		4
.L_319:
        /*0018*/ 	.byte	0x03, 0x50
        /*001a*/ 	.short	0x0000


	//----- nvinfo : EIATTR_MAXREG_COUNT
	.align		4
        /*001c*/ 	.byte	0x03, 0x1b
        /*001e*/ 	.short	0x00a8


	//----- nvinfo : EIATTR_NUM_BARRIERS
	.align		4
        /*0020*/ 	.byte	0x02, 0x4c
        /*0022*/ 	.byte	0x09
	.zero		1


	//----- nvinfo : EIATTR_EXTERNS
	.align		4
        /*0024*/ 	.byte	0x04, 0x0f
        /*0026*/ 	.short	(.L_321 - .L_320)


	//   ....[0]....
	.align		4
.L_320:
        /*0028*/ 	.word	index@(__assertfail)


	//----- nvinfo : EIATTR_ANNOTATIONS
	.align		4
.L_321:
        /*002c*/ 	.byte	0x04, 0x55
        /*002e*/ 	.short	(.L_323 - .L_322)


	//   ....[0]....
.L_322:
        /* <DEDUP_REMOVED lines=74> */


	//----- nvinfo : EIATTR_MERCURY_ISA_VERSION
	.align		4
.L_323:
        /*04c0*/ 	.byte	0x03, 0x5f
        /*04c2*/ 	.short	0x0101


	//----- nvinfo : EIATTR_UNUSED_LOAD_BYTE_OFFSET
	.align		4
        /*04c4*/ 	.byte	0x04, 0x44
        /*04c6*/ 	.short	(.L_325 - .L_324)


	//   ....[0]....
.L_324:
        /*04c8*/ 	.word	0x000009f0
        /*04cc*/ 	.word	0x0000fff0


	//   ....[1]....
        /*04d0*/ 	.word	0x0000ad80
        /*04d4*/ 	.word	0x0000fff0


	//----- nvinfo : EIATTR_INT_WARP_WIDE_INSTR_OFFSETS
	.align		4
.L_325:
        /*04d8*/ 	.byte	0x04, 0x31
        /*04da*/ 	.short	(.L_327 - .L_326)


	//   ....[0]....
.L_326:
        /*04dc*/ 	.word	0x00000120


	//   ....[1]....
        /*04e0*/ 	.word	0x00000160


	//   ....[2]....
        /*04e4*/ 	.word	0x00000220


	//   ....[3]....
        /*04e8*/ 	.word	0x0000e040


	//   ....[4]....
        /*04ec*/ 	.word	0x0000e0d0


	//   ....[5]....
        /*04f0*/ 	.word	0x00011cd0


	//   ....[6]....
        /*04f4*/ 	.word	0x00011d30


	//----- nvinfo : EIATTR_COOP_GROUP_MASK_REGIDS
	.align		4
.L_327:
        /*04f8*/ 	.byte	0x04, 0x29
        /*04fa*/ 	.short	(.L_329 - .L_328)


	//   ....[0]....
.L_328:
        /*04fc*/ 	.word	0xffffffff


	//   ....[1]....
        /*0500*/ 	.word	0xffffffff


	//   ....[2]....
        /*0504*/ 	.word	0xffffffff


	//   ....[3]....
        /*0508*/ 	.word	0xffffffff


	//   ....[4]....
        /*050c*/ 	.word	0xffffffff


	//   ....[5]....
        /*0510*/ 	.word	0xffffffff


	//   ....[6]....
        /*0514*/ 	.word	0xffffffff


	//   ....[7]....
        /*0518*/ 	.word	0xffffffff


	//   ....[8]....
        /*051c*/ 	.word	0xffffffff


	//   ....[9]....
        /*0520*/ 	.word	0xffffffff


	//   ....[10]....
        /*0524*/ 	.word	0xffffffff


	//   ....[11]....
        /*0528*/ 	.word	0xffffffff


	//   ....[12]....
        /*052c*/ 	.word	0xffffffff


	//   ....[13]....
        /*0530*/ 	.word	0xffffffff


	//   ....[14]....
        /*0534*/ 	.word	0xffffffff


	//   ....[15]....
        /*0538*/ 	.word	0xffffffff


	//   ....[16]....
        /*053c*/ 	.word	0xffffffff


	//   ....[17]....
        /*0540*/ 	.word	0xffffffff


	//   ....[18]....
        /*0544*/ 	.word	0xffffffff


	//   ....[19]....
        /*0548*/ 	.word	0xffffffff


	//   ....[20]....
        /*054c*/ 	.word	0xffffffff


	//   ....[21]....
        /*0550*/ 	.word	0xffffffff


	//   ....[22]....
        /*0554*/ 	.word	0xffffffff


	//   ....[23]....
        /*0558*/ 	.word	0xffffffff


	//   ....[24]....
        /*055c*/ 	.word	0xffffffff


	//   ....[25]....
        /*0560*/ 	.word	0xffffffff


	//   ....[26]....
        /*0564*/ 	.word	0xffffffff


	//   ....[27]....
        /*0568*/ 	.word	0xffffffff


	//   ....[28]....
        /*056c*/ 	.word	0xffffffff


	//   ....[29]....
        /*0570*/ 	.word	0xffffffff


	//   ....[30]....
        /*0574*/ 	.word	0xffffffff


	//   ....[31]....
        /*0578*/ 	.word	0xffffffff


	//   ....[32]....
        /*057c*/ 	.word	0xffffffff


	//   ....[33]....
        /*0580*/ 	.word	0xffffffff


	//   ....[34]....
        /*0584*/ 	.word	0xffffffff


	//   ....[35]....
        /*0588*/ 	.word	0xffffffff


	//   ....[36]....
        /*058c*/ 	.word	0xffffffff


	//   ....[37]....
        /*0590*/ 	.word	0xffffffff


	//   ....[38]....
        /*0594*/ 	.word	0xffffffff


	//   ....[39]....
        /*0598*/ 	.word	0xffffffff


	//   ....[40]....
        /*059c*/ 	.word	0xffffffff


	//   ....[41]....
        /*05a0*/ 	.word	0xffffffff


	//   ....[42]....
        /*05a4*/ 	.word	0xffffffff


	//   ....[43]....
        /*05a8*/ 	.word	0xffffffff


	//   ....[44]....
        /*05ac*/ 	.word	0xffffffff


	//   ....[45]....
        /*05b0*/ 	.word	0xffffffff


	//   ....[46]....
        /*05b4*/ 	.word	0xffffffff


	//   ....[47]....
        /*05b8*/ 	.word	0xffffffff


	//   ....[48]....
        /*05bc*/ 	.word	0xffffffff


	//   ....[49]....
        /*05c0*/ 	.word	0xffffffff


	//   ....[50]....
        /*05c4*/ 	.word	0xffffffff


	//   ....[51]....
        /*05c8*/ 	.word	0xffffffff


	//   ....[52]....
        /*05cc*/ 	.word	0xffffffff


	//   ....[53]....
        /*05d0*/ 	.word	0xffffffff


	//   ....[54]....
        /*05d4*/ 	.word	0xffffffff


	//   ....[55]....
        /*05d8*/ 	.word	0xffffffff


	//   ....[56]....
        /*05dc*/ 	.word	0xffffffff


	//   ....[57]....
        /*05e0*/ 	.word	0xffffffff


	//   ....[58]....
        /*05e4*/ 	.word	0xffffffff


	//   ....[59]....
        /*05e8*/ 	.word	0xffffffff


	//   ....[60]....
        /*05ec*/ 	.word	0xffffffff


	//   ....[61]....
        /*05f0*/ 	.word	0xffffffff


	//   ....[62]....
        /*05f4*/ 	.word	0xffffffff


	//   ....[63]....
        /*05f8*/ 	.word	0xffffffff


	//   ....[64]....
        /*05fc*/ 	.word	0xffffffff


	//   ....[65]....
        /*0600*/ 	.word	0xffffffff


	//   ....[66]....
        /*0604*/ 	.word	0xffffffff


	//   ....[67]....
        /*0608*/ 	.word	0xffffffff


	//   ....[68]....
        /*060c*/ 	.word	0xffffffff


	//   ....[69]....
        /*0610*/ 	.word	0xffffffff


	//   ....[70]....
        /*0614*/ 	.word	0xffffffff


	//   ....[71]....
        /*0618*/ 	.word	0xffffffff


	//   ....[72]....
        /*061c*/ 	.word	0xffffffff


	//   ....[73]....
        /*0620*/ 	.word	0xffffffff


	//   ....[74]....
        /*0624*/ 	.word	0xffffffff


	//   ....[75]....
        /*0628*/ 	.word	0xffffffff


	//   ....[76]....
        /*062c*/ 	.word	0xffffffff


	//   ....[77]....
        /*0630*/ 	.word	0xffffffff


	//   ....[78]....
        /*0634*/ 	.word	0xffffffff


	//   ....[79]....
        /*0638*/ 	.word	0xffffffff


	//   ....[80]....
        /*063c*/ 	.word	0xffffffff


	//   ....[81]....
        /*0640*/ 	.word	0xffffffff


	//   ....[82]....
        /*0644*/ 	.word	0xffffffff


	//   ....[83]....
        /*0648*/ 	.word	0xffffffff


	//   ....[84]....
        /*064c*/ 	.word	0xffffffff


	//   ....[85]....
        /*0650*/ 	.word	0xffffffff


	//   ....[86]....
        /*0654*/ 	.word	0xffffffff


	//   ....[87]....
        /*0658*/ 	.word	0xffffffff


	//   ....[88]....
        /*065c*/ 	.word	0xffffffff


	//   ....[89]....
        /*0660*/ 	.word	0xffffffff


	//   ....[90]....
        /*0664*/ 	.word	0xffffffff


	//   ....[91]....
        /*0668*/ 	.word	0xffffffff


	//   ....[92]....
        /*066c*/ 	.word	0xffffffff


	//   ....[93]....
        /*0670*/ 	.word	0xffffffff


	//   ....[94]....
        /*0674*/ 	.word	0xffffffff


	//   ....[95]....
        /*0678*/ 	.word	0xffffffff


	//   ....[96]....
        /*067c*/ 	.word	0xffffffff


	//   ....[97]....
        /*0680*/ 	.word	0xffffffff


	//   ....[98]....
        /*0684*/ 	.word	0xffffffff


	//   ....[99]....
        /*0688*/ 	.word	0x0500000f


	//   ....[100]....
        /*068c*/ 	.word	0x0500000f


	//   ....[101]....
        /*0690*/ 	.word	0x0500000f


	//   ....[102]....
        /*0694*/ 	.word	0x0500000f


	//   ....[103]....
        /*0698*/ 	.word	0x0500000f


	//   ....[104]....
        /*069c*/ 	.word	0x0500000f


	//   ....[105]....
        /*06a0*/ 	.word	0x0500000f


	//   ....[106]....
        /*06a4*/ 	.word	0x0500000f


	//   ....[107]....
        /*06a8*/ 	.word	0x0500000f


	//   ....[108]....
        /*06ac*/ 	.word	0x0500000f


	//   ....[109]....
        /*06b0*/ 	.word	0x0500000f


	//   ....[110]....
        /*06b4*/ 	.word	0x0500000f


	//   ....[111]....
        /*06b8*/ 	.word	0x0500000f


	//   ....[112]....
        /*06bc*/ 	.word	0x0500000f


	//   ....[113]....
        /*06c0*/ 	.word	0x0500000f


	//   ....[114]....
        /*06c4*/ 	.word	0x0500000f


	//   ....[115]....
        /*06c8*/ 	.word	0x0500000f


	//   ....[116]....
        /*06cc*/ 	.word	0x0500000f


	//   ....[117]....
        /*06d0*/ 	.word	0x0500000f


	//   ....[118]....
        /*06d4*/ 	.word	0x0500000f


	//   ....[119]....
        /*06d8*/ 	.word	0x0500000f


	//   ....[120]....
        /*06dc*/ 	.word	0x0500000f


	//   ....[121]....
        /*06e0*/ 	.word	0x0500000f


	//   ....[122]....
        /*06e4*/ 	.word	0x0500000f


	//   ....[123]....
        /*06e8*/ 	.word	0x0500000f


	//   ....[124]....
        /*06ec*/ 	.word	0x0500000f


	//   ....[125]....
        /*06f0*/ 	.word	0x0500000f


	//   ....[126]....
        /*06f4*/ 	.word	0x0500000f


	//   ....[127]....
        /*06f8*/ 	.word	0x0500000f


	//   ....[128]....
        /*06fc*/ 	.word	0x0500000f


	//   ....[129]....
        /*0700*/ 	.word	0x0500000f


	//   ....[130]....
        /*0704*/ 	.word	0x0500000f


	//   ....[131]....
        /*0708*/ 	.word	0x0500000f


	//   ....[132]....
        /*070c*/ 	.word	0x0500000f


	//   ....[133]....
        /*0710*/ 	.word	0x0500000f


	//----- nvinfo : EIATTR_COOP_GROUP_INSTR_OFFSETS
	.align		4
.L_329:
        /*0714*/ 	.byte	0x04, 0x28
        /*0716*/ 	.short	(.L_331 - .L_330)


	//   ....[0]....
.L_330:
        /*0718*/ 	.word	0x00000060


	//   ....[1]....
        /*071c*/ 	.word	0x00000130


	//   ....[2]....
        /*0720*/ 	.word	0x00000230


	//   ....[3]....
        /*0724*/ 	.word	0x000003a0


	//   ....[4]....
        /*0728*/ 	.word	0x00000500


	//   ....[5]....
        /*072c*/ 	.word	0x00000620


	//   ....[6]....
        /*0730*/ 	.word	0x00000780


	//   ....[7]....
        /*0734*/ 	.word	0x000014d0


	//   ....[8]....
        /*0738*/ 	.word	0x000021c0


	//   ....[9]....
        /*073c*/ 	.word	0x000022f0


	//   ....[10]....
        /*0740*/ 	.word	0x00002c50


	//   ....[11]....
        /*0744*/ 	.word	0x00002cc0


	//   ....[12]....
        /*0748*/ 	.word	0x00003760


	//   ....[13]....
        /*074c*/ 	.word	0x000037d0


	//   ....[14]....
        /*0750*/ 	.word	0x00005610


	//   ....[15]....
        /*0754*/ 	.word	0x00005920


	//   ....[16]....
        /*0758*/ 	.word	0x00005ff0


	//   ....[17]....
        /*075c*/ 	.word	0x000060f0


	//   ....[18]....
        /*0760*/ 	.word	0x000069a0


	//   ....[19]....
        /*0764*/ 	.word	0x00006a00


	//   ....[20]....
        /*0768*/ 	.word	0x00008e10


	//   ....[21]....
        /*076c*/ 	.word	0x00008e60


	//   ....[22]....
        /*0770*/ 	.word	0x000090f0


	//   ....[23]....
        /*0774*/ 	.word	0x00009170


	//   ....[24]....
        /*0778*/ 	.word	0x0000a450


	//   ....[25]....
        /*077c*/ 	.word	0x0000a480


	//   ....[26]....
        /*0780*/ 	.word	0x0000a570


	//   ....[27]....
        /*0784*/ 	.word	0x0000a590


	//   ....[28]....
        /*0788*/ 	.word	0x0000b800


	//   ....[29]....
        /*078c*/ 	.word	0x0000b840


	//   ....[30]....
        /*0790*/ 	.word	0x0000b870


	//   ....[31]....
        /*0794*/ 	.word	0x0000b8b0


	//   ....[32]....
        /*0798*/ 	.word	0x0000be10


	//   ....[33]....
        /*079c*/ 	.word	0x0000be40


	//   ....[34]....
        /*07a0*/ 	.word	0x0000bf00


	//   ....[35]....
        /*07a4*/ 	.word	0x0000bf20


	//   ....[36]....
        /*07a8*/ 	.word	0x0000bfe0


	//   ....[37]....
        /*07ac*/ 	.word	0x0000c000


	//   ....[38]....
        /*07b0*/ 	.word	0x0000c0d0


	//   ....[39]....
        /*07b4*/ 	.word	0x0000c0f0


	//   ....[40]....
        /*07b8*/ 	.word	0x0000c8d0


	//   ....[41]....
        /*07bc*/ 	.word	0x0000c900


	//   ....[42]....
        /*07c0*/ 	.word	0x0000c9d0


	//   ....[43]....
        /*07c4*/ 	.word	0x0000c9f0


	//   ....[44]....
        /*07c8*/ 	.word	0x0000cab0


	//   ....[45]....
        /*07cc*/ 	.word	0x0000cad0


	//   ....[46]....
        /*07d0*/ 	.word	0x0000cba0


	//   ....[47]....
        /*07d4*/ 	.word	0x0000cbc0


	//   ....[48]....
        /*07d8*/ 	.word	0x0000cd00


	//   ....[49]....
        /*07dc*/ 	.word	0x0000ced0


	//   ....[50]....
        /*07e0*/ 	.word	0x0000cf00


	//   ....[51]....
        /*07e4*/ 	.word	0x0000cf30


	//   ....[52]....
        /*07e8*/ 	.word	0x0000cf60


	//   ....[53]....
        /*07ec*/ 	.word	0x0000cf90


	//   ....[54]....
        /*07f0*/ 	.word	0x0000cfc0


	//   ....[55]....
        /*07f4*/ 	.word	0x0000d130


	//   ....[56]....
        /*07f8*/ 	.word	0x0000d160


	//   ....[57]....
        /*07fc*/ 	.word	0x0000d190


	//   ....[58]....
        /*0800*/ 	.word	0x0000d1c0


	//   ....[59]....
        /*0804*/ 	.word	0x0000d1f0


	//   ....[60]....
        /*0808*/ 	.word	0x0000d220


	//   ....[61]....
        /*080c*/ 	.word	0x0000d2c0


	//   ....[62]....
        /*0810*/ 	.word	0x0000d320


	//   ....[63]....
        /*0814*/ 	.word	0x0000d3b0


	//   ....[64]....
        /*0818*/ 	.word	0x0000e640


	//   ....[65]....
        /*081c*/ 	.word	0x0000f2d0


	//   ....[66]....
        /*0820*/ 	.word	0x0000f2e0


	//   ....[67]....
        /*0824*/ 	.word	0x0000f2f0


	//   ....[68]....
        /*0828*/ 	.word	0x0000f340


	//   ....[69]....
        /*082c*/ 	.word	0x0000f410


	//   ....[70]....
        /*0830*/ 	.word	0x0000f450


	//   ....[71]....
        /*0834*/ 	.word	0x0000f500


	//   ....[72]....
        /*0838*/ 	.word	0x0000f520


	//   ....[73]....
        /*083c*/ 	.word	0x0000f5c0


	//   ....[74]....
        /*0840*/ 	.word	0x0000f5e0


	//   ....[75]....
        /*0844*/ 	.word	0x0000f680


	//   ....[76]....
        /*0848*/ 	.word	0x0000f6a0


	//   ....[77]....
        /*084c*/ 	.word	0x0000f740


	//   ....[78]....
        /*0850*/ 	.word	0x0000f760


	//   ....[79]....
        /*0854*/ 	.word	0x0000f770


	//   ....[80]....
        /*0858*/ 	.word	0x0000f780


	//   ....[81]....
        /*085c*/ 	.word	0x000123f0


	//   ....[82]....
        /*0860*/ 	.word	0x00012450


	//   ....[83]....
        /*0864*/ 	.word	0x00012480


	//   ....[84]....
        /*0868*/ 	.word	0x00012490


	//   ....[85]....
        /*086c*/ 	.word	0x000124c0


	//   ....[86]....
        /*0870*/ 	.word	0x000124f0


	//   ....[87]....
        /*0874*/ 	.word	0x00012520


	//   ....[88]....
        /*0878*/ 	.word	0x00012550


	//   ....[89]....
        /*087c*/ 	.word	0x000126d0


	//   ....[90]....
        /*0880*/ 	.word	0x00012700


	//   ....[91]....
        /*0884*/ 	.word	0x00012730


	//   ....[92]....
        /*0888*/ 	.word	0x00012760


	//   ....[93]....
        /*088c*/ 	.word	0x00012790


	//   ....[94]....
        /*0890*/ 	.word	0x000127c0


	//   ....[95]....
        /*0894*/ 	.word	0x00012880


	//   ....[96]....
        /*0898*/ 	.word	0x000128a0


	//   ....[97]....
        /*089c*/ 	.word	0x00012910


	//   ....[98]....
        /*08a0*/ 	.word	0x00012fe0


	//   ....[99]....
        /*08a4*/ 	.word	0x000135b0


	//   ....[100]....
        /*08a8*/ 	.word	0x00013770


	//   ....[101]....
        /*08ac*/ 	.word	0x000137c0


	//   ....[102]....
        /*08b0*/ 	.word	0x00013820


	//   ....[103]....
        /*08b4*/ 	.word	0x00013900


	//   ....[104]....
        /*08b8*/ 	.word	0x000139d0


	//   ....[105]....
        /*08bc*/ 	.word	0x00013a60


	//   ....[106]....
        /*08c0*/ 	.word	0x00013b30


	//   ....[107]....
        /*08c4*/ 	.word	0x00013c60


	//   ....[108]....
        /*08c8*/ 	.word	0x00013cc0


	//   ....[109]....
        /*08cc*/ 	.word	0x00013de0


	//   ....[110]....
        /*08d0*/ 	.word	0x00013e40


	//   ....[111]....
        /*08d4*/ 	.word	0x00013f60


	//   ....[112]....
        /*08d8*/ 	.word	0x00013fc0


	//   ....[113]....
        /*08dc*/ 	.word	0x000140d0


	//   ....[114]....
        /*08e0*/ 	.word	0x00014130


	//   ....[115]....
        /*08e4*/ 	.word	0x000141d0


	//   ....[116]....
        /*08e8*/ 	.word	0x00014560


	//   ....[117]....
        /*08ec*/ 	.word	0x00014600


	//   ....[118]....
        /*08f0*/ 	.word	0x00014720


	//   ....[119]....
        /*08f4*/ 	.word	0x00014790


	//   ....[120]....
        /*08f8*/ 	.word	0x00014810


	//   ....[121]....
        /*08fc*/ 	.word	0x00014890


	//   ....[122]....
        /*0900*/ 	.word	0x00014910


	//   ....[123]....
        /*0904*/ 	.word	0x000149a0


	//   ....[124]....
        /*0908*/ 	.word	0x00014a40


	//   ....[125]....
        /*090c*/ 	.word	0x00014ae0


	//   ....[126]....
        /*0910*/ 	.word	0x00014b50


	//   ....[127]....
        /*0914*/ 	.word	0x00014bc0


	//   ....[128]....
        /*0918*/ 	.word	0x00014c30


	//   ....[129]....
        /*091c*/ 	.word	0x00014cb0


	//   ....[130]....
        /*0920*/ 	.word	0x00014d30


	//   ....[131]....
        /*0924*/ 	.word	0x00014dd0


	//   ....[132]....
        /*0928*/ 	.word	0x00014e60


	//   ....[133]....
        /*092c*/ 	.word	0x00014f90


	//----- nvinfo : EIATTR_REG_RECONFIG
	.align		4
.L_331:
        /*0930*/ 	.byte	0x01, 0x54
	.zero		2


	//----- nvinfo : EIATTR_SYSCALL_OFFSETS
	.align		4
        /*0934*/ 	.byte	0x04, 0x46
        /*0936*/ 	.short	(.L_333 - .L_332)


	//   ....[0]....
.L_332:
        /*0938*/ 	.word	0x000016b0


	//   ....[1]....
        /*093c*/ 	.word	0x0000e240


	//   ....[2]....
        /*0940*/ 	.word	0x0000e3a0


	//   ....[3]....
        /*0944*/ 	.word	0x0000e4a0


	//   ....[4]....
        /*0948*/ 	.word	0x0000ee80


	//----- nvinfo : EIATTR_MBARRIER_INSTR_OFFSETS
	.align		4
.L_333:
        /*094c*/ 	.byte	0x04, 0x39
        /*094e*/ 	.short	(.L_335 - .L_334)


	//   ....[0]....
.L_334:
        /*0950*/ 	.word	0x00000250
        /*0954*/ 	.word	0x000000ff
        /*0958*/ 	.word	0x00034800
        /*095c*/ 	.short	0x0100
        /*095e*/ 	.byte	0x08
	.zero		1


	//   ....[1]....
        /*0960*/ 	.word	0x00000260
        /*0964*/ 	.word	0x000000ff
        /*0968*/ 	.word	0x00034820
        /*096c*/ 	.short	0x0100
        /*096e*/ 	.byte	0x08
	.zero		1


	//   ....[2]....
        /*0970*/ 	.word	0x00000350
        /*0974*/ 	.word	0x000000ff
        /*0978*/ 	.word	0x00034830
        /*097c*/ 	.short	0x0100
        /*097e*/ 	.byte	0x08
	.zero		1


	//   ....[3]....
        /*0980*/ 	.word	0x00000360
        /*0984*/ 	.word	0x000000ff
        /*0988*/ 	.word	0x00034840
        /*098c*/ 	.short	0x0100
        /*098e*/ 	.byte	0x08
	.zero		1


	//   ....[4]....
        /*0990*/ 	.word	0x00000370
        /*0994*/ 	.word	0x000000ff
        /*0998*/ 	.word	0x00034838
        /*099c*/ 	.short	0x0100
        /*099e*/ 	.byte	0x08
	.zero		1


	//   ....[5]....
        /*09a0*/ 	.word	0x00000380
        /*09a4*/ 	.word	0x000000ff
        /*09a8*/ 	.word	0x00034848
        /*09ac*/ 	.short	0x0100
        /*09ae*/ 	.byte	0x08
	.zero		1


	//   ....[6]....
        /*09b0*/ 	.word	0x000004b0
        /*09b4*/ 	.word	0x000000ff
        /*09b8*/ 	.word	0x00034850
        /*09bc*/ 	.short	0x0100
        /*09be*/ 	.byte	0x08
	.zero		1


	//   ....[7]....
        /*09c0*/ 	.word	0x000004c0
        /*09c4*/ 	.word	0x000000ff
        /*09c8*/ 	.word	0x00034860
        /*09cc*/ 	.short	0x0100
        /*09ce*/ 	.byte	0x08
	.zero		1


	//   ....[8]....
        /*09d0*/ 	.word	0x000004d0
        /*09d4*/ 	.word	0x000000ff
        /*09d8*/ 	.word	0x00034858
        /*09dc*/ 	.short	0x0100
        /*09de*/ 	.byte	0x08
	.zero		1


	//   ....[9]....
        /*09e0*/ 	.word	0x000004e0
        /*09e4*/ 	.word	0x000000ff
        /*09e8*/ 	.word	0x00034868
        /*09ec*/ 	.short	0x0100
        /*09ee*/ 	.byte	0x08
	.zero		1


	//   ....[10]....
        /*09f0*/ 	.word	0x000005d0
        /*09f4*/ 	.word	0x000000ff
        /*09f8*/ 	.word	0x00034870
        /*09fc*/ 	.short	0x0100
        /*09fe*/ 	.byte	0x06
	.zero		1


	//   ....[11]....
        /*0a00*/ 	.word	0x000005e0
        /*0a04*/ 	.word	0x000000ff
        /*0a08*/ 	.word	0x00034880
        /*0a0c*/ 	.short	0x0100
        /*0a0e*/ 	.byte	0x06
	.zero		1


	//   ....[12]....
        /*0a10*/ 	.word	0x000005f0
        /*0a14*/ 	.word	0x000000ff
        /*0a18*/ 	.word	0x00034878
        /*0a1c*/ 	.short	0x0100
        /*0a1e*/ 	.byte	0x06
	.zero		1


	//   ....[13]....
        /*0a20*/ 	.word	0x00000600
        /*0a24*/ 	.word	0x000000ff
        /*0a28*/ 	.word	0x00034888
        /*0a2c*/ 	.short	0x0100
        /*0a2e*/ 	.byte	0x06
	.zero		1


	//   ....[14]....
        /*0a30*/ 	.word	0x00000730
        /*0a34*/ 	.word	0x000000ff
        /*0a38*/ 	.word	0x00034890
        /*0a3c*/ 	.short	0x0100
        /*0a3e*/ 	.byte	0x08
	.zero		1


	//   ....[15]....
        /*0a40*/ 	.word	0x00000740
        /*0a44*/ 	.word	0x000000ff
        /*0a48*/ 	.word	0x000348a0
        /*0a4c*/ 	.short	0x0100
        /*0a4e*/ 	.byte	0x08
	.zero		1


	//   ....[16]....
        /*0a50*/ 	.word	0x00000750
        /*0a54*/ 	.word	0x000000ff
        /*0a58*/ 	.word	0x00034898
        /*0a5c*/ 	.short	0x0100
        /*0a5e*/ 	.byte	0x08
	.zero		1


	//   ....[17]....
        /*0a60*/ 	.word	0x00000760
        /*0a64*/ 	.word	0x000000ff
        /*0a68*/ 	.word	0x000348a8
        /*0a6c*/ 	.short	0x0100
        /*0a6e*/ 	.byte	0x08
	.zero		1


	//   ....[18]....
        /*0a70*/ 	.word	0x00000890
        /*0a74*/ 	.word	0x000000ff
        /*0a78*/ 	.word	0x000348b0
        /*0a7c*/ 	.short	0x0100
        /*0a7e*/ 	.byte	0x08
	.zero		1


	//   ....[19]....
        /*0a80*/ 	.word	0x000008a0
        /*0a84*/ 	.word	0x000000ff
        /*0a88*/ 	.word	0x000348c0
        /*0a8c*/ 	.short	0x0100
        /*0a8e*/ 	.byte	0x08
	.zero		1


	//   ....[20]....
        /*0a90*/ 	.word	0x000008b0
        /*0a94*/ 	.word	0x000000ff
        /*0a98*/ 	.word	0x000348b8
        /*0a9c*/ 	.short	0x0100
        /*0a9e*/ 	.byte	0x08
	.zero		1


	//   ....[21]....
        /*0aa0*/ 	.word	0x000008c0
        /*0aa4*/ 	.word	0x000000ff
        /*0aa8*/ 	.word	0x000348c8
        /*0aac*/ 	.short	0x0100
        /*0aae*/ 	.byte	0x08
	.zero		1


	//   ....[22]....
        /*0ab0*/ 	.word	0x00001710
        /*0ab4*/ 	.word	0x000000ff
        /*0ab8*/ 	.word	0x00034800
        /*0abc*/ 	.short	0x010a
        /*0abe*/ 	.byte	0x25
	.zero		1


	//   ....[23]....
        /*0ac0*/ 	.word	0x00001790
        /*0ac4*/ 	.word	0x00000000
        /*0ac8*/ 	.word	0x00034830
        /*0acc*/ 	.short	0x010a
        /*0ace*/ 	.byte	0x3f
	.zero		1


	//   ....[24]....
        /*0ad0*/ 	.word	0x000017f0
        /*0ad4*/ 	.word	0x00000000
        /*0ad8*/ 	.word	0x00034830
        /*0adc*/ 	.short	0x010a
        /*0ade*/ 	.byte	0x3f
	.zero		1


	//   ....[25]....
        /*0ae0*/ 	.word	0x00002610
        /*0ae4*/ 	.word	0x00000000
        /*0ae8*/ 	.word	0x00000000
        /*0aec*/ 	.short	0x0101
        /*0aee*/ 	.byte	0x3f
	.zero		1


	//   ....[26]....
        /*0af0*/ 	.word	0x000045d0
        /*0af4*/ 	.word	0x000000ff
        /*0af8*/ 	.word	0x00034830
        /*0afc*/ 	.short	0x010a
        /*0afe*/ 	.byte	0x3b
	.zero		1


	//   ....[27]....
        /*0b00*/ 	.word	0x00004610
        /*0b04*/ 	.word	0x000000ff
        /*0b08*/ 	.word	0x00034830
        /*0b0c*/ 	.short	0x010a
        /*0b0e*/ 	.byte	0x3b
	.zero		1


	//   ....[28]....
        /*0b10*/ 	.word	0x00004e40
        /*0b14*/ 	.word	0x000000ff
        /*0b18*/ 	.word	0x00034850
        /*0b1c*/ 	.short	0x010a
        /*0b1e*/ 	.byte	0x07
	.zero		1


	//   ....[29]....
        /*0b20*/ 	.word	0x00004e80
        /*0b24*/ 	.word	0x000000ff
        /*0b28*/ 	.word	0x00034850
        /*0b2c*/ 	.short	0x010a
        /*0b2e*/ 	.byte	0x07
	.zero		1


	//   ....[30]....
        /*0b30*/ 	.word	0x00006de0
        /*0b34*/ 	.word	0x0000002f
        /*0b38*/ 	.word	0x00000000
        /*0b3c*/ 	.short	0x0101
        /*0b3e*/ 	.byte	0x3f
	.zero		1


	//   ....[31]....
        /*0b40*/ 	.word	0x00006e50
        /*0b44*/ 	.word	0x00000031
        /*0b48*/ 	.word	0x00000000
        /*0b4c*/ 	.short	0x0101
        /*0b4e*/ 	.byte	0x3f
	.zero		1


	//   ....[32]....
        /*0b50*/ 	.word	0x000077b0
        /*0b54*/ 	.word	0x000000ff
        /*0b58*/ 	.word	0x00034830
        /*0b5c*/ 	.short	0x010a
        /*0b5e*/ 	.byte	0x06
	.zero		1


	//   ....[33]....
        /*0b60*/ 	.word	0x000077f0
        /*0b64*/ 	.word	0x000000ff
        /*0b68*/ 	.word	0x00034830
        /*0b6c*/ 	.short	0x010a
        /*0b6e*/ 	.byte	0x06
	.zero		1


	//   ....[34]....
        /*0b70*/ 	.word	0x00008020
        /*0b74*/ 	.word	0x000000ff
        /*0b78*/ 	.word	0x00034850
        /*0b7c*/ 	.short	0x010a
        /*0b7e*/ 	.byte	0x07
	.zero		1


	//   ....[35]....
        /*0b80*/ 	.word	0x00008060
        /*0b84*/ 	.word	0x000000ff
        /*0b88*/ 	.word	0x00034850
        /*0b8c*/ 	.short	0x010a
        /*0b8e*/ 	.byte	0x07
	.zero		1


	//   ....[36]....
        /*0b90*/ 	.word	0x000099c0
        /*0b94*/ 	.word	0x0000001d
        /*0b98*/ 	.word	0x00000000
        /*0b9c*/ 	.short	0x0101
        /*0b9e*/ 	.byte	0x3f
	.zero		1


	//   ....[37]....
        /*0ba0*/ 	.word	0x00009a10
        /*0ba4*/ 	.word	0x0000002c
        /*0ba8*/ 	.word	0x00000000
        /*0bac*/ 	.short	0x0101
        /*0bae*/ 	.byte	0x3f
	.zero		1


	//   ....[38]....
        /*0bb0*/ 	.word	0x0000a3c0
        /*0bb4*/ 	.word	0x000000ff
        /*0bb8*/ 	.word	0x00034850
        /*0bbc*/ 	.short	0x010a
        /*0bbe*/ 	.byte	0x05
	.zero		1


	//   ....[39]....
        /*0bc0*/ 	.word	0x0000a400
        /*0bc4*/ 	.word	0x000000ff
        /*0bc8*/ 	.word	0x00034850
        /*0bcc*/ 	.short	0x010a
        /*0bce*/ 	.byte	0x05
	.zero		1


	//   ....[40]....
        /*0bd0*/ 	.word	0x0000a920
        /*0bd4*/ 	.word	0x00000005
        /*0bd8*/ 	.word	0x00000000
        /*0bdc*/ 	.short	0x0101
        /*0bde*/ 	.byte	0x3f
	.zero		1


	//   ....[41]....
        /*0be0*/ 	.word	0x0000be00
        /*0be4*/ 	.word	0x00000003
        /*0be8*/ 	.word	0x00000000
        /*0bec*/ 	.short	0x0101
        /*0bee*/ 	.byte	0x3f
	.zero		1


	//   ....[42]....
        /*0bf0*/ 	.word	0x0000e8d0
        /*0bf4*/ 	.word	0x00000000
        /*0bf8*/ 	.word	0x00034840
        /*0bfc*/ 	.short	0x010a
        /*0bfe*/ 	.byte	0x3f
	.zero		1


	//   ....[43]....
        /*0c00*/ 	.word	0x0000f900
        /*0c04*/ 	.word	0x00000009
        /*0c08*/ 	.word	0x00034800
        /*0c0c*/ 	.short	0x0107
        /*0c0e*/ 	.byte	0x3f
	.zero		1


	//   ....[44]....
        /*0c10*/ 	.word	0x0000fa10
        /*0c14*/ 	.word	0x00000002
        /*0c18*/ 	.word	0x00034800
        /*0c1c*/ 	.short	0x0101
        /*0c1e*/ 	.byte	0x3f
	.zero		1


	//   ....[45]....
        /*0c20*/ 	.word	0x0000fa30
        /*0c24*/ 	.word	0x00000002
        /*0c28*/ 	.word	0x00034820
        /*0c2c*/ 	.short	0x010a
        /*0c2e*/ 	.byte	0x3f
	.zero		1


	//   ....[46]....
        /*0c30*/ 	.word	0x0000fd90
        /*0c34*/ 	.word	0x00000002
        /*0c38*/ 	.word	0x00034840
        /*0c3c*/ 	.short	0x010a
        /*0c3e*/ 	.byte	0x3f
	.zero		1


	//   ....[47]....
        /*0c40*/ 	.word	0x00010240
        /*0c44*/ 	.word	0x00000002
        /*0c48*/ 	.word	0x00000060
        /*0c4c*/ 	.short	0x010a
        /*0c4e*/ 	.byte	0x3f
	.zero		1


	//   ....[48]....
        /*0c50*/ 	.word	0x00010910
        /*0c54*/ 	.word	0x00000003
        /*0c58*/ 	.word	0x00034840
        /*0c5c*/ 	.short	0x010a
        /*0c5e*/ 	.byte	0x3f
	.zero		1


	//   ....[49]....
        /*0c60*/ 	.word	0x00010dc0
        /*0c64*/ 	.word	0x00000002
        /*0c68*/ 	.word	0x00000060
        /*0c6c*/ 	.short	0x010a
        /*0c6e*/ 	.byte	0x3f
	.zero		1


	//   ....[50]....
        /*0c70*/ 	.word	0x000113e0
        /*0c74*/ 	.word	0x00000002
        /*0c78*/ 	.word	0x00034840
        /*0c7c*/ 	.short	0x010a
        /*0c7e*/ 	.byte	0x3f
	.zero		1


	//   ....[51]....
        /*0c80*/ 	.word	0x00011890
        /*0c84*/ 	.word	0x00000002
        /*0c88*/ 	.word	0x00000060
        /*0c8c*/ 	.short	0x010a
        /*0c8e*/ 	.byte	0x3f
	.zero		1


	//   ....[52]....
        /*0c90*/ 	.word	0x00011e40
        /*0c94*/ 	.word	0x00000000
        /*0c98*/ 	.word	0x00034860
        /*0c9c*/ 	.short	0x010a
        /*0c9e*/ 	.byte	0x3f
	.zero		1


	//   ....[53]....
        /*0ca0*/ 	.word	0x00012f60
        /*0ca4*/ 	.word	0x00000000
        /*0ca8*/ 	.word	0x00034820
        /*0cac*/ 	.short	0x010a
        /*0cae*/ 	.byte	0x3f
	.zero		1


	//   ....[54]....
        /*0cb0*/ 	.word	0x00013120
        /*0cb4*/ 	.word	0x00000006
        /*0cb8*/ 	.word	0x00000000
        /*0cbc*/ 	.short	0x010a
        /*0cbe*/ 	.byte	0x3f
	.zero		1


	//   ....[55]....
        /*0cc0*/ 	.word	0x00013190
        /*0cc4*/ 	.word	0x00000007
        /*0cc8*/ 	.word	0x00000000
        /*0ccc*/ 	.short	0x010a
        /*0cce*/ 	.byte	0x3f
	.zero		1


	//   ....[56]....
        /*0cd0*/ 	.word	0x00013200
        /*0cd4*/ 	.word	0x00000004
        /*0cd8*/ 	.word	0x00000000
        /*0cdc*/ 	.short	0x010a
        /*0cde*/ 	.byte	0x3f
	.zero		1


	//   ....[57]....
        /*0ce0*/ 	.word	0x00013230
        /*0ce4*/ 	.word	0x00000003
        /*0ce8*/ 	.word	0x00000000
        /*0cec*/ 	.short	0x010a
        /*0cee*/ 	.byte	0x3f
	.zero		1


	//   ....[58]....
        /*0cf0*/ 	.word	0x000132a0
        /*0cf4*/ 	.word	0x00000003
        /*0cf8*/ 	.word	0x00034800
        /*0cfc*/ 	.short	0x010a
        /*0cfe*/ 	.byte	0x3f
	.zero		1


	//   ....[59]....
        /*0d00*/ 	.word	0x000132f0
        /*0d04*/ 	.word	0x00000000
        /*0d08*/ 	.word	0x00034830
        /*0d0c*/ 	.short	0x010a
        /*0d0e*/ 	.byte	0x3f
	.zero		1


	//   ....[60]....
        /*0d10*/ 	.word	0x00013350
        /*0d14*/ 	.word	0x00000006
        /*0d18*/ 	.word	0x00034830
        /*0d1c*/ 	.short	0x010a
        /*0d1e*/ 	.byte	0x3f
	.zero		1


	//   ....[61]....
        /*0d20*/ 	.word	0x000133b0
        /*0d24*/ 	.word	0x00000005
        /*0d28*/ 	.word	0x00034850
        /*0d2c*/ 	.short	0x010a
        /*0d2e*/ 	.byte	0x3f
	.zero		1


	//   ....[62]....
        /*0d30*/ 	.word	0x00013410
        /*0d34*/ 	.word	0x00000006
        /*0d38*/ 	.word	0x00034830
        /*0d3c*/ 	.short	0x010a
        /*0d3e*/ 	.byte	0x3f
	.zero		1


	//   ....[63]....
        /*0d40*/ 	.word	0x00013470
        /*0d44*/ 	.word	0x00000005
        /*0d48*/ 	.word	0x00034850
        /*0d4c*/ 	.short	0x010a
        /*0d4e*/ 	.byte	0x3f
	.zero		1


	//   ....[64]....
        /*0d50*/ 	.word	0x000134d0
        /*0d54*/ 	.word	0x00000007
        /*0d58*/ 	.word	0x00034850
        /*0d5c*/ 	.short	0x010a
        /*0d5e*/ 	.byte	0x3f
	.zero		1


	//   ....[65]....
        /*0d60*/ 	.word	0x00013670
        /*0d64*/ 	.word	0x00000000
        /*0d68*/ 	.word	0x00034840
        /*0d6c*/ 	.short	0x010a
        /*0d6e*/ 	.byte	0x3f
	.zero		1


	//   ....[66]....
        /*0d70*/ 	.word	0x00014280
        /*0d74*/ 	.word	0x00000002
        /*0d78*/ 	.word	0x00034820
        /*0d7c*/ 	.short	0x010a
        /*0d7e*/ 	.byte	0x3f
	.zero		1


	//   ....[67]....
        /*0d80*/ 	.word	0x000142d0
        /*0d84*/ 	.word	0x00000002
        /*0d88*/ 	.word	0x00034840
        /*0d8c*/ 	.short	0x010a
        /*0d8e*/ 	.byte	0x3f
	.zero		1


	//   ....[68]....
        /*0d90*/ 	.word	0x00014320
        /*0d94*/ 	.word	0x00000002
        /*0d98*/ 	.word	0x00000060
        /*0d9c*/ 	.short	0x010a
        /*0d9e*/ 	.byte	0x3f
	.zero		1


	//   ....[69]....
        /*0da0*/ 	.word	0x00014370
        /*0da4*/ 	.word	0x00000003
        /*0da8*/ 	.word	0x00034840
        /*0dac*/ 	.short	0x010a
        /*0dae*/ 	.byte	0x3f
	.zero		1


	//   ....[70]....
        /*0db0*/ 	.word	0x000143c0
        /*0db4*/ 	.word	0x00000002
        /*0db8*/ 	.word	0x00000060
        /*0dbc*/ 	.short	0x010a
        /*0dbe*/ 	.byte	0x3f
	.zero		1


	//   ....[71]....
        /*0dc0*/ 	.word	0x00014410
        /*0dc4*/ 	.word	0x00000002
        /*0dc8*/ 	.word	0x00034840
        /*0dcc*/ 	.short	0x010a
        /*0dce*/ 	.byte	0x3f
	.zero		1


	//   ....[72]....
        /*0dd0*/ 	.word	0x00014460
        /*0dd4*/ 	.word	0x00000002
        /*0dd8*/ 	.word	0x00000060
        /*0ddc*/ 	.short	0x010a
        /*0dde*/ 	.byte	0x3f
	.zero		1


	//   ....[73]....
        /*0de0*/ 	.word	0x000144b0
        /*0de4*/ 	.word	0x00000000
        /*0de8*/ 	.word	0x00034860
        /*0dec*/ 	.short	0x010a
        /*0dee*/ 	.byte	0x3f
	.zero		1


	//   ....[74]....
        /*0df0*/ 	.word	0x00014eb0
        /*0df4*/ 	.word	0x00000000
        /*0df8*/ 	.word	0x00034820
        /*0dfc*/ 	.short	0x010a
        /*0dfe*/ 	.byte	0x3f
	.zero		1


	//   ....[75]....
        /*0e00*/ 	.word	0x00015050
        /*0e04*/ 	.word	0x00000006
        /*0e08*/ 	.word	0x00000000
        /*0e0c*/ 	.short	0x010a
        /*0e0e*/ 	.byte	0x3f
	.zero		1


	//   ....[76]....
        /*0e10*/ 	.word	0x000150a0
        /*0e14*/ 	.word	0x00000007
        /*0e18*/ 	.word	0x00000000
        /*0e1c*/ 	.short	0x010a
        /*0e1e*/ 	.byte	0x3f
	.zero		1


	//   ....[77]....
        /*0e20*/ 	.word	0x000150f0
        /*0e24*/ 	.word	0x00000004
        /*0e28*/ 	.word	0x00000000
        /*0e2c*/ 	.short	0x010a
        /*0e2e*/ 	.byte	0x3f
	.zero		1


	//----- nvinfo : EIATTR_NUM_MBARRIERS
	.align		4
.L_335:
        /*0e30*/ 	.byte	0x03, 0x38
        /*0e32*/ 	.short	0x0016


	//----- nvinfo : EIATTR_EXIT_INSTR_OFFSETS
	.align		4
        /*0e34*/ 	.byte	0x04, 0x1c
        /*0e36*/ 	.short	(.L_337 - .L_336)


	//   ....[0]....
.L_336:
        /*0e38*/ 	.word	0x00000a30


	//   ....[1]....
        /*0e3c*/ 	.word	0x0000ccb0


	//   ....[2]....
        /*0e40*/ 	.word	0x00013280


	//----- nvinfo : EIATTR_MAX_THREADS
	.align		4
.L_337:
        /*0e44*/ 	.byte	0x04, 0x05
        /*0e46*/ 	.short	(.L_339 - .L_338)
.L_338:
        /*0e48*/ 	.word	0x00000180
        /*0e4c*/ 	.word	0x00000001
        /*0e50*/ 	.word	0x00000001


	//----- nvinfo : EIATTR_CRS_STACK_SIZE
	.align		4
.L_339:
        /*0e54*/ 	.byte	0x04, 0x1e
        /*0e56*/ 	.short	(.L_341 - .L_340)
.L_340:
        /*0e58*/ 	.word	0x00000000


	//----- nvinfo : EIATTR_CBANK_PARAM_SIZE
	.align		4
.L_341:
        /*0e5c*/ 	.byte	0x03, 0x19
        /*0e5e*/ 	.short	0x0af0


	//----- nvinfo : EIATTR_PARAM_CBANK
	.align		4
        /*0e60*/ 	.byte	0x04, 0x0a
        /*0e62*/ 	.short	(.L_343 - .L_342)
	.align		4
.L_342:
        /*0e64*/ 	.word	index@(.nv.constant0._ZN7cutlass13device_kernelIN5flash11enable_sm90INS1_16FlashAttnFwdSm90INS1_25CollectiveMainloopFwdSm90ILi2EN4cute5tupleIJNS5_1CILi1EEES8_S8_EEENS6_IJNS7_ILi128EEESA_NS7_ILi192EEEEEELi128ENS_6half_tEfNS_4arch4Sm90ELb1ELb0ELb1ELb1ELb0ELb0ELb0ELb1ELb1ELb1ELb0ELb0EEENS1_21CollectiveEpilogueFwdINS6_IJSA_SA_SA_EEES9_SD_SF_Li256ELb1ELb1ELb0ELb0EEENS1_36VarlenDynamicPersistentTileSchedulerILi128ELi128ELi256ELi128ELb0ELb1ELb1ELb1ELb1ELb1EEEEEEEEEvNT_6ParamsE)
        /*0e68*/ 	.short	0x0210
        /*0e6a*/ 	.short	0x0af0


	//----- nvinfo : EIATTR_SW_WAR
	.align		4
.L_343:
        /*0e6c*/ 	.byte	0x04, 0x36
        /*0e6e*/ 	.short	(.L_345 - .L_344)
.L_344:
        /*0e70*/ 	.word	0x00000008
.L_345:


//--------------------- .nv.info._ZN7cutlass13device_kernelIN5flash11enable_sm90INS1_16FlashAttnFwdSm90INS1_25CollectiveMainloopFwdSm90ILi2EN4cute5tupleIJNS5_1CILi1EEES8_S8_EEENS6_IJNS7_ILi128EEESA_NS7_ILi192EEEEEELi128ENS_6half_tEfNS_4arch4Sm90ELb1ELb0ELb1ELb1ELb0ELb1ELb0ELb1ELb1ELb1ELb0ELb0EEENS1_21CollectiveEpilogueFwdINS6_IJSA_SA_SA_EEES9_SD_SF_Li256ELb1ELb1ELb0ELb0EEENS1_36VarlenDynamicPersistentTileSchedulerILi128ELi128ELi256ELi128ELb0ELb1ELb1ELb1ELb1ELb1EEEEEEEEEvNT_6ParamsE --------------------------
	.section	.nv.info._ZN7cutlass13device_kernelIN5flash11enable_sm90INS1_16FlashAttnFwdSm90INS1_25CollectiveMainloopFwdSm90ILi2EN4cute5tupleIJNS5_1CILi1EEES8_S8_EEENS6_IJNS7_ILi128EEESA_NS7_ILi192EEEEEELi128ENS_6half_tEfNS_4arch4Sm90ELb1ELb0ELb1ELb1ELb0ELb1ELb0ELb1ELb1ELb1ELb0ELb0EEENS1_21CollectiveEpilogueFwdINS6_IJSA_SA_SA_EEES9_SD_SF_Li256ELb1ELb1ELb0ELb0EEENS1_36VarlenDynamicPersistentTileSchedulerILi128ELi128ELi256ELi128ELb0ELb1ELb1ELb1ELb1ELb1EEEEEEEEEvNT_6ParamsE,"",@"SHT_CUDA_INFO"
	.sectionflags	@""
	.align	4


	//----- nvinfo : EIATTR_CUDA_API_VERSION
	.align		4
        /*0000*/ 	.byte	0x04, 0x37
        /*0002*/ 	.short	(.L_347 - .L_346)
.L_346:
        /*0004*/ 	.word	0x00000082


	//----- nvinfo : EIATTR_KPARAM_INFO
	.align		4
.L_347:
        /*0008*/ 	.byte	0x04, 0x17
        /*000a*/ 	.short	(.L_349 - .L_348)
.L_348:
        /*000c*/ 	.word	0x00000000
        /*0010*/ 	.short	0x0000
        /*0012*/ 	.short	0x0070
        /*0014*/ 	.byte	0x00, 0xf0, 0x01, 0x2a


	//----- nvinfo : EIATTR_SPARSE_MMA_MASK
	.align		4
.L_349:
        /*0018*/ 	.byte	0x03, 0x50
        /*001a*/ 	.short	0x0000


	//----- nvinfo : EIATTR_MAXREG_COUNT
	.align		4
        /*001c*/ 	.byte	0x03, 0x1b
        /*001e*/ 	.short	0x00a8


	//----- nvinfo : EIATTR_NUM_BARRIERS
	.align		4
        /*0020*/ 	.byte	0x02, 0x4c
        /*0022*/ 	.byte	0x10
	.zero		1


	//----- nvinfo : EIATTR_EXTERNS
	.align		4
        /*0024*/ 	.byte	0x04, 0x0f
        /*0026*/ 	.short	(.L_351 - .L_350)


	//   ....[0]....
	.align		4
.L_350:
        /*0028*/ 	.word	index@(__assertfail)


	//----- nvinfo : EIATTR_ANNOTATIONS
	.align		4
.L_351:
        /*002c*/ 	.byte	0x04, 0x55
        /*002e*/ 	.short	(.L_353 - .L_352)


	//   ....[0]....
.L_352:
        /* <DEDUP_REMOVED lines=113> */


	//----- nvinfo : EIATTR_MERCURY_ISA_VERSION
	.align		4
.L_353:
        /*0730*/ 	.byte	0x03, 0x5f
        /*0732*/ 	.short	0x0101


	//----- nvinfo : EIATTR_UNUSED_LOAD_BYTE_OFFSET
	.align		4
        /*0734*/ 	.byte	0x04, 0x44
        /*0736*/ 	.short	(.L_355 - .L_354)


	//   ....[0]....
.L_354:
        /*0738*/ 	.word	0x00000ab0
        /*073c*/ 	.word	0x0000fff0


	//   ....[1]....
        /*0740*/ 	.word	0x0001bb00
        /*0744*/ 	.word	0x0000fff0


	//----- nvinfo : EIATTR_INT_WARP_WIDE_INSTR_OFFSETS
	.align		4
.L_355:
        /*0748*/ 	.byte	0x04, 0x31
        /*074a*/ 	.short	(.L_357 - .L_356)


	//   ....[0]....
.L_356:
        /*074c*/ 	.word	0x00000190


	//   ....[1]....
        /*0750*/ 	.word	0x000001d0


	//   ....[2]....
        /*0754*/ 	.word	0x00000240


	//   ....[3]....
        /*0758*/ 	.word	0x00020470


	//   ....[4]....
        /*075c*/ 	.word	0x00020500


	//   ....[5]....
        /*0760*/ 	.word	0x00024140


	//   ....[6]....
        /*0764*/ 	.word	0x000241a0


	//----- nvinfo : EIATTR_COOP_GROUP_MASK_REGIDS
	.align		4
.L_357:
        /*0768*/ 	.byte	0x04, 0x29
        /*076a*/ 	.short	(.L_359 - .L_358)


	//   ....[0]....
.L_358:
        /*076c*/ 	.word	0xffffffff


	//   ....[1]....
        /*0770*/ 	.word	0xffffffff


	//   ....[2]....
        /*0774*/ 	.word	0xffffffff


	//   ....[3]....
        /*0778*/ 	.word	0xffffffff


	//   ....[4]....
        /*077c*/ 	.word	0xffffffff


	//   ....[5]....
        /*0780*/ 	.word	0xffffffff


	//   ....[6]....
        /*0784*/ 	.word	0xffffffff


	//   ....[7]....
        /*0788*/ 	.word	0xffffffff


	//   ....[8]....
        /*078c*/ 	.word	0xffffffff


	//   ....[9]....
        /*0790*/ 	.word	0xffffffff


	//   ....[10]....
        /*0794*/ 	.word	0xffffffff


	//   ....[11]....
        /*0798*/ 	.word	0xffffffff


	//   ....[12]....
        /*079c*/ 	.word	0xffffffff


	//   ....[13]....
        /*07a0*/ 	.word	0xffffffff


	//   ....[14]....
        /*07a4*/ 	.word	0xffffffff


	//   ....[15]....
        /*07a8*/ 	.word	0xffffffff


	//   ....[16]....
        /*07ac*/ 	.word	0xffffffff


	//   ....[17]....
        /*07b0*/ 	.word	0xffffffff


	//   ....[18]....
        /*07b4*/ 	.word	0xffffffff


	//   ....[19]....
        /*07b8*/ 	.word	0xffffffff


	//   ....[20]....
        /*07bc*/ 	.word	0xffffffff


	//   ....[21]....
        /*07c0*/ 	.word	0xffffffff


	//   ....[22]....
        /*07c4*/ 	.word	0xffffffff


	//   ....[23]....
        /*07c8*/ 	.word	0xffffffff


	//   ....[24]....
        /*07cc*/ 	.word	0xffffffff


	//   ....[25]....
        /*07d0*/ 	.word	0xffffffff


	//   ....[26]....
        /*07d4*/ 	.word	0xffffffff


	//   ....[27]....
        /*07d8*/ 	.word	0xffffffff


	//   ....[28]....
        /*07dc*/ 	.word	0xffffffff


	//   ....[29]....
        /*07e0*/ 	.word	0xffffffff


	//   ....[30]....
        /*07e4*/ 	.word	0xffffffff


	//   ....[31]....
        /*07e8*/ 	.word	0xffffffff


	//   ....[32]....
        /*07ec*/ 	.word	0xffffffff


	//   ....[33]....
        /*07f0*/ 	.word	0xffffffff


	//   ....[34]....
        /*07f4*/ 	.word	0xffffffff


	//   ....[35]....
        /*07f8*/ 	.word	0xffffffff


	//   ....[36]....
        /*07fc*/ 	.word	0xffffffff


	//   ....[37]....
        /*0800*/ 	.word	0xffffffff


	//   ....[38]....
        /*0804*/ 	.word	0xffffffff


	//   ....[39]....
        /*0808*/ 	.word	0xffffffff


	//   ....[40]....
        /*080c*/ 	.word	0xffffffff


	//   ....[41]....
        /*0810*/ 	.word	0xffffffff


	//   ....[42]....
        /*0814*/ 	.word	0xffffffff


	//   ....[43]....
        /*0818*/ 	.word	0xffffffff


	//   ....[44]....
        /*081c*/ 	.word	0xffffffff


	//   ....[45]....
        /*0820*/ 	.word	0xffffffff


	//   ....[46]....
        /*0824*/ 	.word	0xffffffff


	//   ....[47]....
        /*0828*/ 	.word	0xffffffff


	//   ....[48]....
        /*082c*/ 	.word	0xffffffff


	//   ....[49]....
        /*0830*/ 	.word	0xffffffff


	//   ....[50]....
        /*0834*/ 	.word	0xffffffff


	//   ....[51]....
        /*0838*/ 	.word	0xffffffff


	//   ....[52]....
        /*083c*/ 	.word	0xffffffff


	//   ....[53]....
        /*0840*/ 	.word	0xffffffff


	//   ....[54]....
        /*0844*/ 	.word	0xffffffff


	//   ....[55]....
        /*0848*/ 	.word	0xffffffff


	//   ....[56]....
        /*084c*/ 	.word	0xffffffff


	//   ....[57]....
        /*0850*/ 	.word	0xffffffff


	//   ....[58]....
        /*0854*/ 	.word	0xffffffff


	//   ....[59]....
        /*0858*/ 	.word	0xffffffff


	//   ....[60]....
        /*085c*/ 	.word	0xffffffff


	//   ....[61]....
        /*0860*/ 	.word	0xffffffff


	//   ....[62]....
        /*0864*/ 	.word	0xffffffff


	//   ....[63]....
        /*0868*/ 	.word	0xffffffff


	//   ....[64]....
        /*086c*/ 	.word	0xffffffff


	//   ....[65]....
        /*0870*/ 	.word	0xffffffff


	//   ....[66]....
        /*0874*/ 	.word	0xffffffff


	//   ....[67]....
        /*0878*/ 	.word	0xffffffff


	//   ....[68]....
        /*087c*/ 	.word	0xffffffff


	//   ....[69]....
        /*0880*/ 	.word	0xffffffff


	//   ....[70]....
        /*0884*/ 	.word	0xffffffff


	//   ....[71]....
        /*0888*/ 	.word	0xffffffff


	//   ....[72]....
        /*088c*/ 	.word	0xffffffff


	//   ....[73]....
        /*0890*/ 	.word	0xffffffff


	//   ....[74]....
        /*0894*/ 	.word	0xffffffff


	//   ....[75]....
        /*0898*/ 	.word	0xffffffff


	//   ....[76]....
        /*089c*/ 	.word	0xffffffff


	//   ....[77]....
        /*08a0*/ 	.word	0xffffffff


	//   ....[78]....
        /*08a4*/ 	.word	0xffffffff


	//   ....[79]....
        /*08a8*/ 	.word	0xffffffff


	//   ....[80]....
        /*08ac*/ 	.word	0xffffffff


	//   ....[81]....
        /*08b0*/ 	.word	0xffffffff


	//   ....[82]....
        /*08b4*/ 	.word	0xffffffff


	//   ....[83]....
        /*08b8*/ 	.word	0xffffffff


	//   ....[84]....
        /*08bc*/ 	.word	0xffffffff


	//   ....[85]....
        /*08c0*/ 	.word	0xffffffff


	//   ....[86]....
        /*08c4*/ 	.word	0xffffffff


	//   ....[87]....
        /*08c8*/ 	.word	0xffffffff


	//   ....[88]....
        /*08cc*/ 	.word	0xffffffff


	//   ....[89]....
        /*08d0*/ 	.word	0xffffffff


	//   ....[90]....
        /*08d4*/ 	.word	0xffffffff


	//   ....[91]....
        /*08d8*/ 	.word	0xffffffff


	//   ....[92]....
        /*08dc*/ 	.word	0xffffffff


	//   ....[93]....
        /*08e0*/ 	.word	0xffffffff


	//   ....[94]....
        /*08e4*/ 	.word	0xffffffff


	//   ....[95]....
        /*08e8*/ 	.word	0xffffffff


	//   ....[96]....
        /*08ec*/ 	.word	0xffffffff


	//   ....[97]....
        /*08f0*/ 	.word	0xffffffff


	//   ....[98]....
        /*08f4*/ 	.word	0xffffffff


	//   ....[99]....
        /*08f8*/ 	.word	0xffffffff


	//   ....[100]....
        /*08fc*/ 	.word	0xffffffff


	//   ....[101]....
        /*0900*/ 	.word	0xffffffff


	//   ....[102]....
        /*0904*/ 	.word	0xffffffff


	//   ....[103]....
        /*0908*/ 	.word	0xffffffff


	//   ....[104]....
        /*090c*/ 	.word	0xffffffff


	//   ....[105]....
        /*0910*/ 	.word	0xffffffff


	//   ....[106]....
        /*0914*/ 	.word	0xffffffff


	//   ....[107]....
        /*0918*/ 	.word	0xffffffff


	//   ....[108]....
        /*091c*/ 	.word	0xffffffff


	//   ....[109]....
        /*0920*/ 	.word	0xffffffff


	//   ....[110]....
        /*0924*/ 	.word	0xffffffff


	//   ....[111]....
        /*0928*/ 	.word	0xffffffff


	//   ....[112]....
        /*092c*/ 	.word	0xffffffff


	//   ....[113]....
        /*0930*/ 	.word	0xffffffff


	//   ....[114]....
        /*0934*/ 	.word	0xffffffff


	//   ....[115]....
        /*0938*/ 	.word	0xffffffff


	//   ....[116]....
        /*093c*/ 	.word	0x0500000f


	//   ....[117]....
        /*0940*/ 	.word	0x0500000f


	//   ....[118]....
        /*0944*/ 	.word	0x0500000f


	//   ....[119]....
        /*0948*/ 	.word	0x0500000f


	//   ....[120]....
        /*094c*/ 	.word	0x0500000f


	//   ....[121]....
        /*0950*/ 	.word	0x0500000f


	//   ....[122]....
        /*0954*/ 	.word	0x0500000f


	//   ....[123]....
        /*0958*/ 	.word	0x0500000f


	//   ....[124]....
        /*095c*/ 	.word	0x0500000f


	//   ....[125]....
        /*0960*/ 	.word	0x0500000f


	//   ....[126]....
        /*0964*/ 	.word	0x0500000f


	//   ....[127]....
        /*0968*/ 	.word	0x0500000f


	//   ....[128]....
        /*096c*/ 	.word	0x0500000f


	//   ....[129]....
        /*0970*/ 	.word	0x0500000f


	//   ....[130]....
        /*0974*/ 	.word	0x0500000f


	//   ....[131]....
        /*0978*/ 	.word	0x0500000f


	//   ....[132]....
        /*097c*/ 	.word	0x0500000f


	//   ....[133]....
        /*0980*/ 	.word	0x0500000f


	//   ....[134]....
        /*0984*/ 	.word	0x0500000f


	//   ....[135]....
        /*0988*/ 	.word	0x0500000f


	//   ....[136]....
        /*098c*/ 	.word	0x0500000f


	//   ....[137]....
        /*0990*/ 	.word	0x0500000f


	//   ....[138]....
        /*0994*/ 	.word	0x0500000f


	//   ....[139]....
        /*0998*/ 	.word	0x0500000f


	//   ....[140]....
        /*099c*/ 	.word	0x0500000f


	//   ....[141]....
        /*09a0*/ 	.word	0x0500000f


	//   ....[142]....
        /*09a4*/ 	.word	0x0500000f


	//   ....[143]....
        /*09a8*/ 	.word	0x0500000f


	//   ....[144]....
        /*09ac*/ 	.word	0x0500000f


	//   ....[145]....
        /*09b0*/ 	.word	0x0500000f


	//   ....[146]....
        /*09b4*/ 	.word	0x0500000f


	//   ....[147]....
        /*09b8*/ 	.word	0x0500000f


	//   ....[148]....
        /*09bc*/ 	.word	0x0500000f


	//   ....[149]....
        /*09c0*/ 	.word	0x0500000f


	//   ....[150]....
        /*09c4*/ 	.word	0x0500000f


	//   ....[151]....
        /*09c8*/ 	.word	0x0500000f


	//   ....[152]....
        /*09cc*/ 	.word	0x0500000f


	//   ....[153]....
        /*09d0*/ 	.word	0x0500000f


	//   ....[154]....
        /*09d4*/ 	.word	0x0500000f


	//   ....[155]....
        /*09d8*/ 	.word	0x0500000f


	//   ....[156]....
        /*09dc*/ 	.word	0x0500000f


	//   ....[157]....
        /*09e0*/ 	.word	0x0500000f


	//   ....[158]....
        /*09e4*/ 	.word	0x0500000f


	//   ....[159]....
        /*09e8*/ 	.word	0x0500000f


	//   ....[160]....
        /*09ec*/ 	.word	0x0500000f


	//   ....[161]....
        /*09f0*/ 	.word	0x0500000f


	//   ....[162]....
        /*09f4*/ 	.word	0x0500000f


	//   ....[163]....
        /*09f8*/ 	.word	0x0500000f


	//   ....[164]....
        /*09fc*/ 	.word	0x0500000f


	//   ....[165]....
        /*0a00*/ 	.word	0x0500000f


	//   ....[166]....
        /*0a04*/ 	.word	0x0500000f


	//   ....[167]....
        /*0a08*/ 	.word	0x0500000f


	//----- nvinfo : EIATTR_COOP_GROUP_INSTR_OFFSETS
	.align		4
.L_359:
        /*0a0c*/ 	.byte	0x04, 0x28
        /*0a0e*/ 	.short	(.L_361 - .L_360)


	//   ....[0]....
.L_360:
        /*0a10*/ 	.word	0x00000060


	//   ....[1]....
        /*0a14*/ 	.word	0x000001a0


	//   ....[2]....
        /*0a18*/ 	.word	0x000001f0


	//   ....[3]....
        /*0a1c*/ 	.word	0x00000420


	//   ....[4]....
        /*0a20*/ 	.word	0x00000580


	//   ....[5]....
        /*0a24*/ 	.word	0x000006a0


	//   ....[6]....
        /*0a28*/ 	.word	0x00000800


	//   ....[7]....
        /*0a2c*/ 	.word	0x0000a760


	//   ....[8]....
        /*0a30*/ 	.word	0x0000ae40


	//   ....[9]....
        /*0a34*/ 	.word	0x0000ae50


	//   ....[10]....
        /*0a38*/ 	.word	0x0000ae60


	//   ....[11]....
        /*0a3c*/ 	.word	0x0000ae70


	//   ....[12]....
        /*0a40*/ 	.word	0x0000b640


	//   ....[13]....
        /*0a44*/ 	.word	0x0000b650


	//   ....[14]....
        /*0a48*/ 	.word	0x0000b660


	//   ....[15]....
        /*0a4c*/ 	.word	0x0000b670


	//   ....[16]....
        /*0a50*/ 	.word	0x0000e3d0


	//   ....[17]....
        /*0a54*/ 	.word	0x0000e3e0


	//   ....[18]....
        /*0a58*/ 	.word	0x0000e3f0


	//   ....[19]....
        /*0a5c*/ 	.word	0x0000e400


	//   ....[20]....
        /*0a60*/ 	.word	0x0000e9f0


	//   ....[21]....
        /*0a64*/ 	.word	0x0000ea00


	//   ....[22]....
        /*0a68*/ 	.word	0x0000ea10


	//   ....[23]....
        /*0a6c*/ 	.word	0x0000ea20


	//   ....[24]....
        /*0a70*/ 	.word	0x000124d0


	//   ....[25]....
        /*0a74*/ 	.word	0x000125b0


	//   ....[26]....
        /*0a78*/ 	.word	0x00012f60


	//   ....[27]....
        /*0a7c*/ 	.word	0x00012fe0


	//   ....[28]....
        /*0a80*/ 	.word	0x000139c0


	//   ....[29]....
        /*0a84*/ 	.word	0x00013a20


	//   ....[30]....
        /*0a88*/ 	.word	0x00015cf0


	//   ....[31]....
        /*0a8c*/ 	.word	0x00016510


	//   ....[32]....
        /*0a90*/ 	.word	0x00016630


	//   ....[33]....
        /*0a94*/ 	.word	0x00016770


	//   ....[34]....
        /*0a98*/ 	.word	0x000170a0


	//   ....[35]....
        /*0a9c*/ 	.word	0x00017120


	//   ....[36]....
        /*0aa0*/ 	.word	0x000196e0


	//   ....[37]....
        /*0aa4*/ 	.word	0x00019760


	//   ....[38]....
        /*0aa8*/ 	.word	0x00019e60


	//   ....[39]....
        /*0aac*/ 	.word	0x00019eb0


	//   ....[40]....
        /*0ab0*/ 	.word	0x0001b130


	//   ....[41]....
        /*0ab4*/ 	.word	0x0001b480


	//   ....[42]....
        /*0ab8*/ 	.word	0x0001b4b0


	//   ....[43]....
        /*0abc*/ 	.word	0x0001b590


	//   ....[44]....
        /*0ac0*/ 	.word	0x0001c540


	//   ....[45]....
        /*0ac4*/ 	.word	0x0001c580


	//   ....[46]....
        /*0ac8*/ 	.word	0x0001c5c0


	//   ....[47]....
        /*0acc*/ 	.word	0x0001c5f0


	//   ....[48]....
        /*0ad0*/ 	.word	0x0001cb90


	//   ....[49]....
        /*0ad4*/ 	.word	0x0001cba0


	//   ....[50]....
        /*0ad8*/ 	.word	0x0001cc60


	//   ....[51]....
        /*0adc*/ 	.word	0x0001cc80


	//   ....[52]....
        /*0ae0*/ 	.word	0x0001cd40


	//   ....[53]....
        /*0ae4*/ 	.word	0x0001cd60


	//   ....[54]....
        /*0ae8*/ 	.word	0x0001ce30


	//   ....[55]....
        /*0aec*/ 	.word	0x0001ce50


	//   ....[56]....
        /*0af0*/ 	.word	0x0001d680


	//   ....[57]....
        /*0af4*/ 	.word	0x0001d690


	//   ....[58]....
        /*0af8*/ 	.word	0x0001d750


	//   ....[59]....
        /*0afc*/ 	.word	0x0001d770


	//   ....[60]....
        /*0b00*/ 	.word	0x0001d830


	//   ....[61]....
        /*0b04*/ 	.word	0x0001d850


	//   ....[62]....
        /*0b08*/ 	.word	0x0001d920


	//   ....[63]....
        /*0b0c*/ 	.word	0x0001d940


	//   ....[64]....
        /*0b10*/ 	.word	0x0001da90


	//   ....[65]....
        /*0b14*/ 	.word	0x0001dc60


	//   ....[66]....
        /*0b18*/ 	.word	0x0001dc90


	//   ....[67]....
        /*0b1c*/ 	.word	0x0001dcc0


	//   ....[68]....
        /*0b20*/ 	.word	0x0001dcf0


	//   ....[69]....
        /*0b24*/ 	.word	0x0001dd20


	//   ....[70]....
        /*0b28*/ 	.word	0x0001dd50


	//   ....[71]....
        /*0b2c*/ 	.word	0x0001dec0


	//   ....[72]....
        /*0b30*/ 	.word	0x0001def0


	//   ....[73]....
        /*0b34*/ 	.word	0x0001df20


	//   ....[74]....
        /*0b38*/ 	.word	0x0001df50


	//   ....[75]....
        /*0b3c*/ 	.word	0x0001df80


	//   ....[76]....
        /*0b40*/ 	.word	0x0001dfb0


	//   ....[77]....
        /*0b44*/ 	.word	0x0001e050


	//   ....[78]....
        /*0b48*/ 	.word	0x0001e0b0


	//   ....[79]....
        /*0b4c*/ 	.word	0x0001e140


	//   ....[80]....
        /*0b50*/ 	.word	0x0001ef80


	//   ....[81]....
        /*0b54*/ 	.word	0x00020a70


	//   ....[82]....
        /*0b58*/ 	.word	0x00021740


	//   ....[83]....
        /*0b5c*/ 	.word	0x00021760


	//   ....[84]....
        /*0b60*/ 	.word	0x00021780


	//   ....[85]....
        /*0b64*/ 	.word	0x000217a0


	//   ....[86]....
        /*0b68*/ 	.word	0x00021880


	//   ....[87]....
        /*0b6c*/ 	.word	0x000218e0


	//   ....[88]....
        /*0b70*/ 	.word	0x00021910


	//   ....[89]....
        /*0b74*/ 	.word	0x00021990


	//   ....[90]....
        /*0b78*/ 	.word	0x000219c0


	//   ....[91]....
        /*0b7c*/ 	.word	0x00021a50


	//   ....[92]....
        /*0b80*/ 	.word	0x00021a80


	//   ....[93]....
        /*0b84*/ 	.word	0x00021b10


	//   ....[94]....
        /*0b88*/ 	.word	0x00021b40


	//   ....[95]....
        /*0b8c*/ 	.word	0x00021bd0


	//   ....[96]....
        /*0b90*/ 	.word	0x00021be0


	//   ....[97]....
        /*0b94*/ 	.word	0x00021c70


	//   ....[98]....
        /*0b98*/ 	.word	0x00024860


	//   ....[99]....
        /*0b9c*/ 	.word	0x000248c0


	//   ....[100]....
        /*0ba0*/ 	.word	0x000248f0


	//   ....[101]....
        /*0ba4*/ 	.word	0x00024900


	//   ....[102]....
        /*0ba8*/ 	.word	0x00024930


	//   ....[103]....
        /*0bac*/ 	.word	0x00024960


	//   ....[104]....
        /*0bb0*/ 	.word	0x00024990


	//   ....[105]....
        /*0bb4*/ 	.word	0x000249c0


	//   ....[106]....
        /*0bb8*/ 	.word	0x00024b40


	//   ....[107]....
        /*0bbc*/ 	.word	0x00024b70


	//   ....[108]....
        /*0bc0*/ 	.word	0x00024ba0


	//   ....[109]....
        /*0bc4*/ 	.word	0x00024bd0


	//   ....[110]....
        /*0bc8*/ 	.word	0x00024c00


	//   ....[111]....
        /*0bcc*/ 	.word	0x00024c30


	//   ....[112]....
        /*0bd0*/ 	.word	0x00024cf0


	//   ....[113]....
        /*0bd4*/ 	.word	0x00024d10


	//   ....[114]....
        /*0bd8*/ 	.word	0x00024d80


	//   ....[115]....
        /*0bdc*/ 	.word	0x00025450


	//   ....[116]....
        /*0be0*/ 	.word	0x000258b0


	//   ....[117]....
        /*0be4*/ 	.word	0x00025940


	//   ....[118]....
        /*0be8*/ 	.word	0x00025990


	//   ....[119]....
        /*0bec*/ 	.word	0x000259e0


	//   ....[120]....
        /*0bf0*/ 	.word	0x00025a70


	//   ....[121]....
        /*0bf4*/ 	.word	0x00025b00


	//   ....[122]....
        /*0bf8*/ 	.word	0x00025b50


	//   ....[123]....
        /*0bfc*/ 	.word	0x00025ba0


	//   ....[124]....
        /*0c00*/ 	.word	0x00025c90


	//   ....[125]....
        /*0c04*/ 	.word	0x00025d20


	//   ....[126]....
        /*0c08*/ 	.word	0x00025d80


	//   ....[127]....
        /*0c0c*/ 	.word	0x00025de0


	//   ....[128]....
        /*0c10*/ 	.word	0x00025e70


	//   ....[129]....
        /*0c14*/ 	.word	0x00025f00


	//   ....[130]....
        /*0c18*/ 	.word	0x00025f60


	//   ....[131]....
        /*0c1c*/ 	.word	0x00025fc0


	//   ....[132]....
        /*0c20*/ 	.word	0x000262b0


	//   ....[133]....
        /*0c24*/ 	.word	0x000265a0


	//   ....[134]....
        /*0c28*/ 	.word	0x00026710


	//   ....[135]....
        /*0c2c*/ 	.word	0x00026760


	//   ....[136]....
        /*0c30*/ 	.word	0x000267c0


	//   ....[137]....
        /*0c34*/ 	.word	0x00026860


	//   ....[138]....
        /*0c38*/ 	.word	0x00026900


	//   ....[139]....
        /*0c3c*/ 	.word	0x00026a30


	//   ....[140]....
        /*0c40*/ 	.word	0x00026b10


	//   ....[141]....
        /*0c44*/ 	.word	0x00026ba0


	//   ....[142]....
        /*0c48*/ 	.word	0x00026c80


	//   ....[143]....
        /*0c4c*/ 	.word	0x00026d00


	//   ....[144]....
        /*0c50*/ 	.word	0x00026e00


	//   ....[145]....
        /*0c54*/ 	.word	0x00026e90


	//   ....[146]....
        /*0c58*/ 	.word	0x00026f80


	//   ....[147]....
        /*0c5c*/ 	.word	0x00027010


	//   ....[148]....
        /*0c60*/ 	.word	0x000270f0


	//   ....[149]....
        /*0c64*/ 	.word	0x00027200


	//   ....[150]....
        /*0c68*/ 	.word	0x00027530


	//   ....[151]....
        /*0c6c*/ 	.word	0x000275d0


	//   ....[152]....
        /*0c70*/ 	.word	0x000276f0


	//   ....[153]....
        /*0c74*/ 	.word	0x00027770


	//   ....[154]....
        /*0c78*/ 	.word	0x000277f0


	//   ....[155]....
        /*0c7c*/ 	.word	0x00027870


	//   ....[156]....
        /*0c80*/ 	.word	0x000278f0


	//   ....[157]....
        /*0c84*/ 	.word	0x00027980


	//   ....[158]....
        /*0c88*/ 	.word	0x00027a20


	//   ....[159]....
        /*0c8c*/ 	.word	0x00027ad0


	//   ....[160]....
        /*0c90*/ 	.word	0x00027b50


	//   ....[161]....
        /*0c94*/ 	.word	0x00027bd0


	//   ....[162]....
        /*0c98*/ 	.word	0x00027c50


	//   ....[163]....
        /*0c9c*/ 	.word	0x00027ce0


	//   ....[164]....
        /*0ca0*/ 	.word	0x00027d60


	//   ....[165]....
        /*0ca4*/ 	.word	0x00027e00


	//   ....[166]....
        /*0ca8*/ 	.word	0x00027e90


	//   ....[167]....
        /*0cac*/ 	.word	0x00027fc0


	//----- nvinfo : EIATTR_REG_RECONFIG
	.align		4
.L_361:
        /*0cb0*/ 	.byte	0x01, 0x54
	.zero		2


	//----- nvinfo : EIATTR_SYSCALL_OFFSETS
	.align		4
        /*0cb4*/ 	.byte	0x04, 0x46
        /*0cb6*/ 	.short	(.L_363 - .L_362)


	//   ....[0]....
.L_362:
        /*0cb8*/ 	.word	0x00001ae0


	//   ....[1]....
        /*0cbc*/ 	.word	0x00001c30


	//   ....[2]....
        /*0cc0*/ 	.word	0x0000a910


	//   ....[3]....
        /*0cc4*/ 	.word	0x0000ac00


	//   ....[4]....
        /*0cc8*/ 	.word	0x00020670


	//   ....[5]....
        /*0ccc*/ 	.word	0x000207d0


	//   ....[6]....
        /*0cd0*/ 	.word	0x000208d0


	//   ....[7]....
        /*0cd4*/ 	.word	0x000212f0


	//----- nvinfo : EIATTR_MBARRIER_INSTR_OFFSETS
	.align		4
.L_363:
        /*0cd8*/ 	.byte	0x04, 0x39
        /*0cda*/ 	.short	(.L_365 - .L_364)


	//   ....[0]....
.L_364:
        /*0cdc*/ 	.word	0x000002d0
        /*0ce0*/ 	.word	0x000000ff
        /*0ce4*/ 	.word	0x00034800
        /*0ce8*/ 	.short	0x0100
        /*0cea*/ 	.byte	0x08
	.zero		1


	//   ....[1]....
        /*0cec*/ 	.word	0x000002e0
        /*0cf0*/ 	.word	0x000000ff
        /*0cf4*/ 	.word	0x00034820
        /*0cf8*/ 	.short	0x0100
        /*0cfa*/ 	.byte	0x08
	.zero		1


	//   ....[2]....
        /*0cfc*/ 	.word	0x000003d0
        /*0d00*/ 	.word	0x000000ff
        /*0d04*/ 	.word	0x00034830
        /*0d08*/ 	.short	0x0100
        /*0d0a*/ 	.byte	0x08
	.zero		1


	//   ....[3]....
        /*0d0c*/ 	.word	0x000003e0
        /*0d10*/ 	.word	0x000000ff
        /*0d14*/ 	.word	0x00034840
        /*0d18*/ 	.short	0x0100
        /*0d1a*/ 	.byte	0x08
	.zero		1


	//   ....[4]....
        /*0d1c*/ 	.word	0x000003f0
        /*0d20*/ 	.word	0x000000ff
        /*0d24*/ 	.word	0x00034838
        /*0d28*/ 	.short	0x0100
        /*0d2a*/ 	.byte	0x08
	.zero		1


	//   ....[5]....
        /*0d2c*/ 	.word	0x00000400
        /*0d30*/ 	.word	0x000000ff
        /*0d34*/ 	.word	0x00034848
        /*0d38*/ 	.short	0x0100
        /*0d3a*/ 	.byte	0x08
	.zero		1


	//   ....[6]....
        /*0d3c*/ 	.word	0x00000530
        /*0d40*/ 	.word	0x000000ff
        /*0d44*/ 	.word	0x00034850
        /*0d48*/ 	.short	0x0100
        /*0d4a*/ 	.byte	0x08
	.zero		1


	//   ....[7]....
        /*0d4c*/ 	.word	0x00000540
        /*0d50*/ 	.word	0x000000ff
        /*0d54*/ 	.word	0x00034860
        /*0d58*/ 	.short	0x0100
        /*0d5a*/ 	.byte	0x08
	.zero		1


	//   ....[8]....
        /*0d5c*/ 	.word	0x00000550
        /*0d60*/ 	.word	0x000000ff
        /*0d64*/ 	.word	0x00034858
        /*0d68*/ 	.short	0x0100
        /*0d6a*/ 	.byte	0x08
	.zero		1


	//   ....[9]....
        /*0d6c*/ 	.word	0x00000560
        /*0d70*/ 	.word	0x000000ff
        /*0d74*/ 	.word	0x00034868
        /*0d78*/ 	.short	0x0100
        /*0d7a*/ 	.byte	0x08
	.zero		1


	//   ....[10]....
        /*0d7c*/ 	.word	0x00000650
        /*0d80*/ 	.word	0x000000ff
        /*0d84*/ 	.word	0x00034870
        /*0d88*/ 	.short	0x0100
        /*0d8a*/ 	.byte	0x06
	.zero		1


	//   ....[11]....
        /*0d8c*/ 	.word	0x00000660
        /*0d90*/ 	.word	0x000000ff
        /*0d94*/ 	.word	0x00034880
        /*0d98*/ 	.short	0x0100
        /*0d9a*/ 	.byte	0x06
	.zero		1


	//   ....[12]....
        /*0d9c*/ 	.word	0x00000670
        /*0da0*/ 	.word	0x000000ff
        /*0da4*/ 	.word	0x00034878
        /*0da8*/ 	.short	0x0100
        /*0daa*/ 	.byte	0x06
	.zero		1


	//   ....[13]....
        /*0dac*/ 	.word	0x00000680
        /*0db0*/ 	.word	0x000000ff
        /*0db4*/ 	.word	0x00034888
        /*0db8*/ 	.short	0x0100
        /*0dba*/ 	.byte	0x06
	.zero		1


	//   ....[14]....
        /*0dbc*/ 	.word	0x000007b0
        /*0dc0*/ 	.word	0x000000ff
        /*0dc4*/ 	.word	0x00034890
        /*0dc8*/ 	.short	0x0100
        /*0dca*/ 	.byte	0x08
	.zero		1


	//   ....[15]....
        /*0dcc*/ 	.word	0x000007c0
        /*0dd0*/ 	.word	0x000000ff
        /*0dd4*/ 	.word	0x000348a0
        /*0dd8*/ 	.short	0x0100
        /*0dda*/ 	.byte	0x08
	.zero		1


	//   ....[16]....
        /*0ddc*/ 	.word	0x000007d0
        /*0de0*/ 	.word	0x000000ff
        /*0de4*/ 	.word	0x00034898
        /*0de8*/ 	.short	0x0100
        /*0dea*/ 	.byte	0x08
	.zero		1


	//   ....[17]....
        /*0dec*/ 	.word	0x000007e0
        /*0df0*/ 	.word	0x000000ff
        /*0df4*/ 	.word	0x000348a8
        /*0df8*/ 	.short	0x0100
        /*0dfa*/ 	.byte	0x08
	.zero		1


	//   ....[18]....
        /*0dfc*/ 	.word	0x00000910
        /*0e00*/ 	.word	0x000000ff
        /*0e04*/ 	.word	0x000348b0
        /*0e08*/ 	.short	0x0100
        /*0e0a*/ 	.byte	0x08
	.zero		1


	//   ....[19]....
        /*0e0c*/ 	.word	0x00000920
        /*0e10*/ 	.word	0x000000ff
        /*0e14*/ 	.word	0x000348c0
        /*0e18*/ 	.short	0x0100
        /*0e1a*/ 	.byte	0x08
	.zero		1


	//   ....[20]....
        /*0e1c*/ 	.word	0x00000930
        /*0e20*/ 	.word	0x000000ff
        /*0e24*/ 	.word	0x000348b8
        /*0e28*/ 	.short	0x0100
        /*0e2a*/ 	.byte	0x08
	.zero		1


	//   ....[21]....
        /*0e2c*/ 	.word	0x00000940
        /*0e30*/ 	.word	0x000000ff
        /*0e34*/ 	.word	0x000348c8
        /*0e38*/ 	.short	0x0100
        /*0e3a*/ 	.byte	0x08
	.zero		1


	//   ....[22]....
        /*0e3c*/ 	.word	0x00003790
        /*0e40*/ 	.word	0x00000003
        /*0e44*/ 	.word	0x00034890
        /*0e48*/ 	.short	0x010a
        /*0e4a*/ 	.byte	0x3f
	.zero		1


	//   ....[23]....
        /*0e4c*/ 	.word	0x000069d0
        /*0e50*/ 	.word	0x00000003
        /*0e54*/ 	.word	0x00034890
        /*0e58*/ 	.short	0x010a
        /*0e5a*/ 	.byte	0x3f
	.zero		1


	//   ....[24]....
        /*0e5c*/ 	.word	0x00009a80
        /*0e60*/ 	.word	0x00000003
        /*0e64*/ 	.word	0x00034890
        /*0e68*/ 	.short	0x010a
        /*0e6a*/ 	.byte	0x3f
	.zero		1


	//   ....[25]....
        /*0e6c*/ 	.word	0x00009e50
        /*0e70*/ 	.word	0x00000020
        /*0e74*/ 	.word	0x00000000
        /*0e78*/ 	.short	0x0101
        /*0e7a*/ 	.byte	0x3f
	.zero		1


	//   ....[26]....
        /*0e7c*/ 	.word	0x00009e90
        /*0e80*/ 	.word	0x00000003
        /*0e84*/ 	.word	0x000348b0
        /*0e88*/ 	.short	0x010a
        /*0e8a*/ 	.byte	0x3f
	.zero		1


	//   ....[27]....
        /*0e8c*/ 	.word	0x0000a340
        /*0e90*/ 	.word	0x00000003
        /*0e94*/ 	.word	0x00000000
        /*0e98*/ 	.short	0x0101
        /*0e9a*/ 	.byte	0x3f
	.zero		1


	//   ....[28]....
        /*0e9c*/ 	.word	0x0000a990
        /*0ea0*/ 	.word	0x00000010
        /*0ea4*/ 	.word	0x00034800
        /*0ea8*/ 	.short	0x010a
        /*0eaa*/ 	.byte	0x3f
	.zero		1


	//   ....[29]....
        /*0eac*/ 	.word	0x0000a9e0
        /*0eb0*/ 	.word	0x00000010
        /*0eb4*/ 	.word	0x00034800
        /*0eb8*/ 	.short	0x010a
        /*0eba*/ 	.byte	0x3f
	.zero		1


	//   ....[30]....
        /*0ebc*/ 	.word	0x0000bd00
        /*0ec0*/ 	.word	0x00000010
        /*0ec4*/ 	.word	0x00034800
        /*0ec8*/ 	.short	0x010a
        /*0eca*/ 	.byte	0x3f
	.zero		1


	//   ....[31]....
        /*0ecc*/ 	.word	0x0000eeb0
        /*0ed0*/ 	.word	0x00000010
        /*0ed4*/ 	.word	0x00034800
        /*0ed8*/ 	.short	0x010a
        /*0eda*/ 	.byte	0x3f
	.zero		1


	//   ....[32]....
        /*0edc*/ 	.word	0x000116d0
        /*0ee0*/ 	.word	0x00000000
        /*0ee4*/ 	.word	0x00034830
        /*0ee8*/ 	.short	0x010a
        /*0eea*/ 	.byte	0x3f
	.zero		1


	//   ....[33]....
        /*0eec*/ 	.word	0x00011740
        /*0ef0*/ 	.word	0x00000000
        /*0ef4*/ 	.word	0x00034830
        /*0ef8*/ 	.short	0x010a
        /*0efa*/ 	.byte	0x3f
	.zero		1


	//   ....[34]....
        /*0efc*/ 	.word	0x000127c0
        /*0f00*/ 	.word	0x00000000
        /*0f04*/ 	.word	0x00000000
        /*0f08*/ 	.short	0x0101
        /*0f0a*/ 	.byte	0x3f
	.zero		1


	//   ....[35]....
        /*0f0c*/ 	.word	0x000148a0
        /*0f10*/ 	.word	0x0000000e
        /*0f14*/ 	.word	0x00034830
        /*0f18*/ 	.short	0x010a
        /*0f1a*/ 	.byte	0x3f
	.zero		1


	//   ....[36]....
        /*0f1c*/ 	.word	0x00014910
        /*0f20*/ 	.word	0x0000000e
        /*0f24*/ 	.word	0x00034830
        /*0f28*/ 	.short	0x010a
        /*0f2a*/ 	.byte	0x3f
	.zero		1


	//   ....[37]....
        /*0f2c*/ 	.word	0x000154f0
        /*0f30*/ 	.word	0x0000000f
        /*0f34*/ 	.word	0x00034850
        /*0f38*/ 	.short	0x010a
        /*0f3a*/ 	.byte	0x3f
	.zero		1


	//   ....[38]....
        /*0f3c*/ 	.word	0x00015540
        /*0f40*/ 	.word	0x0000000f
        /*0f44*/ 	.word	0x00034850
        /*0f48*/ 	.short	0x010a
        /*0f4a*/ 	.byte	0x3f
	.zero		1


	//   ....[39]....
        /*0f4c*/ 	.word	0x000179b0
        /*0f50*/ 	.word	0x0000000e
        /*0f54*/ 	.word	0x00000000
        /*0f58*/ 	.short	0x0101
        /*0f5a*/ 	.byte	0x3f
	.zero		1


	//   ....[40]....
        /*0f5c*/ 	.word	0x00017a00
        /*0f60*/ 	.word	0x0000000f
        /*0f64*/ 	.word	0x00000000
        /*0f68*/ 	.short	0x0101
        /*0f6a*/ 	.byte	0x3f
	.zero		1


	//   ....[41]....
        /*0f6c*/ 	.word	0x00017f70
        /*0f70*/ 	.word	0x00000008
        /*0f74*/ 	.word	0x00034830
        /*0f78*/ 	.short	0x010a
        /*0f7a*/ 	.byte	0x3f
	.zero		1


	//   ....[42]....
        /*0f7c*/ 	.word	0x00017fe0
        /*0f80*/ 	.word	0x00000008
        /*0f84*/ 	.word	0x00034830
        /*0f88*/ 	.short	0x010a
        /*0f8a*/ 	.byte	0x3f
	.zero		1


	//   ....[43]....
        /*0f8c*/ 	.word	0x00018ba0
        /*0f90*/ 	.word	0x0000000e
        /*0f94*/ 	.word	0x00034850
        /*0f98*/ 	.short	0x010a
        /*0f9a*/ 	.byte	0x3f
	.zero		1


	//   ....[44]....
        /*0f9c*/ 	.word	0x00018bf0
        /*0fa0*/ 	.word	0x0000000e
        /*0fa4*/ 	.word	0x00034850
        /*0fa8*/ 	.short	0x010a
        /*0faa*/ 	.byte	0x3f
	.zero		1


	//   ....[45]....
        /*0fac*/ 	.word	0x0001a6e0
        /*0fb0*/ 	.word	0x00000007
        /*0fb4*/ 	.word	0x00000000
        /*0fb8*/ 	.short	0x0101
        /*0fba*/ 	.byte	0x3f
	.zero		1


	//   ....[46]....
        /*0fbc*/ 	.word	0x0001a720
        /*0fc0*/ 	.word	0x0000000e
        /*0fc4*/ 	.word	0x00000000
        /*0fc8*/ 	.short	0x0101
        /*0fca*/ 	.byte	0x3f
	.zero		1


	//   ....[47]....
        /*0fcc*/ 	.word	0x0001b030
        /*0fd0*/ 	.word	0x0000000b
        /*0fd4*/ 	.word	0x00034850
        /*0fd8*/ 	.short	0x010a
        /*0fda*/ 	.byte	0x3f
	.zero		1


	//   ....[48]....
        /*0fdc*/ 	.word	0x0001b0d0
        /*0fe0*/ 	.word	0x0000000b
        /*0fe4*/ 	.word	0x00034850
        /*0fe8*/ 	.short	0x010a
        /*0fea*/ 	.byte	0x3f
	.zero		1


	//   ....[49]....
        /*0fec*/ 	.word	0x0001b6d0
        /*0ff0*/ 	.word	0x00000008
        /*0ff4*/ 	.word	0x00000000
        /*0ff8*/ 	.short	0x0101
        /*0ffa*/ 	.byte	0x3f
	.zero		1


	//   ....[50]....
        /*0ffc*/ 	.word	0x0001cb80
        /*1000*/ 	.word	0x00000000
        /*1004*/ 	.word	0x00000000
        /*1008*/ 	.short	0x0101
        /*100a*/ 	.byte	0x3f
	.zero		1


	//   ....[51]....
        /*100c*/ 	.word	0x0001f070
        /*1010*/ 	.word	0x00000005
        /*1014*/ 	.word	0x00034820
        /*1018*/ 	.short	0x010a
        /*101a*/ 	.byte	0x3f
	.zero		1


	//   ....[52]....
        /*101c*/ 	.word	0x0001f150
        /*1020*/ 	.word	0x00000005
        /*1024*/ 	.word	0x000348a0
        /*1028*/ 	.short	0x010a
        /*102a*/ 	.byte	0x3f
	.zero		1


	//   ....[53]....
        /*102c*/ 	.word	0x0001f590
        /*1030*/ 	.word	0x00000005
        /*1034*/ 	.word	0x000348c0
        /*1038*/ 	.short	0x010a
        /*103a*/ 	.byte	0x3f
	.zero		1


	//   ....[54]....
        /*103c*/ 	.word	0x0001fab0
        /*1040*/ 	.word	0x00000007
        /*1044*/ 	.word	0x000348a0
        /*1048*/ 	.short	0x010a
        /*104a*/ 	.byte	0x3f
	.zero		1


	//   ....[55]....
        /*104c*/ 	.word	0x0001fee0
        /*1050*/ 	.word	0x00000007
        /*1054*/ 	.word	0x000348c0
        /*1058*/ 	.short	0x010a
        /*105a*/ 	.byte	0x3f
	.zero		1


	//   ....[56]....
        /*105c*/ 	.word	0x00020d20
        /*1060*/ 	.word	0x00000000
        /*1064*/ 	.word	0x00034840
        /*1068*/ 	.short	0x010a
        /*106a*/ 	.byte	0x3f
	.zero		1


	//   ....[57]....
        /*106c*/ 	.word	0x00021d70
        /*1070*/ 	.word	0x00000009
        /*1074*/ 	.word	0x00034800
        /*1078*/ 	.short	0x0107
        /*107a*/ 	.byte	0x3f
	.zero		1


	//   ....[58]....
        /*107c*/ 	.word	0x00021e80
        /*1080*/ 	.word	0x00000002
        /*1084*/ 	.word	0x00034800
        /*1088*/ 	.short	0x0101
        /*108a*/ 	.byte	0x3f
	.zero		1


	//   ....[59]....
        /*108c*/ 	.word	0x00021ea0
        /*1090*/ 	.word	0x00000002
        /*1094*/ 	.word	0x00034820
        /*1098*/ 	.short	0x010a
        /*109a*/ 	.byte	0x3f
	.zero		1


	//   ....[60]....
        /*109c*/ 	.word	0x00022200
        /*10a0*/ 	.word	0x00000003
        /*10a4*/ 	.word	0x00034840
        /*10a8*/ 	.short	0x010a
        /*10aa*/ 	.byte	0x3f
	.zero		1


	//   ....[61]....
        /*10ac*/ 	.word	0x000226b0
        /*10b0*/ 	.word	0x00000003
        /*10b4*/ 	.word	0x00000060
        /*10b8*/ 	.short	0x010a
        /*10ba*/ 	.byte	0x3f
	.zero		1


	//   ....[62]....
        /*10bc*/ 	.word	0x00022d80
        /*10c0*/ 	.word	0x00000003
        /*10c4*/ 	.word	0x00034840
        /*10c8*/ 	.short	0x010a
        /*10ca*/ 	.byte	0x3f
	.zero		1


	//   ....[63]....
        /*10cc*/ 	.word	0x00023230
        /*10d0*/ 	.word	0x00000002
        /*10d4*/ 	.word	0x00000060
        /*10d8*/ 	.short	0x010a
        /*10da*/ 	.byte	0x3f
	.zero		1


	//   ....[64]....
        /*10dc*/ 	.word	0x00023850
        /*10e0*/ 	.word	0x00000002
        /*10e4*/ 	.word	0x00034840
        /*10e8*/ 	.short	0x010a
        /*10ea*/ 	.byte	0x3f
	.zero		1


	//   ....[65]....
        /*10ec*/ 	.word	0x00023d00
        /*10f0*/ 	.word	0x00000002
        /*10f4*/ 	.word	0x00000060
        /*10f8*/ 	.short	0x010a
        /*10fa*/ 	.byte	0x3f
	.zero		1


	//   ....[66]....
        /*10fc*/ 	.word	0x000242b0
        /*1100*/ 	.word	0x00000000
        /*1104*/ 	.word	0x00034860
        /*1108*/ 	.short	0x010a
        /*110a*/ 	.byte	0x3f
	.zero		1


	//   ....[67]....
        /*110c*/ 	.word	0x000253d0
        /*1110*/ 	.word	0x00000000
        /*1114*/ 	.word	0x00034820
        /*1118*/ 	.short	0x010a
        /*111a*/ 	.byte	0x3f
	.zero		1


	//   ....[68]....
        /*111c*/ 	.word	0x000255a0
        /*1120*/ 	.word	0x00000006
        /*1124*/ 	.word	0x00000000
        /*1128*/ 	.short	0x010a
        /*112a*/ 	.byte	0x3f
	.zero		1


	//   ....[69]....
        /*112c*/ 	.word	0x00025610
        /*1130*/ 	.word	0x00000007
        /*1134*/ 	.word	0x00000000
        /*1138*/ 	.short	0x010a
        /*113a*/ 	.byte	0x3f
	.zero		1


	//   ....[70]....
        /*113c*/ 	.word	0x00025680
        /*1140*/ 	.word	0x00000004
        /*1144*/ 	.word	0x00000000
        /*1148*/ 	.short	0x010a
        /*114a*/ 	.byte	0x3f
	.zero		1


	//   ....[71]....
        /*114c*/ 	.word	0x000256b0
        /*1150*/ 	.word	0x00000003
        /*1154*/ 	.word	0x00000000
        /*1158*/ 	.short	0x010a
        /*115a*/ 	.byte	0x3f
	.zero		1


	//   ....[72]....
        /*115c*/ 	.word	0x00025710
        /*1160*/ 	.word	0x00000003
        /*1164*/ 	.word	0x00034890
        /*1168*/ 	.short	0x010a
        /*116a*/ 	.byte	0x3f
	.zero		1


	//   ....[73]....
        /*116c*/ 	.word	0x00025760
        /*1170*/ 	.word	0x00000003
        /*1174*/ 	.word	0x00034890
        /*1178*/ 	.short	0x010a
        /*117a*/ 	.byte	0x3f
	.zero		1


	//   ....[74]....
        /*117c*/ 	.word	0x000257b0
        /*1180*/ 	.word	0x00000003
        /*1184*/ 	.word	0x00034890
        /*1188*/ 	.short	0x010a
        /*118a*/ 	.byte	0x3f
	.zero		1


	//   ....[75]....
        /*118c*/ 	.word	0x00025800
        /*1190*/ 	.word	0x00000003
        /*1194*/ 	.word	0x000348b0
        /*1198*/ 	.short	0x010a
        /*119a*/ 	.byte	0x3f
	.zero		1


	//   ....[76]....
        /*119c*/ 	.word	0x00025be0
        /*11a0*/ 	.word	0x00000010
        /*11a4*/ 	.word	0x00034800
        /*11a8*/ 	.short	0x010a
        /*11aa*/ 	.byte	0x3f
	.zero		1


	//   ....[77]....
        /*11ac*/ 	.word	0x00025ff0
        /*11b0*/ 	.word	0x00000010
        /*11b4*/ 	.word	0x00034800
        /*11b8*/ 	.short	0x010a
        /*11ba*/ 	.byte	0x3f
	.zero		1


	//   ....[78]....
        /*11bc*/ 	.word	0x00026040
        /*11c0*/ 	.word	0x00000000
        /*11c4*/ 	.word	0x00034830
        /*11c8*/ 	.short	0x010a
        /*11ca*/ 	.byte	0x3f
	.zero		1


	//   ....[79]....
        /*11cc*/ 	.word	0x00026090
        /*11d0*/ 	.word	0x0000000e
        /*11d4*/ 	.word	0x00034830
        /*11d8*/ 	.short	0x010a
        /*11da*/ 	.byte	0x3f
	.zero		1


	//   ....[80]....
        /*11dc*/ 	.word	0x000260e0
        /*11e0*/ 	.word	0x0000000f
        /*11e4*/ 	.word	0x00034850
        /*11e8*/ 	.short	0x010a
        /*11ea*/ 	.byte	0x3f
	.zero		1


	//   ....[81]....
        /*11ec*/ 	.word	0x00026130
        /*11f0*/ 	.word	0x00000008
        /*11f4*/ 	.word	0x00034830
        /*11f8*/ 	.short	0x010a
        /*11fa*/ 	.byte	0x3f
	.zero		1


	//   ....[82]....
        /*11fc*/ 	.word	0x00026180
        /*1200*/ 	.word	0x0000000e
        /*1204*/ 	.word	0x00034850
        /*1208*/ 	.short	0x010a
        /*120a*/ 	.byte	0x3f
	.zero		1


	//   ....[83]....
        /*120c*/ 	.word	0x000261d0
        /*1210*/ 	.word	0x0000000b
        /*1214*/ 	.word	0x00034850
        /*1218*/ 	.short	0x010a
        /*121a*/ 	.byte	0x3f
	.zero		1


	//   ....[84]....
        /*121c*/ 	.word	0x00026380
        /*1220*/ 	.word	0x00000004
        /*1224*/ 	.word	0x00034820
        /*1228*/ 	.short	0x010a
        /*122a*/ 	.byte	0x3f
	.zero		1


	//   ....[85]....
        /*122c*/ 	.word	0x000263d0
        /*1230*/ 	.word	0x00000005
        /*1234*/ 	.word	0x000348a0
        /*1238*/ 	.short	0x010a
        /*123a*/ 	.byte	0x3f
	.zero		1


	//   ....[86]....
        /*123c*/ 	.word	0x00026420
        /*1240*/ 	.word	0x00000005
        /*1244*/ 	.word	0x000348c0
        /*1248*/ 	.short	0x010a
        /*124a*/ 	.byte	0x3f
	.zero		1


	//   ....[87]....
        /*124c*/ 	.word	0x00026470
        /*1250*/ 	.word	0x00000007
        /*1254*/ 	.word	0x000348a0
        /*1258*/ 	.short	0x010a
        /*125a*/ 	.byte	0x3f
	.zero		1


	//   ....[88]....
        /*125c*/ 	.word	0x000264c0
        /*1260*/ 	.word	0x00000007
        /*1264*/ 	.word	0x000348c0
        /*1268*/ 	.short	0x010a
        /*126a*/ 	.byte	0x3f
	.zero		1


	//   ....[89]....
        /*126c*/ 	.word	0x00026660
        /*1270*/ 	.word	0x00000000
        /*1274*/ 	.word	0x00034840
        /*1278*/ 	.short	0x010a
        /*127a*/ 	.byte	0x3f
	.zero		1


	//   ....[90]....
        /*127c*/ 	.word	0x00027250
        /*1280*/ 	.word	0x00000002
        /*1284*/ 	.word	0x00034820
        /*1288*/ 	.short	0x010a
        /*128a*/ 	.byte	0x3f
	.zero		1


	//   ....[91]....
        /*128c*/ 	.word	0x000272a0
        /*1290*/ 	.word	0x00000003
        /*1294*/ 	.word	0x00034840
        /*1298*/ 	.short	0x010a
        /*129a*/ 	.byte	0x3f
	.zero		1


	//   ....[92]....
        /*129c*/ 	.word	0x000272f0
        /*12a0*/ 	.word	0x00000003
        /*12a4*/ 	.word	0x00000060
        /*12a8*/ 	.short	0x010a
        /*12aa*/ 	.byte	0x3f
	.zero		1


	//   ....[93]....
        /*12ac*/ 	.word	0x00027340
        /*12b0*/ 	.word	0x00000003
        /*12b4*/ 	.word	0x00034840
        /*12b8*/ 	.short	0x010a
        /*12ba*/ 	.byte	0x3f
	.zero		1


	//   ....[94]....
        /*12bc*/ 	.word	0x00027390
        /*12c0*/ 	.word	0x00000002
        /*12c4*/ 	.word	0x00000060
        /*12c8*/ 	.short	0x010a
        /*12ca*/ 	.byte	0x3f
	.zero		1


	//   ....[95]....
        /*12cc*/ 	.word	0x000273e0
        /*12d0*/ 	.word	0x00000002
        /*12d4*/ 	.word	0x00034840
        /*12d8*/ 	.short	0x010a
        /*12da*/ 	.byte	0x3f
	.zero		1


	//   ....[96]....
        /*12dc*/ 	.word	0x00027430
        /*12e0*/ 	.word	0x00000002
        /*12e4*/ 	.word	0x00000060
        /*12e8*/ 	.short	0x010a
        /*12ea*/ 	.byte	0x3f
	.zero		1


	//   ....[97]....
        /*12ec*/ 	.word	0x00027480
        /*12f0*/ 	.word	0x00000000
        /*12f4*/ 	.word	0x00034860
        /*12f8*/ 	.short	0x010a
        /*12fa*/ 	.byte	0x3f
	.zero		1


	//   ....[98]....
        /*12fc*/ 	.word	0x00027ee0
        /*1300*/ 	.word	0x00000000
        /*1304*/ 	.word	0x00034820
        /*1308*/ 	.short	0x010a
        /*130a*/ 	.byte	0x3f
	.zero		1


	//   ....[99]....
        /*130c*/ 	.word	0x00028080
        /*1310*/ 	.word	0x00000006
        /*1314*/ 	.word	0x00000000
        /*1318*/ 	.short	0x010a
        /*131a*/ 	.byte	0x3f
	.zero		1


	//   ....[100]....
        /*131c*/ 	.word	0x000280d0
        /*1320*/ 	.word	0x00000007
        /*1324*/ 	.word	0x00000000
        /*1328*/ 	.short	0x010a
        /*132a*/ 	.byte	0x3f
	.zero		1


	//   ....[101]....
        /*132c*/ 	.word	0x00028120
        /*1330*/ 	.word	0x00000004
        /*1334*/ 	.word	0x00000000
        /*1338*/ 	.short	0x010a
        /*133a*/ 	.byte	0x3f
	.zero		1


	//----- nvinfo : EIATTR_NUM_MBARRIERS
	.align		4
.L_365:
        /*133c*/ 	.byte	0x03, 0x38
        /*133e*/ 	.short	0x0016


	//----- nvinfo : EIATTR_EXIT_INSTR_OFFSETS
	.align		4
        /*1340*/ 	.byte	0x04, 0x1c
        /*1342*/ 	.short	(.L_367 - .L_366)


	//   ....[0]....
.L_366:
        /*1344*/ 	.word	0x00025700


	//----- nvinfo : EIATTR_MAX_THREADS
	.align		4
.L_367:
        /*1348*/ 	.byte	0x04, 0x05
        /*134a*/ 	.short	(.L_369 - .L_368)
.L_368:
        /*134c*/ 	.word	0x00000180
        /*1350*/ 	.word	0x00000001
        /*1354*/ 	.word	0x00000001


	//----- nvinfo : EIATTR_CRS_STACK_SIZE
	.align		4
.L_369:
        /*1358*/ 	.byte	0x04, 0x1e
        /*135a*/ 	.short	(.L_371 - .L_370)
.L_370:
        /*135c*/ 	.word	0x00000000


	//----- nvinfo : EIATTR_CBANK_PARAM_SIZE
	.align		4
.L_371:
        /*1360*/ 	.byte	0x03, 0x19
        /*1362*/ 	.short	0x0af0


	//----- nvinfo : EIATTR_PARAM_CBANK
	.align		4
        /*1364*/ 	.byte	0x04, 0x0a
        /*1366*/ 	.short	(.L_373 - .L_372)
	.align		4
.L_372:
        /*1368*/ 	.word	index@(.nv.constant0._ZN7cutlass13device_kernelIN5flash11enable_sm90INS1_16FlashAttnFwdSm90INS1_25CollectiveMainloopFwdSm90ILi2EN4cute5tupleIJNS5_1CILi1EEES8_S8_EEENS6_IJNS7_ILi128EEESA_NS7_ILi192EEEEEELi128ENS_6half_tEfNS_4arch4Sm90ELb1ELb0ELb1ELb1ELb0ELb1ELb0ELb1ELb1ELb1ELb0ELb0EEENS1_21CollectiveEpilogueFwdINS6_IJSA_SA_SA_EEES9_SD_SF_Li256ELb1ELb1ELb0ELb0EEENS1_36VarlenDynamicPersistentTileSchedulerILi128ELi128ELi256ELi128ELb0ELb1ELb1ELb1ELb1ELb1EEEEEEEEEvNT_6ParamsE)
        /*136c*/ 	.short	0x0210
        /*136e*/ 	.short	0x0af0


	//----- nvinfo : EIATTR_SW_WAR
	.align		4
.L_373:
        /*1370*/ 	.byte	0x04, 0x36
        /*1372*/ 	.short	(.L_375 - .L_374)
.L_374:
        /*1374*/ 	.word	0x00000008
.L_375:


//--------------------- .nv.callgraph             --------------------------
	.section	.nv.callgraph,"",@"SHT_CUDA_CALLGRAPH"
	.align	4
	.sectionentsize	8
	.align		4
        /*0000*/ 	.word	0x00000000
	.align		4
        /*0004*/ 	.word	0xffffffff
	.align		4
        /*0008*/ 	.word	index@(_ZN7cutlass13device_kernelIN5flash11enable_sm90INS1_16FlashAttnFwdSm90INS1_25CollectiveMainloopFwdSm90ILi2EN4cute5tupleIJNS5_1CILi1EEES8_S8_EEENS6_IJNS7_ILi128EEESA_NS7_ILi192EEEEEELi128ENS_6half_tEfNS_4arch4Sm90ELb0ELb0ELb1ELb0ELb0ELb0ELb0ELb1ELb1ELb1ELb0ELb0EEENS1_21CollectiveEpilogueFwdINS6_IJSA_SA_SA_EEES9_SD_SF_Li256ELb0ELb1ELb0ELb0EEENS1_29StaticPersistentTileSchedulerILb0EEEEEEEEEvNT_6ParamsE)
	.align		4
        /*000c*/ 	.word	index@(__assertfail)
	.align		4
        /*0010*/ 	.word	index@(_ZN7cutlass13device_kernelIN5flash11enable_sm90INS1_16FlashAttnFwdSm90INS1_25CollectiveMainloopFwdSm90ILi2EN4cute5tupleIJNS5_1CILi2EEENS7_ILi1EEES9_EEENS6_IJNS7_ILi128EEESB_NS7_ILi192EEEEEELi128ENS_6half_tEfNS_4arch4Sm90ELb0ELb0ELb1ELb0ELb0ELb0ELb0ELb1ELb1ELb1ELb0ELb0EEENS1_21CollectiveEpilogueFwdINS6_IJSB_SB_SB_EEESA_SE_SG_Li256ELb0ELb1ELb0ELb0EEENS1_29StaticPersistentTileSchedulerILb0EEEEEEEEEvNT_6ParamsE)
	.align		4
        /*0014*/ 	.word	index@(__assertfail)
	.align		4
        /*0018*/ 	.word	index@(_ZN7cutlass13device_kernelIN5flash11enable_sm90INS1_16FlashAttnFwdSm90INS1_25CollectiveMainloopFwdSm90ILi2EN4cute5tupleIJNS5_1CILi1EEES8_S8_EEENS6_IJNS7_ILi128EEESA_NS7_ILi192EEEEEELi128ENS_6half_tEfNS_4arch4Sm90ELb0ELb0ELb1ELb1ELb0ELb0ELb0ELb1ELb1ELb1ELb0ELb0EEENS1_21CollectiveEpilogueFwdINS6_IJSA_SA_SA_EEES9_SD_SF_Li256ELb1ELb1ELb0ELb0EEENS1_36VarlenDynamicPersistentTileSchedulerILi128ELi128ELi256ELi128ELb0ELb1ELb1ELb0ELb1ELb1EEEEEEEEEvNT_6ParamsE)
	.align		4
        /*001c*/ 	.word	index@(__assertfail)
	.align		4
        /*0020*/ 	.word	index@(_ZN7cutlass13device_kernelIN5flash11enable_sm90INS1_16FlashAttnFwdSm90INS1_25CollectiveMainloopFwdSm90ILi2EN4cute5tupleIJNS5_1CILi1EEES8_S8_EEENS6_IJNS7_ILi128EEESA_NS7_ILi192EEEEEELi128ENS_6half_tEfNS_4arch4Sm90ELb0ELb0ELb1ELb1ELb0ELb1ELb0ELb1ELb1ELb1ELb0ELb0EEENS1_21CollectiveEpilogueFwdINS6_IJSA_SA_SA_EEES9_SD_SF_Li256ELb1ELb1ELb0ELb0EEENS1_36VarlenDynamicPersistentTileSchedulerILi128ELi128ELi256ELi128ELb0ELb1ELb1ELb0ELb1ELb1EEEEEEEEEvNT_6ParamsE)
	.align		4
        /*0024*/ 	.word	index@(__assertfail)
	.align		4
        /*0028*/ 	.word	index@(_ZN7cutlass13device_kernelIN5flash11enable_sm90INS1_16FlashAttnFwdSm90INS1_25CollectiveMainloopFwdSm90ILi2EN4cute5tupleIJNS5_1CILi1EEES8_S8_EEENS6_IJNS7_ILi128EEENS7_ILi96EEENS7_ILi192EEEEEELi128ENS_6half_tEfNS_4arch4Sm90ELb0ELb1ELb1ELb0ELb0ELb0ELb0ELb1ELb1ELb1ELb0ELb0EEENS1_21CollectiveEpilogueFwdINS6_IJSA_SA_SB_EEES9_SE_SG_Li256ELb0ELb1ELb0ELb0EEENS1_30DynamicPersistentTileSchedulerILi256ELi128ELb0ELb1ELb1EEEEEEEEEvNT_6ParamsE)
	.align		4
        /*002c*/ 	.word	index@(__assertfail)
	.align		4
        /*0030*/ 	.word	index@(_ZN7cutlass13device_kernelIN5flash11enable_sm90INS1_16FlashAttnFwdSm90INS1_25CollectiveMainloopFwdSm90ILi2EN4cute5tupleIJNS5_1CILi1EEES8_S8_EEENS6_IJNS7_ILi128EEENS7_ILi96EEENS7_ILi192EEEEEELi128ENS_6half_tEfNS_4arch4Sm90ELb0ELb1ELb1ELb1ELb0ELb0ELb0ELb1ELb1ELb1ELb0ELb0EEENS1_21CollectiveEpilogueFwdINS6_IJSA_SA_SB_EEES9_SE_SG_Li256ELb1ELb1ELb0ELb0EEENS1_36VarlenDynamicPersistentTileSchedulerILi128ELi96ELi256ELi128ELb0ELb1ELb1ELb1ELb0ELb1EEEEEEEEEvNT_6ParamsE)
	.align		4
        /*0034*/ 	.word	index@(__assertfail)
	.align		4
        /*0038*/ 	.word	index@(_ZN7cutlass13device_kernelIN5flash11enable_sm90INS1_16FlashAttnFwdSm90INS1_25CollectiveMainloopFwdSm90ILi2EN4cute5tupleIJNS5_1CILi1EEES8_S8_EEENS6_IJNS7_ILi128EEENS7_ILi96EEENS7_ILi192EEEEEELi128ENS_6half_tEfNS_4arch4Sm90ELb0ELb1ELb1ELb1ELb0ELb1ELb0ELb1ELb1ELb1ELb0ELb0EEENS1_21CollectiveEpilogueFwdINS6_IJSA_SA_SB_EEES9_SE_SG_Li256ELb1ELb1ELb0ELb0EEENS1_36VarlenDynamicPersistentTileSchedulerILi128ELi96ELi256ELi128ELb0ELb1ELb1ELb1ELb0ELb1EEEEEEEEEvNT_6ParamsE)
	.align		4
        /*003c*/ 	.word	index@(__assertfail)
	.align		4
        /*0040*/ 	.word	index@(_ZN7cutlass13device_kernelIN5flash11enable_sm90INS1_16FlashAttnFwdSm90INS1_25CollectiveMainloopFwdSm90ILi2EN4cute5tupleIJNS5_1CILi1EEES8_S8_EEENS6_IJNS7_ILi128EEESA_NS7_ILi192EEEEEELi128ENS_6half_tEfNS_4arch4Sm90ELb1ELb0ELb1ELb0ELb0ELb0ELb0ELb1ELb1ELb1ELb0ELb0EEENS1_21CollectiveEpilogueFwdINS6_IJSA_SA_SA_EEES9_SD_SF_Li256ELb0ELb1ELb0ELb0EEENS1_30DynamicPersistentTileSchedulerILi256ELi128ELb0ELb1ELb1EEEEEEEEEvNT_6ParamsE)
	.align		4
        /*0044*/ 	.word	index@(__assertfail)
	.align		4
        /*0048*/ 	.word	index@(_ZN7cutlass13device_kernelIN5flash11enable_sm90INS1_16FlashAttnFwdSm90INS1_25CollectiveMainloopFwdSm90ILi2EN4cute5tupleIJNS5_1CILi1EEES8_S8_EEENS6_IJNS7_ILi128EEESA_NS7_ILi192EEEEEELi128ENS_6half_tEfNS_4arch4Sm90ELb1ELb0ELb1ELb1ELb0ELb0ELb0ELb1ELb1ELb1ELb0ELb0EEENS1_21CollectiveEpilogueFwdINS6_IJSA_SA_SA_EEES9_SD_SF_Li256ELb1ELb1ELb0ELb0EEENS1_36VarlenDynamicPersistentTileSchedulerILi128ELi128ELi256ELi128ELb0ELb1ELb1ELb1ELb1ELb1EEEEEEEEEvNT_6ParamsE)
	.align		4
        /*004c*/ 	.word	index@(__assertfail)
	.align		4
        /*0050*/ 	.word	index@(_ZN7cutlass13device_kernelIN5flash11enable_sm90INS1_16FlashAttnFwdSm90INS1_25CollectiveMainloopFwdSm90ILi2EN4cute5tupleIJNS5_1CILi1EEES8_S8_EEENS6_IJNS7_ILi128EEESA_NS7_ILi192EEEEEELi128ENS_6half_tEfNS_4arch4Sm90ELb1ELb0ELb1ELb1ELb0ELb1ELb0ELb1ELb1ELb1ELb0ELb0EEENS1_21CollectiveEpilogueFwdINS6_IJSA_SA_SA_EEES9_SD_SF_Li256ELb1ELb1ELb0ELb0EEENS1_36VarlenDynamicPersistentTileSchedulerILi128ELi128ELi256ELi128ELb0ELb1ELb1ELb1ELb1ELb1EEEEEEEEEvNT_6ParamsE)
	.align		4
        /*0054*/ 	.word	index@(__assertfail)
	.align		4
        /*0058*/ 	.word	0x00000000
	.align		4
        /*005c*/ 	.word	0xfffffffe
	.align		4
        /*0060*/ 	.word	0x00000000
	.align		4
        /*0064*/ 	.word	0xfffffffd
	.align		4
        /*0068*/ 	.word	0x00000000
	.align		4
        /*006c*/ 	.word	0xfffffffc


//--------------------- .nv.constant4             --------------------------
	.section	.nv.constant4,"a",@progbits
	.align	8
	.align		8
.nv.constant4:
        /*0000*/ 	.dword	__assertfail
	.align		8
        /*0008*/ 	.dword	__unnamed_1
	.align		8
        /*0010*/ 	.dword	__unnamed_2
	.align		8
        /*0018*/ 	.dword	__unnamed_3
	.align		8
        /*0020*/ 	.dword	__unnamed_4
	.align		8
        /*0028*/ 	.dword	__unnamed_5
	.align		8
        /*0030*/ 	.dword	__unnamed_6
	.align		8
        /*0038*/ 	.dword	__unnamed_7
	.align		8
        /*0040*/ 	.dword	__unnamed_8
	.align		8
        /*0048*/ 	.dword	__unnamed_9
	.align		8
        /*0050*/ 	.dword	__unnamed_10
	.align		8
        /*0058*/ 	.dword	__unnamed_11
	.align		8
        /*0060*/ 	.dword	_ZN86_INTERNAL_5a87fb58_50_flash_fwd_hdim192_128_fp16_softcap_packgqa_sm90_cu_a7f3af4d_37034cuda3std3__45__cpo5beginE
	.align		8
        /*0068*/ 	.dword	_ZN86_INTERNAL_5a87fb58_50_flash_fwd_hdim192_128_fp16_softcap_packgqa_sm90_cu_a7f3af4d_37034cuda3std3__45__cpo3endE
	.align		8
        /*0070*/ 	.dword	_ZN86_INTERNAL_5a87fb58_50_flash_fwd_hdim192_128_fp16_softcap_packgqa_sm90_cu_a7f3af4d_37034cuda3std3__45__cpo6cbeginE
	.align		8
        /*0078*/ 	.dword	_ZN86_INTERNAL_5a87fb58_50_flash_fwd_hdim192_128_fp16_softcap_packgqa_sm90_cu_a7f3af4d_37034cuda3std3__45__cpo4cendE
	.align		8
        /*0080*/ 	.dword	_ZN86_INTERNAL_5a87fb58_50_flash_fwd_hdim192_128_fp16_softcap_packgqa_sm90_cu_a7f3af4d_37034cuda3std3__488_GLOBAL__N__5a87fb58_50_flash_fwd_hdim192_128_fp16_softcap_packgqa_sm90_cu_a7f3af4d_37036ignoreE
	.align		8
        /*0088*/ 	.dword	_ZN86_INTERNAL_5a87fb58_50_flash_fwd_hdim192_128_fp16_softcap_packgqa_sm90_cu_a7f3af4d_37034cuda3std3__419piecewise_constructE
	.align		8
        /*0090*/ 	.dword	_ZN86_INTERNAL_5a87fb58_50_flash_fwd_hdim192_128_fp16_softcap_packgqa_sm90_cu_a7f3af4d_37034cuda3std3__48in_placeE
	.align		8
        /*0098*/ 	.dword	_ZN86_INTERNAL_5a87fb58_50_flash_fwd_hdim192_128_fp16_softcap_packgqa_sm90_cu_a7f3af4d_37034cuda3std6ranges3__45__cpo4swapE
	.align		8
        /*00a0*/ 	.dword	_ZN86_INTERNAL_5a87fb58_50_flash_fwd_hdim192_128_fp16_softcap_packgqa_sm90_cu_a7f3af4d_37034cuda3std6ranges3__45__cpo9iter_moveE
	.align		8
        /*00a8*/ 	.dword	_ZN86_INTERNAL_5a87fb58_50_flash_fwd_hdim192_128_fp16_softcap_packgqa_sm90_cu_a7f3af4d_37034cute7productE
	.align		8
        /*00b0*/ 	.dword	_ZN86_INTERNAL_5a87fb58_50_flash_fwd_hdim192_128_fp16_softcap_packgqa_sm90_cu_a7f3af4d_37034cute1_E
	.align		8
        /*00b8*/ 	.dword	$str$23
	.align		8
        /*00c0*/ 	.dword	$str$24


//--------------------- .text._ZN7cutlass13device_kernelIN5flash11enable_sm90INS1_16FlashAttnFwdSm90INS1_25CollectiveMainloopFwdSm90ILi2EN4cute5tupleIJNS5_1CILi1EEES8_S8_EEENS6_IJNS7_ILi128EEESA_NS7_ILi192EEEEEELi128ENS_6half_tEfNS_4arch4Sm90ELb0ELb0ELb1ELb0ELb0ELb0ELb0ELb1ELb1ELb1ELb0ELb0EEENS1_21CollectiveEpilogueFwdINS6_IJSA_SA_SA_EEES9_SD_SF_Li256ELb0ELb1ELb0ELb0EEENS1_29StaticPersistentTileSchedulerILb0EEEEEEEEEvNT_6ParamsE --------------------------
	.section	.text._ZN7cutlass13device_kernelIN5flash11enable_sm90INS1_16FlashAttnFwdSm90INS1_25CollectiveMainloopFwdSm90ILi2EN4cute5tupleIJNS5_1CILi1EEES8_S8_EEENS6_IJNS7_ILi128EEESA_NS7_ILi192EEEEEELi128ENS_6half_tEfNS_4arch4Sm90ELb0ELb0ELb1ELb0ELb0ELb0ELb0ELb1ELb1ELb1ELb0ELb0EEENS1_21CollectiveEpilogueFwdINS6_IJSA_SA_SA_EEES9_SD_SF_Li256ELb0ELb1ELb0ELb0EEENS1_29StaticPersistentTileSchedulerILb0EEEEEEEEEvNT_6ParamsE,"ax",@progbits
	.align	128
.text._ZN7cutlass13device_kernelIN5flash11enable_sm90INS1_16FlashAttnFwdSm90INS1_25CollectiveMainloopFwdSm90ILi2EN4cute5tupleIJNS5_1CILi1EEES8_S8_EEENS6_IJNS7_ILi128EEESA_NS7_ILi192EEEEEELi128ENS_6half_tEfNS_4arch4Sm90ELb0ELb0ELb1ELb0ELb0ELb0ELb0ELb1ELb1ELb1ELb0ELb0EEENS1_21CollectiveEpilogueFwdINS6_IJSA_SA_SA_EEES9_SD_SF_Li256ELb0ELb1ELb0ELb0EEENS1_29StaticPersistentTileSchedulerILb0EEEEEEEEEvNT_6ParamsE:
        .type           _ZN7cutlass13device_kernelIN5flash11enable_sm90INS1_16FlashAttnFwdSm90INS1_25CollectiveMainloopFwdSm90ILi2EN4cute5tupleIJNS5_1CILi1EEES8_S8_EEENS6_IJNS7_ILi128EEESA_NS7_ILi192EEEEEELi128ENS_6half_tEfNS_4arch4Sm90ELb0ELb0ELb1ELb0ELb0ELb0ELb0ELb1ELb1ELb1ELb0ELb0EEENS1_21CollectiveEpilogueFwdINS6_IJSA_SA_SA_EEES9_SD_SF_Li256ELb0ELb1ELb0ELb0EEENS1_29StaticPersistentTileSchedulerILb0EEEEEEEEEvNT_6ParamsE,@function
        .size           _ZN7cutlass13device_kernelIN5flash11enable_sm90INS1_16FlashAttnFwdSm90INS1_25CollectiveMainloopFwdSm90ILi2EN4cute5tupleIJNS5_1CILi1EEES8_S8_EEENS6_IJNS7_ILi128EEESA_NS7_ILi192EEEEEELi128ENS_6half_tEfNS_4arch4Sm90ELb0ELb0ELb1ELb0ELb0ELb0ELb0ELb1ELb1ELb1ELb0ELb0EEENS1_21CollectiveEpilogueFwdINS6_IJSA_SA_SA_EEES9_SD_SF_Li256ELb0ELb1ELb0ELb0EEENS1_29StaticPersistentTileSchedulerILb0EEEEEEEEEvNT_6ParamsE,(.L_x_3193 - _ZN7cutlass13device_kernelIN5flash11enable_sm90INS1_16FlashAttnFwdSm90INS1_25CollectiveMainloopFwdSm90ILi2EN4cute5tupleIJNS5_1CILi1EEES8_S8_EEENS6_IJNS7_ILi128EEESA_NS7_ILi192EEEEEELi128ENS_6half_tEfNS_4arch4Sm90ELb0ELb0ELb1ELb0ELb0ELb0ELb0ELb1ELb1ELb1ELb0ELb0EEENS1_21CollectiveEpilogueFwdINS6_IJSA_SA_SA_EEES9_SD_SF_Li256ELb0ELb1ELb0ELb0EEENS1_29StaticPersistentTileSchedulerILb0EEEEEEEEEvNT_6ParamsE)
        .other          _ZN7cutlass13device_kernelIN5flash11enable_sm90INS1_16FlashAttnFwdSm90INS1_25CollectiveMainloopFwdSm90ILi2EN4cute5tupleIJNS5_1CILi1EEES8_S8_EEENS6_IJNS7_ILi128EEESA_NS7_ILi192EEEEEELi128ENS_6half_tEfNS_4arch4Sm90ELb0ELb0ELb1ELb0ELb0ELb0ELb0ELb1ELb1ELb1ELb0ELb0EEENS1_21CollectiveEpilogueFwdINS6_IJSA_SA_SA_EEES9_SD_SF_Li256ELb0ELb1ELb0ELb0EEENS1_29StaticPersistentTileSchedulerILb0EEEEEEEEEvNT_6ParamsE,@"STO_CUDA_ENTRY STV_DEFAULT"
_ZN7cutlass13device_kernelIN5flash11enable_sm90INS1_16FlashAttnFwdSm90INS1_25CollectiveMainloopFwdSm90ILi2EN4cute5tupleIJNS5_1CILi1EEES8_S8_EEENS6_IJNS7_ILi128EEESA_NS7_ILi192EEEEEELi128ENS_6half_tEfNS_4arch4Sm90ELb0ELb0ELb1ELb0ELb0ELb0ELb0ELb1ELb1ELb1ELb0ELb0EEENS1_21CollectiveEpilogueFwdINS6_IJSA_SA_SA_EEES9_SD_SF_Li256ELb0ELb1ELb0ELb0EEENS1_29StaticPersistentTileSchedulerILb0EEEEEEEEEvNT_6ParamsE:
[----:B------:R-:W0:Y:S02]  /*0000*/  LDC R1, c[0x0][0x28] ;  /* 0x00000a00ff017b82 */ /* 0x000e240000000800 */
[----:B0-----:R-:W-:Y:S01]  /*0010*/  VIADD R1, R1, 0xffffffc8 ;  /* 0xffffffc801017836 */ /* 0x001fe20000000000 */
[----:B------:R-:W0:Y:S01]  /*0020*/  S2R R0, SR_TID.X ;  /* 0x0000000000007919 */ /* 0x000e220000002100 */
[----:B------:R-:W-:Y:S01]  /*0030*/  ELECT P0, URZ, PT ;  /* 0x00000000003f782f */ /* 0x000fe20003800000 */
[----:B------:R-:W-:Y:S01]  /*0040*/  BSSY B0, `(.L_x_0) ;  /* 0x000000d000007945 */ /* 0x000fe20003800000 */
[----:B0-----:R-:W-:-:S05]  /*0050*/  SHF.R.U32.HI R2, RZ, 0x5, R0 ;  /* 0x00000005ff027819 */ /* 0x001fca0000011600 */
[----:B------:R-:W0:Y:S02]  /*0060*/  SHFL.IDX PT, R3, R2, RZ, 0x1f ;  /* 0x00001fff02037589 */ /* 0x000e2400000e0000 */
[----:B0-----:R-:W-:-:S13]  /*0070*/  ISETP.EQ.AND P0, PT, R3, RZ, P0 ;  /* 0x000000ff0300720c */ /* 0x001fda0000702270 */
[----:B------:R-:W-:Y:S05]  /*0080*/  @!P0 BRA `(.L_x_1) ;  /* 0x0000000000208947 */ /* 0x000fea0003800000 */
[----:B------:R-:W-:Y:S02]  /*0090*/  ULDC.64 UR4, c[0x0][0x198] ;  /* 0x0000660000047ab9 */ /* 0x000fe40000000a00 */
[----:B------:R-:W-:Y:S02]  /*00a0*/  UIADD3 UR6, UP0, UR4, 0x370, URZ ;  /* 0x0000037004067890 */ /* 0x000fe4000ff1e03f */
[----:B------:R-:W-:Y:S02]  /*00b0*/  UIADD3 UR4, UP1, UR4, 0x470, URZ ;  /* 0x0000047004047890 */ /* 0x000fe4000ff3e03f */
[----:B------:R-:W-:Y:S02]  /*00c0*/  UIADD3.X UR7, URZ, UR5, URZ, UP0, !UPT ;  /* 0x000000053f077290 */ /* 0x000fe400087fe43f */
[----:B------:R-:W-:-:S07]  /*00d0*/  UIADD3.X UR5, URZ, UR5, URZ, UP1, !UPT ;  /* 0x000000053f057290 */ /* 0x000fce0008ffe43f */
[----:B------:R0:W-:Y:S02]  /*00e0*/  UTMACCTL.PF [UR6] ;  /* 0x00000000060079b9 */ /* 0x0001e40008040000 */
[----:B------:R0:W-:Y:S02]  /*00f0*/  UTMACCTL.PF [UR4] ;  /* 0x00000000040079b9 */ /* 0x0001e40008040000 */
[----:B0-----:R-:W-:Y:S01]  /*0100*/  NOP ;  /* 0x0000000000007918 */ /* 0x001fe20000000000 */
.L_x_1:
[----:B------:R-:W-:Y:S05]  /*0110*/  BSYNC B0 ;  /* 0x0000000000007941 */ /* 0x000fea0003800000 */
.L_x_0:
[----:B------:R-:W-:Y:S01]  /*0120*/  VOTEU.ANY UP0, P0 ;  /* 0x00000000003f7886 */ /* 0x000fe20000000100 */
[----:B------:R-:W0:Y:S01]  /*0130*/  SHFL.IDX PT, R3, R2, RZ, 0x1f ;  /* 0x00001fff02037589 */ /* 0x000e2200000e0000 */
[----:B------:R-:W-:Y:S01]  /*0140*/  UMOV UR4, 0x80 ;  /* 0x0000008000047882 */ /* 0x000fe20000000000 */
[----:B------:R-:W-:Y:S01]  /*0150*/  UMOV UR7, 0x100 ;  /* 0x0000010000077882 */ /* 0x000fe20000000000 */
[----:B------:R-:W-:Y:S01]  /*0160*/  VOTEU.ANY UP1, P0 ;  /* 0x00000000003f7886 */ /* 0x000fe20000020100 */
[----:B------:R-:W1:Y:S01]  /*0170*/  @UP0 S2UR UR8, SR_CgaCtaId ;  /* 0x00000000000809c3 */ /* 0x000e620000008800 */
[----:B------:R-:W-:Y:S01]  /*0180*/  @UP0 UMOV UR6, 0x400 ;  /* 0x0000040000060882 */ /* 0x000fe20000000000 */
[----:B------:R-:W-:-:S04]  /*0190*/  @UP0 UIADD3 UR4, -UR4, 0x100000, URZ ;  /* 0x0010000004040890 */ /* 0x000fc8000fffe13f */
[----:B------:R-:W-:Y:S02]  /*01a0*/  @UP0 USHF.L.U32 UR5, UR4, 0xb, URZ ;  /* 0x0000000b04050899 */ /* 0x000fe4000800063f */
[----:B------:R-:W-:Y:S01]  /*01b0*/  @UP0 USHF.L.U32 UR4, UR4, 0x1, URZ ;  /* 0x0000000104040899 */ /* 0x000fe2000800063f */
[----:B0-----:R-:W-:Y:S02]  /*01c0*/  ISETP.NE.AND P1, PT, R3, RZ, PT ;  /* 0x000000ff0300720c */ /* 0x001fe40003f25270 */
[----:B------:R-:W-:Y:S01]  /*01d0*/  SHF.R.U32.HI R3, RZ, 0x7, R0 ;  /* 0x00000007ff037819 */ /* 0x000fe20000011600 */
[----:B-1----:R-:W-:Y:S02]  /*01e0*/  @UP0 ULEA UR8, UR8, UR6, 0x18 ;  /* 0x0000000608080291 */ /* 0x002fe4000f8ec03f */
[----:B------:R-:W-:-:S04]  /*01f0*/  @UP0 UIADD3 UR6, -UR7, 0x100000, URZ ;  /* 0x0010000007060890 */ /* 0x000fc8000fffe13f */
[----:B------:R-:W-:Y:S02]  /*0200*/  @UP0 USHF.L.U32 UR7, UR6, 0xb, URZ ;  /* 0x0000000b06070899 */ /* 0x000fe4000800063f */
[----:B------:R-:W-:Y:S01]  /*0210*/  @UP0 USHF.L.U32 UR6, UR6, 0x1, URZ ;  /* 0x0000000106060899 */ /* 0x000fe2000800063f */
[----:B------:R-:W-:Y:S01]  /*0220*/  VOTEU.ANY UP0, P0 ;  /* 0x00000000003f7886 */ /* 0x000fe20000000100 */
[----:B------:R-:W0:Y:S04]  /*0230*/  SHFL.IDX PT, R3, R3, RZ, 0x1f ;  /* 0x00001fff03037589 */ /* 0x000e2800000e0000 */
[----:B------:R-:W1:Y:S02]  /*0240*/  FENCE.VIEW.ASYNC.S ;  /* 0x00000000000073c6 */ /* 0x000e640000000000 */
[----:B-1----:R1:W2:Y:S04]  /*0250*/  @UP0 SYNCS.EXCH.64 URZ, [UR8+0x34800], UR4 ;  /* 0x03480004083f05b2 */ /* 0x0022a80008000100 */
[----:B------:R1:W3:Y:S01]  /*0260*/  @UP1 SYNCS.EXCH.64 URZ, [UR8+0x34820], UR6 ;  /* 0x03482006083f15b2 */ /* 0x0002e20008000100 */
[----:B------:R-:W-:Y:S05]  /*0270*/  @P1 BRA `(.L_x_2) ;  /* 0x0000000000481947 */ /* 0x000fea0003800000 */
[----:B-1----:R-:W1:Y:S01]  /*0280*/  S2UR UR5, SR_CgaCtaId ;  /* 0x00000000000579c3 */ /* 0x002e620000008800 */
[----:B------:R-:W-:Y:S01]  /*0290*/  UMOV UR4, 0x400 ;  /* 0x0000040000047882 */ /* 0x000fe20000000000 */
[----:B------:R-:W-:Y:S01]  /*02a0*/  UMOV UR6, 0x1 ;  /* 0x0000000100067882 */ /* 0x000fe20000000000 */
[----:B------:R-:W-:Y:S01]  /*02b0*/  UMOV UR7, 0x2 ;  /* 0x0000000200077882 */ /* 0x000fe20000000000 */
[----:B------:R-:W-:Y:S01]  /*02c0*/  ELECT P0, URZ, PT ;  /* 0x00000000003f782f */ /* 0x000fe20003800000 */
[----:B-1----:R-:W-:Y:S02]  /*02d0*/  ULEA UR8, UR5, UR4, 0x18 ;  /* 0x0000000405087291 */ /* 0x002fe4000f8ec03f */
[----:B------:R-:W-:-:S04]  /*02e0*/  UIADD3 UR4, -UR6, 0x100000, URZ ;  /* 0x0010000006047890 */ /* 0x000fc8000fffe13f */
[----:B------:R-:W-:Y:S02]  /*02f0*/  USHF.L.U32 UR5, UR4, 0xb, URZ ;  /* 0x0000000b04057899 */ /* 0x000fe4000800063f */
[----:B------:R-:W-:Y:S02]  /*0300*/  USHF.L.U32 UR4, UR4, 0x1, URZ ;  /* 0x0000000104047899 */ /* 0x000fe4000800063f */
[----:B------:R-:W-:-:S04]  /*0310*/  UIADD3 UR6, -UR7, 0x100000, URZ ;  /* 0x0010000007067890 */ /* 0x000fc8000fffe13f */
[----:B------:R-:W-:Y:S02]  /*0320*/  USHF.L.U32 UR7, UR6, 0xb, URZ ;  /* 0x0000000b06077899 */ /* 0x000fe4000800063f */
[----:B------:R-:W-:Y:S01]  /*0330*/  USHF.L.U32 UR6, UR6, 0x1, URZ ;  /* 0x0000000106067899 */ /* 0x000fe2000800063f */
[----:B------:R-:W1:Y:S03]  /*0340*/  FENCE.VIEW.ASYNC.S ;  /* 0x00000000000073c6 */ /* 0x000e660000000000 */
[----:B-1----:R4:W1:Y:S08]  /*0350*/  SYNCS.EXCH.64 URZ, [UR8+0x34830], UR4 ;  /* 0x03483004083f75b2 */ /* 0x0028700008000100 */
[----:B------:R4:W0:Y:S01]  /*0360*/  SYNCS.EXCH.64 URZ, [UR8+0x34840], UR6 ;  /* 0x03484006083f75b2 */ /* 0x0008220008000100 */
[----:B------:R4:W0:Y:S01]  /*0370*/  SYNCS.EXCH.64 URZ, [UR8+0x34838], UR4 ;  /* 0x03483804083f75b2 */ /* 0x0008220008000100 */
[----:B------:R4:W0:Y:S02]  /*0380*/  SYNCS.EXCH.64 URZ, [UR8+0x34848], UR6 ;  /* 0x03484806083f75b2 */ /* 0x0008240008000100 */
[----:B----4-:R-:W-:Y:S01]  /*0390*/  NOP ;  /* 0x0000000000007918 */ /* 0x010fe20000000000 */
.L_x_2:
[----:B------:R-:W4:Y:S01]  /*03a0*/  SHFL.IDX PT, R4, R2, RZ, 0x1f ;  /* 0x00001fff02047589 */ /* 0x000f2200000e0000 */
[----:B------:R-:W-:Y:S01]  /*03b0*/  NOP ;  /* 0x0000000000007918 */ /* 0x000fe20000000000 */
[----:B----4-:R-:W-:-:S13]  /*03c0*/  ISETP.NE.AND P0, PT, R4, RZ, PT ;  /* 0x000000ff0400720c */ /* 0x010fda0003f05270 */
        /* <DEDUP_REMOVED lines=19> */
.L_x_3:
[----:B------:R-:W4:Y:S01]  /*0500*/  SHFL.IDX PT, R4, R2, RZ, 0x1f ;  /* 0x00001fff02047589 */ /* 0x000f2200000e0000 */
[----:B------:R-:W-:Y:S01]  /*0510*/  NOP ;  /* 0x0000000000007918 */ /* 0x000fe20000000000 */
[----:B----4-:R-:W-:-:S13]  /*0520*/  ISETP.NE.AND P0, PT, R4, RZ, PT ;  /* 0x000000ff0400720c */ /* 0x010fda0003f05270 */
[----:B------:R-:W-:Y:S05]  /*0530*/  @P0 BRA `(.L_x_4) ;  /* 0x0000000000380947 */ /* 0x000fea0003800000 */
[----:B-1----:R-:W1:Y:S01]  /*0540*/  S2UR UR5, SR_CgaCtaId ;  /* 0x00000000000579c3 */ /* 0x002e620000008800 */
[----:B------:R-:W-:Y:S01]  /*0550*/  UMOV UR4, 0x400 ;  /* 0x0000040000047882 */ /* 0x000fe20000000000 */
[----:B------:R-:W-:Y:S01]  /*0560*/  UMOV UR7, 0x1 ;  /* 0x0000000100077882 */ /* 0x000fe20000000000 */
[----:B------:R-:W-:Y:S01]  /*0570*/  ELECT P0, URZ, PT ;  /* 0x00000000003f782f */ /* 0x000fe20003800000 */
[----:B-1----:R-:W-:Y:S02]  /*0580*/  ULEA UR6, UR5, UR4, 0x18 ;  /* 0x0000000405067291 */ /* 0x002fe4000f8ec03f */
[----:B------:R-:W-:-:S04]  /*0590*/  UIADD3 UR4, -UR7, 0x100000, URZ ;  /* 0x0010000007047890 */ /* 0x000fc8000fffe13f */
[----:B------:R-:W-:Y:S02]  /*05a0*/  USHF.L.U32 UR5, UR4, 0xb, URZ ;  /* 0x0000000b04057899 */ /* 0x000fe4000800063f */
[----:B------:R-:W-:Y:S01]  /*05b0*/  USHF.L.U32 UR4, UR4, 0x1, URZ ;  /* 0x0000000104047899 */ /* 0x000fe2000800063f */
[----:B------:R-:W1:Y:S11]  /*05c0*/  FENCE.VIEW.ASYNC.S ;  /* 0x00000000000073c6 */ /* 0x000e760000000000 */
[----:B-1----:R4:W1:Y:S01]  /*05d0*/  SYNCS.EXCH.64 URZ, [UR6+0x34870], UR4 ;  /* 0x03487004063f75b2 */ /* 0x0028620008000100 */
[----:B------:R4:W0:Y:S01]  /*05e0*/  SYNCS.EXCH.64 URZ, [UR6+0x34880], UR4 ;  /* 0x03488004063f75b2 */ /* 0x0008220008000100 */
[----:B------:R4:W0:Y:S01]  /*05f0*/  SYNCS.EXCH.64 URZ, [UR6+0x34878], UR4 ;  /* 0x03487804063f75b2 */ /* 0x0008220008000100 */
[----:B------:R4:W0:Y:S02]  /*0600*/  SYNCS.EXCH.64 URZ, [UR6+0x34888], UR4 ;  /* 0x03488804063f75b2 */ /* 0x0008240008000100 */
[----:B----4-:R-:W-:Y:S01]  /*0610*/  NOP ;  /* 0x0000000000007918 */ /* 0x010fe20000000000 */
.L_x_4:
        /* <DEDUP_REMOVED lines=22> */
.L_x_5:
        /* <DEDUP_REMOVED lines=22> */
.L_x_6:
[----:B0-----:R-:W-:Y:S01]  /*08e0*/  ISETP.NE.AND P0, PT, R3, RZ, PT ;  /* 0x000000ff0300720c */ /* 0x001fe20003f05270 */
[----:B------:R-:W-:Y:S01]  /*08f0*/  IMAD.MOV.U32 R3, RZ, RZ, 0x1 ;  /* 0x00000001ff037424 */ /* 0x000fe200078e00ff */
[----:B------:R-:W-:Y:S01]  /*0900*/  NOP ;  /* 0x0000000000007918 */ /* 0x000fe20000000000 */
[----:B------:R-:W-:-:S03]  /*0910*/  ULDC.64 UR60, c[0x0][0x208] ;  /* 0x00008200003c7ab9 */ /* 0x000fc60000000a00 */
[----:B------:R-:W-:-:S05]  /*0920*/  SEL R3, R3, 0x2, !P0 ;  /* 0x0000000203037807 */ /* 0x000fca0004000000 */
[----:B------:R0:W-:Y:S01]  /*0930*/  STL [R1+0x34], R3 ;  /* 0x0000340301007387 */ /* 0x0001e20000100800 */
[----:B-123--:R-:W-:Y:S06]  /*0940*/  BAR.SYNC.DEFER_BLOCKING 0x0 ;  /* 0x0000000000007b1d */ /* 0x00efec0000010000 */
[----:B------:R-:W-:Y:S05]  /*0950*/  @!P0 BRA `(.L_x_7) ;  /* 0x0000008000448947 */ /* 0x000fea0003800000 */
.L_x_8:
[----:B------:R-:W-:-:S08]  /*0960*/  NOP ;  /* 0x0000000000007918 */ /* 0x000fd00000000000 */
[----:B------:R-:W1:Y:S02]  /*0970*/  USETMAXREG.TRY_ALLOC.CTAPOOL UP0, 0xf0 ;  /* 0x000000f0000079c8 */ /* 0x000e640008000600 */
[----:B-1----:R-:W-:-:S13]  /*0980*/  PLOP3.LUT P0, PT, PT, PT, UP0, 0x80, 0x0 ;  /* 0x000000000000781c */ /* 0x002fda0003f0f008 */
[----:B------:R-:W-:Y:S05]  /*0990*/  @!P0 BRA `(.L_x_8) ;  /* 0xfffffffc00f08947 */ /* 0x000fea000383ffff */
[----:B------:R-:W1:Y:S08]  /*09a0*/  S2UR UR39, SR_CTAID.X ;  /* 0x00000000002779c3 */ /* 0x000e700000002500 */
[----:B------:R-:W-:Y:S08]  /*09b0*/  BAR.ARV 0x8, 0x180 ;  /* 0x0206000000007b1d */ /* 0x000ff00000002000 */
[----:B------:R-:W1:Y:S02]  /*09c0*/  LDC R2, c[0x0][0xc34] ;  /* 0x00030d00ff027b82 */ /* 0x000e640000000800 */
[----:B-1----:R-:W-:-:S13]  /*09d0*/  ISETP.LE.AND P0, PT, R2, UR39, PT ;  /* 0x0000002702007c0c */ /* 0x002fda000bf03270 */
[----:B------:R-:W-:Y:S05]  /*09e0*/  @P0 EXIT ;  /* 0x000000000000094d */ /* 0x000fea0003800000 */
[----:B------:R-:W2:Y:S01]  /*09f0*/  LDL.LU R12, [R1+0x34] ;  /* 0x00003400010c7983 */ /* 0x000ea20000300800 */
[----:B------:R-:W-:Y:S01]  /*0a00*/  VIADD R0, R0, 0xffffff80 ;  /* 0xffffff8000007836 */ /* 0x000fe20000000000 */
[----:B------:R-:W-:Y:S01]  /*0a10*/  MOV R19, RZ ;  /* 0x000000ff00137202 */ /* 0x000fe20000000f00 */
[----:B------:R-:W-:Y:S01]  /*0a20*/  IMAD.MOV.U32 R189, RZ, RZ, -0x2 ;  /* 0xfffffffeffbd7424 */ /* 0x000fe200078e00ff */
[----:B------:R-:W-:Y:S01]  /*0a30*/  UMOV UR37, URZ ;  /* 0x0000003f00257c82 */ /* 0x000fe20008000000 */
[----:B------:R-:W-:Y:S01]  /*0a40*/  UMOV UR36, URZ ;  /* 0x0000003f00247c82 */ /* 0x000fe20008000000 */
[----:B0-----:R-:W-:-:S04]  /*0a50*/  SHF.R.S32.HI R3, RZ, 0x1f, R0 ;  /* 0x0000001fff037819 */ /* 0x001fc80000011400 */
[CC--:B------:R-:W-:Y:S02]  /*0a60*/  LEA.HI R2, R3.reuse, R0.reuse, RZ, 0x7 ;  /* 0x0000000003027211 */ /* 0x0c0fe400078f38ff */
[CC--:B------:R-:W-:Y:S02]  /*0a70*/  LEA.HI R4, R3.reuse, R0.reuse, RZ, 0x5 ;  /* 0x0000000003047211 */ /* 0x0c0fe400078f28ff */
[----:B------:R-:W-:Y:S02]  /*0a80*/  LOP3.LUT R23, R2, 0xffffff80, RZ, 0xc0, !PT ;  /* 0xffffff8002177812 */ /* 0x000fe400078ec0ff */
[CC--:B------:R-:W-:Y:S01]  /*0a90*/  LEA.HI R6, R3.reuse, R0.reuse, RZ, 0x4 ;  /* 0x0000000003067211 */ /* 0x0c0fe200078f20ff */
[----:B------:R-:W-:Y:S01]  /*0aa0*/  IMAD.SHL.U32 R4, R4, 0x20, RZ ;  /* 0x0000002004047824 */ /* 0x000fe200078e00ff */
[----:B------:R-:W-:Y:S01]  /*0ab0*/  LEA.HI R10, R3, R0, RZ, 0x2 ;  /* 0x00000000030a7211 */ /* 0x000fe200078f10ff */
[----:B------:R-:W-:Y:S01]  /*0ac0*/  IMAD.IADD R23, R0, 0x1, -R23 ;  /* 0x0000000100177824 */ /* 0x000fe200078e0a17 */
[----:B------:R-:W-:-:S02]  /*0ad0*/  LOP3.LUT R5, R6, 0x3fffff0, RZ, 0xc0, !PT ;  /* 0x03fffff006057812 */ /* 0x000fc400078ec0ff */
[----:B------:R-:W-:Y:S02]  /*0ae0*/  LOP3.LUT R8, R4, 0xfffffc00, RZ, 0xc0, !PT ;  /* 0xfffffc0004087812 */ /* 0x000fe400078ec0ff */
[----:B------:R-:W-:Y:S01]  /*0af0*/  SHF.R.S32.HI R4, RZ, 0x1f, R23 ;  /* 0x0000001fff047819 */ /* 0x000fe20000011417 */
[----:B------:R-:W-:Y:S01]  /*0b00*/  IMAD.IADD R7, R0, 0x1, -R5 ;  /* 0x0000000100077824 */ /* 0x000fe200078e0a05 */
[----:B------:R-:W-:Y:S02]  /*0b10*/  SHF.R.S32.HI R9, RZ, 0x4, R6 ;  /* 0x00000004ff097819 */ /* 0x000fe40000011406 */
[----:B------:R-:W-:Y:S02]  /*0b20*/  LEA.HI R5, R4, R23, RZ, 0x2 ;  /* 0x0000001704057211 */ /* 0x000fe400078f10ff */
[----:B------:R-:W-:Y:S02]  /*0b30*/  LEA.HI R6, R6, R9, RZ, 0x1 ;  /* 0x0000000906067211 */ /* 0x000fe400078f08ff */
[----:B------:R-:W-:-:S02]  /*0b40*/  LEA R7, R7, R8, 0x6 ;  /* 0x0000000807077211 */ /* 0x000fc400078e30ff */
[--C-:B------:R-:W-:Y:S02]  /*0b50*/  SHF.R.S32.HI R8, RZ, 0x2, R5.reuse ;  /* 0x00000002ff087819 */ /* 0x100fe40000011405 */
[----:B------:R-:W-:Y:S02]  /*0b60*/  SHF.R.S32.HI R11, RZ, 0x1f, R5 ;  /* 0x0000001fff0b7819 */ /* 0x000fe40000011405 */
[----:B------:R-:W-:Y:S02]  /*0b70*/  LEA.HI R22, R3, R0, RZ, 0x3 ;  /* 0x0000000003167211 */ /* 0x000fe400078f18ff */
[----:B------:R-:W-:Y:S02]  /*0b80*/  LOP3.LUT R6, R6, 0x1ffffffe, RZ, 0xc0, !PT ;  /* 0x1ffffffe06067812 */ /* 0x000fe400078ec0ff */
[----:B------:R-:W-:Y:S02]  /*0b90*/  LOP3.LUT R3, R10, 0xfffffffc, RZ, 0xc0, !PT ;  /* 0xfffffffc0a037812 */ /* 0x000fe400078ec0ff */
[----:B------:R-:W-:Y:S01]  /*0ba0*/  LEA.HI R11, R11, R8, RZ, 0x3 ;  /* 0x000000080b0b7211 */ /* 0x000fe200078f18ff */
[----:B------:R-:W-:Y:S01]  /*0bb0*/  IMAD.IADD R6, R9, 0x1, -R6 ;  /* 0x0000000109067824 */ /* 0x000fe200078e0a06 */
[----:B------:R-:W-:Y:S01]  /*0bc0*/  SHF.R.S32.HI R185, RZ, 0x7, R2 ;  /* 0x00000007ffb97819 */ /* 0x000fe20000011402 */
[----:B------:R-:W-:Y:S01]  /*0bd0*/  IMAD.IADD R3, R0, 0x1, -R3 ;  /* 0x0000000100037824 */ /* 0x000fe200078e0a03 */
[----:B------:R-:W-:Y:S01]  /*0be0*/  LOP3.LUT R13, R22, 0xfffffff8, RZ, 0xc0, !PT ;  /* 0xfffffff8160d7812 */ /* 0x000fe200078ec0ff */
[----:B------:R-:W-:Y:S01]  /*0bf0*/  IMAD R188, R6, 0x8, R7 ;  /* 0x0000000806bc7824 */ /* 0x000fe200078e0207 */
[----:B------:R-:W-:-:S02]  /*0c00*/  LOP3.LUT R11, R11, 0xfffffff8, RZ, 0xc0, !PT ;  /* 0xfffffff80b0b7812 */ /* 0x000fc400078ec0ff */
[----:B------:R-:W-:Y:S01]  /*0c10*/  LEA.HI R4, R4, R23, RZ, 0x5 ;  /* 0x0000001704047211 */ /* 0x000fe200078f28ff */
[----:B------:R-:W-:Y:S01]  /*0c20*/  IMAD.IADD R18, R0, 0x1, -R13 ;  /* 0x0000000100127824 */ /* 0x000fe200078e0a0d */
[----:B------:R-:W-:Y:S01]  /*0c30*/  LEA.HI R2, R2, R185, RZ, 0x1 ;  /* 0x000000b902027211 */ /* 0x000fe200078f08ff */
[----:B------:R-:W-:Y:S01]  /*0c40*/  IMAD.IADD R11, R8, 0x1, -R11 ;  /* 0x00000001080b7824 */ /* 0x000fe200078e0a0b */
[----:B------:R-:W-:Y:S01]  /*0c50*/  LEA.HI R6, R3, R3, RZ, 0x1 ;  /* 0x0000000303067211 */ /* 0x000fe200078f08ff */
[----:B------:R-:W-:Y:S01]  /*0c60*/  IMAD.SHL.U32 R16, R18, 0x8, RZ ;  /* 0x0000000812107824 */ /* 0x000fe200078e00ff */
[----:B------:R-:W-:Y:S02]  /*0c70*/  SHF.R.S32.HI R4, RZ, 0x5, R4 ;  /* 0x00000005ff047819 */ /* 0x000fe40000011404 */
[----:B------:R-:W-:Y:S01]  /*0c80*/  LOP3.LUT R2, R2, 0x3fffffe, RZ, 0xc0, !PT ;  /* 0x03fffffe02027812 */ /* 0x000fe200078ec0ff */
[----:B------:R-:W-:Y:S01]  /*0c90*/  VIADD R17, R16, 0x40 ;  /* 0x0000004010117836 */ /* 0x000fe20000000000 */
[----:B------:R-:W-:Y:S01]  /*0ca0*/  LOP3.LUT R0, R5, 0x7ffffffc, RZ, 0xc0, !PT ;  /* 0x7ffffffc05007812 */ /* 0x000fe200078ec0ff */
[----:B------:R-:W-:Y:S01]  /*0cb0*/  IMAD R11, R4, 0x10, R11 ;  /* 0x00000010040b7824 */ /* 0x000fe200078e020b */
[----:B------:R-:W-:Y:S01]  /*0cc0*/  LOP3.LUT R6, R6, 0x1ffffffe, RZ, 0xc0, !PT ;  /* 0x1ffffffe06067812 */ /* 0x000fe200078ec0ff */
[----:B------:R-:W-:Y:S01]  /*0cd0*/  IMAD.IADD R2, R185, 0x1, -R2 ;  /* 0x00000001b9027824 */ /* 0x000fe200078e0a02 */
[----:B------:R-:W-:-:S02]  /*0ce0*/  IADD3 R0, R23, -R0, RZ ;  /* 0x8000000017007210 */ /* 0x000fc40007ffe0ff */
[----:B------:R-:W-:Y:S01]  /*0cf0*/  SHF.R.S32.HI R22, RZ, 0x3, R22 ;  /* 0x00000003ff167819 */ /* 0x000fe20000011416 */
[----:B------:R-:W-:Y:S01]  /*0d00*/  IMAD.IADD R187, R3, 0x1, -R6 ;  /* 0x0000000103bb7824 */ /* 0x000fe200078e0a06 */
[----:B------:R-:W-:Y:S01]  /*0d10*/  SHF.R.S32.HI R190, RZ, 0x1f, R17 ;  /* 0x0000001fffbe7819 */ /* 0x000fe20000011411 */
[----:B------:R-:W-:Y:S02]  /*0d20*/  IMAD R186, R2, 0x40, R11 ;  /* 0x0000004002ba7824 */ /* 0x000fe400078e020b */
[----:B------:R-:W-:Y:S02]  /*0d30*/  IMAD R189, R0, R189, 0x80 ;  /* 0x0000008000bd7424 */ /* 0x000fe400078e02bd */
[----:B------:R-:W-:Y:S01]  /*0d40*/  IMAD R187, R187, 0x8, R186 ;  /* 0x00000008bbbb7824 */ /* 0x000fe200078e02ba */
[----:B--2---:R-:W-:-:S07]  /*0d50*/  LOP3.LUT R2, R12, 0x1, RZ, 0xfc, !PT ;  /* 0x000000010c027812 */ /* 0x004fce00078efcff */
.L_x_37:
[----:B0-----:R-:W0:Y:S01]  /*0d60*/  SHFL.IDX PT, R0, R185, RZ, 0x1f ;  /* 0x00001fffb9007589 */ /* 0x001e2200000e0000 */
[----:B-1----:R-:W1:Y:S01]  /*0d70*/  S2UR UR4, SR_CgaCtaId ;  /* 0x00000000000479c3 */ /* 0x002e620000008800 */
[----:B------:R-:W-:Y:S01]  /*0d80*/  ULDC.64 UR8, c[0x0][0x418] ;  /* 0x0001060000087ab9 */ /* 0x000fe20000000a00 */
[----:B------:R-:W-:Y:S01]  /*0d90*/  UMOV UR40, 0x400 ;  /* 0x0000040000287882 */ /* 0x000fe20000000000 */
[----:B------:R-:W-:Y:S01]  /*0da0*/  UISETP.NE.U32.AND UP0, UPT, UR8, URZ, UPT ;  /* 0x0000003f0800728c */ /* 0x000fe2000bf05070 */
[----:B------:R-:W-:Y:S01]  /*0db0*/  ULDC UR5, c[0x0][0xc38] ;  /* 0x00030e0000057ab9 */ /* 0x000fe20000000800 */
[----:B------:R-:W-:Y:S01]  /*0dc0*/  ULDC UR6, c[0x0][0x424] ;  /* 0x0001090000067ab9 */ /* 0x000fe20000000800 */
[----:B------:R-:W-:Y:S02]  /*0dd0*/  UISETP.NE.AND UP1, UPT, UR5, 0x1, UPT ;  /* 0x000000010500788c */ /* 0x000fe4000bf25270 */
[----:B---3-5:R-:W2:Y:S01]  /*0de0*/  LDC R88, c[0x0][0x2f0] ;  /* 0x0000bc00ff587b82 */ /* 0x028ea20000000800 */
[----:B------:R-:W-:Y:S01]  /*0df0*/  UISETP.NE.AND.EX UP0, UPT, UR9, URZ, UPT, UP0 ;  /* 0x0000003f0900728c */ /* 0x000fe2000bf05300 */
[----:B------:R-:W-:Y:S01]  /*0e00*/  ULDC UR5, c[0x0][0xc44] ;  /* 0x0003110000057ab9 */ /* 0x000fe20000000800 */
[----:B------:R-:W-:-:S02]  /*0e10*/  UMOV UR11, UR39 ;  /* 0x00000027000b7c82 */ /* 0x000fc40008000000 */
[----:B------:R-:W-:Y:S02]  /*0e20*/  USEL UR6, UR6, 0x1, UP0 ;  /* 0x0000000106067887 */ /* 0x000fe40008000000 */
[----:B------:R-:W-:Y:S02]  /*0e30*/  UISETP.NE.AND UP2, UPT, UR5, 0x1, UPT ;  /* 0x000000010500788c */ /* 0x000fe4000bf45270 */
[----:B------:R-:W-:Y:S01]  /*0e40*/  @UP1 ULDC UR10, c[0x0][0xc40] ;  /* 0x00031000000a1ab9 */ /* 0x000fe20000000800 */
[----:B0-----:R-:W-:Y:S01]  /*0e50*/  R2UR UR7, R0 ;  /* 0x00000000000772ca */ /* 0x001fe200000e0000 */
[----:B-1----:R-:W-:-:S03]  /*0e60*/  ULEA UR40, UR4, UR40, 0x18 ;  /* 0x0000002804287291 */ /* 0x002fc6000f8ec03f */
[----:B------:R-:W-:Y:S01]  /*0e70*/  @UP1 ULDC UR4, c[0x0][0xc3c] ;  /* 0x00030f0000041ab9 */ /* 0x000fe20000000800 */
[----:B------:R-:W-:Y:S02]  /*0e80*/  UIADD3 UR9, UR40, 0x10400, URZ ;  /* 0x0001040028097890 */ /* 0x000fe4000fffe03f */
[----:B------:R-:W-:Y:S02]  /*0e90*/  UIMAD.WIDE.U32 UR4, UR39, UR4, URZ ;  /* 0x00000004270472a5 */ /* 0x000fe4000f8e003f */
[----:B------:R-:W-:Y:S01]  /*0ea0*/  ULOP3.LUT UP0, URZ, UR9, 0x3ff, URZ, 0xc0, !UPT ;  /* 0x000003ff093f7892 */ /* 0x000fe2000f80c03f */
[----:B--2---:R-:W-:Y:S01]  /*0eb0*/  IMAD R88, R88, UR6, RZ ;  /* 0x0000000658587c24 */ /* 0x004fe2000f8e02ff */
[----:B------:R-:W-:Y:S02]  /*0ec0*/  @UP1 USHF.R.U32.HI UR11, URZ, UR10, UR5 ;  /* 0x0000000a3f0b1299 */ /* 0x000fe40008011605 */
[----:B------:R-:W-:Y:S01]  /*0ed0*/  ULEA.HI UR8, UR7, UR7, URZ, 0x1 ;  /* 0x0000000707087291 */ /* 0x000fe2000f8f083f */
[----:B------:R-:W-:Y:S01]  /*0ee0*/  VIADD R0, R88, 0x7f ;  /* 0x0000007f58007836 */ /* 0x000fe20000000000 */
[----:B------:R-:W-:-:S02]  /*0ef0*/  PLOP3.LUT P0, PT, PT, PT, UP0, 0x80, 0x0 ;  /* 0x000000000000781c */ /* 0x000fc40003f0f008 */
[----:B------:R-:W-:Y:S01]  /*0f00*/  ULOP3.LUT UR8, UR8, 0x1e, URZ, 0xc0, !UPT ;  /* 0x0000001e08087892 */ /* 0x000fe2000f8ec03f */
[----:B------:R-:W-:Y:S01]  /*0f10*/  IMAD.U32 R184, RZ, RZ, UR11 ;  /* 0x0000000bffb87e24 */ /* 0x000fe2000f8e00ff */
[----:B------:R-:W-:Y:S01]  /*0f20*/  SHF.R.S32.HI R3, RZ, 0x1f, R0 ;  /* 0x0000001fff037819 */ /* 0x000fe20000011400 */
[----:B------:R-:W-:Y:S01]  /*0f30*/  UMOV UR38, UR11 ;  /* 0x0000000b00267c82 */ /* 0x000fe20008000000 */
[----:B------:R-:W-:Y:S02]  /*0f40*/  UIADD3 UR8, UR7, -UR8, URZ ;  /* 0x8000000807087290 */ /* 0x000fe4000fffe03f */
[----:B------:R-:W-:Y:S01]  /*0f50*/  LEA.HI R3, R3, R0, RZ, 0x7 ;  /* 0x0000000003037211 */ /* 0x000fe200078f38ff */
[----:B------:R-:W-:Y:S01]  /*0f60*/  @UP2 ULDC.64 UR6, c[0x0][0xc48] ;  /* 0x0003120000062ab9 */ /* 0x000fe20000000a00 */
[----:B------:R-:W-:Y:S02]  /*0f70*/  ULEA UR8, UR8, UR9, 0xd ;  /* 0x0000000908087291 */ /* 0x000fe4000f8e683f */
[----:B------:R-:W-:Y:S01]  /*0f80*/  UIMAD.WIDE.U32 UR4, UR11, UR6, URZ ;  /* 0x000000060b0472a5 */ /* 0x000fe2000f8e003f */
[----:B------:R-:W-:Y:S01]  /*0f90*/  SHF.R.S32.HI R191, RZ, 0x7, R3 ;  /* 0x00000007ffbf7819 */ /* 0x000fe20000011403 */
[----:B------:R-:W-:-:S02]  /*0fa0*/  USHF.R.U32.HI UR8, URZ, 0x4, UR8 ;  /* 0x000000043f087899 */ /* 0x000fc40008011608 */
[----:B------:R-:W-:Y:S02]  /*0fb0*/  @UP2 USHF.R.U32.HI UR38, URZ, UR7, UR5 ;  /* 0x000000073f262299 */ /* 0x000fe40008011605 */
[----:B------:R-:W-:Y:S01]  /*0fc0*/  ULOP3.LUT UR41, UR8, 0x3fff, URZ, 0xc0, !UPT ;  /* 0x00003fff08297892 */ /* 0x000fe2000f8ec03f */
[----:B------:R-:W-:Y:S11]  /*0fd0*/  @!P0 BRA `(.L_x_9) ;  /* 0x0000000000408947 */ /* 0x000ff60003800000 */
[----:B------:R-:W-:Y:S01]  /*0fe0*/  MOV R0, 0x0 ;  /* 0x0000000000007802 */ /* 0x000fe20000000f00 */
[----:B------:R-:W-:Y:S01]  /*0ff0*/  ULDC.64 UR4, c[0x4][0xb8] ;  /* 0x01002e0000047ab9 */ /* 0x000fe20000000a00 */
[----:B------:R-:W-:Y:S01]  /*1000*/  ULDC.64 UR6, c[0x4][0x30] ;  /* 0x01000c0000067ab9 */ /* 0x000fe20000000a00 */
[----:B------:R-:W-:Y:S01]  /*1010*/  IMAD.U32 R4, RZ, RZ, UR4 ;  /* 0x00000004ff047e24 */ /* 0x000fe2000f8e00ff */
[----:B------:R0:W1:Y:S01]  /*1020*/  LDC.64 R14, c[0x4][R0] ;  /* 0x01000000000e7b82 */ /* 0x0000620000000a00 */
[----:B------:R-:W-:Y:S01]  /*1030*/  IMAD.U32 R5, RZ, RZ, UR5 ;  /* 0x00000005ff057e24 */ /* 0x000fe2000f8e00ff */
[----:B------:R-:W-:Y:S01]  /*1040*/  ULDC.64 UR4, c[0x4][0xc0] ;  /* 0x0100300000047ab9 */ /* 0x000fe20000000a00 */
[----:B------:R-:W-:Y:S01]  /*1050*/  IMAD.U32 R10, RZ, RZ, UR6 ;  /* 0x00000006ff0a7e24 */ /* 0x000fe2000f8e00ff */
[----:B------:R-:W-:Y:S01]  /*1060*/  MOV R7, UR5 ;  /* 0x0000000500077c02 */ /* 0x000fe20008000f00 */
[----:B------:R-:W-:Y:S02]  /*1070*/  IMAD.U32 R6, RZ, RZ, UR4 ;  /* 0x00000004ff067e24 */ /* 0x000fe4000f8e00ff */
[----:B------:R-:W-:-:S02]  /*1080*/  IMAD.U32 R11, RZ, RZ, UR7 ;  /* 0x00000007ff0b7e24 */ /* 0x000fc4000f8e00ff */
[----:B------:R-:W-:Y:S02]  /*1090*/  IMAD.MOV.U32 R8, RZ, RZ, 0x70 ;  /* 0x00000070ff087424 */ /* 0x000fe400078e00ff */
[----:B------:R-:W-:Y:S02]  /*10a0*/  IMAD.MOV.U32 R12, RZ, RZ, 0x1 ;  /* 0x00000001ff0c7424 */ /* 0x000fe400078e00ff */
[----:B0-----:R-:W-:-:S07]  /*10b0*/  IMAD.MOV.U32 R13, RZ, RZ, RZ ;  /* 0x000000ffff0d7224 */ /* 0x001fce00078e00ff */
[----:B------:R-:W-:-:S07]  /*10c0*/  LEPC R20, `(.L_x_9) ;  /* 0x000000001014794e */ /* 0x000fce0000000000 */
[----:B-1----:R-:W-:Y:S05]  /*10d0*/  CALL.ABS.NOINC R14 ;  /* 0x000000000e007343 */ /* 0x002fea0003c00000 */
.L_x_9:
[----:B------:R-:W-:Y:S02]  /*10e0*/  LOP3.LUT R0, R19, 0x1, RZ, 0xc0, !PT ;  /* 0x0000000113007812 */ /* 0x000fe400078ec0ff */
[----:B------:R-:W-:Y:S02]  /*10f0*/  ISETP.NE.AND P0, PT, R2, 0x3, PT ;  /* 0x000000030200780c */ /* 0x000fe40003f05270 */
[----:B------:R-:W-:-:S04]  /*1100*/  SHF.L.U32 R0, R0, 0x1f, RZ ;  /* 0x0000001f00007819 */ /* 0x000fc800000006ff */
[----:B------:R-:W0:Y:S02]  /*1110*/  SYNCS.PHASECHK.TRANS64.TRYWAIT P1, [UR40+0x34800], R0 ;  /* 0x03480000ff0075a7 */ /* 0x000e240008020168 */
[----:B0-----:R-:W-:Y:S05]  /*1120*/  @!P1 BRA `(.L_x_10) ;  /* 0x000000b800fc9947 */ /* 0x001fea0003800000 */
.L_x_127:
[----:B------:R-:W-:Y:S05]  /*1130*/  @!P0 BRA `(.L_x_11) ;  /* 0x0000000000048947 */ /* 0x000fea0003800000 */
[----:B------:R-:W-:Y:S01]  /*1140*/  BPT.TRAP 0x1 ;  /* 0x000000040000795c */ /* 0x000fe20000300000 */
.L_x_11:
[----:B0-----:R-:W-:Y:S01]  /*1150*/  IMAD.U32 R0, RZ, RZ, UR36 ;  /* 0x00000024ff007e24 */ /* 0x001fe2000f8e00ff */
[----:B------:R-:W-:-:S04]  /*1160*/  MOV R3, UR37 ;  /* 0x0000002500037c02 */ /* 0x000fc80008000f00 */
[----:B------:R-:W-:Y:S02]  /*1170*/  LEA R0, R0, UR40, 0x3 ;  /* 0x0000002800007c11 */ /* 0x000fe4000f8e18ff */
[----:B------:R-:W-:-:S04]  /*1180*/  SHF.L.U32 R3, R3, 0x1f, RZ ;  /* 0x0000001f03037819 */ /* 0x000fc800000006ff */
[----:B------:R0:W1:Y:S01]  /*1190*/  SYNCS.PHASECHK.TRANS64.TRYWAIT P2, [R0+URZ+0x34830], R3 ;  /* 0x03483003000075a7 */ /* 0x000062000804017f */
[----:B------:R-:W-:Y:S05]  /*11a0*/  @!P0 BRA `(.L_x_12) ;  /* 0x0000000000048947 */ /* 0x000fea0003800000 */
[----:B------:R-:W-:Y:S01]  /*11b0*/  BPT.TRAP 0x1 ;  /* 0x000000040000795c */ /* 0x000fe20000300000 */
.L_x_12:
[----:B------:R-:W2:Y:S01]  /*11c0*/  S2R R4, SR_TID.X ;  /* 0x0000000000047919 */ /* 0x000ea20000002100 */
[----:B------:R-:W-:Y:S01]  /*11d0*/  IMAD.MOV.U32 R151, RZ, RZ, RZ ;  /* 0x000000ffff977224 */ /* 0x000fe200078e00ff */
[----:B--2---:R-:W-:-:S04]  /*11e0*/  LOP3.LUT R4, R4, 0x7f, RZ, 0xc0, !PT ;  /* 0x0000007f04047812 */ /* 0x004fc800078ec0ff */
[----:B------:R-:W-:Y:S01]  /*11f0*/  ISETP.NE.AND P1, PT, R4, RZ, PT ;  /* 0x000000ff0400720c */ /* 0x000fe20003f25270 */
[----:B-1----:R-:W-:-:S12]  /*1200*/  @P2 BRA `(.L_x_13) ;  /* 0x0000000000082947 */ /* 0x002fd80003800000 */
[----:B------:R-:W1:Y:S02]  /*1210*/  SYNCS.PHASECHK.TRANS64.TRYWAIT P2, [R0+URZ+0x34830], R3 ;  /* 0x03483003000075a7 */ /* 0x000e64000804017f */
[----:B-1----:R-:W-:Y:S05]  /*1220*/  @!P2 BRA `(.L_x_14) ;  /* 0x000000b800d4a947 */ /* 0x002fea0003800000 */
.L_x_13:
[----:B------:R-:W-:Y:S05]  /*1230*/  WARPSYNC.ALL ;  /* 0x0000000000007948 */ /* 0x000fea0003800000 */
[----:B------:R-:W-:Y:S01]  /*1240*/  UIADD3 UR40, UR40, 0x1c400, URZ ;  /* 0x0001c40028287890 */ /* 0x000fe2000fffe03f */
[----:B------:R-:W-:Y:S01]  /*1250*/  WARPGROUP.ARRIVE ;  /* 0x00000000000079c5 */ /* 0x000fe20000000000 */
[----:B------:R-:W-:Y:S01]  /*1260*/  ULOP3.LUT UR5, UR41, 0x10000, URZ, 0xfc, !UPT ;  /* 0x0001000029057892 */ /* 0x000fe2000f8efc3f */
[----:B------:R-:W-:Y:S01]  /*1270*/  IMAD.IADD R12, R189, 0x1, R88 ;  /* 0x00000001bd0c7824 */ /* 0x000fe200078e0258 */
[----:B------:R-:W-:Y:S01]  /*1280*/  USHF.R.U32.HI UR40, URZ, 0x4, UR40 ;  /* 0x000000043f287899 */ /* 0x000fe20008011628 */
[----:B------:R-:W-:Y:S01]  /*1290*/  P2R R11, PR, RZ, 0x1 ;  /* 0x00000001ff0b7803 */ /* 0x000fe20000000000 */
[----:B------:R-:W-:Y:S01]  /*12a0*/  UMOV UR13, 0x40000040 ;  /* 0x40000040000d7882 */ /* 0x000fe20000000000 */
[----:B------:R-:W-:Y:S01]  /*12b0*/  UMOV UR15, 0x40000040 ;  /* 0x40000040000f7882 */ /* 0x000fe20000000000 */
[----:B------:R-:W-:Y:S01]  /*12c0*/  ULOP3.LUT UR10, UR40, 0x3fff, URZ, 0xc0, !UPT ;  /* 0x00003fff280a7892 */ /* 0x000fe2000f8ec03f */
[----:B------:R-:W-:Y:S01]  /*12d0*/  IMAD.U32 R5, RZ, RZ, UR13 ;  /* 0x0000000dff057e24 */ /* 0x000fe2000f8e00ff */
[----:B------:R-:W-:Y:S01]  /*12e0*/  UMOV UR12, UR5 ;  /* 0x00000005000c7c82 */ /* 0x000fe20008000000 */
[----:B------:R-:W-:Y:S01]  /*12f0*/  UIADD3 UR6, UR5, 0x2, URZ ;  /* 0x0000000205067890 */ /* 0x000fe2000fffe03f */
[----:B------:R-:W-:Y:S01]  /*1300*/  IMAD.U32 R4, RZ, RZ, UR12 ;  /* 0x0000000cff047e24 */ /* 0x000fe2000f8e00ff */
[----:B------:R-:W-:Y:S01]  /*1310*/  ULOP3.LUT UR10, UR10, 0x10000, URZ, 0xfc, !UPT ;  /* 0x000100000a0a7892 */ /* 0x000fe2000f8efc3f */
[----:B------:R-:W-:Y:S01]  /*1320*/  IMAD R12, R191, -0x80, R12 ;  /* 0xffffff80bf0c7824 */ /* 0x000fe200078e020c */
[----:B------:R-:W-:Y:S01]  /*1330*/  UIADD3 UR56, UR5, 0x4, URZ ;  /* 0x0000000405387890 */ /* 0x000fe2000fffe03f */
[----:B01----:R-:W-:Y:S01]  /*1340*/  @!P1 VIADD R0, R0, 0x34840 ;  /* 0x0003484000009836 */ /* 0x003fe20000000000 */
[----:B------:R-:W-:Y:S01]  /*1350*/  UIMAD UR4, UR36, 0xc00, UR10 ;  /* 0x00000c00240478a4 */ /* 0x000fe2000f8e020a */
[--C-:B------:R-:W-:Y:S01]  /*1360*/  IMAD.MOV.U32 R150, RZ, RZ, R151.reuse ;  /* 0x000000ffff967224 */ /* 0x100fe200078e0097 */
[----:B------:R-:W-:Y:S01]  /*1370*/  UMOV UR57, 0x40000040 ;  /* 0x4000004000397882 */ /* 0x000fe20000000000 */
[----:B------:R-:W-:Y:S01]  /*1380*/  UMOV UR59, 0x40000040 ;  /* 0x40000040003b7882 */ /* 0x000fe20000000000 */
[----:B------:R-:W-:Y:S01]  /*1390*/  UIADD3 UR7, UR4, 0x2, URZ ;  /* 0x0000000204077890 */ /* 0x000fe2000fffe03f */
[C---:B------:R-:W-:Y:S01]  /*13a0*/  ISETP.GT.AND P2, PT, R12.reuse, RZ, PT ;  /* 0x000000ff0c00720c */ /* 0x040fe20003f44270 */
[----:B------:R-:W-:Y:S01]  /*13b0*/  UIADD3 UR58, UR4, 0x4, URZ ;  /* 0x00000004043a7890 */ /* 0x000fe2000fffe03f */
[C---:B------:R-:W-:Y:S01]  /*13c0*/  ISETP.GT.AND P3, PT, R12.reuse, 0x1, PT ;  /* 0x000000010c00780c */ /* 0x040fe20003f64270 */
[----:B------:R-:W-:Y:S01]  /*13d0*/  UMOV UR14, UR4 ;  /* 0x00000004000e7c82 */ /* 0x000fe20008000000 */
[----:B------:R-:W-:Y:S01]  /*13e0*/  UIADD3 UR52, UR5, 0x6, URZ ;  /* 0x0000000605347890 */ /* 0x000fe2000fffe03f */
[----:B------:R-:W-:Y:S01]  /*13f0*/  HGMMA.64x128x16.F32 R24, gdesc[UR12], RZ, !UPT, gsb0 ;  /* 0x01e000000c1879f0 */ /* 0x000fe2000c0008ff */
[----:B------:R-:W-:Y:S01]  /*1400*/  UMOV UR12, UR6 ;  /* 0x00000006000c7c82 */ /* 0x000fe20008000000 */
[----:B------:R-:W-:Y:S01]  /*1410*/  UMOV UR13, 0x40000040 ;  /* 0x40000040000d7882 */ /* 0x000fe20000000000 */
[----:B------:R-:W-:Y:S01]  /*1420*/  UMOV UR14, UR7 ;  /* 0x00000007000e7c82 */ /* 0x000fe20008000000 */
[----:B------:R-:W-:Y:S01]  /*1430*/  UMOV UR15, 0x40000040 ;  /* 0x40000040000f7882 */ /* 0x000fe20000000000 */
[----:B------:R-:W-:Y:S01]  /*1440*/  UIADD3 UR54, UR4, 0x6, URZ ;  /* 0x0000000604367890 */ /* 0x000fe2000fffe03f */
[----:B------:R-:W-:Y:S01]  /*1450*/  IMAD.U32 R6, RZ, RZ, UR12 ;  /* 0x0000000cff067e24 */ /* 0x000fe2000f8e00ff */
[----:B------:R-:W-:Y:S01]  /*1460*/  UMOV UR53, 0x40000040 ;  /* 0x4000004000357882 */ /* 0x000fe20000000000 */
[----:B------:R-:W-:Y:S01]  /*1470*/  UMOV UR55, 0x40000040 ;  /* 0x4000004000377882 */ /* 0x000fe20000000000 */
[----:B------:R-:W-:Y:S01]  /*1480*/  IMAD.U32 R7, RZ, RZ, UR13 ;  /* 0x0000000dff077e24 */ /* 0x000fe2000f8e00ff */
[----:B------:R-:W-:Y:S01]  /*1490*/  UIADD3 UR16, UR5, 0x402, URZ ;  /* 0x0000040205107890 */ /* 0x000fe2000fffe03f */
[C---:B------:R-:W-:Y:S01]  /*14a0*/  ISETP.GT.AND P6, PT, R12.reuse, 0x8, PT ;  /* 0x000000080c00780c */ /* 0x040fe20003fc4270 */
[----:B------:R-:W-:Y:S01]  /*14b0*/  UIADD3 UR18, UR4, 0x402, URZ ;  /* 0x0000040204127890 */ /* 0x000fe2000fffe03f */
[C---:B------:R-:W-:Y:S01]  /*14c0*/  ISETP.GT.AND P5, PT, R12.reuse, 0x9, PT ;  /* 0x000000090c00780c */ /* 0x040fe20003fa4270 */
[----:B------:R-:W-:Y:S01]  /*14d0*/  UMOV UR17, 0x40000040 ;  /* 0x4000004000117882 */ /* 0x000fe20000000000 */
[----:B------:R-:W-:Y:S01]  /*14e0*/  UMOV UR19, 0x40000040 ;  /* 0x4000004000137882 */ /* 0x000fe20000000000 */
[----:B------:R-:W-:Y:S01]  /*14f0*/  UIADD3 UR20, UR5, 0x404, URZ ;  /* 0x0000040405147890 */ /* 0x000fe2000fffe03f */
[----:B------:R-:W-:Y:S01]  /*1500*/  ISETP.GT.AND P4, PT, R12, 0x10, PT ;  /* 0x000000100c00780c */ /* 0x000fe20003f84270 */
[----:B------:R-:W-:Y:S01]  /*1510*/  UIADD3 UR22, UR4, 0x404, URZ ;  /* 0x0000040404167890 */ /* 0x000fe2000fffe03f */
[----:B------:R-:W-:Y:S01]  /*1520*/  @!P1 PRMT R0, RZ, 0x654, R0 ;  /* 0x00000654ff009816 */ /* 0x000fe20000000000 */
[----:B------:R-:W-:Y:S01]  /*1530*/  UMOV UR21, 0x40000040 ;  /* 0x4000004000157882 */ /* 0x000fe20000000000 */
[----:B------:R-:W-:Y:S01]  /*1540*/  UMOV UR23, 0x40000040 ;  /* 0x4000004000177882 */ /* 0x000fe20000000000 */
[----:B------:R-:W-:Y:S01]  /*1550*/  UIADD3 UR24, UR5, 0x406, URZ ;  /* 0x0000040605187890 */ /* 0x000fe2000fffe03f */
[--C-:B------:R-:W-:Y:S01]  /*1560*/  IMAD.MOV.U32 R149, RZ, RZ, R151.reuse ;  /* 0x000000ffff957224 */ /* 0x100fe200078e0097 */
[----:B------:R-:W-:Y:S01]  /*1570*/  UIADD3 UR26, UR4, 0x406, URZ ;  /* 0x00000406041a7890 */ /* 0x000fe2000fffe03f */
[--C-:B------:R-:W-:Y:S01]  /*1580*/  IMAD.MOV.U32 R148, RZ, RZ, R151.reuse ;  /* 0x000000ffff947224 */ /* 0x100fe200078e0097 */
[----:B------:R-:W-:Y:S01]  /*1590*/  UMOV UR25, 0x40000040 ;  /* 0x4000004000197882 */ /* 0x000fe20000000000 */
[----:B------:R-:W-:Y:S01]  /*15a0*/  UMOV UR27, 0x40000040 ;  /* 0x40000040001b7882 */ /* 0x000fe20000000000 */
[----:B------:R-:W-:Y:S01]  /*15b0*/  UIADD3 UR28, UR5, 0x800, URZ ;  /* 0x00000800051c7890 */ /* 0x000fe2000fffe03f */
[-C--:B------:R-:W-:Y:S01]  /*15c0*/  MOV R147, R151.reuse ;  /* 0x0000009700937202 */ /* 0x080fe20000000f00 */
[----:B------:R-:W-:Y:S01]  /*15d0*/  UIADD3 UR30, UR4, 0x800, URZ ;  /* 0x00000800041e7890 */ /* 0x000fe2000fffe03f */
[--C-:B------:R-:W-:Y:S01]  /*15e0*/  IMAD.MOV.U32 R146, RZ, RZ, R151.reuse ;  /* 0x000000ffff927224 */ /* 0x100fe200078e0097 */
        /* <DEDUP_REMOVED lines=20> */
[--C-:B------:R-:W-:Y:S01]  /*1730*/  IMAD.MOV.U32 R139, RZ, RZ, R151.reuse ;  /* 0x000000ffff8b7224 */ /* 0x100fe200078e0097 */
[-C--:B------:R-:W-:Y:S01]  /*1740*/  MOV R135, R151.reuse ;  /* 0x0000009700877202 */ /* 0x080fe20000000f00 */
        /* <DEDUP_REMOVED lines=13> */
[----:B------:R-:W-:Y:S01]  /*1820*/  MOV R93, R151 ;  /* 0x00000097005d7202 */ /* 0x000fe20000000f00 */
[----:B------:R-:W-:-:S02]  /*1830*/  IMAD.MOV.U32 R115, RZ, RZ, R151 ;  /* 0x000000ffff737224 */ /* 0x000fc400078e0097 */
[--C-:B------:R-:W-:Y:S02]  /*1840*/  IMAD.MOV.U32 R113, RZ, RZ, R151.reuse ;  /* 0x000000ffff717224 */ /* 0x100fe400078e0097 */
[--C-:B------:R-:W-:Y:S02]  /*1850*/  IMAD.MOV.U32 R109, RZ, RZ, R151.reuse ;  /* 0x000000ffff6d7224 */ /* 0x100fe400078e0097 */
[--C-:B------:R-:W-:Y:S02]  /*1860*/  IMAD.MOV.U32 R107, RZ, RZ, R151.reuse ;  /* 0x000000ffff6b7224 */ /* 0x100fe400078e0097 */
[--C-:B------:R-:W-:Y:S02]  /*1870*/  IMAD.MOV.U32 R103, RZ, RZ, R151.reuse ;  /* 0x000000ffff677224 */ /* 0x100fe400078e0097 */
[--C-:B------:R-:W-:Y:S02]  /*1880*/  IMAD.MOV.U32 R101, RZ, RZ, R151.reuse ;  /* 0x000000ffff657224 */ /* 0x100fe400078e0097 */
[----:B------:R-:W-:-:S02]  /*1890*/  IMAD.MOV.U32 R97, RZ, RZ, R151 ;  /* 0x000000ffff617224 */ /* 0x000fc400078e0097 */
[--C-:B------:R-:W-:Y:S02]  /*18a0*/  IMAD.MOV.U32 R95, RZ, RZ, R151.reuse ;  /* 0x000000ffff5f7224 */ /* 0x100fe400078e0097 */
[--C-:B------:R-:W-:Y:S02]  /*18b0*/  IMAD.MOV.U32 R91, RZ, RZ, R151.reuse ;  /* 0x000000ffff5b7224 */ /* 0x100fe400078e0097 */
[----:B------:R-:W-:Y:S01]  /*18c0*/  IMAD.MOV.U32 R89, RZ, RZ, R151 ;  /* 0x000000ffff597224 */ /* 0x000fe200078e0097 */
[----:B------:R-:W-:Y:S02]  /*18d0*/  WARPGROUP.DEPBAR.LE gsb0, 0x0 ;  /* 0x00008000000079c5 */ /* 0x000fe40000010000 */
[----:B------:R-:W-:-:S06]  /*18e0*/  WARPGROUP.ARRIVE ;  /* 0x00000000000079c5 */ /* 0x000fcc0000000000 */
[----:B------:R-:W-:Y:S01]  /*18f0*/  HGMMA.64x128x16.F32 R24, gdesc[UR12], R24, gsb0 ;  /* 0x01e000000c1879f0 */ /* 0x000fe20008000818 */
[----:B------:R-:W-:Y:S02]  /*1900*/  UIADD3 UR12, UR5, 0x400, URZ ;  /* 0x00000400050c7890 */ /* 0x000fe4000fffe03f */
[----:B------:R-:W-:Y:S01]  /*1910*/  UIADD3 UR14, UR4, 0x400, URZ ;  /* 0x00000400040e7890 */ /* 0x000fe2000fffe03f */
[----:B------:R-:W-:Y:S01]  /*1920*/  UMOV UR13, 0x40000040 ;  /* 0x40000040000d7882 */ /* 0x000fe20000000000 */
[----:B------:R-:W-:Y:S01]  /*1930*/  UMOV UR15, 0x40000040 ;  /* 0x40000040000f7882 */ /* 0x000fe20000000000 */
[----:B------:R-:W-:Y:S01]  /*1940*/  ULDC UR4, c[0x0][0x9d8] ;  /* 0x0002760000047ab9 */ /* 0x000fe20000000800 */
[----:B------:R-:W-:Y:S01]  /*1950*/  ULDC UR5, c[0x0][0x988] ;  /* 0x0002620000057ab9 */ /* 0x000fe20000000800 */
[----:B------:R-:W-:Y:S02]  /*1960*/  WARPGROUP.DEPBAR.LE gsb0, 0x0 ;  /* 0x00008000000079c5 */ /* 0x000fe40000010000 */
[----:B------:R-:W-:-:S06]  /*1970*/  WARPGROUP.ARRIVE ;  /* 0x00000000000079c5 */ /* 0x000fcc0000000000 */
[----:B------:R-:W-:Y:S03]  /*1980*/  HGMMA.64x128x16.F32 R24, gdesc[UR56], R24, gsb0 ;  /* 0x01e00000381879f0 */ /* 0x000fe60008000818 */
[----:B------:R-:W-:Y:S02]  /*1990*/  WARPGROUP.DEPBAR.LE gsb0, 0x0 ;  /* 0x00008000000079c5 */ /* 0x000fe40000010000 */
[----:B------:R-:W-:-:S07]  /*19a0*/  WARPGROUP.ARRIVE ;  /* 0x00000000000079c5 */ /* 0x000fce0000000000 */
        /* <DEDUP_REMOVED lines=26> */
[----:B------:R-:W-:Y:S01]  /*1b50*/  FMUL.FTZ R24, R24, UR4 ;  /* 0x0000000418187c20 */ /* 0x000fe20008410000 */
[----:B------:R-:W-:Y:S01]  /*1b60*/  FMUL.FTZ R25, R25, UR4 ;  /* 0x0000000419197c20 */ /* 0x000fe20008410000 */
[----:B------:R-:W-:Y:S01]  /*1b70*/  FMUL.FTZ R28, R28, UR4 ;  /* 0x000000041c1c7c20 */ /* 0x000fe20008410000 */
[----:B------:R-:W-:Y:S01]  /*1b80*/  FMUL.FTZ R29, R29, UR4 ;  /* 0x000000041d1d7c20 */ /* 0x000fe20008410000 */
[----:B------:R-:W-:Y:S01]  /*1b90*/  FMUL.FTZ R32, R32, UR4 ;  /* 0x0000000420207c20 */ /* 0x000fe20008410000 */
[----:B------:R-:W-:Y:S01]  /*1ba0*/  FMUL.FTZ R26, R26, UR4 ;  /* 0x000000041a1a7c20 */ /* 0x000fe20008410000 */
[----:B------:R-:W0:Y:S01]  /*1bb0*/  MUFU.TANH R24, R24 ;  /* 0x0000001800187308 */ /* 0x000e220000002400 */
[----:B------:R-:W-:Y:S01]  /*1bc0*/  FMUL.FTZ R33, R33, UR4 ;  /* 0x0000000421217c20 */ /* 0x000fe20008410000 */
[----:B------:R-:W-:Y:S01]  /*1bd0*/  FMUL.FTZ R27, R27, UR4 ;  /* 0x000000041b1b7c20 */ /* 0x000fe20008410000 */
[----:B------:R-:W-:Y:S01]  /*1be0*/  FMUL.FTZ R36, R36, UR4 ;  /* 0x0000000424247c20 */ /* 0x000fe20008410000 */
[----:B------:R-:W-:Y:S01]  /*1bf0*/  FMUL.FTZ R30, R30, UR4 ;  /* 0x000000041e1e7c20 */ /* 0x000fe20008410000 */
[----:B------:R-:W-:Y:S01]  /*1c00*/  FMUL.FTZ R37, R37, UR4 ;  /* 0x0000000425257c20 */ /* 0x000fe20008410000 */
[----:B------:R-:W-:Y:S01]  /*1c10*/  FMUL.FTZ R31, R31, UR4 ;  /* 0x000000041f1f7c20 */ /* 0x000fe20008410000 */
[----:B------:R-:W-:Y:S01]  /*1c20*/  FMUL.FTZ R34, R34, UR4 ;  /* 0x0000000422227c20 */ /* 0x000fe20008410000 */
[----:B------:R-:W1:Y:S01]  /*1c30*/  MUFU.TANH R25, R25 ;  /* 0x0000001900197308 */ /* 0x000e620000002400 */
[----:B------:R-:W-:Y:S01]  /*1c40*/  FMUL.FTZ R40, R40, UR4 ;  /* 0x0000000428287c20 */ /* 0x000fe20008410000 */
[----:B------:R-:W-:Y:S01]  /*1c50*/  FMUL.FTZ R41, R41, UR4 ;  /* 0x0000000429297c20 */ /* 0x000fe20008410000 */
[----:B------:R-:W-:Y:S01]  /*1c60*/  FMUL.FTZ R35, R35, UR4 ;  /* 0x0000000423237c20 */ /* 0x000fe20008410000 */
[----:B------:R-:W-:Y:S01]  /*1c70*/  FMUL.FTZ R38, R38, UR4 ;  /* 0x0000000426267c20 */ /* 0x000fe20008410000 */
[----:B------:R-:W-:Y:S01]  /*1c80*/  FMUL.FTZ R44, R44, UR4 ;  /* 0x000000042c2c7c20 */ /* 0x000fe20008410000 */
[----:B------:R-:W-:Y:S01]  /*1c90*/  FMUL.FTZ R45, R45, UR4 ;  /* 0x000000042d2d7c20 */ /* 0x000fe20008410000 */
[----:B------:R-:W-:Y:S01]  /*1ca0*/  FMUL.FTZ R39, R39, UR4 ;  /* 0x0000000427277c20 */ /* 0x000fe20008410000 */
[----:B------:R-:W2:Y:S01]  /*1cb0*/  MUFU.TANH R28, R28 ;  /* 0x0000001c001c7308 */ /* 0x000ea20000002400 */
[----:B0-----:R-:W-:Y:S01]  /*1cc0*/  FSEL R14, R24, -INF , P2 ;  /* 0xff800000180e7808 */ /* 0x001fe20001000000 */
[----:B------:R-:W-:Y:S01]  /*1cd0*/  FMUL.FTZ R42, R42, UR4 ;  /* 0x000000042a2a7c20 */ /* 0x000fe20008410000 */
[----:B------:R-:W-:Y:S01]  /*1ce0*/  FMUL.FTZ R48, R48, UR4 ;  /* 0x0000000430307c20 */ /* 0x000fe20008410000 */
[----:B------:R-:W-:Y:S01]  /*1cf0*/  FMUL.FTZ R43, R43, UR4 ;  /* 0x000000042b2b7c20 */ /* 0x000fe20008410000 */
[----:B------:R-:W-:Y:S01]  /*1d00*/  FMUL.FTZ R49, R49, UR4 ;  /* 0x0000000431317c20 */ /* 0x000fe20008410000 */
[----:B------:R-:W-:Y:S01]  /*1d10*/  FMUL.FTZ R46, R46, UR4 ;  /* 0x000000042e2e7c20 */ /* 0x000fe20008410000 */
[----:B------:R-:W-:Y:S01]  /*1d20*/  FMUL.FTZ R52, R52, UR4 ;  /* 0x0000000434347c20 */ /* 0x000fe20008410000 */
[----:B------:R-:W0:Y:S01]  /*1d30*/  MUFU.TANH R29, R29 ;  /* 0x0000001d001d7308 */ /* 0x000e220000002400 */
[----:B-1----:R-:W-:Y:S01]  /*1d40*/  FSEL R25, R25, -INF , P3 ;  /* 0xff80000019197808 */ /* 0x002fe20001800000 */
[----:B------:R-:W-:Y:S01]  /*1d50*/  FMUL.FTZ R47, R47, UR4 ;  /* 0x000000042f2f7c20 */ /* 0x000fe20008410000 */
[----:B------:R-:W-:Y:S01]  /*1d60*/  FMUL.FTZ R53, R53, UR4 ;  /* 0x0000000435357c20 */ /* 0x000fe20008410000 */
[----:B------:R-:W-:Y:S01]  /*1d70*/  FMUL.FTZ R50, R50, UR4 ;  /* 0x0000000432327c20 */ /* 0x000fe20008410000 */
[----:B------:R-:W-:Y:S01]  /*1d80*/  FMNMX.FTZ R9, R14, R25, !PT ;  /* 0x000000190e097209 */ /* 0x000fe20007810000 */
[----:B------:R-:W-:Y:S01]  /*1d90*/  FMUL.FTZ R56, R56, UR4 ;  /* 0x0000000438387c20 */ /* 0x000fe20008410000 */
[----:B------:R-:W-:Y:S01]  /*1da0*/  FMUL.FTZ R51, R51, UR4 ;  /* 0x0000000433337c20 */ /* 0x000fe20008410000 */
[----:B------:R-:W1:Y:S01]  /*1db0*/  MUFU.TANH R8, R26 ;  /* 0x0000001a00087308 */ /* 0x000e620000002400 */
[----:B--2---:R-:W-:Y:S01]  /*1dc0*/  FSEL R90, R28, -INF , P6 ;  /* 0xff8000001c5a7808 */ /* 0x004fe20003000000 */
[----:B------:R-:W-:Y:S01]  /*1dd0*/  FMUL.FTZ R57, R57, UR4 ;  /* 0x0000000439397c20 */ /* 0x000fe20008410000 */
[----:B------:R-:W-:Y:S01]  /*1de0*/  FMUL.FTZ R54, R54, UR4 ;  /* 0x0000000436367c20 */ /* 0x000fe20008410000 */
[----:B------:R-:W-:Y:S01]  /*1df0*/  FMUL.FTZ R60, R60, UR4 ;  /* 0x000000043c3c7c20 */ /* 0x000fe20008410000 */
[----:B------:R-:W-:Y:S01]  /*1e00*/  FMNMX.FTZ R9, R90, R9, !PT ;  /* 0x000000095a097209 */ /* 0x000fe20007810000 */
[----:B------:R-:W-:Y:S01]  /*1e10*/  FMUL.FTZ R55, R55, UR4 ;  /* 0x0000000437377c20 */ /* 0x000fe20008410000 */
[----:B------:R-:W-:Y:S01]  /*1e20*/  FMUL.FTZ R61, R61, UR4 ;  /* 0x000000043d3d7c20 */ /* 0x000fe20008410000 */
[----:B------:R-:W2:Y:S01]  /*1e30*/  MUFU.TANH R32, R32 ;  /* 0x0000002000207308 */ /* 0x000ea20000002400 */
[----:B0-----:R-:W-:Y:S01]  /*1e40*/  FSEL R92, R29, -INF , P5 ;  /* 0xff8000001d5c7808 */ /* 0x001fe20002800000 */
[----:B------:R-:W-:Y:S01]  /*1e50*/  FMUL.FTZ R58, R58, UR4 ;  /* 0x000000043a3a7c20 */ /* 0x000fe20008410000 */
[----:B------:R-:W-:Y:S01]  /*1e60*/  FMUL.FTZ R64, R64, UR4 ;  /* 0x0000000440407c20 */ /* 0x000fe20008410000 */
[----:B------:R-:W-:Y:S01]  /*1e70*/  FMUL.FTZ R59, R59, UR4 ;  /* 0x000000043b3b7c20 */ /* 0x000fe20008410000 */
[----:B------:R-:W-:Y:S01]  /*1e80*/  FMNMX.FTZ R9, R92, R9, !PT ;  /* 0x000000095c097209 */ /* 0x000fe20007810000 */
[----:B------:R-:W-:Y:S01]  /*1e90*/  FMUL.FTZ R65, R65, UR4 ;  /* 0x0000000441417c20 */ /* 0x000fe20008410000 */
[----:B------:R-:W-:Y:S01]  /*1ea0*/  FMUL.FTZ R62, R62, UR4 ;  /* 0x000000043e3e7c20 */ /* 0x000fe20008410000 */
[----:B------:R-:W0:Y:S01]  /*1eb0*/  MUFU.TANH R3, R27 ;  /* 0x0000001b00037308 */ /* 0x000e220000002400 */
[----:B-1----:R-:W-:Y:S01]  /*1ec0*/  FSEL R8, R8, -INF , P2 ;  /* 0xff80000008087808 */ /* 0x002fe20001000000 */
[----:B------:R-:W-:Y:S01]  /*1ed0*/  FMUL.FTZ R68, R68, UR4 ;  /* 0x0000000444447c20 */ /* 0x000fe20008410000 */
[----:B------:R-:W-:Y:S01]  /*1ee0*/  ISETP.GT.AND P2, PT, R12, 0x11, PT ;  /* 0x000000110c00780c */ /* 0x000fe20003f44270 */
[----:B------:R-:W-:Y:S01]  /*1ef0*/  FMUL.FTZ R63, R63, UR4 ;  /* 0x000000043f3f7c20 */ /* 0x000fe20008410000 */
[----:B------:R-:W-:Y:S01]  /*1f00*/  FMUL.FTZ R69, R69, UR4 ;  /* 0x0000000445457c20 */ /* 0x000fe20008410000 */
        /* <DEDUP_REMOVED lines=13> */
[----:B------:R-:W-:Y:S01]  /*1fe0*/  ISETP.GT.AND P3, PT, R12, 0x18, PT ;  /* 0x000000180c00780c */ /* 0x000fe20003f64270 */
        /* <DEDUP_REMOVED lines=15> */
[----:B------:R-:W-:Y:S01]  /*20e0*/  ISETP.GT.AND P6, PT, R12, 0x19, PT ;  /* 0x000000190c00780c */ /* 0x000fe20003fc4270 */
[----:B------:R-:W-:Y:S01]  /*20f0*/  FMUL.FTZ R86, R86, UR4 ;  /* 0x0000000456567c20 */ /* 0x000fe20008410000 */
[----:B------:R-:W-:Y:S01]  /*2100*/  FMUL.FTZ R87, R87, UR4 ;  /* 0x0000000457577c20 */ /* 0x000fe20008410000 */
[----:B------:R2:W-:Y:S02]  /*2110*/  @!P1 SYNCS.ARRIVE.TRANS64.RED.A1T0 RZ, [R0+URZ], RZ ;  /* 0x000000ff00ff99a7 */ /* 0x0005e4000810043f */
[----:B------:R-:W3:Y:S01]  /*2120*/  MUFU.TANH R37, R37 ;  /* 0x0000002500257308 */ /* 0x000ee20000002400 */
[----:B0-----:R-:W-:-:S04]  /*2130*/  FSEL R98, R36, -INF , P3 ;  /* 0xff80000024627808 */ /* 0x001fc80001800000 */
[----:B------:R-:W-:-:S03]  /*2140*/  FMNMX.FTZ R9, R98, R9, !PT ;  /* 0x0000000962097209 */ /* 0x000fc60007810000 */
[----:B------:R-:W0:Y:S01]  /*2150*/  MUFU.TANH R34, R34 ;  /* 0x0000002200227308 */ /* 0x000e220000002400 */
[----:B-1----:R-:W-:Y:S02]  /*2160*/  FSEL R20, R20, -INF , P5 ;  /* 0xff80000014147808 */ /* 0x002fe40002800000 */
[----:B------:R-:W-:-:S05]  /*2170*/  ISETP.GT.AND P5, PT, R12, 0x20, PT ;  /* 0x000000200c00780c */ /* 0x000fca0003fa4270 */
[----:B------:R-:W1:Y:S01]  /*2180*/  MUFU.TANH R40, R40 ;  /* 0x0000002800287308 */ /* 0x000e620000002400 */
[----:B---3--:R-:W-:-:S04]  /*2190*/  FSEL R100, R37, -INF , P6 ;  /* 0xff80000025647808 */ /* 0x008fc80003000000 */
[----:B------:R-:W-:-:S03]  /*21a0*/  FMNMX.FTZ R9, R100, R9, !PT ;  /* 0x0000000964097209 */ /* 0x000fc60007810000 */
[----:B------:R-:W3:Y:S01]  /*21b0*/  MUFU.TANH R26, R35 ;  /* 0x00000023001a7308 */ /* 0x000ee20000002400 */
[----:B0-----:R-:W-:Y:S02]  /*21c0*/  FSEL R24, R34, -INF , P4 ;  /* 0xff80000022187808 */ /* 0x001fe40002000000 */
[----:B------:R-:W-:-:S05]  /*21d0*/  ISETP.GT.AND P4, PT, R12, 0x21, PT ;  /* 0x000000210c00780c */ /* 0x000fca0003f84270 */
[----:B------:R-:W0:Y:S01]  /*21e0*/  MUFU.TANH R41, R41 ;  /* 0x0000002900297308 */ /* 0x000e220000002400 */
[----:B-1----:R-:W-:-:S04]  /*21f0*/  FSEL R102, R40, -INF , P5 ;  /* 0xff80000028667808 */ /* 0x002fc80002800000 */
[----:B------:R-:W-:-:S03]  /*2200*/  FMNMX.FTZ R9, R102, R9, !PT ;  /* 0x0000000966097209 */ /* 0x000fc60007810000 */
[----:B------:R-:W1:Y:S01]  /*2210*/  MUFU.TANH R38, R38 ;  /* 0x0000002600267308 */ /* 0x000e620000002400 */
[----:B---3--:R-:W-:Y:S02]  /*2220*/  FSEL R26, R26, -INF , P2 ;  /* 0xff8000001a1a7808 */ /* 0x008fe40001000000 */
[----:B------:R-:W-:-:S05]  /*2230*/  ISETP.GT.AND P2, PT, R12, 0x28, PT ;  /* 0x000000280c00780c */ /* 0x000fca0003f44270 */
        /* <DEDUP_REMOVED lines=97> */
[----:B---3--:R-:W-:Y:S02]  /*2850*/  FSEL R60, R70, -INF , P6 ;  /* 0xff800000463c7808 */ /* 0x008fe40003000000 */
[----:B------:R-:W-:-:S05]  /*2860*/  ISETP.GT.AND P6, PT, R12, 0x69, PT ;  /* 0x000000690c00780c */ /* 0x000fca0003fc4270 */
[----:B------:R-:W3:Y:S01]  /*2870*/  MUFU.TANH R71, R71 ;  /* 0x0000004700477308 */ /* 0x000ee20000002400 */
[----:B0-----:R-:W-:-:S04]  /*2880*/  FSEL R70, R73, -INF , P3 ;  /* 0xff80000049467808 */ /* 0x001fc80001800000 */
[----:B------:R-:W-:-:S03]  /*2890*/  FMNMX.FTZ R9, R70, R9, !PT ;  /* 0x0000000946097209 */ /* 0x000fc60007810000 */
        /* <DEDUP_REMOVED lines=29> */
[----:B------:R-:W-:Y:S02]  /*2a70*/  FMNMX.FTZ R13, R138, R9, !PT ;  /* 0x000000098a0d7209 */ /* 0x000fe40007810000 */
[----:B------:R-:W-:Y:S01]  /*2a80*/  MOV R9, UR5 ;  /* 0x0000000500097c02 */ /* 0x000fe20008000f00 */
[----:B------:R-:W1:Y:S01]  /*2a90*/  MUFU.TANH R83, R83 ;  /* 0x0000005300537308 */ /* 0x000e620000002400 */
[----:B---3--:R-:W-:Y:S01]  /*2aa0*/  FSEL R74, R79, -INF , P6 ;  /* 0xff8000004f4a7808 */ /* 0x008fe20003000000 */
[----:B------:R-:W3:Y:S06]  /*2ab0*/  SHFL.BFLY PT, R12, R13, 0x2, 0x1f ;  /* 0x0c401f000d0c7f89 */ /* 0x000eec00000e0000 */
[----:B------:R-:W4:Y:S01]  /*2ac0*/  MUFU.TANH R86, R86 ;  /* 0x0000005600567308 */ /* 0x000f220000002400 */
[----:B0-----:R-:W-:-:S07]  /*2ad0*/  FSEL R82, R82, -INF , P5 ;  /* 0xff80000052527808 */ /* 0x001fce0002800000 */
[----:B------:R-:W0:Y:S01]  /*2ae0*/  MUFU.TANH R87, R87 ;  /* 0x0000005700577308 */ /* 0x000e220000002400 */
[----:B-1----:R-:W-:Y:S02]  /*2af0*/  FSEL R78, R83, -INF , P4 ;  /* 0xff800000534e7808 */ /* 0x002fe40002000000 */
[----:B----4-:R-:W-:Y:S02]  /*2b00*/  FSEL R86, R86, -INF , P3 ;  /* 0xff80000056567808 */ /* 0x010fe40001800000 */
[----:B---3--:R-:W-:-:S05]  /*2b10*/  FMNMX.FTZ R15, R13, R12, !PT ;  /* 0x0000000c0d0f7209 */ /* 0x008fca0007810000 */
[----:B------:R-:W1:Y:S02]  /*2b20*/  SHFL.BFLY PT, R12, R15, 0x1, 0x1f ;  /* 0x0c201f000f0c7f89 */ /* 0x000e6400000e0000 */
[----:B-1----:R-:W-:Y:S02]  /*2b30*/  FMNMX.FTZ R12, R15, R12, !PT ;  /* 0x0000000c0f0c7209 */ /* 0x002fe40007810000 */
[----:B------:R-:W-:Y:S02]  /*2b40*/  FMNMX.FTZ R15, R8, R3, !PT ;  /* 0x00000003080f7209 */ /* 0x000fe40007810000 */
[C---:B------:R-:W-:Y:S01]  /*2b50*/  FSETP.NEU.FTZ.AND P0, PT, R12.reuse, -INF , PT ;  /* 0xff8000000c00780b */ /* 0x040fe20003f1d000 */
[----:B------:R-:W-:Y:S01]  /*2b60*/  FMUL.FTZ R21, R12, R9 ;  /* 0x000000090c157220 */ /* 0x000fe20000410000 */
[----:B------:R-:W-:-:S04]  /*2b70*/  FMNMX.FTZ R15, R10, R15, !PT ;  /* 0x0000000f0a0f7209 */ /* 0x000fc80007810000 */
[----:B------:R-:W-:Y:S02]  /*2b80*/  FMNMX.FTZ R15, R20, R15, !PT ;  /* 0x0000000f140f7209 */ /* 0x000fe40007810000 */
[----:B------:R-:W-:Y:S02]  /*2b90*/  FSEL R41, R21, RZ, P0 ;  /* 0x000000ff15297208 */ /* 0x000fe40000000000 */
[----:B------:R-:W-:Y:S02]  /*2ba0*/  FMNMX.FTZ R15, R24, R15, !PT ;  /* 0x0000000f180f7209 */ /* 0x000fe40007810000 */
[----:B------:R-:W-:Y:S01]  /*2bb0*/  ISETP.NE.AND P0, PT, R11, RZ, PT ;  /* 0x000000ff0b00720c */ /* 0x000fe20003f05270 */
[--C-:B------:R-:W-:Y:S01]  /*2bc0*/  FFMA.FTZ R11, R25, R9, -R41.reuse ;  /* 0x00000009190b7223 */ /* 0x100fe20000010829 */
[----:B------:R-:W-:Y:S01]  /*2bd0*/  FMNMX.FTZ R21, R26, R15, !PT ;  /* 0x0000000f1a157209 */ /* 0x000fe20007810000 */
[-CC-:B------:R-:W-:Y:S01]  /*2be0*/  FFMA.FTZ R182, R90, R9.reuse, -R41.reuse ;  /* 0x000000095ab67223 */ /* 0x180fe20000010829 */
[----:B0-----:R-:W-:Y:S01]  /*2bf0*/  FSEL R90, R87, -INF , P2 ;  /* 0xff800000575a7808 */ /* 0x001fe20001000000 */
[--C-:B------:R-:W-:Y:S01]  /*2c00*/  FFMA.FTZ R180, R14, R9, -R41.reuse ;  /* 0x000000090eb47223 */ /* 0x100fe20000010829 */
[----:B------:R-:W-:Y:S01]  /*2c10*/  FMNMX.FTZ R21, R28, R21, !PT ;  /* 0x000000151c157209 */ /* 0x000fe20007810000 */
[----:B------:R-:W-:Y:S01]  /*2c20*/  MUFU.EX2 R11, R11 ;  /* 0x0000000b000b7308 */ /* 0x000fe20000000800 */
[-CC-:B------:R-:W-:Y:S01]  /*2c30*/  FFMA.FTZ R13, R92, R9.reuse, -R41.reuse ;  /* 0x000000095c0d7223 */ /* 0x180fe20000010829 */
[--C-:B------:R-:W-:Y:S01]  /*2c40*/  FFMA.FTZ R176, R94, R9, -R41.reuse ;  /* 0x000000095eb07223 */ /* 0x100fe20000010829 */
[----:B------:R-:W-:Y:S01]  /*2c50*/  FMNMX.FTZ R21, R30, R21, !PT ;  /* 0x000000151e157209 */ /* 0x000fe20007810000 */
[-CC-:B------:R-:W-:Y:S01]  /*2c60*/  FFMA.FTZ R96, R96, R9.reuse, -R41.reuse ;  /* 0x0000000960607223 */ /* 0x180fe20000010829 */
[-CC-:B------:R-:W-:Y:S01]  /*2c70*/  FFMA.FTZ R178, R98, R9.reuse, -R41.reuse ;  /* 0x0000000962b27223 */ /* 0x180fe20000010829 */
[--C-:B------:R-:W-:Y:S01]  /*2c80*/  FFMA.FTZ R100, R100, R9, -R41.reuse ;  /* 0x0000000964647223 */ /* 0x100fe20000010829 */
[----:B------:R-:W-:Y:S01]  /*2c90*/  FMNMX.FTZ R21, R32, R21, !PT ;  /* 0x0000001520157209 */ /* 0x000fe20007810000 */
[----:B------:R-:W0:Y:S01]  /*2ca0*/  MUFU.EX2 R180, R180 ;  /* 0x000000b400b47308 */ /* 0x000e220000000800 */
[-CC-:B------:R-:W-:Y:S01]  /*2cb0*/  FFMA.FTZ R172, R102, R9.reuse, -R41.reuse ;  /* 0x0000000966ac7223 */ /* 0x180fe20000010829 */
[--C-:B------:R-:W-:Y:S01]  /*2cc0*/  FFMA.FTZ R104, R104, R9, -R41.reuse ;  /* 0x0000000968687223 */ /* 0x100fe20000010829 */
[----:B------:R-:W-:Y:S01]  /*2cd0*/  FMNMX.FTZ R25, R34, R21, !PT ;  /* 0x0000001522197209 */ /* 0x000fe20007810000 */
[-CC-:B------:R-:W-:Y:S01]  /*2ce0*/  FFMA.FTZ R174, R106, R9.reuse, -R41.reuse ;  /* 0x000000096aae7223 */ /* 0x180fe20000010829 */
[-CC-:B------:R-:W-:Y:S01]  /*2cf0*/  FFMA.FTZ R108, R108, R9.reuse, -R41.reuse ;  /* 0x000000096c6c7223 */ /* 0x180fe20000010829 */
[--C-:B------:R-:W-:Y:S01]  /*2d00*/  FFMA.FTZ R168, R110, R9, -R41.reuse ;  /* 0x000000096ea87223 */ /* 0x100fe20000010829 */
[----:B------:R-:W-:Y:S01]  /*2d10*/  FMNMX.FTZ R25, R36, R25, !PT ;  /* 0x0000001924197209 */ /* 0x000fe20007810000 */
[----:B------:R-:W1:Y:S01]  /*2d20*/  MUFU.EX2 R182, R182 ;  /* 0x000000b600b67308 */ /* 0x000e620000000800 */
[-CC-:B------:R-:W-:Y:S01]  /*2d30*/  FFMA.FTZ R112, R112, R9.reuse, -R41.reuse ;  /* 0x0000000970707223 */ /* 0x180fe20000010829 */
[--C-:B------:R-:W-:Y:S01]  /*2d40*/  FFMA.FTZ R170, R114, R9, -R41.reuse ;  /* 0x0000000972aa7223 */ /* 0x100fe20000010829 */
[----:B------:R-:W-:Y:S01]  /*2d50*/  FMNMX.FTZ R25, R38, R25, !PT ;  /* 0x0000001926197209 */ /* 0x000fe20007810000 */
[-CC-:B------:R-:W-:Y:S01]  /*2d60*/  FFMA.FTZ R116, R116, R9.reuse, -R41.reuse ;  /* 0x0000000974747223 */ /* 0x180fe20000010829 */
[-CC-:B------:R-:W-:Y:S01]  /*2d70*/  FFMA.FTZ R152, R118, R9.reuse, -R41.reuse ;  /* 0x0000000976987223 */ /* 0x180fe20000010829 */
[--C-:B------:R-:W-:Y:S01]  /*2d80*/  FFMA.FTZ R120, R120, R9, -R41.reuse ;  /* 0x0000000978787223 */ /* 0x100fe20000010829 */
[----:B------:R-:W-:Y:S01]  /*2d90*/  FMNMX.FTZ R25, R40, R25, !PT ;  /* 0x0000001928197209 */ /* 0x000fe20007810000 */
[----:B------:R-:W3:Y:S01]  /*2da0*/  MUFU.EX2 R13, R13 ;  /* 0x0000000d000d7308 */ /* 0x000ee20000000800 */
[-CC-:B------:R-:W-:Y:S01]  /*2db0*/  FFMA.FTZ R154, R122, R9.reuse, -R41.reuse ;  /* 0x000000097a9a7223 */ /* 0x180fe20000010829 */
[--C-:B------:R-:W-:Y:S01]  /*2dc0*/  FFMA.FTZ R156, R126, R9, -R41.reuse ;  /* 0x000000097e9c7223 */ /* 0x100fe20000010829 */
[----:B------:R-:W-:Y:S01]  /*2dd0*/  FMNMX.FTZ R27, R42, R25, !PT ;  /* 0x000000192a1b7209 */ /* 0x000fe20007810000 */
[-CC-:B------:R-:W-:Y:S01]  /*2de0*/  FFMA.FTZ R37, R128, R9.reuse, -R41.reuse ;  /* 0x0000000980257223 */ /* 0x180fe20000010829 */
[-CC-:B------:R-:W-:Y:S01]  /*2df0*/  FFMA.FTZ R158, R130, R9.reuse, -R41.reuse ;  /* 0x00000009829e7223 */ /* 0x180fe20000010829 */
[--C-:B------:R-:W-:Y:S01]  /*2e00*/  FFMA.FTZ R132, R132, R9, -R41.reuse ;  /* 0x0000000984847223 */ /* 0x100fe20000010829 */
[----:B------:R-:W-:Y:S01]  /*2e10*/  FMNMX.FTZ R27, R44, R27, !PT ;  /* 0x0000001b2c1b7209 */ /* 0x000fe20007810000 */
[----:B------:R-:W4:Y:S01]  /*2e20*/  MUFU.EX2 R176, R176 ;  /* 0x000000b000b07308 */ /* 0x000f220000000800 */
[-CC-:B------:R-:W-:Y:S01]  /*2e30*/  FFMA.FTZ R72, R72, R9.reuse, -R41.reuse ;  /* 0x0000000948487223 */ /* 0x180fe20000010829 */
[--C-:B------:R-:W-:Y:S01]  /*2e40*/  FFMA.FTZ R70, R70, R9, -R41.reuse ;  /* 0x0000000946467223 */ /* 0x100fe20000010829 */
[----:B------:R-:W-:Y:S01]  /*2e50*/  FMNMX.FTZ R27, R46, R27, !PT ;  /* 0x0000001b2e1b7209 */ /* 0x000fe20007810000 */
[-CC-:B------:R-:W-:Y:S01]  /*2e60*/  FFMA.FTZ R76, R76, R9.reuse, -R41.reuse ;  /* 0x000000094c4c7223 */ /* 0x180fe20000010829 */
[-CC-:B------:R-:W-:Y:S01]  /*2e70*/  FFMA.FTZ R134, R134, R9.reuse, -R41.reuse ;  /* 0x0000000986867223 */ /* 0x180fe20000010829 */
[--C-:B------:R-:W-:Y:S01]  /*2e80*/  FFMA.FTZ R80, R80, R9, -R41.reuse ;  /* 0x0000000950507223 */ /* 0x100fe20000010829 */
[----:B------:R-:W-:Y:S01]  /*2e90*/  FMNMX.FTZ R27, R48, R27, !PT ;  /* 0x0000001b301b7209 */ /* 0x000fe20007810000 */
[----:B------:R-:W5:Y:S01]  /*2ea0*/  MUFU.EX2 R15, R96 ;  /* 0x00000060000f7308 */ /* 0x000f620000000800 */
[-CC-:B------:R-:W-:Y:S01]  /*2eb0*/  FFMA.FTZ R136, R136, R9.reuse, -R41.reuse ;  /* 0x0000000988887223 */ /* 0x180fe20000010829 */
[----:B------:R-:W-:Y:S01]  /*2ec0*/  FFMA.FTZ R84, R84, R9, -R41 ;  /* 0x0000000954547223 */ /* 0x000fe20000010829 */
[----:B------:R-:W-:Y:S01]  /*2ed0*/  FMNMX.FTZ R29, R50, R27, !PT ;  /* 0x0000001b321d7209 */ /* 0x000fe20007810000 */
[----:B------:R-:W-:-:S02]  /*2ee0*/  IMAD.MOV.U32 R130, RZ, RZ, R151 ;  /* 0x000000ffff827224 */ /* 0x000fc400078e0097 */
[--C-:B------:R-:W-:Y:S01]  /*2ef0*/  IMAD.MOV.U32 R128, RZ, RZ, R151.reuse ;  /* 0x000000ffff807224 */ /* 0x100fe200078e0097 */
[----:B------:R-:W-:Y:S01]  /*2f00*/  FMNMX.FTZ R29, R52, R29, !PT ;  /* 0x0000001d341d7209 */ /* 0x000fe20007810000 */
[----:B------:R-:W2:Y:S01]  /*2f10*/  MUFU.EX2 R178, R178 ;  /* 0x000000b200b27308 */ /* 0x000ea20000000800 */
[--C-:B------:R-:W-:Y:S02]  /*2f20*/  IMAD.MOV.U32 R126, RZ, RZ, R151.reuse ;  /* 0x000000ffff7e7224 */ /* 0x100fe400078e0097 */
[----:B------:R-:W-:Y:S01]  /*2f30*/  FMNMX.FTZ R29, R54, R29, !PT ;  /* 0x0000001d361d7209 */ /* 0x000fe20007810000 */
[--C-:B------:R-:W-:Y:S02]  /*2f40*/  IMAD.MOV.U32 R122, RZ, RZ, R151.reuse ;  /* 0x000000ffff7a7224 */ /* 0x100fe400078e0097 */
[--C-:B------:R-:W-:Y:S01]  /*2f50*/  IMAD.MOV.U32 R118, RZ, RZ, R151.reuse ;  /* 0x000000ffff767224 */ /* 0x100fe200078e0097 */
[----:B------:R-:W-:Y:S01]  /*2f60*/  FMNMX.FTZ R29, R56, R29, !PT ;  /* 0x0000001d381d7209 */ /* 0x000fe20007810000 */
[----:B------:R0:W-:Y:S01]  /*2f70*/  MUFU.EX2 R21, R100 ;  /* 0x0000006400157308 */ /* 0x0001e20000000800 */
[----:B------:R-:W-:-:S02]  /*2f80*/  IMAD.MOV.U32 R114, RZ, RZ, R151 ;  /* 0x000000ffff727224 */ /* 0x000fc400078e0097 */
[----:B------:R-:W-:Y:S01]  /*2f90*/  FMNMX.FTZ R31, R58, R29, !PT ;  /* 0x0000001d3a1f7209 */ /* 0x000fe20007810000 */
[--C-:B------:R-:W-:Y:S02]  /*2fa0*/  IMAD.MOV.U32 R110, RZ, RZ, R151.reuse ;  /* 0x000000ffff6e7224 */ /* 0x100fe400078e0097 */
[--C-:B------:R-:W-:Y:S01]  /*2fb0*/  IMAD.MOV.U32 R106, RZ, RZ, R151.reuse ;  /* 0x000000ffff6a7224 */ /* 0x100fe200078e0097 */
[----:B------:R-:W-:Y:S01]  /*2fc0*/  FMNMX.FTZ R31, R60, R31, !PT ;  /* 0x0000001f3c1f7209 */ /* 0x000fe20007810000 */
[----:B------:R-:W-:Y:S01]  /*2fd0*/  MUFU.EX2 R172, R172 ;  /* 0x000000ac00ac7308 */ /* 0x000fe20000000800 */
[--C-:B------:R-:W-:Y:S02]  /*2fe0*/  IMAD.MOV.U32 R102, RZ, RZ, R151.reuse ;  /* 0x000000ffff667224 */ /* 0x100fe400078e0097 */
[----:B------:R-:W-:Y:S01]  /*2ff0*/  FMNMX.FTZ R31, R62, R31, !PT ;  /* 0x0000001f3e1f7209 */ /* 0x000fe20007810000 */
[--C-:B0-----:R-:W-:Y:S02]  /*3000*/  IMAD.MOV.U32 R100, RZ, RZ, R151.reuse ;  /* 0x000000ffff647224 */ /* 0x101fe400078e0097 */
        /* <DEDUP_REMOVED lines=9> */
[----:B0-----:R-:W-:Y:S02]  /*30a0*/  IMAD.MOV.U32 R104, RZ, RZ, R151 ;  /* 0x000000ffff687224 */ /* 0x001fe400078e0097 */
[----:B------:R-:W-:-:S04]  /*30b0*/  FMNMX.FTZ R33, R74, R33, !PT ;  /* 0x000000214a217209 */ /* 0x000fc80007810000 */
[----:B------:R-:W-:Y:S01]  /*30c0*/  FMNMX.FTZ R33, R82, R33, !PT ;  /* 0x0000002152217209 */ /* 0x000fe20007810000 */
[----:B------:R0:W-:Y:S03]  /*30d0*/  MUFU.EX2 R27, R108 ;  /* 0x0000006c001b7308 */ /* 0x0001e60000000800 */
[----:B------:R-:W-:-:S04]  /*30e0*/  FMNMX.FTZ R35, R78, R33, !PT ;  /* 0x000000214e237209 */ /* 0x000fc80007810000 */
[----:B------:R-:W-:Y:S01]  /*30f0*/  FMNMX.FTZ R35, R86, R35, !PT ;  /* 0x0000002356237209 */ /* 0x000fe20007810000 */
[----:B------:R-:W-:Y:S01]  /*3100*/  MUFU.EX2 R168, R168 ;  /* 0x000000a800a87308 */ /* 0x000fe20000000800 */
[----:B0-----:R-:W-:Y:S02]  /*3110*/  IMAD.MOV.U32 R108, RZ, RZ, R151 ;  /* 0x000000ffff6c7224 */ /* 0x001fe400078e0097 */
[----:B------:R-:W-:Y:S01]  /*3120*/  FMNMX.FTZ R14, R90, R35, !PT ;  /* 0x000000235a0e7209 */ /* 0x000fe20007810000 */
[-CC-:B------:R-:W-:Y:S01]  /*3130*/  FFMA.FTZ R35, R124, R9.reuse, -R41.reuse ;  /* 0x000000097c237223 */ /* 0x180fe20000010829 */
[----:B------:R-:W-:Y:S01]  /*3140*/  FFMA.FTZ R41, R138, R9, -R41 ;  /* 0x000000098a297223 */ /* 0x000fe20000010829 */
[--C-:B------:R-:W-:Y:S02]  /*3150*/  IMAD.MOV.U32 R138, RZ, RZ, R151.reuse ;  /* 0x000000ffff8a7224 */ /* 0x100fe400078e0097 */
[----:B------:R-:W0:Y:S01]  /*3160*/  SHFL.BFLY PT, R39, R14, 0x2, 0x1f ;  /* 0x0c401f000e277f89 */ /* 0x000e2200000e0000 */
[----:B------:R1:W-:Y:S01]  /*3170*/  MUFU.EX2 R29, R112 ;  /* 0x00000070001d7308 */ /* 0x0003e20000000800 */
[----:B------:R-:W-:-:S07]  /*3180*/  IMAD.MOV.U32 R124, RZ, RZ, R151 ;  /* 0x000000ffff7c7224 */ /* 0x000fce00078e0097 */
[----:B------:R-:W-:Y:S01]  /*3190*/  MUFU.EX2 R170, R170 ;  /* 0x000000aa00aa7308 */ /* 0x000fe20000000800 */
[----:B-1----:R-:W-:-:S07]  /*31a0*/  IMAD.MOV.U32 R112, RZ, RZ, R151 ;  /* 0x000000ffff707224 */ /* 0x002fce00078e0097 */
[----:B------:R1:W-:Y:S01]  /*31b0*/  MUFU.EX2 R31, R116 ;  /* 0x00000074001f7308 */ /* 0x0003e20000000800 */
[----:B0-----:R-:W-:-:S07]  /*31c0*/  FMNMX.FTZ R39, R14, R39, !PT ;  /* 0x000000270e277209 */ /* 0x001fce0007810000 */
[----:B------:R-:W-:Y:S01]  /*31d0*/  MUFU.EX2 R152, R152 ;  /* 0x0000009800987308 */ /* 0x000fe20000000800 */
[--C-:B-1----:R-:W-:Y:S01]  /*31e0*/  IMAD.MOV.U32 R116, RZ, RZ, R151.reuse ;  /* 0x000000ffff747224 */ /* 0x102fe200078e0097 */
[----:B------:R-:W0:Y:S06]  /*31f0*/  SHFL.BFLY PT, R14, R39, 0x1, 0x1f ;  /* 0x0c201f00270e7f89 */ /* 0x000e2c00000e0000 */
[----:B------:R1:W-:Y:S08]  /*3200*/  MUFU.EX2 R33, R120 ;  /* 0x0000007800217308 */ /* 0x0003f00000000800 */
[----:B------:R-:W-:Y:S01]  /*3210*/  MUFU.EX2 R154, R154 ;  /* 0x0000009a009a7308 */ /* 0x000fe20000000800 */
[----:B-1----:R-:W-:-:S07]  /*3220*/  IMAD.MOV.U32 R120, RZ, RZ, R151 ;  /* 0x000000ffff787224 */ /* 0x002fce00078e0097 */
[----:B------:R-:W-:Y:S01]  /*3230*/  MUFU.EX2 R35, R35 ;  /* 0x0000002300237308 */ /* 0x000fe20000000800 */
[----:B0-----:R-:W-:-:S04]  /*3240*/  FMNMX.FTZ R14, R39, R14, !PT ;  /* 0x0000000e270e7209 */ /* 0x001fc80007810000 */
[C---:B------:R-:W-:Y:S01]  /*3250*/  FSETP.NEU.FTZ.AND P2, PT, R14.reuse, -INF , PT ;  /* 0xff8000000e00780b */ /* 0x040fe20003f5d000 */
[-C--:B------:R-:W-:Y:S02]  /*3260*/  FMUL.FTZ R49, R14, R9.reuse ;  /* 0x000000090e317220 */ /* 0x080fe40000410000 */
[----:B------:R-:W-:Y:S03]  /*3270*/  MUFU.EX2 R156, R156 ;  /* 0x0000009c009c7308 */ /* 0x000fe60000000800 */
[----:B------:R-:W-:Y:S02]  /*3280*/  FSEL R49, R49, RZ, P2 ;  /* 0x000000ff31317208 */ /* 0x000fe40001000000 */
[----:B------:R-:W-:Y:S01]  /*3290*/  ISETP.GE.AND P2, PT, R88, 0x81, PT ;  /* 0x000000815800780c */ /* 0x000fe20003f46270 */
[----:B------:R-:W-:Y:S02]  /*32a0*/  IMAD.MOV.U32 R88, RZ, RZ, R151 ;  /* 0x000000ffff587224 */ /* 0x000fe400078e0097 */
[----:B------:R-:W-:Y:S01]  /*32b0*/  MUFU.EX2 R37, R37 ;  /* 0x0000002500257308 */ /* 0x000fe20000000800 */
[-CC-:B------:R-:W-:Y:S01]  /*32c0*/  FFMA.FTZ R3, R3, R9.reuse, -R49.reuse ;  /* 0x0000000903037223 */ /* 0x180fe20000010831 */
[-CC-:B------:R-:W-:Y:S01]  /*32d0*/  FFMA.FTZ R8, R8, R9.reuse, -R49.reuse ;  /* 0x0000000908087223 */ /* 0x180fe20000010831 */
[-CC-:B------:R-:W-:Y:S01]  /*32e0*/  FFMA.FTZ R20, R20, R9.reuse, -R49.reuse ;  /* 0x0000000914147223 */ /* 0x180fe20000010831 */
[-CC-:B------:R-:W-:Y:S01]  /*32f0*/  FFMA.FTZ R10, R10, R9.reuse, -R49.reuse ;  /* 0x000000090a0a7223 */ /* 0x180fe20000010831 */
[-CC-:B------:R-:W-:Y:S01]  /*3300*/  FFMA.FTZ R24, R24, R9.reuse, -R49.reuse ;  /* 0x0000000918187223 */ /* 0x180fe20000010831 */
[-CC-:B------:R-:W-:Y:S01]  /*3310*/  FFMA.FTZ R26, R26, R9.reuse, -R49.reuse ;  /* 0x000000091a1a7223 */ /* 0x180fe20000010831 */
[-CC-:B------:R-:W-:Y:S01]  /*3320*/  FFMA.FTZ R28, R28, R9.reuse, -R49.reuse ;  /* 0x000000091c1c7223 */ /* 0x180fe20000010831 */
[----:B------:R0:W-:Y:S01]  /*3330*/  MUFU.EX2 R181, R3 ;  /* 0x0000000300b57308 */ /* 0x0001e20000000800 */
[-CC-:B------:R-:W-:Y:S01]  /*3340*/  FFMA.FTZ R30, R30, R9.reuse, -R49.reuse ;  /* 0x000000091e1e7223 */ /* 0x180fe20000010831 */
[-CC-:B------:R-:W-:Y:S01]  /*3350*/  FFMA.FTZ R32, R32, R9.reuse, -R49.reuse ;  /* 0x0000000920207223 */ /* 0x180fe20000010831 */
[-CC-:B------:R-:W-:Y:S01]  /*3360*/  FFMA.FTZ R34, R34, R9.reuse, -R49.reuse ;  /* 0x0000000922227223 */ /* 0x180fe20000010831 */
[-CC-:B------:R-:W-:Y:S01]  /*3370*/  FFMA.FTZ R36, R36, R9.reuse, -R49.reuse ;  /* 0x0000000924247223 */ /* 0x180fe20000010831 */
[-CC-:B------:R-:W-:Y:S01]  /*3380*/  FFMA.FTZ R38, R38, R9.reuse, -R49.reuse ;  /* 0x0000000926267223 */ /* 0x180fe20000010831 */
[-CC-:B------:R-:W-:Y:S01]  /*3390*/  FFMA.FTZ R40, R40, R9.reuse, -R49.reuse ;  /* 0x0000000928287223 */ /* 0x180fe20000010831 */
[-C--:B------:R-:W-:Y:S01]  /*33a0*/  FFMA.FTZ R42, R42, R9.reuse, -R49 ;  /* 0x000000092a2a7223 */ /* 0x080fe20000010831 */
[----:B------:R1:W-:Y:S01]  /*33b0*/  MUFU.EX2 R183, R20 ;  /* 0x0000001400b77308 */ /* 0x0003e20000000800 */
[----:B0-----:R-:W-:Y:S01]  /*33c0*/  FADD.FTZ R3, R180, R11 ;  /* 0x0000000bb4037221 */ /* 0x001fe20000010000 */
[-CC-:B------:R-:W-:Y:S01]  /*33d0*/  FFMA.FTZ R44, R44, R9.reuse, -R49.reuse ;  /* 0x000000092c2c7223 */ /* 0x180fe20000010831 */
[-CC-:B------:R-:W-:Y:S01]  /*33e0*/  FFMA.FTZ R46, R46, R9.reuse, -R49.reuse ;  /* 0x000000092e2e7223 */ /* 0x180fe20000010831 */
[-CC-:B------:R-:W-:Y:S01]  /*33f0*/  FFMA.FTZ R48, R48, R9.reuse, -R49.reuse ;  /* 0x0000000930307223 */ /* 0x180fe20000010831 */
[-CC-:B------:R-:W-:Y:S01]  /*3400*/  FFMA.FTZ R50, R50, R9.reuse, -R49.reuse ;  /* 0x0000000932327223 */ /* 0x180fe20000010831 */
[-CC-:B------:R-:W-:Y:S01]  /*3410*/  FFMA.FTZ R52, R52, R9.reuse, -R49.reuse ;  /* 0x0000000934347223 */ /* 0x180fe20000010831 */
[-C--:B------:R-:W-:Y:S01]  /*3420*/  FFMA.FTZ R54, R54, R9.reuse, -R49 ;  /* 0x0000000936367223 */ /* 0x080fe20000010831 */
[----:B------:R-:W0:Y:S01]  /*3430*/  MUFU.EX2 R8, R8 ;  /* 0x0000000800087308 */ /* 0x000e220000000800 */
[----:B-1----:R-:W-:Y:S01]  /*3440*/  FADD.FTZ R20, R182, R3 ;  /* 0x00000003b6147221 */ /* 0x002fe20000010000 */
[-CC-:B------:R-:W-:Y:S01]  /*3450*/  FFMA.FTZ R56, R56, R9.reuse, -R49.reuse ;  /* 0x0000000938387223 */ /* 0x180fe20000010831 */
[-CC-:B------:R-:W-:Y:S01]  /*3460*/  FFMA.FTZ R58, R58, R9.reuse, -R49.reuse ;  /* 0x000000093a3a7223 */ /* 0x180fe20000010831 */
[-CC-:B------:R-:W-:Y:S01]  /*3470*/  FFMA.FTZ R60, R60, R9.reuse, -R49.reuse ;  /* 0x000000093c3c7223 */ /* 0x180fe20000010831 */
[----:B---3--:R-:W-:Y:S01]  /*3480*/  FADD.FTZ R3, R13, R20 ;  /* 0x000000140d037221 */ /* 0x008fe20000010000 */
[----:B------:R-:W-:Y:S01]  /*3490*/  F2FP.F16.F32.PACK_AB R180, R11, R180 ;  /* 0x000000b40bb4723e */ /* 0x000fe200000000ff */
[-C--:B------:R-:W-:Y:S01]  /*34a0*/  FFMA.FTZ R62, R62, R9.reuse, -R49 ;  /* 0x000000093e3e7223 */ /* 0x080fe20000010831 */
[----:B------:R-:W1:Y:S01]  /*34b0*/  MUFU.EX2 R10, R10 ;  /* 0x0000000a000a7308 */ /* 0x000e620000000800 */
[----:B----4-:R-:W-:Y:S01]  /*34c0*/  FADD.FTZ R20, R176, R3 ;  /* 0x00000003b0147221 */ /* 0x010fe20000010000 */
[-CC-:B------:R-:W-:Y:S01]  /*34d0*/  FFMA.FTZ R64, R64, R9.reuse, -R49.reuse ;  /* 0x0000000940407223 */ /* 0x180fe20000010831 */
[-CC-:B------:R-:W-:Y:S01]  /*34e0*/  FFMA.FTZ R66, R66, R9.reuse, -R49.reuse ;  /* 0x0000000942427223 */ /* 0x180fe20000010831 */
[-CC-:B------:R-:W-:Y:S01]  /*34f0*/  FFMA.FTZ R68, R68, R9.reuse, -R49.reuse ;  /* 0x0000000944447223 */ /* 0x180fe20000010831 */
[----:B-----5:R-:W-:Y:S01]  /*3500*/  FADD.FTZ R3, R15, R20 ;  /* 0x000000140f037221 */ /* 0x020fe20000010000 */
[-CC-:B------:R-:W-:Y:S01]  /*3510*/  FFMA.FTZ R74, R74, R9.reuse, -R49.reuse ;  /* 0x000000094a4a7223 */ /* 0x180fe20000010831 */
[-C--:B------:R-:W-:Y:S01]  /*3520*/  FFMA.FTZ R82, R82, R9.reuse, -R49 ;  /* 0x0000000952527223 */ /* 0x080fe20000010831 */
[----:B------:R-:W3:Y:S01]  /*3530*/  MUFU.EX2 R24, R24 ;  /* 0x0000001800187308 */ /* 0x000ee20000000800 */
[----:B--2---:R-:W-:Y:S01]  /*3540*/  FADD.FTZ R20, R178, R3 ;  /* 0x00000003b2147221 */ /* 0x004fe20000010000 */
[----:B0-----:R-:W-:Y:S01]  /*3550*/  FADD.FTZ R3, R8, R181 ;  /* 0x000000b508037221 */ /* 0x001fe20000010000 */
[-CC-:B------:R-:W-:Y:S01]  /*3560*/  FFMA.FTZ R78, R78, R9.reuse, -R49.reuse ;  /* 0x000000094e4e7223 */ /* 0x180fe20000010831 */
[-CC-:B------:R-:W-:Y:S01]  /*3570*/  FFMA.FTZ R86, R86, R9.reuse, -R49.reuse ;  /* 0x0000000956567223 */ /* 0x180fe20000010831 */
[----:B------:R-:W-:Y:S01]  /*3580*/  FADD.FTZ R51, R21, R20 ;  /* 0x0000001415337221 */ /* 0x000fe20000010000 */
[----:B------:R-:W-:Y:S01]  /*3590*/  FFMA.FTZ R49, R90, R9, -R49 ;  /* 0x000000095a317223 */ /* 0x000fe20000010831 */
[----:B------:R-:W-:Y:S01]  /*35a0*/  F2FP.F16.F32.PACK_AB R181, R181, R8 ;  /* 0x00000008b5b5723e */ /* 0x000fe200000000ff */
[----:B------:R0:W2:Y:S01]  /*35b0*/  MUFU.EX2 R177, R26 ;  /* 0x0000001a00b17308 */ /* 0x0000a20000000800 */
[----:B-1----:R-:W-:Y:S01]  /*35c0*/  FADD.FTZ R20, R10, R3 ;  /* 0x000000030a147221 */ /* 0x002fe20000010000 */
[----:B------:R-:W-:Y:S01]  /*35d0*/  F2FP.F16.F32.PACK_AB R182, R13, R182 ;  /* 0x000000b60db6723e */ /* 0x000fe200000000ff */
[----:B------:R-:W-:Y:S01]  /*35e0*/  IMAD.MOV.U32 R8, RZ, RZ, 0x3f800000 ;  /* 0x3f800000ff087424 */ /* 0x000fe200078e00ff */
[----:B------:R-:W-:Y:S01]  /*35f0*/  F2FP.F16.F32.PACK_AB R176, R15, R176 ;  /* 0x000000b00fb0723e */ /* 0x000fe200000000ff */
[C---:B------:R-:W-:Y:S01]  /*3600*/  FADD.FTZ R3, R183.reuse, R20 ;  /* 0x00000014b7037221 */ /* 0x040fe20000010000 */
[----:B------:R-:W-:Y:S01]  /*3610*/  F2FP.F16.F32.PACK_AB R183, R183, R10 ;  /* 0x0000000ab7b7723e */ /* 0x000fe200000000ff */
[----:B------:R-:W-:Y:S01]  /*3620*/  IMAD.MOV.U32 R10, RZ, RZ, 0x3f800000 ;  /* 0x3f800000ff0a7424 */ /* 0x000fe200078e00ff */
[----:B------:R-:W1:Y:S01]  /*3630*/  MUFU.EX2 R28, R28 ;  /* 0x0000001c001c7308 */ /* 0x000e620000000800 */
[----:B0-----:R-:W-:Y:S01]  /*3640*/  FADD.FTZ R26, R172, R51 ;  /* 0x00000033ac1a7221 */ /* 0x001fe20000010000 */
[----:B---3--:R-:W-:Y:S01]  /*3650*/  FADD.FTZ R20, R24, R3 ;  /* 0x0000000318147221 */ /* 0x008fe20000010000 */
[----:B------:R-:W-:Y:S01]  /*3660*/  F2FP.F16.F32.PACK_AB R178, R21, R178 ;  /* 0x000000b215b2723e */ /* 0x000fe200000000ff */
[----:B------:R-:W-:-:S02]  /*3670*/  IMAD.MOV.U32 R90, RZ, RZ, R151 ;  /* 0x000000ffff5a7224 */ /* 0x000fc400078e0097 */
[C---:B------:R-:W-:Y:S01]  /*3680*/  FADD.FTZ R51, R25.reuse, R26 ;  /* 0x0000001a19337221 */ /* 0x040fe20000010000 */
[----:B------:R-:W-:Y:S01]  /*3690*/  F2FP.F16.F32.PACK_AB R172, R25, R172 ;  /* 0x000000ac19ac723e */ /* 0x000fe200000000ff */
[----:B------:R-:W0:Y:S02]  /*36a0*/  MUFU.EX2 R179, R30 ;  /* 0x0000001e00b37308 */ /* 0x000e240000000800 */
[----:B------:R-:W-:Y:S01]  /*36b0*/  FADD.FTZ R26, R174, R51 ;  /* 0x00000033ae1a7221 */ /* 0x000fe20000010000 */
[----:B--2---:R-:W-:Y:S01]  /*36c0*/  FADD.FTZ R3, R177, R20 ;  /* 0x00000014b1037221 */ /* 0x004fe20000010000 */
[C---:B------:R-:W-:Y:S02]  /*36d0*/  F2FP.F16.F32.PACK_AB R174, R27.reuse, R174 ;  /* 0x000000ae1bae723e */ /* 0x040fe400000000ff */
[----:B------:R-:W-:Y:S01]  /*36e0*/  FADD.FTZ R51, R27, R26 ;  /* 0x0000001a1b337221 */ /* 0x000fe20000010000 */
[----:B------:R-:W-:Y:S01]  /*36f0*/  F2FP.F16.F32.PACK_AB R177, R177, R24 ;  /* 0x00000018b1b1723e */ /* 0x000fe200000000ff */
[----:B------:R-:W2:Y:S01]  /*3700*/  MUFU.EX2 R32, R32 ;  /* 0x0000002000207308 */ /* 0x000ea20000000800 */
[----:B-1----:R-:W-:Y:S01]  /*3710*/  FADD.FTZ R20, R28, R3 ;  /* 0x000000031c147221 */ /* 0x002fe20000010000 */
[----:B------:R-:W-:Y:S01]  /*3720*/  FADD.FTZ R26, R168, R51 ;  /* 0x00000033a81a7221 */ /* 0x000fe20000010000 */
[----:B------:R-:W-:-:S03]  /*3730*/  F2FP.F16.F32.PACK_AB R168, R29, R168 ;  /* 0x000000a81da8723e */ /* 0x000fc600000000ff */
[----:B------:R-:W-:Y:S02]  /*3740*/  FADD.FTZ R51, R29, R26 ;  /* 0x0000001a1d337221 */ /* 0x000fe40000010000 */
[----:B------:R-:W1:Y:S01]  /*3750*/  MUFU.EX2 R173, R34 ;  /* 0x0000002200ad7308 */ /* 0x000e620000000800 */
[----:B0-----:R-:W-:Y:S01]  /*3760*/  FADD.FTZ R3, R179, R20 ;  /* 0x00000014b3037221 */ /* 0x001fe20000010000 */
[----:B------:R-:W-:Y:S01]  /*3770*/  FADD.FTZ R26, R170, R51 ;  /* 0x00000033aa1a7221 */ /* 0x000fe20000010000 */
[----:B------:R-:W-:Y:S02]  /*3780*/  F2FP.F16.F32.PACK_AB R170, R31, R170 ;  /* 0x000000aa1faa723e */ /* 0x000fe400000000ff */
[----:B------:R-:W-:Y:S01]  /*3790*/  F2FP.F16.F32.PACK_AB R179, R179, R28 ;  /* 0x0000001cb3b3723e */ /* 0x000fe200000000ff */
[----:B------:R-:W-:Y:S02]  /*37a0*/  FADD.FTZ R51, R31, R26 ;  /* 0x0000001a1f337221 */ /* 0x000fe40000010000 */
[----:B------:R-:W0:Y:S01]  /*37b0*/  MUFU.EX2 R36, R36 ;  /* 0x0000002400247308 */ /* 0x000e220000000800 */
[----:B--2---:R-:W-:-:S07]  /*37c0*/  FADD.FTZ R20, R32, R3 ;  /* 0x0000000320147221 */ /* 0x004fce0000010000 */
[----:B------:R-:W2:Y:S01]  /*37d0*/  MUFU.EX2 R175, R38 ;  /* 0x0000002600af7308 */ /* 0x000ea20000000800 */
[----:B-1----:R-:W-:Y:S01]  /*37e0*/  FADD.FTZ R3, R173, R20 ;  /* 0x00000014ad037221 */ /* 0x002fe20000010000 */
[----:B------:R-:W-:Y:S01]  /*37f0*/  FADD.FTZ R20, R152, R51 ;  /* 0x0000003398147221 */ /* 0x000fe20000010000 */
[----:B------:R-:W-:Y:S02]  /*3800*/  F2FP.F16.F32.PACK_AB R152, R33, R152 ;  /* 0x000000982198723e */ /* 0x000fe400000000ff */
[----:B------:R-:W-:Y:S01]  /*3810*/  F2FP.F16.F32.PACK_AB R173, R173, R32 ;  /* 0x00000020adad723e */ /* 0x000fe200000000ff */
[----:B------:R-:W-:Y:S02]  /*3820*/  FADD.FTZ R51, R33, R20 ;  /* 0x0000001421337221 */ /* 0x000fe40000010000 */
[----:B------:R-:W1:Y:S01]  /*3830*/  MUFU.EX2 R40, R40 ;  /* 0x0000002800287308 */ /* 0x000e620000000800 */
[----:B0-----:R-:W-:Y:S01]  /*3840*/  FADD.FTZ R0, R36, R3 ;  /* 0x0000000324007221 */ /* 0x001fe20000010000 */
[----:B------:R-:W-:Y:S01]  /*3850*/  FADD.FTZ R20, R154, R51 ;  /* 0x000000339a147221 */ /* 0x000fe20000010000 */
[----:B------:R-:W-:-:S03]  /*3860*/  F2FP.F16.F32.PACK_AB R154, R35, R154 ;  /* 0x0000009a239a723e */ /* 0x000fc600000000ff */
[----:B------:R-:W-:Y:S02]  /*3870*/  FADD.FTZ R51, R35, R20 ;  /* 0x0000001423337221 */ /* 0x000fe40000010000 */
[----:B------:R-:W0:Y:S01]  /*3880*/  MUFU.EX2 R169, R42 ;  /* 0x0000002a00a97308 */ /* 0x000e220000000800 */
[----:B--2---:R-:W-:Y:S01]  /*3890*/  FADD.FTZ R3, R175, R0 ;  /* 0x00000000af037221 */ /* 0x004fe20000010000 */
[----:B------:R-:W-:Y:S01]  /*38a0*/  FADD.FTZ R20, R156, R51 ;  /* 0x000000339c147221 */ /* 0x000fe20000010000 */
[----:B------:R-:W-:Y:S02]  /*38b0*/  F2FP.F16.F32.PACK_AB R156, R37, R156 ;  /* 0x0000009c259c723e */ /* 0x000fe400000000ff */
[----:B------:R-:W-:Y:S01]  /*38c0*/  F2FP.F16.F32.PACK_AB R175, R175, R36 ;  /* 0x00000024afaf723e */ /* 0x000fe200000000ff */
[----:B------:R-:W-:Y:S02]  /*38d0*/  FADD.FTZ R51, R37, R20 ;  /* 0x0000001425337221 */ /* 0x000fe40000010000 */
[----:B------:R-:W2:Y:S01]  /*38e0*/  MUFU.EX2 R44, R44 ;  /* 0x0000002c002c7308 */ /* 0x000ea20000000800 */
[----:B-1----:R-:W-:-:S07]  /*38f0*/  FADD.FTZ R0, R40, R3 ;  /* 0x0000000328007221 */ /* 0x002fce0000010000 */
[----:B------:R-:W1:Y:S01]  /*3900*/  MUFU.EX2 R171, R46 ;  /* 0x0000002e00ab7308 */ /* 0x000e620000000800 */
[C---:B0-----:R-:W-:Y:S01]  /*3910*/  FADD.FTZ R3, R169.reuse, R0 ;  /* 0x00000000a9037221 */ /* 0x041fe20000010000 */
[----:B------:R-:W-:-:S06]  /*3920*/  F2FP.F16.F32.PACK_AB R169, R169, R40 ;  /* 0x00000028a9a9723e */ /* 0x000fcc00000000ff */
[----:B------:R-:W0:Y:S01]  /*3930*/  MUFU.EX2 R48, R48 ;  /* 0x0000003000307308 */ /* 0x000e220000000800 */
[----:B--2---:R-:W-:-:S07]  /*3940*/  FADD.FTZ R0, R44, R3 ;  /* 0x000000032c007221 */ /* 0x004fce0000010000 */
[----:B------:R-:W2:Y:S01]  /*3950*/  MUFU.EX2 R158, R158 ;  /* 0x0000009e009e7308 */ /* 0x000ea20000000800 */
[C---:B-1----:R-:W-:Y:S01]  /*3960*/  FADD.FTZ R3, R171.reuse, R0 ;  /* 0x00000000ab037221 */ /* 0x042fe20000010000 */
[----:B------:R-:W-:-:S06]  /*3970*/  F2FP.F16.F32.PACK_AB R171, R171, R44 ;  /* 0x0000002cabab723e */ /* 0x000fcc00000000ff */
[----:B------:R-:W1:Y:S01]  /*3980*/  MUFU.EX2 R153, R50 ;  /* 0x0000003200997308 */ /* 0x000e620000000800 */
[----:B0-----:R-:W-:-:S07]  /*3990*/  FADD.FTZ R0, R48, R3 ;  /* 0x0000000330007221 */ /* 0x001fce0000010000 */
[----:B------:R0:W3:Y:S01]  /*39a0*/  MUFU.EX2 R43, R132 ;  /* 0x00000084002b7308 */ /* 0x0000e20000000800 */
[----:B--2---:R-:W-:-:S07]  /*39b0*/  FADD.FTZ R20, R158, R51 ;  /* 0x000000339e147221 */ /* 0x004fce0000010000 */
[----:B------:R-:W2:Y:S01]  /*39c0*/  MUFU.EX2 R52, R52 ;  /* 0x0000003400347308 */ /* 0x000ea20000000800 */
[C---:B-1----:R-:W-:Y:S01]  /*39d0*/  FADD.FTZ R3, R153.reuse, R0 ;  /* 0x0000000099037221 */ /* 0x042fe20000010000 */
[----:B------:R-:W-:Y:S01]  /*39e0*/  F2FP.F16.F32.PACK_AB R153, R153, R48 ;  /* 0x000000309999723e */ /* 0x000fe200000000ff */
[----:B0-----:R-:W-:-:S05]  /*39f0*/  IMAD.MOV.U32 R132, RZ, RZ, R151 ;  /* 0x000000ffff847224 */ /* 0x001fca00078e0097 */
[----:B------:R-:W0:Y:S01]  /*3a00*/  MUFU.EX2 R72, R72 ;  /* 0x0000004800487308 */ /* 0x000e220000000800 */
[C---:B---3--:R-:W-:Y:S01]  /*3a10*/  FADD.FTZ R11, R43.reuse, R20 ;  /* 0x000000142b0b7221 */ /* 0x048fe20000010000 */
[----:B------:R-:W-:-:S06]  /*3a20*/  F2FP.F16.F32.PACK_AB R158, R43, R158 ;  /* 0x0000009e2b9e723e */ /* 0x000fcc00000000ff */
[----:B------:R-:W1:Y:S01]  /*3a30*/  MUFU.EX2 R155, R54 ;  /* 0x00000036009b7308 */ /* 0x000e620000000800 */
[----:B--2---:R-:W-:-:S07]  /*3a40*/  FADD.FTZ R0, R52, R3 ;  /* 0x0000000334007221 */ /* 0x004fce0000010000 */
[----:B------:R-:W2:Y:S01]  /*3a50*/  MUFU.EX2 R45, R70 ;  /* 0x00000046002d7308 */ /* 0x000ea20000000800 */
[----:B0-----:R-:W-:-:S07]  /*3a60*/  FADD.FTZ R20, R72, R11 ;  /* 0x0000000b48147221 */ /* 0x001fce0000010000 */
[----:B------:R-:W0:Y:S01]  /*3a70*/  MUFU.EX2 R56, R56 ;  /* 0x0000003800387308 */ /* 0x000e220000000800 */
[C---:B-1----:R-:W-:Y:S01]  /*3a80*/  FADD.FTZ R3, R155.reuse, R0 ;  /* 0x000000009b037221 */ /* 0x042fe20000010000 */
[----:B------:R-:W-:-:S06]  /*3a90*/  F2FP.F16.F32.PACK_AB R155, R155, R52 ;  /* 0x000000349b9b723e */ /* 0x000fcc00000000ff */
[----:B------:R-:W1:Y:S01]  /*3aa0*/  MUFU.EX2 R76, R76 ;  /* 0x0000004c004c7308 */ /* 0x000e620000000800 */
[C---:B--2---:R-:W-:Y:S01]  /*3ab0*/  FADD.FTZ R11, R45.reuse, R20 ;  /* 0x000000142d0b7221 */ /* 0x044fe20000010000 */
[----:B------:R-:W-:-:S06]  /*3ac0*/  F2FP.F16.F32.PACK_AB R160, R45, R72 ;  /* 0x000000482da0723e */ /* 0x000fcc00000000ff */
[----:B------:R-:W2:Y:S01]  /*3ad0*/  MUFU.EX2 R157, R58 ;  /* 0x0000003a009d7308 */ /* 0x000ea20000000800 */
[----:B0-----:R-:W-:-:S07]  /*3ae0*/  FADD.FTZ R0, R56, R3 ;  /* 0x0000000338007221 */ /* 0x001fce0000010000 */
[----:B------:R0:W3:Y:S01]  /*3af0*/  MUFU.EX2 R47, R134 ;  /* 0x00000086002f7308 */ /* 0x0000e20000000800 */
[----:B-1----:R-:W-:-:S07]  /*3b00*/  FADD.FTZ R20, R76, R11 ;  /* 0x0000000b4c147221 */ /* 0x002fce0000010000 */
[----:B------:R-:W1:Y:S01]  /*3b10*/  MUFU.EX2 R60, R60 ;  /* 0x0000003c003c7308 */ /* 0x000e620000000800 */
[C---:B--2---:R-:W-:Y:S01]  /*3b20*/  FADD.FTZ R3, R157.reuse, R0 ;  /* 0x000000009d037221 */ /* 0x044fe20000010000 */
[----:B------:R-:W-:Y:S01]  /*3b30*/  F2FP.F16.F32.PACK_AB R157, R157, R56 ;  /* 0x000000389d9d723e */ /* 0x000fe200000000ff */
[----:B0-----:R-:W-:-:S05]  /*3b40*/  IMAD.MOV.U32 R134, RZ, RZ, R151 ;  /* 0x000000ffff867224 */ /* 0x001fca00078e0097 */
[----:B------:R-:W0:Y:S01]  /*3b50*/  MUFU.EX2 R80, R80 ;  /* 0x0000005000507308 */ /* 0x000e220000000800 */
[C---:B---3--:R-:W-:Y:S01]  /*3b60*/  FADD.FTZ R11, R47.reuse, R20 ;  /* 0x000000142f0b7221 */ /* 0x048fe20000010000 */
[----:B------:R-:W-:-:S06]  /*3b70*/  F2FP.F16.F32.PACK_AB R162, R47, R76 ;  /* 0x0000004c2fa2723e */ /* 0x000fcc00000000ff */
[----:B------:R-:W2:Y:S01]  /*3b80*/  MUFU.EX2 R159, R62 ;  /* 0x0000003e009f7308 */ /* 0x000ea20000000800 */
[----:B-1----:R-:W-:-:S07]  /*3b90*/  FADD.FTZ R0, R60, R3 ;  /* 0x000000033c007221 */ /* 0x002fce0000010000 */
[----:B------:R1:W3:Y:S01]  /*3ba0*/  MUFU.EX2 R39, R136 ;  /* 0x0000008800277308 */ /* 0x0002e20000000800 */
[----:B0-----:R-:W-:-:S07]  /*3bb0*/  FADD.FTZ R20, R80, R11 ;  /* 0x0000000b50147221 */ /* 0x001fce0000010000 */
[----:B------:R-:W0:Y:S01]  /*3bc0*/  MUFU.EX2 R64, R64 ;  /* 0x0000004000407308 */ /* 0x000e220000000800 */
[C---:B--2---:R-:W-:Y:S01]  /*3bd0*/  FADD.FTZ R3, R159.reuse, R0 ;  /* 0x000000009f037221 */ /* 0x044fe20000010000 */
[----:B------:R-:W-:Y:S01]  /*3be0*/  F2FP.F16.F32.PACK_AB R159, R159, R60 ;  /* 0x0000003c9f9f723e */ /* 0x000fe200000000ff */
[----:B-1----:R-:W-:-:S05]  /*3bf0*/  IMAD.MOV.U32 R136, RZ, RZ, R151 ;  /* 0x000000ffff887224 */ /* 0x002fca00078e0097 */
[----:B------:R-:W1:Y:S01]  /*3c00*/  MUFU.EX2 R84, R84 ;  /* 0x0000005400547308 */ /* 0x000e620000000800 */
[C---:B---3--:R-:W-:Y:S01]  /*3c10*/  FADD.FTZ R11, R39.reuse, R20 ;  /* 0x00000014270b7221 */ /* 0x048fe20000010000 */
[----:B------:R-:W-:-:S06]  /*3c20*/  F2FP.F16.F32.PACK_AB R164, R39, R80 ;  /* 0x0000005027a4723e */ /* 0x000fcc00000000ff */
[----:B------:R-:W2:Y:S01]  /*3c30*/  MUFU.EX2 R161, R66 ;  /* 0x0000004200a17308 */ /* 0x000ea20000000800 */
[----:B0-----:R-:W-:-:S07]  /*3c40*/  FADD.FTZ R0, R64, R3 ;  /* 0x0000000340007221 */ /* 0x001fce0000010000 */
[----:B------:R-:W0:Y:S01]  /*3c50*/  MUFU.EX2 R68, R68 ;  /* 0x0000004400447308 */ /* 0x000e220000000800 */
[----:B-1----:R-:W-:-:S07]  /*3c60*/  FADD.FTZ R20, R84, R11 ;  /* 0x0000000b54147221 */ /* 0x002fce0000010000 */
[----:B------:R-:W1:Y:S01]  /*3c70*/  MUFU.EX2 R163, R74 ;  /* 0x0000004a00a37308 */ /* 0x000e620000000800 */
[C---:B--2---:R-:W-:Y:S01]  /*3c80*/  FADD.FTZ R11, R161.reuse, R0 ;  /* 0x00000000a10b7221 */ /* 0x044fe20000010000 */
[----:B------:R-:W-:-:S06]  /*3c90*/  F2FP.F16.F32.PACK_AB R161, R161, R64 ;  /* 0x00000040a1a1723e */ /* 0x000fcc00000000ff */
[----:B------:R-:W2:Y:S01]  /*3ca0*/  MUFU.EX2 R82, R82 ;  /* 0x0000005200527308 */ /* 0x000ea20000000800 */
[----:B0-----:R-:W-:-:S07]  /*3cb0*/  FADD.FTZ R0, R68, R11 ;  /* 0x0000000b44007221 */ /* 0x001fce0000010000 */
[----:B------:R-:W0:Y:S01]  /*3cc0*/  MUFU.EX2 R165, R78 ;  /* 0x0000004e00a57308 */ /* 0x000e220000000800 */
[C---:B-1----:R-:W-:Y:S01]  /*3cd0*/  FADD.FTZ R11, R163.reuse, R0 ;  /* 0x00000000a30b7221 */ /* 0x042fe20000010000 */
[----:B------:R-:W-:-:S06]  /*3ce0*/  F2FP.F16.F32.PACK_AB R163, R163, R68 ;  /* 0x00000044a3a3723e */ /* 0x000fcc00000000ff */
[----:B------:R-:W1:Y:S01]  /*3cf0*/  MUFU.EX2 R86, R86 ;  /* 0x0000005600567308 */ /* 0x000e620000000800 */
[----:B--2---:R-:W-:-:S07]  /*3d00*/  FADD.FTZ R0, R82, R11 ;  /* 0x0000000b52007221 */ /* 0x004fce0000010000 */
[----:B------:R-:W2:Y:S01]  /*3d10*/  MUFU.EX2 R41, R41 ;  /* 0x0000002900297308 */ /* 0x000ea20000000800 */
[C---:B0-----:R-:W-:Y:S01]  /*3d20*/  FADD.FTZ R11, R165.reuse, R0 ;  /* 0x00000000a50b7221 */ /* 0x041fe20000010000 */
[----:B------:R-:W-:-:S06]  /*3d30*/  F2FP.F16.F32.PACK_AB R165, R165, R82 ;  /* 0x00000052a5a5723e */ /* 0x000fcc00000000ff */
[----:B------:R-:W0:Y:S01]  /*3d40*/  MUFU.EX2 R49, R49 ;  /* 0x0000003100317308 */ /* 0x000e220000000800 */
[----:B-1----:R-:W-:Y:S01]  /*3d50*/  FADD.FTZ R0, R86, R11 ;  /* 0x0000000b56007221 */ /* 0x002fe20000010000 */
[C---:B--2---:R-:W-:Y:S01]  /*3d60*/  FADD.FTZ R3, R41.reuse, R20 ;  /* 0x0000001429037221 */ /* 0x044fe20000010000 */
[----:B------:R-:W-:Y:S02]  /*3d70*/  F2FP.F16.F32.PACK_AB R166, R41, R84 ;  /* 0x0000005429a6723e */ /* 0x000fe400000000ff */
[C---:B0-----:R-:W-:Y:S01]  /*3d80*/  FADD.FTZ R0, R49.reuse, R0 ;  /* 0x0000000031007221 */ /* 0x041fe20000010000 */
[----:B------:R-:W-:Y:S01]  /*3d90*/  F2FP.F16.F32.PACK_AB R167, R49, R86 ;  /* 0x0000005631a7723e */ /* 0x000fe200000000ff */
[----:B------:R-:W-:Y:S06]  /*3da0*/  @!P2 BRA `(.L_x_15) ;  /* 0x0000002800e8a947 */ /* 0x000fec0003800000 */
[----:B------:R-:W-:Y:S01]  /*3db0*/  IADD3 R191, R191, -0x2, RZ ;  /* 0xfffffffebfbf7810 */ /* 0x000fe20007ffe0ff */
[----:B------:R-:W-:Y:S01]  /*3dc0*/  IMAD.MOV.U32 R11, RZ, RZ, R14 ;  /* 0x000000ffff0b7224 */ /* 0x000fe200078e000e */
[----:B------:R-:W-:Y:S01]  /*3dd0*/  CS2R R150, SRZ ;  /* 0x0000000000967805 */ /* 0x000fe2000001ff00 */
[----:B------:R-:W-:Y:S01]  /*3de0*/  IMAD.MOV.U32 R13, RZ, RZ, R12 ;  /* 0x000000ffff0d7224 */ /* 0x000fe200078e000c */
[----:B------:R-:W-:Y:S01]  /*3df0*/  CS2R R146, SRZ ;  /* 0x0000000000927805 */ /* 0x000fe2000001ff00 */
[----:B------:R-:W-:Y:S01]  /*3e00*/  IMAD.MOV.U32 R8, RZ, RZ, 0x3f800000 ;  /* 0x3f800000ff087424 */ /* 0x000fe200078e00ff */
[----:B------:R-:W-:Y:S02]  /*3e10*/  CS2R R142, SRZ ;  /* 0x00000000008e7805 */ /* 0x000fe4000001ff00 */
[----:B------:R-:W-:Y:S02]  /*3e20*/  CS2R R138, SRZ ;  /* 0x00000000008a7805 */ /* 0x000fe4000001ff00 */
[----:B------:R-:W-:-:S02]  /*3e30*/  CS2R R134, SRZ ;  /* 0x0000000000867805 */ /* 0x000fc4000001ff00 */
[----:B------:R-:W-:Y:S02]  /*3e40*/  CS2R R130, SRZ ;  /* 0x0000000000827805 */ /* 0x000fe4000001ff00 */
[----:B------:R-:W-:Y:S02]  /*3e50*/  CS2R R126, SRZ ;  /* 0x00000000007e7805 */ /* 0x000fe4000001ff00 */
[----:B------:R-:W-:Y:S02]  /*3e60*/  CS2R R122, SRZ ;  /* 0x00000000007a7805 */ /* 0x000fe4000001ff00 */
        /* <DEDUP_REMOVED lines=23> */
[----:B------:R-:W-:Y:S01]  /*3fe0*/  CS2R R88, SRZ ;  /* 0x0000000000587805 */ /* 0x000fe2000001ff00 */
[----:B------:R-:W-:Y:S01]  /*3ff0*/  UMOV UR4, UR37 ;  /* 0x0000002500047c82 */ /* 0x000fe20008000000 */
[----:B------:R-:W-:Y:S01]  /*4000*/  UMOV UR5, UR36 ;  /* 0x0000002400057c82 */ /* 0x000fe20008000000 */
[----:B------:R-:W-:-:S05]  /*4010*/  ULDC UR6, c[0x0][0x9d8] ;  /* 0x0002760000067ab9 */ /* 0x000fca0000000800 */
.L_x_24:
[----:B------:R-:W-:-:S04]  /*4020*/  UIADD3 UR7, UR5, 0x1, URZ ;  /* 0x0000000105077890 */ /* 0x000fc8000fffe03f */
[----:B------:R-:W-:-:S04]  /*4030*/  UISETP.NE.AND UP0, UPT, UR7, 0x2, UPT ;  /* 0x000000020700788c */ /* 0x000fc8000bf05270 */
[----:B------:R-:W-:Y:S02]  /*4040*/  USEL UR37, URZ, 0x1, UP0 ;  /* 0x000000013f257887 */ /* 0x000fe40008000000 */
[----:B------:R-:W-:Y:S02]  /*4050*/  USEL UR36, UR7, URZ, UP0 ;  /* 0x0000003f07247287 */ /* 0x000fe40008000000 */
[----:B------:R-:W-:Y:S01]  /*4060*/  ULOP3.LUT UR37, UR4, UR37, URZ, 0x3c, !UPT ;  /* 0x0000002504257292 */ /* 0x000fe2000f8e3c3f */
[----:B------:R-:W-:Y:S11]  /*4070*/  @!P0 BRA `(.L_x_16) ;  /* 0x0000000000048947 */ /* 0x000ff60003800000 */
[----:B------:R-:W-:Y:S01]  /*4080*/  BPT.TRAP 0x1 ;  /* 0x000000040000795c */ /* 0x000fe20000300000 */
.L_x_16:
[----:B------:R-:W0:Y:S01]  /*4090*/  S2UR UR8, SR_CgaCtaId ;  /* 0x00000000000879c3 */ /* 0x000e220000008800 */
[----:B------:R-:W-:Y:S01]  /*40a0*/  UMOV UR7, 0x400 ;  /* 0x0000040000077882 */ /* 0x000fe20000000000 */
[----:B------:R-:W-:-:S05]  /*40b0*/  IMAD.U32 R9, RZ, RZ, UR37 ;  /* 0x00000025ff097e24 */ /* 0x000fca000f8e00ff */
[----:B------:R-:W-:Y:S01]  /*40c0*/  SHF.L.U32 R9, R9, 0x1f, RZ ;  /* 0x0000001f09097819 */ /* 0x000fe200000006ff */
[----:B0-----:R-:W-:-:S04]  /*40d0*/  ULEA UR7, UR8, UR7, 0x18 ;  /* 0x0000000708077291 */ /* 0x001fc8000f8ec03f */
[----:B------:R-:W-:-:S09]  /*40e0*/  ULEA UR8, UR36, UR7, 0x3 ;  /* 0x0000000724087291 */ /* 0x000fd2000f8e183f */
[----:B------:R0:W1:Y:S01]  /*40f0*/  SYNCS.PHASECHK.TRANS64.TRYWAIT P2, [UR8+0x34830], R9 ;  /* 0x03483009ff0075a7 */ /* 0x0000620008040148 */
[----:B------:R-:W-:Y:S05]  /*4100*/  @!P0 BRA `(.L_x_17) ;  /* 0x0000000000048947 */ /* 0x000fea0003800000 */
[----:B------:R-:W-:Y:S01]  /*4110*/  BPT.TRAP 0x1 ;  /* 0x000000040000795c */ /* 0x000fe20000300000 */
.L_x_17:
[----:B-1----:R-:W-:Y:S05]  /*4120*/  @P2 BRA `(.L_x_18) ;  /* 0x0000000000082947 */ /* 0x002fea0003800000 */
[----:B------:R-:W1:Y:S02]  /*4130*/  SYNCS.PHASECHK.TRANS64.TRYWAIT P2, [UR8+0x34830], R9 ;  /* 0x03483009ff0075a7 */ /* 0x000e640008040148 */
[----:B-1----:R-:W-:Y:S05]  /*4140*/  @!P2 BRA `(.L_x_19) ;  /* 0x0000008c0020a947 */ /* 0x002fea0003800000 */
.L_x_18:
[----:B------:R-:W-:Y:S01]  /*4150*/  R2UR UR44, R4 ;  /* 0x00000000042c72ca */ /* 0x000fe200000e0000 */
[----:B------:R-:W-:Y:S01]  /*4160*/  UIMAD UR9, UR36, 0xc00, UR10 ;  /* 0x00000c00240978a4 */ /* 0x000fe2000f8e020a */
[----:B------:R-:W-:Y:S01]  /*4170*/  R2UR UR45, R5 ;  /* 0x00000000052d72ca */ /* 0x000fe200000e0000 */
[----:B------:R-:W-:Y:S01]  /*4180*/  WARPGROUP.ARRIVE ;  /* 0x00000000000079c5 */ /* 0x000fe20000000000 */
[----:B------:R-:W-:Y:S01]  /*4190*/  UMOV UR47, 0x40000040 ;  /* 0x40000040002f7882 */ /* 0x000fe20000000000 */
[----:B------:R-:W-:Y:S01]  /*41a0*/  UIADD3 UR14, UR9, 0x400, URZ ;  /* 0x00000400090e7890 */ /* 0x000fe2000fffe03f */
[-C--:B------:R-:W-:Y:S01]  /*41b0*/  FMUL.FTZ R88, R88, R10.reuse ;  /* 0x0000000a58587220 */ /* 0x080fe20000410000 */
[----:B------:R-:W-:Y:S01]  /*41c0*/  UMOV UR15, 0x40000040 ;  /* 0x40000040000f7882 */ /* 0x000fe20000000000 */
[----:B------:R-:W-:Y:S01]  /*41d0*/  UMOV UR46, UR9 ;  /* 0x00000009002e7c82 */ /* 0x000fe20008000000 */
[----:B------:R-:W-:Y:S01]  /*41e0*/  UIADD3 UR18, UR9, 0x402, URZ ;  /* 0x0000040209127890 */ /* 0x000fe2000fffe03f */
[-C--:B------:R-:W-:Y:S01]  /*41f0*/  FMUL.FTZ R89, R89, R10.reuse ;  /* 0x0000000a59597220 */ /* 0x080fe20000410000 */
[----:B------:R-:W-:Y:S01]  /*4200*/  UMOV UR19, 0x40000040 ;  /* 0x4000004000137882 */ /* 0x000fe20000000000 */
[----:B------:R-:W-:Y:S01]  /*4210*/  UIADD3 UR22, UR9, 0x404, URZ ;  /* 0x0000040409167890 */ /* 0x000fe2000fffe03f */
[-C--:B------:R-:W-:Y:S01]  /*4220*/  FMUL.FTZ R92, R92, R10.reuse ;  /* 0x0000000a5c5c7220 */ /* 0x080fe20000410000 */
[----:B------:R-:W-:Y:S01]  /*4230*/  UMOV UR23, 0x40000040 ;  /* 0x4000004000177882 */ /* 0x000fe20000000000 */
[----:B------:R-:W-:Y:S01]  /*4240*/  HGMMA.64x128x16.F32 R24, gdesc[UR44], RZ, !UPT, gsb0 ;  /* 0x01e000002c1879f0 */ /* 0x000fe2000c0008ff */
[----:B------:R-:W-:Y:S01]  /*4250*/  R2UR UR44, R6 ;  /* 0x00000000062c72ca */ /* 0x000fe200000e0000 */
[----:B------:R-:W-:Y:S01]  /*4260*/  UIADD3 UR46, UR9, 0x2, URZ ;  /* 0x00000002092e7890 */ /* 0x000fe2000fffe03f */
[----:B------:R-:W-:Y:S01]  /*4270*/  R2UR UR45, R7 ;  /* 0x00000000072d72ca */ /* 0x000fe200000e0000 */
[----:B------:R-:W-:Y:S01]  /*4280*/  UMOV UR47, 0x40000040 ;  /* 0x40000040002f7882 */ /* 0x000fe20000000000 */
[----:B------:R-:W-:Y:S01]  /*4290*/  UIADD3 UR26, UR9, 0x406, URZ ;  /* 0x00000406091a7890 */ /* 0x000fe2000fffe03f */
[-C--:B------:R-:W-:Y:S01]  /*42a0*/  FMUL.FTZ R93, R93, R10.reuse ;  /* 0x0000000a5d5d7220 */ /* 0x080fe20000410000 */
        /* <DEDUP_REMOVED lines=10> */
[-C--:B------:R-:W-:Y:S01]  /*4350*/  FMUL.FTZ R101, R101, R10.reuse ;  /* 0x0000000a65657220 */ /* 0x080fe20000410000 */
        /* <DEDUP_REMOVED lines=23> */
[----:B------:R-:W-:Y:S01]  /*44d0*/  FMUL.FTZ R149, R149, R10 ;  /* 0x0000000a95957220 */ /* 0x000fe20000410000 */
        /* <DEDUP_REMOVED lines=32> */
[----:B------:R-:W-:-:S02]  /*46e0*/  WARPGROUP.DEPBAR.LE gsb0, 0x0 ;  /* 0x00008000000079c5 */ /* 0x000fc40000010000 */
[----:B------:R-:W-:-:S06]  /*46f0*/  WARPGROUP.ARRIVE ;  /* 0x00000000000079c5 */ /* 0x000fcc0000000000 */
[----:B------:R-:W-:Y:S01]  /*4700*/  HGMMA.64x128x16.F32 R24, gdesc[UR44], R24, gsb0 ;  /* 0x01e000002c1879f0 */ /* 0x000fe20008000818 */
[----:B------:R-:W-:Y:S01]  /*4710*/  UIADD3 UR46, UR9, 0x4, URZ ;  /* 0x00000004092e7890 */ /* 0x000fe2000fffe03f */
[----:B------:R-:W-:Y:S01]  /*4720*/  UMOV UR44, UR56 ;  /* 0x00000038002c7c82 */ /* 0x000fe20008000000 */
[----:B------:R-:W-:Y:S01]  /*4730*/  UMOV UR45, UR57 ;  /* 0x00000039002d7c82 */ /* 0x000fe20008000000 */
[----:B------:R-:W-:Y:S01]  /*4740*/  UMOV UR47, 0x40000040 ;  /* 0x40000040002f7882 */ /* 0x000fe20000000000 */
[----:B------:R-:W-:Y:S02]  /*4750*/  WARPGROUP.DEPBAR.LE gsb0, 0x0 ;  /* 0x00008000000079c5 */ /* 0x000fe40000010000 */
        /* <DEDUP_REMOVED lines=38> */
[----:B------:R-:W-:Y:S05]  /*49c0*/  @!P0 BRA `(.L_x_20) ;  /* 0x0000000000048947 */ /* 0x000fea0003800000 */
[----:B------:R-:W-:Y:S01]  /*49d0*/  BPT.TRAP 0x1 ;  /* 0x000000040000795c */ /* 0x000fe20000300000 */
.L_x_20:
[----:B------:R-:W-:Y:S01]  /*49e0*/  ULEA UR9, UR5, UR7, 0x3 ;  /* 0x0000000705097291 */ /* 0x000fe2000f8e183f */
[----:B------:R-:W-:-:S05]  /*49f0*/  IMAD.U32 R8, RZ, RZ, UR4 ;  /* 0x00000004ff087e24 */ /* 0x000fca000f8e00ff */
[----:B------:R-:W-:-:S04]  /*4a00*/  SHF.L.U32 R8, R8, 0x1f, RZ ;  /* 0x0000001f08087819 */ /* 0x000fc800000006ff */
[----:B------:R2:W3:Y:S01]  /*4a10*/  SYNCS.PHASECHK.TRANS64.TRYWAIT P2, [UR9+0x34850], R8 ;  /* 0x03485008ff0075a7 */ /* 0x0004e20008040149 */
[----:B------:R-:W-:Y:S05]  /*4a20*/  @!P0 BRA `(.L_x_21) ;  /* 0x0000000000048947 */ /* 0x000fea0003800000 */
[----:B------:R-:W-:Y:S01]  /*4a30*/  BPT.TRAP 0x1 ;  /* 0x000000040000795c */ /* 0x000fe20000300000 */
.L_x_21:
[----:B---3--:R-:W-:Y:S05]  /*4a40*/  @P2 BRA `(.L_x_22) ;  /* 0x0000000000082947 */ /* 0x008fea0003800000 */
[----:B------:R-:W3:Y:S02]  /*4a50*/  SYNCS.PHASECHK.TRANS64.TRYWAIT P2, [UR9+0x34850], R8 ;  /* 0x03485008ff0075a7 */ /* 0x000ee40008040149 */
[----:B---3--:R-:W-:Y:S05]  /*4a60*/  @!P2 BRA `(.L_x_23) ;  /* 0x0000008000f0a947 */ /* 0x008fea0003800000 */
.L_x_22:
[----:B------:R-:W-:Y:S01]  /*4a70*/  UIADD3 UR7, UR7, 0x400, URZ ;  /* 0x0000040007077890 */ /* 0x000fe2000fffe03f */
[----:B------:R-:W-:Y:S01]  /*4a80*/  WARPGROUP.ARRIVE ;  /* 0x00000000000079c5 */ /* 0x000fe20000000000 */
[----:B------:R-:W-:Y:S01]  /*4a90*/  UMOV UR15, 0x40000040 ;  /* 0x40000040000f7882 */ /* 0x000fe20000000000 */
[----:B0-2---:R-:W-:Y:S01]  /*4aa0*/  FMUL.FTZ R8, R24, UR6 ;  /* 0x0000000618087c20 */ /* 0x005fe20008410000 */
[----:B------:R-:W-:Y:S01]  /*4ab0*/  USHF.R.U32.HI UR7, URZ, 0x4, UR7 ;  /* 0x000000043f077899 */ /* 0x000fe20008011607 */
[----:B------:R-:W-:Y:S01]  /*4ac0*/  FMUL.FTZ R14, R25, UR6 ;  /* 0x00000006190e7c20 */ /* 0x000fe20008410000 */
[----:B------:R-:W-:Y:S01]  /*4ad0*/  FMUL.FTZ R20, R26, UR6 ;  /* 0x000000061a147c20 */ /* 0x000fe20008410000 */
[----:B------:R-:W-:Y:S01]  /*4ae0*/  FMUL.FTZ R26, R28, UR6 ;  /* 0x000000061c1a7c20 */ /* 0x000fe20008410000 */
[----:B------:R-:W-:Y:S01]  /*4af0*/  ULOP3.LUT UR7, UR7, 0x3fff, URZ, 0xc0, !UPT ;  /* 0x00003fff07077892 */ /* 0x000fe2000f8ec03f */
[----:B------:R-:W1:Y:S01]  /*4b00*/  MUFU.TANH R8, R8 ;  /* 0x0000000800087308 */ /* 0x000e620000002400 */
[----:B------:R-:W-:Y:S01]  /*4b10*/  FMUL.FTZ R32, R32, UR6 ;  /* 0x0000000620207c20 */ /* 0x000fe20008410000 */
[----:B------:R-:W-:Y:S01]  /*4b20*/  FMUL.FTZ R194, R36, UR6 ;  /* 0x0000000624c27c20 */ /* 0x000fe20008410000 */
[----:B------:R-:W-:Y:S01]  /*4b30*/  ULOP3.LUT UR4, UR7, 0x4000000, URZ, 0xfc, !UPT ;  /* 0x0400000007047892 */ /* 0x000fe2000f8efc3f */
[----:B------:R-:W-:Y:S01]  /*4b40*/  FMUL.FTZ R196, R37, UR6 ;  /* 0x0000000625c47c20 */ /* 0x000fe20008410000 */
[----:B------:R-:W-:Y:S01]  /*4b50*/  FMUL.FTZ R198, R40, UR6 ;  /* 0x0000000628c67c20 */ /* 0x000fe20008410000 */
[----:B------:R-:W-:Y:S01]  /*4b60*/  FMUL.FTZ R200, R41, UR6 ;  /* 0x0000000629c87c20 */ /* 0x000fe20008410000 */
[----:B------:R-:W-:Y:S01]  /*4b70*/  ULEA UR4, UR5, UR4, 0xb ;  /* 0x0000000405047291 */ /* 0x000fe2000f8e583f */
[----:B------:R-:W0:Y:S01]  /*4b80*/  MUFU.TANH R14, R14 ;  /* 0x0000000e000e7308 */ /* 0x000e220000002400 */
[----:B------:R-:W-:Y:S01]  /*4b90*/  FMUL.FTZ R202, R44, UR6 ;  /* 0x000000062cca7c20 */ /* 0x000fe20008410000 */
[----:B------:R-:W-:Y:S01]  /*4ba0*/  FMUL.FTZ R204, R45, UR6 ;  /* 0x000000062dcc7c20 */ /* 0x000fe20008410000 */
[----:B------:R-:W-:Y:S01]  /*4bb0*/  FMUL.FTZ R206, R52, UR6 ;  /* 0x0000000634ce7c20 */ /* 0x000fe20008410000 */
[----:B------:R-:W-:Y:S01]  /*4bc0*/  FMUL.FTZ R208, R53, UR6 ;  /* 0x0000000635d07c20 */ /* 0x000fe20008410000 */
[----:B------:R-:W-:Y:S01]  /*4bd0*/  FMUL.FTZ R210, R56, UR6 ;  /* 0x0000000638d27c20 */ /* 0x000fe20008410000 */
[----:B------:R-:W-:Y:S01]  /*4be0*/  UMOV UR14, UR4 ;  /* 0x00000004000e7c82 */ /* 0x000fe20008000000 */
[----:B------:R-:W-:Y:S01]  /*4bf0*/  FMUL.FTZ R212, R57, UR6 ;  /* 0x0000000639d47c20 */ /* 0x000fe20008410000 */
[----:B------:R-:W-:Y:S01]  /*4c00*/  HGMMA.64x128x16.F32 R88, R180, gdesc[UR12].tnspB, R88, gsb0 ;  /* 0x41e0000cb4587df0 */ /* 0x000fe20008000858 */
[----:B------:R-:W-:Y:S01]  /*4c10*/  UIADD3 UR14, UR4, 0x80, URZ ;  /* 0x00000080040e7890 */ /* 0x000fe2000fffe03f */
[----:B------:R-:W2:Y:S01]  /*4c20*/  MUFU.TANH R26, R26 ;  /* 0x0000001a001a7308 */ /* 0x000ea20000002400 */
[----:B------:R-:W-:Y:S01]  /*4c30*/  UMOV UR15, 0x40000040 ;  /* 0x40000040000f7882 */ /* 0x000fe20000000000 */
[----:B-1----:R-:W-:Y:S01]  /*4c40*/  FMNMX.FTZ R9, R8, R13, !PT ;  /* 0x0000000d08097209 */ /* 0x002fe20007810000 */
[----:B------:R-:W-:Y:S01]  /*4c50*/  FMUL.FTZ R24, R27, UR6 ;  /* 0x000000061b187c20 */ /* 0x000fe20008410000 */
[----:B------:R-:W-:Y:S01]  /*4c60*/  FMUL.FTZ R214, R60, UR6 ;  /* 0x000000063cd67c20 */ /* 0x000fe20008410000 */
[----:B------:R-:W-:Y:S01]  /*4c70*/  FMUL.FTZ R28, R30, UR6 ;  /* 0x000000061e1c7c20 */ /* 0x000fe20008410000 */
[----:B------:R-:W-:Y:S01]  /*4c80*/  FMUL.FTZ R216, R61, UR6 ;  /* 0x000000063dd87c20 */ /* 0x000fe20008410000 */
[----:B0-----:R-:W-:Y:S01]  /*4c90*/  FMNMX.FTZ R9, R14, R9, !PT ;  /* 0x000000090e097209 */ /* 0x001fe20007810000 */
[----:B------:R-:W-:Y:S01]  /*4ca0*/  MUFU.TANH R32, R32 ;  /* 0x0000002000207308 */ /* 0x000fe20000002400 */
[----:B------:R-:W-:Y:S01]  /*4cb0*/  FMUL.FTZ R30, R31, UR6 ;  /* 0x000000061f1e7c20 */ /* 0x000fe20008410000 */
[----:B------:R-:W-:Y:S01]  /*4cc0*/  FMUL.FTZ R218, R64, UR6 ;  /* 0x0000000640da7c20 */ /* 0x000fe20008410000 */
[----:B------:R-:W-:Y:S01]  /*4cd0*/  FMUL.FTZ R34, R34, UR6 ;  /* 0x0000000622227c20 */ /* 0x000fe20008410000 */
[----:B------:R-:W-:Y:S01]  /*4ce0*/  FMUL.FTZ R192, R35, UR6 ;  /* 0x0000000623c07c20 */ /* 0x000fe20008410000 */
[----:B------:R-:W-:Y:S01]  /*4cf0*/  FMUL.FTZ R36, R38, UR6 ;  /* 0x0000000626247c20 */ /* 0x000fe20008410000 */
[----:B------:R-:W-:Y:S01]  /*4d00*/  FMUL.FTZ R220, R69, UR6 ;  /* 0x0000000645dc7c20 */ /* 0x000fe20008410000 */
[----:B------:R-:W-:Y:S01]  /*4d10*/  FMUL.FTZ R38, R39, UR6 ;  /* 0x0000000627267c20 */ /* 0x000fe20008410000 */
[----:B------:R-:W-:Y:S01]  /*4d20*/  MUFU.TANH R194, R194 ;  /* 0x000000c200c27308 */ /* 0x000fe20000002400 */
[----:B--2---:R-:W-:Y:S01]  /*4d30*/  FMNMX.FTZ R9, R26, R9, !PT ;  /* 0x000000091a097209 */ /* 0x004fe20007810000 */
[----:B------:R-:W-:Y:S01]  /*4d40*/  FMUL.FTZ R222, R72, UR6 ;  /* 0x0000000648de7c20 */ /* 0x000fe20008410000 */
[----:B------:R-:W-:Y:S01]  /*4d50*/  FMUL.FTZ R40, R42, UR6 ;  /* 0x000000062a287c20 */ /* 0x000fe20008410000 */
[----:B------:R-:W-:Y:S01]  /*4d60*/  FMUL.FTZ R224, R73, UR6 ;  /* 0x0000000649e07c20 */ /* 0x000fe20008410000 */
[----:B------:R-:W-:Y:S01]  /*4d70*/  FMUL.FTZ R42, R43, UR6 ;  /* 0x000000062b2a7c20 */ /* 0x000fe20008410000 */
[----:B------:R-:W-:Y:S01]  /*4d80*/  FMUL.FTZ R76, R76, UR6 ;  /* 0x000000064c4c7c20 */ /* 0x000fe20008410000 */
[----:B------:R-:W-:Y:S01]  /*4d90*/  FMUL.FTZ R44, R46, UR6 ;  /* 0x000000062e2c7c20 */ /* 0x000fe20008410000 */
        /* <DEDUP_REMOVED lines=23> */
[C---:B------:R-:W-:Y:S01]  /*4f10*/  ISETP.GT.AND P2, PT, R191.reuse, RZ, PT ;  /* 0x000000ffbf00720c */ /* 0x040fe20003f44270 */
[----:B------:R-:W-:Y:S01]  /*4f20*/  MUFU.TANH R202, R202 ;  /* 0x000000ca00ca7308 */ /* 0x000fe20000002400 */
[----:B------:R-:W-:Y:S01]  /*4f30*/  UMOV UR5, UR36 ;  /* 0x0000002400057c82 */ /* 0x000fe20008000000 */
[----:B------:R-:W-:-:S06]  /*4f40*/  VIADD R191, R191, 0xffffffff ;  /* 0xffffffffbfbf7836 */ /* 0x000fcc0000000000 */
[----:B------:R-:W-:Y:S08]  /*4f50*/  MUFU.TANH R204, R204 ;  /* 0x000000cc00cc7308 */ /* 0x000ff00000002400 */
[----:B------:R-:W-:Y:S08]  /*4f60*/  MUFU.TANH R206, R206 ;  /* 0x000000ce00ce7308 */ /* 0x000ff00000002400 */
[----:B------:R-:W-:Y:S08]  /*4f70*/  MUFU.TANH R208, R208 ;  /* 0x000000d000d07308 */ /* 0x000ff00000002400 */
[----:B------:R-:W-:Y:S08]  /*4f80*/  MUFU.TANH R210, R210 ;  /* 0x000000d200d27308 */ /* 0x000ff00000002400 */
[----:B------:R-:W0:Y:S08]  /*4f90*/  MUFU.TANH R20, R20 ;  /* 0x0000001400147308 */ /* 0x000e300000002400 */
[----:B------:R-:W-:Y:S08]  /*4fa0*/  MUFU.TANH R212, R212 ;  /* 0x000000d400d47308 */ /* 0x000ff00000002400 */
[----:B------:R-:W1:Y:S01]  /*4fb0*/  MUFU.TANH R24, R24 ;  /* 0x0000001800187308 */ /* 0x000e620000002400 */
[----:B0-----:R-:W-:-:S07]  /*4fc0*/  FMNMX.FTZ R25, R20, R11, !PT ;  /* 0x0000000b14197209 */ /* 0x001fce0007810000 */
[----:B------:R-:W-:Y:S08]  /*4fd0*/  MUFU.TANH R214, R214 ;  /* 0x000000d600d67308 */ /* 0x000ff00000002400 */
[----:B------:R-:W0:Y:S01]  /*4fe0*/  MUFU.TANH R28, R28 ;  /* 0x0000001c001c7308 */ /* 0x000e220000002400 */
[----:B-1----:R-:W-:-:S07]  /*4ff0*/  FMNMX.FTZ R25, R24, R25, !PT ;  /* 0x0000001918197209 */ /* 0x002fce0007810000 */
[----:B------:R-:W-:Y:S08]  /*5000*/  MUFU.TANH R216, R216 ;  /* 0x000000d800d87308 */ /* 0x000ff00000002400 */
[----:B------:R-:W1:Y:S01]  /*5010*/  MUFU.TANH R30, R30 ;  /* 0x0000001e001e7308 */ /* 0x000e620000002400 */
[----:B0-----:R-:W-:Y:S01]  /*5020*/  FMNMX.FTZ R25, R28, R25, !PT ;  /* 0x000000191c197209 */ /* 0x001fe20007810000 */
[----:B------:R-:W-:-:S02]  /*5030*/  WARPGROUP.DEPBAR.LE gsb0, 0x0 ;  /* 0x00008000000079c5 */ /* 0x000fc40000010000 */
[----:B------:R-:W-:Y:S01]  /*5040*/  WARPGROUP.ARRIVE ;  /* 0x00000000000079c5 */ /* 0x000fe20000000000 */
[----:B------:R-:W-:Y:S01]  /*5050*/  FMUL.FTZ R180, R29, UR6 ;  /* 0x000000061db47c20 */ /* 0x000fe20008410000 */
[----:B------:R-:W-:Y:S02]  /*5060*/  FMUL.FTZ R182, R33, UR6 ;  /* 0x0000000621b67c20 */ /* 0x000fe40008410000 */
[----:B------:R-:W-:Y:S02]  /*5070*/  MUFU.TANH R218, R218 ;  /* 0x000000da00da7308 */ /* 0x000fe40000002400 */
[----:B------:R-:W-:Y:S01]  /*5080*/  HGMMA.64x128x16.F32 R88, R176, gdesc[UR12].tnspB, R88, gsb0 ;  /* 0x41e0000cb0587df0 */ /* 0x000fe20008000858 */
[----:B------:R-:W-:Y:S01]  /*5090*/  UIADD3 UR14, UR4, 0x100, URZ ;  /* 0x00000100040e7890 */ /* 0x000fe2000fffe03f */
[----:B------:R-:W-:-:S04]  /*50a0*/  UMOV UR15, 0x40000040 ;  /* 0x40000040000f7882 */ /* 0x000fc80000000000 */
[----:B------:R-:W0:Y:S01]  /*50b0*/  MUFU.TANH R180, R180 ;  /* 0x000000b400b47308 */ /* 0x000e220000002400 */
[----:B-1----:R-:W-:-:S07]  /*50c0*/  FMNMX.FTZ R25, R30, R25, !PT ;  /* 0x000000191e197209 */ /* 0x002fce0007810000 */
[----:B------:R-:W1:Y:S08]  /*50d0*/  MUFU.TANH R182, R182 ;  /* 0x000000b600b67308 */ /* 0x000e700000002400 */
[----:B------:R-:W2:Y:S01]  /*50e0*/  MUFU.TANH R34, R34 ;  /* 0x0000002200227308 */ /* 0x000ea20000002400 */
[----:B0-----:R-:W-:-:S04]  /*50f0*/  FMNMX.FTZ R9, R180, R9, !PT ;  /* 0x00000009b4097209 */ /* 0x001fc80007810000 */
[----:B------:R-:W-:-:S03]  /*5100*/  FMNMX.FTZ R9, R32, R9, !PT ;  /* 0x0000000920097209 */ /* 0x000fc60007810000 */
[----:B------:R-:W0:Y:S01]  /*5110*/  MUFU.TANH R192, R192 ;  /* 0x000000c000c07308 */ /* 0x000e220000002400 */
[----:B-1----:R-:W-:-:S04]  /*5120*/  FMNMX.FTZ R9, R182, R9, !PT ;  /* 0x00000009b6097209 */ /* 0x002fc80007810000 */
[----:B------:R-:W-:-:S03]  /*5130*/  FMNMX.FTZ R9, R194, R9, !PT ;  /* 0x00000009c2097209 */ /* 0x000fc60007810000 */
[----:B------:R-:W1:Y:S01]  /*5140*/  MUFU.TANH R36, R36 ;  /* 0x0000002400247308 */ /* 0x000e620000002400 */
[----:B------:R-:W-:Y:S02]  /*5150*/  FMNMX.FTZ R9, R196, R9, !PT ;  /* 0x00000009c4097209 */ /* 0x000fe40007810000 */
[----:B--2---:R-:W-:Y:S02]  /*5160*/  FMNMX.FTZ R27, R34, R25, !PT ;  /* 0x00000019221b7209 */ /* 0x004fe40007810000 */
[----:B------:R-:W-:-:S03]  /*5170*/  FMNMX.FTZ R9, R198, R9, !PT ;  /* 0x00000009c6097209 */ /* 0x000fc60007810000 */
[----:B------:R-:W-:Y:S01]  /*5180*/  MUFU.TANH R220, R220 ;  /* 0x000000dc00dc7308 */ /* 0x000fe20000002400 */
[----:B------:R-:W-:Y:S02]  /*5190*/  FMNMX.FTZ R9, R200, R9, !PT ;  /* 0x00000009c8097209 */ /* 0x000fe40007810000 */
[----:B0-----:R-:W-:Y:S02]  /*51a0*/  FMNMX.FTZ R27, R192, R27, !PT ;  /* 0x0000001bc01b7209 */ /* 0x001fe40007810000 */
[----:B------:R-:W-:-:S03]  /*51b0*/  FMNMX.FTZ R9, R202, R9, !PT ;  /* 0x00000009ca097209 */ /* 0x000fc60007810000 */
[----:B------:R-:W0:Y:S01]  /*51c0*/  MUFU.TANH R38, R38 ;  /* 0x0000002600267308 */ /* 0x000e220000002400 */
[----:B------:R-:W-:Y:S02]  /*51d0*/  FMNMX.FTZ R9, R204, R9, !PT ;  /* 0x00000009cc097209 */ /* 0x000fe40007810000 */
[----:B-1----:R-:W-:-:S05]  /*51e0*/  FMNMX.FTZ R27, R36, R27, !PT ;  /* 0x0000001b241b7209 */ /* 0x002fca0007810000 */
        /* <DEDUP_REMOVED lines=8> */
[----:B0-----:R-:W-:-:S07]  /*5270*/  FMNMX.FTZ R29, R42, R29, !PT ;  /* 0x0000001d2a1d7209 */ /* 0x001fce0007810000 */
[----:B------:R-:W-:Y:S08]  /*5280*/  MUFU.TANH R226, R226 ;  /* 0x000000e200e27308 */ /* 0x000ff00000002400 */
[----:B------:R-:W0:Y:S01]  /*5290*/  MUFU.TANH R46, R46 ;  /* 0x0000002e002e7308 */ /* 0x000e220000002400 */
[----:B-1----:R-:W-:-:S07]  /*52a0*/  FMNMX.FTZ R29, R44, R29, !PT ;  /* 0x0000001d2c1d7209 */ /* 0x002fce0007810000 */
[----:B------:R-:W-:Y:S08]  /*52b0*/  MUFU.TANH R228, R228 ;  /* 0x000000e400e47308 */ /* 0x000ff00000002400 */
[----:B------:R-:W-:Y:S01]  /*52c0*/  MUFU.TANH R230, R230 ;  /* 0x000000e600e67308 */ /* 0x000fe20000002400 */
[----:B0-----:R-:W-:-:S07]  /*52d0*/  FMNMX.FTZ R29, R46, R29, !PT ;  /* 0x0000001d2e1d7209 */ /* 0x001fce0007810000 */
[----:B------:R-:W-:Y:S01]  /*52e0*/  MUFU.TANH R232, R232 ;  /* 0x000000e800e87308 */ /* 0x000fe20000002400 */
[----:B------:R-:W-:Y:S02]  /*52f0*/  WARPGROUP.DEPBAR.LE gsb0, 0x0 ;  /* 0x00008000000079c5 */ /* 0x000fe40000010000 */
[----:B------:R-:W-:Y:S01]  /*5300*/  WARPGROUP.ARRIVE ;  /* 0x00000000000079c5 */ /* 0x000fe20000000000 */
[----:B------:R-:W-:Y:S01]  /*5310*/  FMUL.FTZ R176, R48, UR6 ;  /* 0x0000000630b07c20 */ /* 0x000fe20008410000 */
[----:B------:R-:W-:Y:S01]  /*5320*/  FMUL.FTZ R178, R49, UR6 ;  /* 0x0000000631b27c20 */ /* 0x000fe20008410000 */
[----:B------:R-:W-:Y:S01]  /*5330*/  FMUL.FTZ R48, R50, UR6 ;  /* 0x0000000632307c20 */ /* 0x000fe20008410000 */
[----:B------:R-:W-:Y:S01]  /*5340*/  FMUL.FTZ R50, R51, UR6 ;  /* 0x0000000633327c20 */ /* 0x000fe20008410000 */
[----:B------:R-:W-:Y:S01]  /*5350*/  MUFU.TANH R52, R52 ;  /* 0x0000003400347308 */ /* 0x000fe20000002400 */
[----:B------:R-:W-:Y:S01]  /*5360*/  HGMMA.64x128x16.F32 R88, R172, gdesc[UR12].tnspB, R88, gsb0 ;  /* 0x41e0000cac587df0 */ /* 0x000fe20008000858 */
[----:B------:R-:W-:Y:S01]  /*5370*/  UIADD3 UR14, UR4, 0x180, URZ ;  /* 0x00000180040e7890 */ /* 0x000fe2000fffe03f */
[----:B------:R-:W-:-:S05]  /*5380*/  UMOV UR15, 0x40000040 ;  /* 0x40000040000f7882 */ /* 0x000fca0000000000 */
[----:B------:R-:W0:Y:S08]  /*5390*/  MUFU.TANH R176, R176 ;  /* 0x000000b000b07308 */ /* 0x000e300000002400 */
[----:B------:R-:W1:Y:S08]  /*53a0*/  MUFU.TANH R178, R178 ;  /* 0x000000b200b27308 */ /* 0x000e700000002400 */
[----:B------:R-:W2:Y:S01]  /*53b0*/  MUFU.TANH R48, R48 ;  /* 0x0000003000307308 */ /* 0x000ea20000002400 */
[----:B0-----:R-:W-:-:S07]  /*53c0*/  FMNMX.FTZ R9, R176, R9, !PT ;  /* 0x00000009b0097209 */ /* 0x001fce0007810000 */
[----:B------:R-:W0:Y:S01]  /*53d0*/  MUFU.TANH R50, R50 ;  /* 0x0000003200327308 */ /* 0x000e220000002400 */
[----:B-1----:R-:W-:-:S04]  /*53e0*/  FMNMX.FTZ R9, R178, R9, !PT ;  /* 0x00000009b2097209 */ /* 0x002fc80007810000 */
[----:B------:R-:W-:-:S03]  /*53f0*/  FMNMX.FTZ R9, R206, R9, !PT ;  /* 0x00000009ce097209 */ /* 0x000fc60007810000 */
[----:B------:R-:W-:Y:S01]  /*5400*/  MUFU.TANH R84, R84 ;  /* 0x0000005400547308 */ /* 0x000fe20000002400 */
[----:B------:R-:W-:Y:S02]  /*5410*/  FMNMX.FTZ R9, R208, R9, !PT ;  /* 0x00000009d0097209 */ /* 0x000fe40007810000 */
[----:B--2---:R-:W-:Y:S02]  /*5420*/  FMNMX.FTZ R31, R48, R29, !PT ;  /* 0x0000001d301f7209 */ /* 0x004fe40007810000 */
[----:B------:R-:W-:-:S03]  /*5430*/  FMNMX.FTZ R9, R210, R9, !PT ;  /* 0x00000009d2097209 */ /* 0x000fc60007810000 */
[----:B------:R-:W1:Y:S01]  /*5440*/  MUFU.TANH R54, R54 ;  /* 0x0000003600367308 */ /* 0x000e620000002400 */
[----:B------:R-:W-:Y:S02]  /*5450*/  FMNMX.FTZ R9, R212, R9, !PT ;  /* 0x00000009d4097209 */ /* 0x000fe40007810000 */
[----:B0-----:R-:W-:Y:S02]  /*5460*/  FMNMX.FTZ R31, R50, R31, !PT ;  /* 0x0000001f321f7209 */ /* 0x001fe40007810000 */
[----:B------:R-:W-:Y:S02]  /*5470*/  FMNMX.FTZ R9, R214, R9, !PT ;  /* 0x00000009d6097209 */ /* 0x000fe40007810000 */
[----:B------:R-:W-:Y:S01]  /*5480*/  FMNMX.FTZ R31, R52, R31, !PT ;  /* 0x0000001f341f7209 */ /* 0x000fe20007810000 */
[----:B------:R-:W0:Y:S01]  /*5490*/  MUFU.TANH R56, R56 ;  /* 0x0000003800387308 */ /* 0x000e220000002400 */
[----:B------:R-:W-:-:S04]  /*54a0*/  FMNMX.FTZ R9, R216, R9, !PT ;  /* 0x00000009d8097209 */ /* 0x000fc80007810000 */
[----:B------:R-:W-:-:S03]  /*54b0*/  FMNMX.FTZ R9, R218, R9, !PT ;  /* 0x00000009da097209 */ /* 0x000fc60007810000 */
[----:B------:R-:W2:Y:S01]  /*54c0*/  MUFU.TANH R58, R58 ;  /* 0x0000003a003a7308 */ /* 0x000ea20000002400 */
[----:B-1----:R-:W-:-:S07]  /*54d0*/  FMNMX.FTZ R31, R54, R31, !PT ;  /* 0x0000001f361f7209 */ /* 0x002fce0007810000 */
[----:B------:R-:W1:Y:S01]  /*54e0*/  MUFU.TANH R60, R60 ;  /* 0x0000003c003c7308 */ /* 0x000e620000002400 */
[----:B0-----:R-:W-:-:S07]  /*54f0*/  FMNMX.FTZ R35, R56, R31, !PT ;  /* 0x0000001f38237209 */ /* 0x001fce0007810000 */
[----:B------:R-:W0:Y:S01]  /*5500*/  MUFU.TANH R62, R62 ;  /* 0x0000003e003e7308 */ /* 0x000e220000002400 */
[----:B--2---:R-:W-:-:S07]  /*5510*/  FMNMX.FTZ R35, R58, R35, !PT ;  /* 0x000000233a237209 */ /* 0x004fce0007810000 */
[----:B------:R-:W2:Y:S01]  /*5520*/  MUFU.TANH R64, R64 ;  /* 0x0000004000407308 */ /* 0x000ea20000002400 */
[----:B-1----:R-:W-:-:S07]  /*5530*/  FMNMX.FTZ R35, R60, R35, !PT ;  /* 0x000000233c237209 */ /* 0x002fce0007810000 */
[----:B------:R-:W1:Y:S01]  /*5540*/  MUFU.TANH R66, R66 ;  /* 0x0000004200427308 */ /* 0x000e620000002400 */
[----:B0-----:R-:W-:-:S07]  /*5550*/  FMNMX.FTZ R35, R62, R35, !PT ;  /* 0x000000233e237209 */ /* 0x001fce0007810000 */
[----:B------:R-:W-:Y:S01]  /*5560*/  MUFU.TANH R72, R72 ;  /* 0x0000004800487308 */ /* 0x000fe20000002400 */
[----:B--2---:R-:W-:-:S07]  /*5570*/  FMNMX.FTZ R37, R64, R35, !PT ;  /* 0x0000002340257209 */ /* 0x004fce0007810000 */
[----:B------:R-:W-:Y:S01]  /*5580*/  MUFU.TANH R74, R74 ;  /* 0x0000004a004a7308 */ /* 0x000fe20000002400 */
[----:B-1----:R-:W-:-:S07]  /*5590*/  FMNMX.FTZ R37, R66, R37, !PT ;  /* 0x0000002542257209 */ /* 0x002fce0007810000 */
[----:B------:R-:W-:Y:S08]  /*55a0*/  MUFU.TANH R78, R78 ;  /* 0x0000004e004e7308 */ /* 0x000ff00000002400 */
[----:B------:R-:W-:Y:S08]  /*55b0*/  MUFU.TANH R80, R80 ;  /* 0x0000005000507308 */ /* 0x000ff00000002400 */
[----:B------:R-:W-:Y:S01]  /*55c0*/  MUFU.TANH R82, R82 ;  /* 0x0000005200527308 */ /* 0x000fe20000002400 */
[----:B------:R-:W-:-:S02]  /*55d0*/  WARPGROUP.DEPBAR.LE gsb0, 0x0 ;  /* 0x00008000000079c5 */ /* 0x000fc40000010000 */
        /* <DEDUP_REMOVED lines=15> */
[----:B------:R-:W-:-:S04]  /*56d0*/  FMNMX.FTZ R9, R220, R9, !PT ;  /* 0x00000009dc097209 */ /* 0x000fc80007810000 */
[----:B------:R-:W-:Y:S02]  /*56e0*/  FMNMX.FTZ R9, R222, R9, !PT ;  /* 0x00000009de097209 */ /* 0x000fe40007810000 */
[----:B--2---:R-:W-:Y:S02]  /*56f0*/  FMNMX.FTZ R37, R68, R37, !PT ;  /* 0x0000002544257209 */ /* 0x004fe40007810000 */
[----:B------:R-:W-:-:S04]  /*5700*/  FMNMX.FTZ R9, R224, R9, !PT ;  /* 0x00000009e0097209 */ /* 0x000fc80007810000 */
[----:B------:R-:W-:Y:S02]  /*5710*/  FMNMX.FTZ R9, R76, R9, !PT ;  /* 0x000000094c097209 */ /* 0x000fe40007810000 */
[----:B0-----:R-:W-:Y:S02]  /*5720*/  FMNMX.FTZ R37, R70, R37, !PT ;  /* 0x0000002546257209 */ /* 0x001fe40007810000 */
[----:B------:R-:W-:Y:S02]  /*5730*/  FMNMX.FTZ R9, R226, R9, !PT ;  /* 0x00000009e2097209 */ /* 0x000fe40007810000 */
[----:B------:R-:W-:Y:S02]  /*5740*/  FMNMX.FTZ R39, R72, R37, !PT ;  /* 0x0000002548277209 */ /* 0x000fe40007810000 */
[----:B------:R-:W-:Y:S02]  /*5750*/  FMNMX.FTZ R9, R228, R9, !PT ;  /* 0x00000009e4097209 */ /* 0x000fe40007810000 */
[----:B------:R-:W-:-:S02]  /*5760*/  FMNMX.FTZ R39, R74, R39, !PT ;  /* 0x000000274a277209 */ /* 0x000fc40007810000 */
[----:B------:R-:W-:Y:S02]  /*5770*/  FMNMX.FTZ R9, R230, R9, !PT ;  /* 0x00000009e6097209 */ /* 0x000fe40007810000 */
[----:B------:R-:W-:Y:S02]  /*5780*/  FMNMX.FTZ R39, R78, R39, !PT ;  /* 0x000000274e277209 */ /* 0x000fe40007810000 */
[----:B------:R-:W-:Y:S02]  /*5790*/  FMNMX.FTZ R9, R232, R9, !PT ;  /* 0x00000009e8097209 */ /* 0x000fe40007810000 */
[----:B------:R-:W-:Y:S02]  /*57a0*/  FMNMX.FTZ R39, R80, R39, !PT ;  /* 0x0000002750277209 */ /* 0x000fe40007810000 */
[----:B------:R-:W-:Y:S02]  /*57b0*/  FMNMX.FTZ R9, R84, R9, !PT ;  /* 0x0000000954097209 */ /* 0x000fe40007810000 */
[----:B------:R-:W-:-:S03]  /*57c0*/  FMNMX.FTZ R41, R82, R39, !PT ;  /* 0x0000002752297209 */ /* 0x000fc60007810000 */
[----:B------:R-:W0:Y:S02]  /*57d0*/  SHFL.BFLY PT, R10, R9, 0x2, 0x1f ;  /* 0x0c401f00090a7f89 */ /* 0x000e2400000e0000 */
[----:B0-----:R-:W-:Y:S02]  /*57e0*/  FMNMX.FTZ R10, R9, R10, !PT ;  /* 0x0000000a090a7209 */ /* 0x001fe40007810000 */
[----:B------:R-:W0:Y:S03]  /*57f0*/  LDC R9, c[0x0][0x988] ;  /* 0x00026200ff097b82 */ /* 0x000e260000000800 */
[----:B------:R-:W1:Y:S02]  /*5800*/  SHFL.BFLY PT, R15, R10, 0x1, 0x1f ;  /* 0x0c201f000a0f7f89 */ /* 0x000e6400000e0000 */
[----:B-1----:R-:W-:-:S05]  /*5810*/  FMNMX.FTZ R12, R10, R15, !PT ;  /* 0x0000000f0a0c7209 */ /* 0x002fca0007810000 */
[C---:B0-----:R-:W-:Y:S01]  /*5820*/  FMUL.FTZ R33, R12.reuse, R9 ;  /* 0x000000090c217220 */ /* 0x041fe20000410000 */
[----:B------:R-:W-:-:S03]  /*5830*/  FADD.FTZ R10, -R12, R13 ;  /* 0x0000000d0c0a7221 */ /* 0x000fc60000010100 */
[-CC-:B------:R-:W-:Y:S01]  /*5840*/  FFMA.FTZ R13, R8, R9.reuse, -R33.reuse ;  /* 0x00000009080d7223 */ /* 0x180fe20000010821 */
[-CC-:B------:R-:W-:Y:S01]  /*5850*/  FFMA.FTZ R234, R14, R9.reuse, -R33.reuse ;  /* 0x000000090eea7223 */ /* 0x180fe20000010821 */
[-C--:B------:R-:W-:Y:S01]  /*5860*/  FMUL.FTZ R10, R10, R9.reuse ;  /* 0x000000090a0a7220 */ /* 0x080fe20000410000 */
[-CC-:B------:R-:W-:Y:S01]  /*5870*/  FFMA.FTZ R194, R194, R9.reuse, -R33.reuse ;  /* 0x00000009c2c27223 */ /* 0x180fe20000010821 */
[-CC-:B------:R-:W-:Y:S01]  /*5880*/  FFMA.FTZ R198, R198, R9.reuse, -R33.reuse ;  /* 0x00000009c6c67223 */ /* 0x180fe20000010821 */
[-CC-:B------:R-:W-:Y:S01]  /*5890*/  FFMA.FTZ R202, R202, R9.reuse, -R33.reuse ;  /* 0x00000009caca7223 */ /* 0x180fe20000010821 */
[-CC-:B------:R-:W-:Y:S01]  /*58a0*/  FFMA.FTZ R206, R206, R9.reuse, -R33.reuse ;  /* 0x00000009cece7223 */ /* 0x180fe20000010821 */
[----:B------:R-:W-:Y:S02]  /*58b0*/  WARPGROUP.DEPBAR.LE gsb0, 0x0 ;  /* 0x00008000000079c5 */ /* 0x000fe40000010000 */
[----:B------:R-:W-:Y:S01]  /*58c0*/  WARPGROUP.ARRIVE ;  /* 0x00000000000079c5 */ /* 0x000fe20000000000 */
[----:B------:R-:W-:Y:S01]  /*58d0*/  FMUL.FTZ R168, R83, UR6 ;  /* 0x0000000653a87c20 */ /* 0x000fe20008410000 */
[----:B------:R-:W-:Y:S01]  /*58e0*/  FMUL.FTZ R170, R87, UR6 ;  /* 0x0000000657aa7c20 */ /* 0x000fe20008410000 */
[----:B------:R0:W-:Y:S01]  /*58f0*/  MUFU.EX2 R25, R194 ;  /* 0x000000c200197308 */ /* 0x0001e20000000800 */
[-CC-:B------:R-:W-:Y:S01]  /*5900*/  FFMA.FTZ R15, R26, R9.reuse, -R33.reuse ;  /* 0x000000091a0f7223 */ /* 0x180fe20000010821 */
[-CC-:B------:R-:W-:Y:S01]  /*5910*/  FFMA.FTZ R21, R32, R9.reuse, -R33.reuse ;  /* 0x0000000920157223 */ /* 0x180fe20000010821 */
[----:B------:R-:W-:Y:S01]  /*5920*/  HGMMA.64x128x16.F32 R88, R152, gdesc[UR12].tnspB, R88, gsb0 ;  /* 0x41e0000c98587df0 */ /* 0x000fe20008000858 */
[----:B------:R-:W-:Y:S01]  /*5930*/  UIADD3 UR14, UR4, 0x280, URZ ;  /* 0x00000280040e7890 */ /* 0x000fe2000fffe03f */
[-CC-:B------:R-:W-:Y:S01]  /*5940*/  FFMA.FTZ R26, R180, R9.reuse, -R33.reuse ;  /* 0x00000009b41a7223 */ /* 0x180fe20000010821 */
[----:B------:R-:W-:Y:S01]  /*5950*/  UMOV UR15, 0x40000040 ;  /* 0x40000040000f7882 */ /* 0x000fe20000000000 */
[-CC-:B------:R-:W-:Y:S01]  /*5960*/  FFMA.FTZ R32, R182, R9.reuse, -R33.reuse ;  /* 0x00000009b6207223 */ /* 0x180fe20000010821 */
[----:B------:R-:W1:Y:S01]  /*5970*/  MUFU.TANH R168, R168 ;  /* 0x000000a800a87308 */ /* 0x000e620000002400 */
[-CC-:B0-----:R-:W-:Y:S01]  /*5980*/  FFMA.FTZ R194, R204, R9.reuse, -R33.reuse ;  /* 0x00000009ccc27223 */ /* 0x181fe20000010821 */
[-CC-:B------:R-:W-:Y:S01]  /*5990*/  FFMA.FTZ R176, R176, R9.reuse, -R33.reuse ;  /* 0x00000009b0b07223 */ /* 0x180fe20000010821 */
[-CC-:B------:R-:W-:Y:S01]  /*59a0*/  FFMA.FTZ R210, R210, R9.reuse, -R33.reuse ;  /* 0x00000009d2d27223 */ /* 0x180fe20000010821 */
[-CC-:B------:R-:W-:Y:S01]  /*59b0*/  FFMA.FTZ R214, R214, R9.reuse, -R33.reuse ;  /* 0x00000009d6d67223 */ /* 0x180fe20000010821 */
[-CC-:B------:R-:W-:Y:S01]  /*59c0*/  FFMA.FTZ R43, R174, R9.reuse, -R33.reuse ;  /* 0x00000009ae2b7223 */ /* 0x180fe20000010821 */
[-CC-:B------:R-:W-:Y:S01]  /*59d0*/  FFMA.FTZ R45, R222, R9.reuse, -R33.reuse ;  /* 0x00000009de2d7223 */ /* 0x180fe20000010821 */
[-CC-:B------:R-:W-:Y:S01]  /*59e0*/  FFMA.FTZ R204, R224, R9.reuse, -R33.reuse ;  /* 0x00000009e0cc7223 */ /* 0x180fe20000010821 */
[----:B------:R-:W0:Y:S01]  /*59f0*/  MUFU.TANH R170, R170 ;  /* 0x000000aa00aa7308 */ /* 0x000e220000002400 */
[-CC-:B------:R-:W-:Y:S01]  /*5a00*/  FFMA.FTZ R49, R228, R9.reuse, -R33.reuse ;  /* 0x00000009e4317223 */ /* 0x180fe20000010821 */
[-CC-:B------:R-:W-:Y:S01]  /*5a10*/  FFMA.FTZ R51, R232, R9.reuse, -R33.reuse ;  /* 0x00000009e8337223 */ /* 0x180fe20000010821 */
[----:B------:R-:W-:-:S05]  /*5a20*/  FFMA.FTZ R84, R84, R9, -R33 ;  /* 0x0000000954547223 */ /* 0x000fca0000010821 */
[----:B------:R2:W-:Y:S01]  /*5a30*/  MUFU.EX2 R27, R198 ;  /* 0x000000c6001b7308 */ /* 0x0005e20000000800 */
[----:B-1----:R-:W-:-:S04]  /*5a40*/  FMNMX.FTZ R41, R168, R41, !PT ;  /* 0x00000029a8297209 */ /* 0x002fc80007810000 */
[----:B------:R-:W-:-:S03]  /*5a50*/  FMNMX.FTZ R41, R86, R41, !PT ;  /* 0x0000002956297209 */ /* 0x000fc60007810000 */
[----:B------:R1:W-:Y:S01]  /*5a60*/  MUFU.EX2 R29, R202 ;  /* 0x000000ca001d7308 */ /* 0x0003e20000000800 */
[----:B0-----:R-:W-:Y:S01]  /*5a70*/  FMNMX.FTZ R8, R170, R41, !PT ;  /* 0x00000029aa087209 */ /* 0x001fe20007810000 */
[-CC-:B--2---:R-:W-:Y:S01]  /*5a80*/  FFMA.FTZ R198, R208, R9.reuse, -R33.reuse ;  /* 0x00000009d0c67223 */ /* 0x184fe20000010821 */
[----:B------:R-:W-:-:S03]  /*5a90*/  FFMA.FTZ R41, R218, R9, -R33 ;  /* 0x00000009da297223 */ /* 0x000fc60000010821 */
[----:B------:R-:W0:Y:S02]  /*5aa0*/  SHFL.BFLY PT, R47, R8, 0x2, 0x1f ;  /* 0x0c401f00082f7f89 */ /* 0x000e2400000e0000 */
[----:B------:R2:W-:Y:S01]  /*5ab0*/  MUFU.EX2 R35, R206 ;  /* 0x000000ce00237308 */ /* 0x0005e20000000800 */
[----:B-1----:R-:W-:-:S07]  /*5ac0*/  FFMA.FTZ R202, R220, R9, -R33 ;  /* 0x00000009dcca7223 */ /* 0x002fce0000010821 */
[----:B------:R-:W-:Y:S01]  /*5ad0*/  MUFU.EX2 R10, R10 ;  /* 0x0000000a000a7308 */ /* 0x000fe20000000800 */
[----:B--2---:R-:W-:-:S07]  /*5ae0*/  FFMA.FTZ R206, R230, R9, -R33 ;  /* 0x00000009e6ce7223 */ /* 0x004fce0000010821 */
[----:B------:R-:W1:Y:S01]  /*5af0*/  MUFU.EX2 R13, R13 ;  /* 0x0000000d000d7308 */ /* 0x000e620000000800 */
[----:B0-----:R-:W-:Y:S01]  /*5b00*/  FMNMX.FTZ R53, R8, R47, !PT ;  /* 0x0000002f08357209 */ /* 0x001fe20007810000 */
[-CC-:B------:R-:W-:Y:S01]  /*5b10*/  FFMA.FTZ R47, R76, R9.reuse, -R33.reuse ;  /* 0x000000094c2f7223 */ /* 0x180fe20000010821 */
[----:B------:R-:W-:-:S05]  /*5b20*/  FFMA.FTZ R76, R226, R9, -R33 ;  /* 0x00000009e24c7223 */ /* 0x000fca0000010821 */
[----:B------:R-:W0:Y:S01]  /*5b30*/  MUFU.EX2 R234, R234 ;  /* 0x000000ea00ea7308 */ /* 0x000e220000000800 */
[----:B------:R-:W2:Y:S07]  /*5b40*/  SHFL.BFLY PT, R14, R53, 0x1, 0x1f ;  /* 0x0c201f00350e7f89 */ /* 0x000eae00000e0000 */
[----:B------:R-:W-:Y:S01]  /*5b50*/  MUFU.EX2 R15, R15 ;  /* 0x0000000f000f7308 */ /* 0x000fe20000000800 */
[----:B-1----:R-:W-:-:S07]  /*5b60*/  FFMA.FTZ R3, R10, R3, R13 ;  /* 0x000000030a037223 */ /* 0x002fce000001000d */
[----:B------:R-:W1:Y:S01]  /*5b70*/  MUFU.EX2 R26, R26 ;  /* 0x0000001a001a7308 */ /* 0x000e620000000800 */
[----:B0-----:R-:W-:-:S07]  /*5b80*/  F2FP.F16.F32.PACK_AB R180, R234, R13 ;  /* 0x0000000deab4723e */ /* 0x001fce00000000ff */
[----:B------:R-:W-:Y:S01]  /*5b90*/  MUFU.EX2 R21, R21 ;  /* 0x0000001500157308 */ /* 0x000fe20000000800 */
[----:B--2---:R-:W-:-:S05]  /*5ba0*/  FMNMX.FTZ R14, R53, R14, !PT ;  /* 0x0000000e350e7209 */ /* 0x004fca0007810000 */
[C---:B------:R-:W-:Y:S01]  /*5bb0*/  FADD.FTZ R8, -R14.reuse, R11 ;  /* 0x0000000b0e087221 */ /* 0x040fe20000010100 */
[----:B------:R-:W-:Y:S01]  /*5bc0*/  FMUL.FTZ R11, R14, R9 ;  /* 0x000000090e0b7220 */ /* 0x000fe20000410000 */
[----:B------:R-:W-:Y:S01]  /*5bd0*/  MUFU.EX2 R32, R32 ;  /* 0x0000002000207308 */ /* 0x000fe20000000800 */
[----:B-1----:R-:W-:Y:S01]  /*5be0*/  F2FP.F16.F32.PACK_AB R182, R26, R15 ;  /* 0x0000000f1ab6723e */ /* 0x002fe200000000ff */
[-C--:B------:R-:W-:Y:S01]  /*5bf0*/  FMUL.FTZ R8, R8, R9.reuse ;  /* 0x0000000908087220 */ /* 0x080fe20000410000 */
[-CC-:B------:R-:W-:Y:S01]  /*5c00*/  FFMA.FTZ R181, R20, R9.reuse, -R11.reuse ;  /* 0x0000000914b57223 */ /* 0x180fe2000001080b */
[-CC-:B------:R-:W-:Y:S01]  /*5c10*/  FFMA.FTZ R20, R24, R9.reuse, -R11.reuse ;  /* 0x0000000918147223 */ /* 0x180fe2000001080b */
[-CC-:B------:R-:W-:Y:S01]  /*5c20*/  FFMA.FTZ R183, R28, R9.reuse, -R11.reuse ;  /* 0x000000091cb77223 */ /* 0x180fe2000001080b */
[-CC-:B------:R-:W-:Y:S01]  /*5c30*/  FFMA.FTZ R177, R34, R9.reuse, -R11.reuse ;  /* 0x0000000922b17223 */ /* 0x180fe2000001080b */
[----:B------:R-:W-:Y:S01]  /*5c40*/  FFMA.FTZ R173, R40, R9, -R11 ;  /* 0x0000000928ad7223 */ /* 0x000fe2000001080b */
[----:B------:R-:W-:Y:S01]  /*5c50*/  MUFU.EX2 R8, R8 ;  /* 0x0000000800087308 */ /* 0x000fe20000000800 */
[----:B------:R-:W-:-:S02]  /*5c60*/  IMAD.U32 R40, RZ, RZ, UR9 ;  /* 0x00000009ff287e24 */ /* 0x000fc4000f8e00ff */
[-CC-:B------:R-:W-:Y:S01]  /*5c70*/  FFMA.FTZ R179, R36, R9.reuse, -R11.reuse ;  /* 0x0000000924b37223 */ /* 0x180fe2000001080b */
[-CC-:B------:R-:W-:Y:S01]  /*5c80*/  FFMA.FTZ R36, R42, R9.reuse, -R11.reuse ;  /* 0x000000092a247223 */ /* 0x180fe2000001080b */
[-CC-:B------:R-:W-:Y:S01]  /*5c90*/  FFMA.FTZ R34, R38, R9.reuse, -R11.reuse ;  /* 0x0000000926227223 */ /* 0x180fe2000001080b */
[----:B------:R-:W-:Y:S02]  /*5ca0*/  @!P1 VIADD R40, R40, 0x34860 ;  /* 0x0003486028289836 */ /* 0x000fe40000000000 */
[-CC-:B------:R-:W-:Y:S01]  /*5cb0*/  FFMA.FTZ R175, R44, R9.reuse, -R11.reuse ;  /* 0x000000092caf7223 */ /* 0x180fe2000001080b */
[-CC-:B------:R-:W-:Y:S01]  /*5cc0*/  FFMA.FTZ R169, R48, R9.reuse, -R11.reuse ;  /* 0x0000000930a97223 */ /* 0x180fe2000001080b */
[----:B------:R-:W-:Y:S01]  /*5cd0*/  MUFU.EX2 R181, R181 ;  /* 0x000000b500b57308 */ /* 0x000fe20000000800 */
[-CC-:B------:R-:W-:Y:S01]  /*5ce0*/  FFMA.FTZ R24, R50, R9.reuse, -R11.reuse ;  /* 0x0000000932187223 */ /* 0x180fe2000001080b */
[----:B------:R-:W-:Y:S01]  /*5cf0*/  @!P1 PRMT R42, RZ, 0x654, R40 ;  /* 0x00000654ff2a9816 */ /* 0x000fe20000000028 */
[-CC-:B------:R-:W-:Y:S01]  /*5d00*/  FFMA.FTZ R171, R52, R9.reuse, -R11.reuse ;  /* 0x0000000934ab7223 */ /* 0x180fe2000001080b */
[-CC-:B------:R-:W-:Y:S01]  /*5d10*/  FFMA.FTZ R28, R54, R9.reuse, -R11.reuse ;  /* 0x00000009361c7223 */ /* 0x180fe2000001080b */
[-CC-:B------:R-:W-:Y:S01]  /*5d20*/  FFMA.FTZ R38, R58, R9.reuse, -R11.reuse ;  /* 0x000000093a267223 */ /* 0x180fe2000001080b */
[-CC-:B------:R-:W-:Y:S01]  /*5d30*/  FFMA.FTZ R62, R62, R9.reuse, -R11.reuse ;  /* 0x000000093e3e7223 */ /* 0x180fe2000001080b */
[-CC-:B------:R-:W-:Y:S01]  /*5d40*/  FFMA.FTZ R64, R64, R9.reuse, -R11.reuse ;  /* 0x0000000940407223 */ /* 0x180fe2000001080b */
        /* <DEDUP_REMOVED lines=8> */
[----:B------:R-:W-:Y:S01]  /*5dd0*/  MUFU.EX2 R183, R183 ;  /* 0x000000b700b77308 */ /* 0x000fe20000000800 */
[-CC-:B------:R-:W-:Y:S01]  /*5de0*/  FFMA.FTZ R82, R82, R9.reuse, -R11.reuse ;  /* 0x0000000952527223 */ /* 0x180fe2000001080b */
[----:B------:R-:W-:-:S06]  /*5df0*/  FFMA.FTZ R86, R86, R9, -R11 ;  /* 0x0000000956567223 */ /* 0x000fcc000001080b */
[----:B------:R-:W-:Y:S01]  /*5e00*/  MUFU.EX2 R177, R177 ;  /* 0x000000b100b17308 */ /* 0x000fe20000000800 */
[----:B------:R-:W-:Y:S02]  /*5e10*/  WARPGROUP.DEPBAR.LE gsb0, 0x0 ;  /* 0x00008000000079c5 */ /* 0x000fe40000010000 */
[----:B------:R-:W-:Y:S01]  /*5e20*/  WARPGROUP.ARRIVE ;  /* 0x00000000000079c5 */ /* 0x000fe20000000000 */
[-CC-:B------:R-:W-:Y:S01]  /*5e30*/  FFMA.FTZ R152, R196, R9.reuse, -R33.reuse ;  /* 0x00000009c4987223 */ /* 0x180fe20000010821 */
[-CC-:B------:R-:W-:Y:S01]  /*5e40*/  FFMA.FTZ R154, R200, R9.reuse, -R33.reuse ;  /* 0x00000009c89a7223 */ /* 0x180fe20000010821 */
[-CC-:B------:R-:W-:Y:S01]  /*5e50*/  FFMA.FTZ R196, R178, R9.reuse, -R33.reuse ;  /* 0x00000009b2c47223 */ /* 0x180fe20000010821 */
[-C--:B------:R-:W-:Y:S01]  /*5e60*/  FFMA.FTZ R200, R172, R9.reuse, -R33 ;  /* 0x00000009acc87223 */ /* 0x080fe20000010821 */
[----:B------:R-:W-:Y:S01]  /*5e70*/  MUFU.EX2 R179, R179 ;  /* 0x000000b300b37308 */ /* 0x000fe20000000800 */
[----:B------:R-:W-:Y:S01]  /*5e80*/  HGMMA.64x128x16.F32 R88, R156, gdesc[UR12].tnspB, R88, gsb0 ;  /* 0x41e0000c9c587df0 */ /* 0x000fe20008000858 */
[----:B------:R-:W-:Y:S01]  /*5e90*/  UIADD3 UR14, UR4, 0x300, URZ ;  /* 0x00000300040e7890 */ /* 0x000fe2000fffe03f */
[-CC-:B------:R-:W-:Y:S01]  /*5ea0*/  FFMA.FTZ R153, R56, R9.reuse, -R11.reuse ;  /* 0x0000000938997223 */ /* 0x180fe2000001080b */
[----:B------:R-:W-:Y:S01]  /*5eb0*/  UMOV UR15, 0x40000040 ;  /* 0x40000040000f7882 */ /* 0x000fe20000000000 */
[----:B------:R-:W-:Y:S01]  /*5ec0*/  UIADD3 UR4, UR4, 0x380, URZ ;  /* 0x0000038004047890 */ /* 0x000fe2000fffe03f */
[----:B------:R-:W-:-:S02]  /*5ed0*/  FFMA.FTZ R155, R60, R9, -R11 ;  /* 0x000000093c9b7223 */ /* 0x000fc4000001080b */
[----:B------:R-:W-:Y:S08]  /*5ee0*/  MUFU.EX2 R34, R34 ;  /* 0x0000002200227308 */ /* 0x000ff00000000800 */
[----:B------:R-:W0:Y:S08]  /*5ef0*/  MUFU.EX2 R152, R152 ;  /* 0x0000009800987308 */ /* 0x000e300000000800 */
[----:B------:R-:W-:Y:S08]  /*5f00*/  MUFU.EX2 R173, R173 ;  /* 0x000000ad00ad7308 */ /* 0x000ff00000000800 */
[----:B------:R-:W-:Y:S01]  /*5f10*/  MUFU.EX2 R36, R36 ;  /* 0x0000002400247308 */ /* 0x000fe20000000800 */
[----:B0-----:R-:W-:-:S07]  /*5f20*/  F2FP.F16.F32.PACK_AB R178, R152, R25 ;  /* 0x0000001998b2723e */ /* 0x001fce00000000ff */
[----:B------:R-:W0:Y:S08]  /*5f30*/  MUFU.EX2 R154, R154 ;  /* 0x0000009a009a7308 */ /* 0x000e300000000800 */
[----:B------:R-:W-:Y:S08]  /*5f40*/  MUFU.EX2 R175, R175 ;  /* 0x000000af00af7308 */ /* 0x000ff00000000800 */
[----:B------:R-:W1:Y:S01]  /*5f50*/  MUFU.EX2 R194, R194 ;  /* 0x000000c200c27308 */ /* 0x000e620000000800 */
[----:B0-----:R-:W-:-:S07]  /*5f60*/  F2FP.F16.F32.PACK_AB R172, R154, R27 ;  /* 0x0000001b9aac723e */ /* 0x001fce00000000ff */
[----:B------:R-:W-:Y:S08]  /*5f70*/  MUFU.EX2 R169, R169 ;  /* 0x000000a900a97308 */ /* 0x000ff00000000800 */
[----:B------:R0:W-:Y:S01]  /*5f80*/  MUFU.EX2 R31, R176 ;  /* 0x000000b0001f7308 */ /* 0x0001e20000000800 */
[----:B-1----:R-:W-:-:S07]  /*5f90*/  F2FP.F16.F32.PACK_AB R174, R194, R29 ;  /* 0x0000001dc2ae723e */ /* 0x002fce00000000ff */
[----:B------:R-:W-:Y:S01]  /*5fa0*/  MUFU.EX2 R24, R24 ;  /* 0x0000001800187308 */ /* 0x000fe20000000800 */
[----:B0-----:R-:W-:-:S07]  /*5fb0*/  F2FP.F16.F32.PACK_AB R176, R32, R21 ;  /* 0x0000001520b0723e */ /* 0x001fce00000000ff */
[----:B------:R-:W-:Y:S08]  /*5fc0*/  MUFU.EX2 R196, R196 ;  /* 0x000000c400c47308 */ /* 0x000ff00000000800 */
[----:B------:R-:W-:Y:S08]  /*5fd0*/  MUFU.EX2 R171, R171 ;  /* 0x000000ab00ab7308 */ /* 0x000ff00000000800 */
[----:B------:R-:W-:Y:S08]  /*5fe0*/  MUFU.EX2 R28, R28 ;  /* 0x0000001c001c7308 */ /* 0x000ff00000000800 */
[----:B------:R-:W-:Y:S08]  /*5ff0*/  MUFU.EX2 R198, R198 ;  /* 0x000000c600c67308 */ /* 0x000ff00000000800 */
[----:B------:R-:W-:Y:S08]  /*6000*/  MUFU.EX2 R153, R153 ;  /* 0x0000009900997308 */ /* 0x000ff00000000800 */
[----:B------:R-:W-:Y:S08]  /*6010*/  MUFU.EX2 R37, R210 ;  /* 0x000000d200257308 */ /* 0x000ff00000000800 */
[----:B------:R-:W-:Y:S01]  /*6020*/  MUFU.EX2 R38, R38 ;  /* 0x0000002600267308 */ /* 0x000fe20000000800 */
[----:B------:R-:W-:-:S02]  /*6030*/  WARPGROUP.DEPBAR.LE gsb0, 0x0 ;  /* 0x00008000000079c5 */ /* 0x000fc40000010000 */
[----:B------:R-:W-:Y:S01]  /*6040*/  WARPGROUP.ARRIVE ;  /* 0x00000000000079c5 */ /* 0x000fe20000000000 */
[-CC-:B------:R-:W-:Y:S01]  /*6050*/  FFMA.FTZ R156, R212, R9.reuse, -R33.reuse ;  /* 0x00000009d49c7223 */ /* 0x180fe20000010821 */
[----:B------:R-:W-:Y:S01]  /*6060*/  FFMA.FTZ R158, R216, R9, -R33 ;  /* 0x00000009d89e7223 */ /* 0x000fe20000010821 */
[----:B------:R-:W-:Y:S02]  /*6070*/  MOV R33, UR8 ;  /* 0x0000000800217c02 */ /* 0x000fe40008000f00 */
[----:B------:R-:W-:Y:S01]  /*6080*/  MUFU.EX2 R155, R155 ;  /* 0x0000009b009b7308 */ /* 0x000fe20000000800 */
[----:B------:R-:W-:Y:S01]  /*6090*/  HGMMA.64x128x16.F32 R88, R160, gdesc[UR12].tnspB, R88, gsb0 ;  /* 0x41e0000ca0587df0 */ /* 0x000fe20008000858 */
[----:B------:R-:W-:Y:S01]  /*60a0*/  UMOV UR14, UR4 ;  /* 0x00000004000e7c82 */ /* 0x000fe20008000000 */
[----:B------:R-:W-:Y:S01]  /*60b0*/  UMOV UR15, 0x40000040 ;  /* 0x40000040000f7882 */ /* 0x000fe20000000000 */
[----:B------:R-:W-:Y:S01]  /*60c0*/  @!P1 VIADD R33, R33, 0x34840 ;  /* 0x0003484021219836 */ /* 0x000fe20000000000 */
[----:B------:R-:W-:-:S03]  /*60d0*/  UMOV UR4, UR37 ;  /* 0x0000002500047c82 */ /* 0x000fc60008000000 */
[----:B------:R-:W-:Y:S01]  /*60e0*/  MUFU.EX2 R156, R156 ;  /* 0x0000009c009c7308 */ /* 0x000fe20000000800 */
[----:B------:R-:W-:-:S07]  /*60f0*/  @!P1 PRMT R33, RZ, 0x654, R33 ;  /* 0x00000654ff219816 */ /* 0x000fce0000000021 */
[----:B------:R-:W-:Y:S08]  /*6100*/  MUFU.EX2 R39, R214 ;  /* 0x000000d600277308 */ /* 0x000ff00000000800 */
        /* <DEDUP_REMOVED lines=18> */
[-CC-:B------:R-:W-:Y:S01]  /*6230*/  FFMA.FTZ R162, R192, R9.reuse, -R11.reuse ;  /* 0x00000009c0a27223 */ /* 0x180fe2000001080b */
[----:B------:R-:W-:Y:S02]  /*6240*/  FFMA.FTZ R30, R46, R9, -R11 ;  /* 0x000000092e1e7223 */ /* 0x000fe4000001080b */
[----:B------:R-:W-:Y:S01]  /*6250*/  MUFU.EX2 R161, R72 ;  /* 0x0000004800a17308 */ /* 0x000fe20000000800 */
[----:B------:R-:W-:Y:S07]  /*6260*/  HGMMA.64x128x16.F32 R88, R164, gdesc[UR12].tnspB, R88, gsb0 ;  /* 0x41e0000ca4587df0 */ /* 0x000fee0008000858 */
[----:B------:R-:W-:Y:S08]  /*6270*/  MUFU.EX2 R160, R160 ;  /* 0x000000a000a07308 */ /* 0x000ff00000000800 */
[----:B------:R-:W-:Y:S08]  /*6280*/  MUFU.EX2 R162, R162 ;  /* 0x000000a200a27308 */ /* 0x000ff00000000800 */
[----:B------:R-:W-:Y:S08]  /*6290*/  MUFU.EX2 R30, R30 ;  /* 0x0000001e001e7308 */ /* 0x000ff00000000800 */
[----:B------:R-:W-:Y:S08]  /*62a0*/  MUFU.EX2 R163, R78 ;  /* 0x0000004e00a37308 */ /* 0x000ff00000000800 */
[----:B------:R-:W-:Y:S08]  /*62b0*/  MUFU.EX2 R76, R76 ;  /* 0x0000004c004c7308 */ /* 0x000ff00000000800 */
[----:B------:R-:W-:Y:S08]  /*62c0*/  MUFU.EX2 R49, R49 ;  /* 0x0000003100317308 */ /* 0x000ff00000000800 */
[----:B------:R-:W0:Y:S08]  /*62d0*/  MUFU.EX2 R206, R206 ;  /* 0x000000ce00ce7308 */ /* 0x000e300000000800 */
[----:B------:R-:W-:Y:S08]  /*62e0*/  MUFU.EX2 R51, R51 ;  /* 0x0000003300337308 */ /* 0x000ff00000000800 */
[----:B------:R-:W1:Y:S01]  /*62f0*/  MUFU.EX2 R84, R84 ;  /* 0x0000005400547308 */ /* 0x000e620000000800 */
[----:B------:R-:W-:-:S02]  /*6300*/  WARPGROUP.DEPBAR.LE gsb0, 0x0 ;  /* 0x00008000000079c5 */ /* 0x000fc40000010000 */
[----:B------:R2:W-:Y:S05]  /*6310*/  @!P1 SYNCS.ARRIVE.TRANS64.RED.A1T0 RZ, [R33+URZ], RZ ;  /* 0x000000ff21ff99a7 */ /* 0x0005ea000810043f */
[----:B------:R-:W3:Y:S01]  /*6320*/  MUFU.EX2 R165, R82 ;  /* 0x0000005200a57308 */ /* 0x000ee20000000800 */
[----:B0-----:R-:W-:Y:S02]  /*6330*/  F2FP.F16.F32.PACK_AB R164, R206, R49 ;  /* 0x00000031cea4723e */ /* 0x001fe400000000ff */
[----:B-1----:R-:W-:Y:S01]  /*6340*/  F2FP.F16.F32.PACK_AB R166, R84, R51 ;  /* 0x0000003354a6723e */ /* 0x002fe200000000ff */
[----:B--2---:R-:W-:Y:S01]  /*6350*/  FFMA.FTZ R33, R8, R0, R181 ;  /* 0x0000000008217223 */ /* 0x004fe200000100b5 */
[----:B------:R-:W-:Y:S01]  /*6360*/  FADD.FTZ R0, R234, R3 ;  /* 0x00000003ea007221 */ /* 0x000fe20000010000 */
[----:B------:R0:W-:Y:S01]  /*6370*/  @!P1 SYNCS.ARRIVE.TRANS64.RED.A1T0 RZ, [R42+URZ], RZ ;  /* 0x000000ff2aff99a7 */ /* 0x0001e2000810043f */
[C---:B------:R-:W-:Y:S01]  /*6380*/  F2FP.F16.F32.PACK_AB R181, R20.reuse, R181 ;  /* 0x000000b514b5723e */ /* 0x040fe200000000ff */
[----:B------:R-:W-:Y:S01]  /*6390*/  FADD.FTZ R40, R20, R33 ;  /* 0x0000002114287221 */ /* 0x000fe20000010000 */
[----:B------:R-:W-:Y:S01]  /*63a0*/  FADD.FTZ R3, R15, R0 ;  /* 0x000000000f037221 */ /* 0x000fe20000010000 */
[----:B------:R-:W-:Y:S02]  /*63b0*/  MUFU.EX2 R167, R86 ;  /* 0x0000005600a77308 */ /* 0x000fe40000000800 */
[----:B------:R-:W-:Y:S01]  /*63c0*/  FADD.FTZ R33, R183, R40 ;  /* 0x00000028b7217221 */ /* 0x000fe20000010000 */
[----:B------:R-:W-:Y:S01]  /*63d0*/  FADD.FTZ R0, R26, R3 ;  /* 0x000000031a007221 */ /* 0x000fe20000010000 */
[----:B------:R-:W-:-:S02]  /*63e0*/  F2FP.F16.F32.PACK_AB R183, R160, R183 ;  /* 0x000000b7a0b7723e */ /* 0x000fc400000000ff */
[----:B------:R-:W-:Y:S01]  /*63f0*/  FADD.FTZ R40, R160, R33 ;  /* 0x00000021a0287221 */ /* 0x000fe20000010000 */
[----:B------:R-:W-:Y:S01]  /*6400*/  FADD.FTZ R3, R21, R0 ;  /* 0x0000000015037221 */ /* 0x000fe20000010000 */
[----:B------:R-:W-:Y:S02]  /*6410*/  F2FP.F16.F32.PACK_AB R160, R204, R45 ;  /* 0x0000002dcca0723e */ /* 0x000fe400000000ff */
[----:B------:R-:W-:Y:S01]  /*6420*/  FADD.FTZ R33, R177, R40 ;  /* 0x00000028b1217221 */ /* 0x000fe20000010000 */
[----:B------:R-:W-:Y:S01]  /*6430*/  FADD.FTZ R0, R32, R3 ;  /* 0x0000000320007221 */ /* 0x000fe20000010000 */
[C---:B------:R-:W-:Y:S02]  /*6440*/  F2FP.F16.F32.PACK_AB R177, R162.reuse, R177 ;  /* 0x000000b1a2b1723e */ /* 0x040fe400000000ff */
        /* <DEDUP_REMOVED lines=8> */
[-CC-:B------:R-:W-:Y:S01]  /*64d0*/  FFMA.FTZ R0, R168, R9.reuse, -R11.reuse ;  /* 0x00000009a8007223 */ /* 0x180fe2000001080b */
[----:B------:R-:W-:Y:S01]  /*64e0*/  FFMA.FTZ R11, R170, R9, -R11 ;  /* 0x00000009aa0b7223 */ /* 0x000fe2000001080b */
[----:B------:R-:W-:Y:S01]  /*64f0*/  FADD.FTZ R33, R173, R40 ;  /* 0x00000028ad217221 */ /* 0x000fe20000010000 */
[----:B------:R-:W-:Y:S01]  /*6500*/  FADD.FTZ R40, R154, R3 ;  /* 0x000000039a287221 */ /* 0x000fe20000010000 */
[----:B------:R-:W-:-:S02]  /*6510*/  F2FP.F16.F32.PACK_AB R154, R158, R39 ;  /* 0x000000279e9a723e */ /* 0x000fc400000000ff */
[----:B0-----:R-:W-:Y:S01]  /*6520*/  FADD.FTZ R42, R36, R33 ;  /* 0x00000021242a7221 */ /* 0x001fe20000010000 */
[----:B------:R-:W-:Y:S01]  /*6530*/  FADD.FTZ R3, R29, R40 ;  /* 0x000000281d037221 */ /* 0x000fe20000010000 */
[----:B------:R-:W-:Y:S01]  /*6540*/  MUFU.EX2 R11, R11 ;  /* 0x0000000b000b7308 */ /* 0x000fe20000000800 */
[----:B------:R-:W-:Y:S01]  /*6550*/  F2FP.F16.F32.PACK_AB R179, R34, R179 ;  /* 0x000000b322b3723e */ /* 0x000fe200000000ff */
[----:B------:R-:W-:Y:S01]  /*6560*/  FADD.FTZ R33, R175, R42 ;  /* 0x0000002aaf217221 */ /* 0x000fe20000010000 */
[----:B------:R-:W-:Y:S01]  /*6570*/  FADD.FTZ R40, R194, R3 ;  /* 0x00000003c2287221 */ /* 0x000fe20000010000 */
[----:B------:R-:W-:Y:S02]  /*6580*/  F2FP.F16.F32.PACK_AB R173, R36, R173 ;  /* 0x000000ad24ad723e */ /* 0x000fe400000000ff */
[C---:B------:R-:W-:Y:S01]  /*6590*/  FADD.FTZ R42, R30.reuse, R33 ;  /* 0x000000211e2a7221 */ /* 0x040fe20000010000 */
[----:B------:R-:W-:Y:S01]  /*65a0*/  FADD.FTZ R3, R31, R40 ;  /* 0x000000281f037221 */ /* 0x000fe20000010000 */
[----:B------:R-:W-:-:S02]  /*65b0*/  F2FP.F16.F32.PACK_AB R175, R30, R175 ;  /* 0x000000af1eaf723e */ /* 0x000fc400000000ff */
[----:B------:R-:W-:Y:S01]  /*65c0*/  FADD.FTZ R13, R169, R42 ;  /* 0x0000002aa90d7221 */ /* 0x000fe20000010000 */
[C---:B------:R-:W-:Y:S01]  /*65d0*/  FADD.FTZ R20, R196.reuse, R3 ;  /* 0x00000003c4147221 */ /* 0x040fe20000010000 */
[----:B------:R-:W-:Y:S02]  /*65e0*/  F2FP.F16.F32.PACK_AB R168, R196, R31 ;  /* 0x0000001fc4a8723e */ /* 0x000fe400000000ff */
[C---:B------:R-:W-:Y:S01]  /*65f0*/  FADD.FTZ R26, R24.reuse, R13 ;  /* 0x0000000d181a7221 */ /* 0x040fe20000010000 */
[----:B------:R-:W-:Y:S01]  /*6600*/  FADD.FTZ R3, R35, R20 ;  /* 0x0000001423037221 */ /* 0x000fe20000010000 */
[----:B------:R-:W-:Y:S02]  /*6610*/  F2FP.F16.F32.PACK_AB R169, R24, R169 ;  /* 0x000000a918a9723e */ /* 0x000fe400000000ff */
[----:B------:R-:W-:Y:S01]  /*6620*/  FADD.FTZ R13, R171, R26 ;  /* 0x0000001aab0d7221 */ /* 0x000fe20000010000 */
[C---:B------:R-:W-:Y:S01]  /*6630*/  FADD.FTZ R20, R198.reuse, R3 ;  /* 0x00000003c6147221 */ /* 0x040fe20000010000 */
[----:B------:R-:W-:-:S02]  /*6640*/  F2FP.F16.F32.PACK_AB R170, R198, R35 ;  /* 0x00000023c6aa723e */ /* 0x000fc400000000ff */
[C---:B------:R-:W-:Y:S01]  /*6650*/  FADD.FTZ R26, R28.reuse, R13 ;  /* 0x0000000d1c1a7221 */ /* 0x040fe20000010000 */
[----:B------:R-:W-:Y:S01]  /*6660*/  FADD.FTZ R3, R37, R20 ;  /* 0x0000001425037221 */ /* 0x000fe20000010000 */
[----:B------:R-:W-:Y:S02]  /*6670*/  F2FP.F16.F32.PACK_AB R171, R28, R171 ;  /* 0x000000ab1cab723e */ /* 0x000fe400000000ff */
[----:B------:R-:W-:Y:S01]  /*6680*/  FADD.FTZ R13, R153, R26 ;  /* 0x0000001a990d7221 */ /* 0x000fe20000010000 */
[----:B------:R-:W-:Y:S01]  /*6690*/  FADD.FTZ R20, R156, R3 ;  /* 0x000000039c147221 */ /* 0x000fe20000010000 */
[C---:B------:R-:W-:Y:S02]  /*66a0*/  F2FP.F16.F32.PACK_AB R153, R38.reuse, R153 ;  /* 0x000000992699723e */ /* 0x040fe400000000ff */
[----:B------:R-:W-:Y:S01]  /*66b0*/  FADD.FTZ R26, R38, R13 ;  /* 0x0000000d261a7221 */ /* 0x000fe20000010000 */
[----:B------:R-:W-:Y:S01]  /*66c0*/  FADD.FTZ R3, R39, R20 ;  /* 0x0000001427037221 */ /* 0x000fe20000010000 */
[----:B------:R0:W1:Y:S01]  /*66d0*/  MUFU.EX2 R13, R0 ;  /* 0x00000000000d7308 */ /* 0x0000620000000800 */
[----:B------:R-:W-:Y:S01]  /*66e0*/  F2FP.F16.F32.PACK_AB R156, R200, R41 ;  /* 0x00000029c89c723e */ /* 0x000fe200000000ff */
        /* <DEDUP_REMOVED lines=10> */
[----:B------:R-:W-:-:S03]  /*6790*/  FADD.FTZ R3, R43, R20 ;  /* 0x000000142b037221 */ /* 0x000fc60000010000 */
        /* <DEDUP_REMOVED lines=11> */
[----:B0-----:R-:W-:Y:S01]  /*6850*/  FADD.FTZ R0, R76, R3 ;  /* 0x000000034c007221 */ /* 0x001fe20000010000 */
[C---:B------:R-:W-:Y:S02]  /*6860*/  F2FP.F16.F32.PACK_AB R163, R80.reuse, R163 ;  /* 0x000000a350a3723e */ /* 0x040fe400000000ff */
[----:B------:R-:W-:Y:S01]  /*6870*/  FADD.FTZ R26, R80, R26 ;  /* 0x0000001a501a7221 */ /* 0x000fe20000010000 */
[----:B------:R-:W-:-:S03]  /*6880*/  FADD.FTZ R3, R49, R0 ;  /* 0x0000000031037221 */ /* 0x000fc60000010000 */
[----:B---3--:R-:W-:Y:S01]  /*6890*/  FADD.FTZ R26, R165, R26 ;  /* 0x0000001aa51a7221 */ /* 0x008fe20000010000 */
[----:B------:R-:W-:Y:S01]  /*68a0*/  FADD.FTZ R0, R206, R3 ;  /* 0x00000003ce007221 */ /* 0x000fe20000010000 */
[C---:B-1----:R-:W-:Y:S02]  /*68b0*/  F2FP.F16.F32.PACK_AB R165, R13.reuse, R165 ;  /* 0x000000a50da5723e */ /* 0x042fe400000000ff */
[----:B------:R-:W-:Y:S01]  /*68c0*/  FADD.FTZ R26, R13, R26 ;  /* 0x0000001a0d1a7221 */ /* 0x000fe20000010000 */
[----:B------:R-:W-:Y:S01]  /*68d0*/  FADD.FTZ R3, R51, R0 ;  /* 0x0000000033037221 */ /* 0x000fe20000010000 */
[----:B------:R-:W-:Y:S02]  /*68e0*/  MOV R13, R12 ;  /* 0x0000000c000d7202 */ /* 0x000fe40000000f00 */
[----:B------:R-:W-:Y:S01]  /*68f0*/  FADD.FTZ R26, R167, R26 ;  /* 0x0000001aa71a7221 */ /* 0x000fe20000010000 */
[----:B------:R-:W-:Y:S01]  /*6900*/  F2FP.F16.F32.PACK_AB R167, R11, R167 ;  /* 0x000000a70ba7723e */ /* 0x000fe200000000ff */
[----:B------:R-:W-:-:S02]  /*6910*/  FADD.FTZ R3, R84, R3 ;  /* 0x0000000354037221 */ /* 0x000fc40000010000 */
[----:B------:R-:W-:Y:S01]  /*6920*/  FADD.FTZ R0, R11, R26 ;  /* 0x0000001a0b007221 */ /* 0x000fe20000010000 */
[----:B------:R-:W-:Y:S01]  /*6930*/  IMAD.MOV.U32 R11, RZ, RZ, R14 ;  /* 0x000000ffff0b7224 */ /* 0x000fe200078e000e */
[----:B------:R-:W-:Y:S06]  /*6940*/  @P2 BRA `(.L_x_24) ;  /* 0xffffffd400b42947 */ /* 0x000fec000383ffff */
.L_x_15:
[----:B------:R-:W-:Y:S06]  /*6950*/  BAR.ARV 0x8, 0x180 ;  /* 0x0206000000007b1d */ /* 0x000fec0000002000 */
        /* <DEDUP_REMOVED lines=64> */
[----:B------:R-:W-:Y:S06]  /*6d60*/  @!P0 BRA `(.L_x_25) ;  /* 0x0000000000048947 */ /* 0x000fec0003800000 */
[----:B------:R-:W-:Y:S01]  /*6d70*/  BPT.TRAP 0x1 ;  /* 0x000000040000795c */ /* 0x000fe20000300000 */
.L_x_25:
        /* <DEDUP_REMOVED lines=9> */
.L_x_26:
[----:B-1----:R-:W-:Y:S05]  /*6e10*/  @P2 BRA `(.L_x_27) ;  /* 0x0000000000082947 */ /* 0x002fea0003800000 */
[----:B------:R-:W1:Y:S02]  /*6e20*/  SYNCS.PHASECHK.TRANS64.TRYWAIT P0, [UR12+0x34850], R4 ;  /* 0x03485004ff0075a7 */ /* 0x000e64000800014c */
[----:B-1----:R-:W-:Y:S05]  /*6e30*/  @!P0 BRA `(.L_x_28) ;  /* 0x0000006000148947 */ /* 0x002fea0003800000 */
.L_x_27:
[----:B------:R-:W-:Y:S01]  /*6e40*/  UIADD3 UR5, UR4, 0x400, URZ ;  /* 0x0000040004057890 */ /* 0x000fe2000fffe03f */
[----:B------:R-:W-:Y:S01]  /*6e50*/  WARPGROUP.ARRIVE ;  /* 0x00000000000079c5 */ /* 0x000fe20000000000 */
[----:B------:R-:W-:Y:S01]  /*6e60*/  UMOV UR7, 0x40000040 ;  /* 0x4000004000077882 */ /* 0x000fe20000000000 */
[----:B01----:R-:W0:Y:S01]  /*6e70*/  SHFL.BFLY PT, R4, R3, 0x2, 0x1f ;  /* 0x0c401f0003047f89 */ /* 0x003e2200000e0000 */
[----:B------:R-:W-:Y:S01]  /*6e80*/  USHF.R.U32.HI UR5, URZ, 0x4, UR5 ;  /* 0x000000043f057899 */ /* 0x000fe20008011605 */
[----:B------:R-:W-:Y:S01]  /*6e90*/  IMAD.MOV.U32 R95, RZ, RZ, -0x800000 ;  /* 0xff800000ff5f7424 */ /* 0x000fe200078e00ff */
[----:B------:R-:W-:Y:S01]  /*6ea0*/  CS2R R98, SRZ ;  /* 0x0000000000627805 */ /* 0x000fe2000001ff00 */
[----:B------:R-:W1:Y:S01]  /*6eb0*/  SHFL.BFLY PT, R5, R0, 0x2, 0x1f ;  /* 0x0c401f0000057f89 */ /* 0x000e6200000e0000 */
[----:B------:R-:W-:Y:S01]  /*6ec0*/  ULOP3.LUT UR5, UR5, 0x3fff, URZ, 0xc0, !UPT ;  /* 0x00003fff05057892 */ /* 0x000fe2000f8ec03f */
[----:B------:R-:W-:Y:S01]  /*6ed0*/  MOV R94, 0xff800000 ;  /* 0xff800000005e7802 */ /* 0x000fe20000000f00 */
[----:B------:R-:W2:Y:S01]  /*6ee0*/  LDC R114, c[0x0][0xc38] ;  /* 0x00030e00ff727b82 */ /* 0x000ea20000000800 */
[----:B------:R-:W-:Y:S01]  /*6ef0*/  R2UR UR13, R184 ;  /* 0x00000000b80d72ca */ /* 0x000fe200000e0000 */
[----:B------:R-:W-:Y:S01]  /*6f00*/  ULOP3.LUT UR5, UR5, 0x4000000, URZ, 0xfc, !UPT ;  /* 0x0400000005057892 */ /* 0x000fe2000f8efc3f */
[----:B------:R-:W-:-:S03]  /*6f10*/  ULDC UR10, c[0x0][0xc44] ;  /* 0x00031100000a7ab9 */ /* 0x000fc60000000800 */
[----:B------:R-:W-:-:S07]  /*6f20*/  ULEA UR8, UR36, UR5, 0xb ;  /* 0x0000000524087291 */ /* 0x000fce000f8e583f */
[----:B------:R-:W-:Y:S01]  /*6f30*/  UMOV UR6, UR8 ;  /* 0x0000000800067c82 */ /* 0x000fe20008000000 */
[----:B------:R-:W3:Y:S02]  /*6f40*/  S2UR UR5, SR_SWINHI ;  /* 0x00000000000579c3 */ /* 0x000ee40000002f00 */
[----:B---3--:R-:W-:Y:S01]  /*6f50*/  HGMMA.64x128x16.F32 R24, R180, gdesc[UR4].tnspB, R24, gsb0 ;  /* 0x41e00004b4187df0 */ /* 0x008fe20008000818 */
[----:B------:R-:W-:Y:S01]  /*6f60*/  UIADD3 UR6, UR8, 0x80, URZ ;  /* 0x0000008008067890 */ /* 0x000fe2000fffe03f */
[----:B0-----:R-:W-:Y:S01]  /*6f70*/  FADD.FTZ R4, R4, R3 ;  /* 0x0000000304047221 */ /* 0x001fe20000010000 */
[----:B------:R-:W-:Y:S01]  /*6f80*/  UMOV UR7, 0x40000040 ;  /* 0x4000004000077882 */ /* 0x000fe20000000000 */
[----:B------:R-:W-:Y:S02]  /*6f90*/  IMAD R3, R22, 0x40, R16 ;  /* 0x0000004016037824 */ /* 0x000fe400078e0210 */
[----:B-1----:R-:W-:Y:S02]  /*6fa0*/  FADD.FTZ R6, R5, R0 ;  /* 0x0000000005067221 */ /* 0x002fe40000010000 */
[----:B------:R-:W0:Y:S04]  /*6fb0*/  SHFL.BFLY PT, R5, R4, 0x1, 0x1f ;  /* 0x0c201f0004057f89 */ /* 0x000e2800000e0000 */
[----:B------:R-:W1:Y:S01]  /*6fc0*/  SHFL.BFLY PT, R7, R6, 0x1, 0x1f ;  /* 0x0c201f0006077f89 */ /* 0x000e6200000e0000 */
[----:B0-----:R-:W-:Y:S01]  /*6fd0*/  FADD.FTZ R8, R4, R5 ;  /* 0x0000000504087221 */ /* 0x001fe20000010000 */
[----:B-1----:R-:W-:-:S04]  /*6fe0*/  FADD.FTZ R11, R6, R7 ;  /* 0x00000007060b7221 */ /* 0x002fc80000010000 */
[----:B------:R-:W-:Y:S02]  /*6ff0*/  FSETP.NE.FTZ.AND P0, PT, R8, RZ, PT ;  /* 0x000000ff0800720b */ /* 0x000fe40003f15000 */
[----:B------:R-:W-:-:S11]  /*7000*/  FSETP.NE.FTZ.AND P2, PT, R11, RZ, PT ;  /* 0x000000ff0b00720b */ /* 0x000fd60003f55000 */
[----:B------:R-:W0:Y:S02]  /*7010*/  @P0 MUFU.LG2 R0, R8 ;  /* 0x0000000800000308 */ /* 0x000e240000000c00 */
[----:B------:R-:W-:-:S06]  /*7020*/  @P2 FMUL.FTZ R6, R9, 0.69314718246459960938 ;  /* 0x3f31721809062820 */ /* 0x000fcc0000410000 */
[----:B------:R-:W1:Y:S08]  /*7030*/  @P2 MUFU.LG2 R7, R11 ;  /* 0x0000000b00072308 */ /* 0x000e700000000c00 */
[----:B------:R3:W4:Y:S01]  /*7040*/  @P0 MUFU.RCP R99, R8 ;  /* 0x0000000800630308 */ /* 0x0007220000001000 */
[----:B0-----:R-:W-:-:S07]  /*7050*/  @P0 FMUL.FTZ R0, R0, 0.69314718246459960938 ;  /* 0x3f31721800000820 */ /* 0x001fce0000410000 */
[----:B------:R0:W4:Y:S01]  /*7060*/  @P2 MUFU.RCP R98, R11 ;  /* 0x0000000b00622308 */ /* 0x0001220000001000 */
[----:B-1----:R-:W-:-:S04]  /*7070*/  @P2 FMUL.FTZ R7, R7, 0.69314718246459960938 ;  /* 0x3f31721807072820 */ /* 0x002fc80000410000 */
[----:B------:R-:W-:Y:S01]  /*7080*/  @P2 FFMA.FTZ R94, R6, R14, R7 ;  /* 0x0000000e065e2223 */ /* 0x000fe20000010007 */
[----:B------:R-:W-:Y:S02]  /*7090*/  WARPGROUP.DEPBAR.LE gsb0, 0x0 ;  /* 0x00008000000079c5 */ /* 0x000fe40000010000 */
[----:B------:R-:W-:-:S06]  /*70a0*/  WARPGROUP.ARRIVE ;  /* 0x00000000000079c5 */ /* 0x000fcc0000000000 */
[----:B------:R-:W-:Y:S01]  /*70b0*/  HGMMA.64x128x16.F32 R24, R176, gdesc[UR4].tnspB, R24, gsb0 ;  /* 0x41e00004b0187df0 */ /* 0x000fe20008000818 */
[----:B------:R-:W-:Y:S01]  /*70c0*/  UIADD3 UR6, UR8, 0x100, URZ ;  /* 0x0000010008067890 */ /* 0x000fe2000fffe03f */
[----:B------:R-:W-:Y:S01]  /*70d0*/  UMOV UR7, 0x40000040 ;  /* 0x4000004000077882 */ /* 0x000fe20000000000 */
[----:B------:R-:W-:Y:S02]  /*70e0*/  WARPGROUP.DEPBAR.LE gsb0, 0x0 ;  /* 0x00008000000079c5 */ /* 0x000fe40000010000 */
[----:B------:R-:W-:-:S07]  /*70f0*/  WARPGROUP.ARRIVE ;  /* 0x00000000000079c5 */ /* 0x000fce0000000000 */
        /* <DEDUP_REMOVED lines=18> */
[----:B------:R-:W-:Y:S01]  /*7220*/  UIADD3 UR8, UR8, 0x380, URZ ;  /* 0x0000038008087890 */ /* 0x000fe2000fffe03f */
[----:B------:R-:W-:Y:S02]  /*7230*/  WARPGROUP.DEPBAR.LE gsb0, 0x0 ;  /* 0x00008000000079c5 */ /* 0x000fe40000010000 */
[----:B------:R-:W-:-:S06]  /*7240*/  WARPGROUP.ARRIVE ;  /* 0x00000000000079c5 */ /* 0x000fcc0000000000 */
[----:B------:R-:W-:Y:S01]  /*7250*/  HGMMA.64x128x16.F32 R24, R160, gdesc[UR4].tnspB, R24, gsb0 ;  /* 0x41e00004a0187df0 */ /* 0x000fe20008000818 */
[----:B------:R-:W-:Y:S01]  /*7260*/  UMOV UR6, UR4 ;  /* 0x0000000400067c82 */ /* 0x000fe20008000000 */
[----:B------:R-:W-:Y:S01]  /*7270*/  UMOV UR7, UR5 ;  /* 0x0000000500077c82 */ /* 0x000fe20008000000 */
[----:B------:R-:W-:Y:S01]  /*7280*/  UIADD3 UR5, -UR38, URZ, URZ ;  /* 0x0000003f26057290 */ /* 0x000fe2000fffe13f */
[----:B------:R-:W-:Y:S01]  /*7290*/  IMAD.U32 R88, RZ, RZ, UR6 ;  /* 0x00000006ff587e24 */ /* 0x000fe2000f8e00ff */
[----:B------:R-:W-:Y:S01]  /*72a0*/  UMOV UR6, UR8 ;  /* 0x0000000800067c82 */ /* 0x000fe20008000000 */
[----:B------:R-:W-:Y:S01]  /*72b0*/  IMAD.U32 R89, RZ, RZ, UR7 ;  /* 0x00000007ff597e24 */ /* 0x000fe2000f8e00ff */
[----:B------:R-:W-:Y:S01]  /*72c0*/  UMOV UR7, 0x40000040 ;  /* 0x4000004000077882 */ /* 0x000fe20000000000 */
[----:B------:R-:W-:Y:S01]  /*72d0*/  UIMAD UR10, UR10, UR5, UR13 ;  /* 0x000000050a0a72a4 */ /* 0x000fe2000f8e020d */
[----:B------:R-:W-:Y:S01]  /*72e0*/  IMAD.WIDE R4, R188, 0x2, R88 ;  /* 0x00000002bc047825 */ /* 0x000fe200078e0258 */
[----:B------:R-:W-:-:S02]  /*72f0*/  ULDC.64 UR8, c[0x0][0xb90] ;  /* 0x0002e40000087ab9 */ /* 0x000fc40000000a00 */
[----:B------:R-:W-:Y:S01]  /*7300*/  USHF.R.S32.HI UR11, URZ, 0x1f, UR10 ;  /* 0x0000001f3f0b7899 */ /* 0x000fe2000801140a */
[----:B------:R-:W-:-:S04]  /*7310*/  IMAD.WIDE R88, R3, 0x2, R88 ;  /* 0x0000000203587825 */ /* 0x000fc800078e0258 */
[----:B------:R-:W-:Y:S01]  /*7320*/  @P0 FMUL.FTZ R3, R9, 0.69314718246459960938 ;  /* 0x3f31721809030820 */ /* 0x000fe20000410000 */
[C---:B------:R-:W-:Y:S01]  /*7330*/  IADD3 R97, P6, R4.reuse, 0x4060, RZ ;  /* 0x0000406004617810 */ /* 0x040fe20007fde0ff */
[----:B------:R-:W-:Y:S01]  /*7340*/  UIMAD UR5, UR11, UR8, URZ ;  /* 0x000000080b0572a4 */ /* 0x000fe2000f8e023f */
[C---:B------:R-:W-:Y:S01]  /*7350*/  LOP3.LUT R111, R4.reuse, 0x380, RZ, 0xc0, !PT ;  /* 0x00000380046f7812 */ /* 0x040fe200078ec0ff */
[----:B------:R-:W-:Y:S01]  /*7360*/  @P0 FFMA.FTZ R95, R3, R12, R0 ;  /* 0x0000000c035f0223 */ /* 0x000fe20000010000 */
[----:B------:R-:W-:Y:S01]  /*7370*/  IADD3 R3, P5, R4, 0x4040, RZ ;  /* 0x0000404004037810 */ /* 0x000fe20007fbe0ff */
[----:B------:R-:W-:Y:S01]  /*7380*/  UIMAD UR5, UR10, UR9, UR5 ;  /* 0x000000090a0572a4 */ /* 0x000fe2000f8e0205 */
[----:B------:R-:W-:Y:S02]  /*7390*/  LOP3.LUT R96, R97, 0x380, RZ, 0xc0, !PT ;  /* 0x0000038061607812 */ /* 0x000fe400078ec0ff */
[----:B------:R-:W-:Y:S01]  /*73a0*/  LOP3.LUT R0, R3, 0x380, RZ, 0xc0, !PT ;  /* 0x0000038003007812 */ /* 0x000fe200078ec0ff */
[----:B------:R-:W-:Y:S01]  /*73b0*/  IMAD.X R109, RZ, RZ, R5, P5 ;  /* 0x000000ffff6d7224 */ /* 0x000fe200028e0605 */
[----:B------:R-:W-:-:S02]  /*73c0*/  SHF.R.U64 R96, R96, 0x3, RZ ;  /* 0x0000000360607819 */ /* 0x000fc400000012ff */
[----:B------:R-:W-:Y:S02]  /*73d0*/  SHF.R.U64 R0, R0, 0x3, RZ ;  /* 0x0000000300007819 */ /* 0x000fe400000012ff */
[----:B------:R-:W-:Y:S02]  /*73e0*/  SHF.R.U64 R111, R111, 0x3, RZ ;  /* 0x000000036f6f7819 */ /* 0x000fe400000012ff */
[----:B------:R-:W-:Y:S02]  /*73f0*/  LOP3.LUT R108, R0, R3, RZ, 0x3c, !PT ;  /* 0x00000003006c7212 */ /* 0x000fe400078e3cff */
[----:B------:R-:W1:Y:S01]  /*7400*/  LDC R0, c[0x0][0xbe8] ;  /* 0x0002fa00ff007b82 */ /* 0x000e620000000800 */
[----:B------:R-:W-:Y:S02]  /*7410*/  IADD3 R9, P3, R4, 0x4000, RZ ;  /* 0x0000400004097810 */ /* 0x000fe40007f7e0ff */
[----:B------:R-:W-:Y:S01]  /*7420*/  LOP3.LUT R96, R96, R97, RZ, 0x3c, !PT ;  /* 0x0000006160607212 */ /* 0x000fe200078e3cff */
[--C-:B------:R-:W-:Y:S01]  /*7430*/  IMAD.X R97, RZ, RZ, R5.reuse, P6 ;  /* 0x000000ffff617224 */ /* 0x100fe200030e0605 */
[C---:B------:R-:W-:Y:S01]  /*7440*/  IADD3 R10, P4, R4.reuse, 0x4020, RZ ;  /* 0x00004020040a7810 */ /* 0x040fe20007f9e0ff */
[----:B------:R-:W-:Y:S01]  /*7450*/  IMAD.X R107, RZ, RZ, R5, P3 ;  /* 0x000000ffff6b7224 */ /* 0x000fe200018e0605 */
[----:B------:R-:W-:-:S02]  /*7460*/  IADD3 R6, P2, R4, 0x20, RZ ;  /* 0x0000002004067810 */ /* 0x000fc40007f5e0ff */
[C---:B------:R-:W-:Y:S01]  /*7470*/  IADD3 R7, P0, R4.reuse, 0x60, RZ ;  /* 0x0000006004077810 */ /* 0x040fe20007f1e0ff */
[--C-:B------:R-:W-:Y:S01]  /*7480*/  IMAD.X R105, RZ, RZ, R5.reuse, P4 ;  /* 0x000000ffff697224 */ /* 0x100fe200020e0605 */
[----:B---3--:R-:W-:Y:S01]  /*7490*/  IADD3 R8, P6, R4, 0x40, RZ ;  /* 0x0000004004087810 */ /* 0x008fe20007fde0ff */
[--C-:B------:R-:W-:Y:S01]  /*74a0*/  IMAD.X R103, RZ, RZ, R5.reuse, P2 ;  /* 0x000000ffff677224 */ /* 0x100fe200010e0605 */
[----:B------:R-:W-:Y:S01]  /*74b0*/  LOP3.LUT R110, R111, R4, RZ, 0x3c, !PT ;  /* 0x000000046f6e7212 */ /* 0x000fe200078e3cff */
[--C-:B------:R-:W-:Y:S01]  /*74c0*/  IMAD.MOV.U32 R111, RZ, RZ, R5.reuse ;  /* 0x000000ffff6f7224 */ /* 0x100fe200078e0005 */
[----:B------:R-:W-:Y:S01]  /*74d0*/  LOP3.LUT R4, R9, 0x380, RZ, 0xc0, !PT ;  /* 0x0000038009047812 */ /* 0x000fe200078ec0ff */
[----:B------:R-:W-:Y:S01]  /*74e0*/  IMAD.X R93, RZ, RZ, R5, P6 ;  /* 0x000000ffff5d7224 */ /* 0x000fe200030e0605 */
[----:B------:R-:W-:Y:S02]  /*74f0*/  IADD3.X R101, RZ, R5, RZ, P0, !PT ;  /* 0x00000005ff657210 */ /* 0x000fe400007fe4ff */
[----:B------:R-:W-:-:S02]  /*7500*/  LOP3.LUT R3, R6, 0x380, RZ, 0xc0, !PT ;  /* 0x0000038006037812 */ /* 0x000fc400078ec0ff */
[----:B------:R-:W-:Y:S02]  /*7510*/  SHF.R.U64 R4, R4, 0x3, RZ ;  /* 0x0000000304047819 */ /* 0x000fe400000012ff */
[----:B------:R-:W-:Y:S02]  /*7520*/  IADD3 R15, P0, R88, 0x2000, RZ ;  /* 0x00002000580f7810 */ /* 0x000fe40007f1e0ff */
[----:B-1----:R-:W-:Y:S02]  /*7530*/  ISETP.NE.AND P2, PT, R0, 0x1, PT ;  /* 0x000000010000780c */ /* 0x002fe40003f45270 */
[----:B------:R-:W-:Y:S02]  /*7540*/  SHF.R.U64 R3, R3, 0x3, RZ ;  /* 0x0000000303037819 */ /* 0x000fe400000012ff */
[----:B------:R-:W-:Y:S02]  /*7550*/  LOP3.LUT R106, R4, R9, RZ, 0x3c, !PT ;  /* 0x00000009046a7212 */ /* 0x000fe400078e3cff */
[----:B------:R-:W-:-:S02]  /*7560*/  LOP3.LUT R14, R15, 0x380, RZ, 0xc0, !PT ;  /* 0x000003800f0e7812 */ /* 0x000fc400078ec0ff */
[----:B------:R-:W-:Y:S02]  /*7570*/  LOP3.LUT R4, R7, 0x380, RZ, 0xc0, !PT ;  /* 0x0000038007047812 */ /* 0x000fe400078ec0ff */
[----:B------:R-:W-:Y:S02]  /*7580*/  LOP3.LUT R102, R3, R6, RZ, 0x3c, !PT ;  /* 0x0000000603667212 */ /* 0x000fe400078e3cff */
[----:B------:R-:W-:Y:S01]  /*7590*/  SHF.R.U64 R14, R14, 0x3, RZ ;  /* 0x000000030e0e7819 */ /* 0x000fe200000012ff */
[----:B------:R-:W1:Y:S01]  /*75a0*/  @P2 LDC R112, c[0x0][0xbec] ;  /* 0x0002fb00ff702b82 */ /* 0x000e620000000800 */
[----:B------:R-:W-:Y:S02]  /*75b0*/  LOP3.LUT R3, R8, 0x380, RZ, 0xc0, !PT ;  /* 0x0000038008037812 */ /* 0x000fe400078ec0ff */
[----:B------:R-:W-:Y:S02]  /*75c0*/  SHF.R.U64 R4, R4, 0x3, RZ ;  /* 0x0000000304047819 */ /* 0x000fe400000012ff */
[----:B------:R-:W-:Y:S01]  /*75d0*/  LOP3.LUT R14, R14, R15, RZ, 0x3c, !PT ;  /* 0x0000000f0e0e7212 */ /* 0x000fe200078e3cff */
[----:B------:R-:W-:Y:S01]  /*75e0*/  IMAD.X R15, RZ, RZ, R89, P0 ;  /* 0x000000ffff0f7224 */ /* 0x000fe200000e0659 */
[----:B------:R-:W-:-:S02]  /*75f0*/  SHF.R.U64 R3, R3, 0x3, RZ ;  /* 0x0000000303037819 */ /* 0x000fc400000012ff */
[----:B------:R-:W-:Y:S02]  /*7600*/  LOP3.LUT R100, R4, R7, RZ, 0x3c, !PT ;  /* 0x0000000704647212 */ /* 0x000fe400078e3cff */
[----:B------:R-:W-:Y:S02]  /*7610*/  IADD3 R4, P0, R88, 0x7000, RZ ;  /* 0x0000700058047810 */ /* 0x000fe40007f1e0ff */
[----:B------:R-:W-:Y:S02]  /*7620*/  LOP3.LUT R92, R3, R8, RZ, 0x3c, !PT ;  /* 0x00000008035c7212 */ /* 0x000fe400078e3cff */
[----:B------:R-:W-:Y:S02]  /*7630*/  LOP3.LUT R3, R4, 0x380, RZ, 0xc0, !PT ;  /* 0x0000038004037812 */ /* 0x000fe400078ec0ff */
[----:B------:R-:W-:Y:S02]  /*7640*/  MOV R110, R110 ;  /* 0x0000006e006e7202 */ /* 0x000fe40000000f00 */
[----:B------:R-:W3:Y:S01]  /*7650*/  @P2 LDC R111, c[0x0][0xbf0] ;  /* 0x0002fc00ff6f2b82 */ /* 0x000ee20000000800 */
[----:B------:R-:W-:-:S02]  /*7660*/  SHF.R.U64 R3, R3, 0x3, RZ ;  /* 0x0000000303037819 */ /* 0x000fc400000012ff */
[----:B------:R-:W-:Y:S02]  /*7670*/  LOP3.LUT R5, R10, 0x380, RZ, 0xc0, !PT ;  /* 0x000003800a057812 */ /* 0x000fe400078ec0ff */
[----:B------:R-:W-:Y:S01]  /*7680*/  LOP3.LUT R4, R3, R4, RZ, 0x3c, !PT ;  /* 0x0000000403047212 */ /* 0x000fe200078e3cff */
[----:B------:R-:W-:Y:S01]  /*7690*/  IMAD R3, RZ, RZ, -UR13 ;  /* 0x8000000dff037e24 */ /* 0x000fe2000f8e02ff */
[----:B------:R-:W-:Y:S02]  /*76a0*/  MOV R106, R106 ;  /* 0x0000006a006a7202 */ /* 0x000fe40000000f00 */
[----:B------:R-:W-:Y:S01]  /*76b0*/  SHF.R.U64 R5, R5, 0x3, RZ ;  /* 0x0000000305057819 */ /* 0x000fe200000012ff */
[----:B--2---:R-:W-:Y:S01]  /*76c0*/  IMAD R3, R114, R3, UR39 ;  /* 0x0000002772037e24 */ /* 0x004fe2000f8e0203 */
[----:B------:R-:W-:Y:S02]  /*76d0*/  MOV R107, R102 ;  /* 0x00000066006b7202 */ /* 0x000fe40000000f00 */
[----:B------:R-:W-:-:S02]  /*76e0*/  MOV R103, R92 ;  /* 0x0000005c00677202 */ /* 0x000fc40000000f00 */
[----:B------:R-:W2:Y:S01]  /*76f0*/  LDC.64 R92, c[0x0][0xb98] ;  /* 0x0002e600ff5c7b82 */ /* 0x000ea20000000a00 */
[----:B------:R-:W-:Y:S02]  /*7700*/  MOV R96, R96 ;  /* 0x0000006000607202 */ /* 0x000fe40000000f00 */
[----:B------:R-:W-:Y:S02]  /*7710*/  LOP3.LUT R104, R5, R10, RZ, 0x3c, !PT ;  /* 0x0000000a05687212 */ /* 0x000fe400078e3cff */
[----:B------:R-:W-:Y:S01]  /*7720*/  MOV R97, R108 ;  /* 0x0000006c00617202 */ /* 0x000fe20000000f00 */
[----:B------:R-:W-:Y:S01]  /*7730*/  IMAD.U32 R108, RZ, RZ, UR12 ;  /* 0x0000000cff6c7e24 */ /* 0x000fe2000f8e00ff */
[----:B------:R-:W-:Y:S01]  /*7740*/  MOV R104, R104 ;  /* 0x0000006800687202 */ /* 0x000fe20000000f00 */
[----:B------:R-:W-:Y:S01]  /*7750*/  IMAD R109, R3, 0x80, R187 ;  /* 0x00000080036d7824 */ /* 0x000fe200078e02bb */
[----:B------:R-:W-:Y:S01]  /*7760*/  MOV R100, R100 ;  /* 0x0000006400647202 */ /* 0x000fe20000000f00 */
[----:B------:R-:W-:Y:S01]  /*7770*/  @!P1 VIADD R105, R108, 0x34860 ;  /* 0x000348606c699836 */ /* 0x000fe20000000000 */
[C---:B------:R-:W-:Y:S01]  /*7780*/  IADD3 R21, P6, R88.reuse, 0x1000, RZ ;  /* 0x0000100058157810 */ /* 0x040fe20007fde0ff */
[----:B-1----:R-:W-:Y:S01]  /*7790*/  @P2 IMAD.HI.U32 R102, R109, R112, RZ ;  /* 0x000000706d662227 */ /* 0x002fe200078e00ff */
[----:B------:R-:W-:Y:S01]  /*77a0*/  USHF.R.S32.HI UR12, URZ, 0x1f, UR38 ;  /* 0x0000001f3f0c7899 */ /* 0x000fe20008011426 */
[----:B------:R-:W-:-:S02]  /*77b0*/  LOP3.LUT R5, R88, 0x380, RZ, 0xc0, !PT ;  /* 0x0000038058057812 */ /* 0x000fc400078ec0ff */
[----:B------:R-:W-:Y:S01]  /*77c0*/  @!P1 PRMT R105, RZ, 0x654, R105 ;  /* 0x00000654ff699816 */ /* 0x000fe20000000069 */
[----:B------:R-:W-:Y:S01]  /*77d0*/  IMAD.MOV.U32 R101, RZ, RZ, R109 ;  /* 0x000000ffff657224 */ /* 0x000fe200078e006d */
[----:B---3--:R-:W-:Y:S02]  /*77e0*/  @P2 SHF.R.U32.HI R101, RZ, R111, R102 ;  /* 0x0000006fff652219 */ /* 0x008fe40000011666 */
[----:B------:R-:W-:Y:S02]  /*77f0*/  LOP3.LUT R20, R21, 0x380, RZ, 0xc0, !PT ;  /* 0x0000038015147812 */ /* 0x000fe400078ec0ff */
[----:B------:R-:W-:Y:S02]  /*7800*/  SHF.R.U64 R5, R5, 0x3, RZ ;  /* 0x0000000305057819 */ /* 0x000fe400000012ff */
[----:B------:R-:W-:Y:S02]  /*7810*/  SHF.R.U64 R20, R20, 0x3, RZ ;  /* 0x0000000314147819 */ /* 0x000fe400000012ff */
[----:B------:R-:W-:-:S02]  /*7820*/  IADD3 R13, P3, R88, 0x3000, RZ ;  /* 0x00003000580d7810 */ /* 0x000fc40007f7e0ff */
[----:B------:R-:W-:Y:S02]  /*7830*/  LOP3.LUT R20, R20, R21, RZ, 0x3c, !PT ;  /* 0x0000001514147212 */ /* 0x000fe400078e3cff */
[----:B------:R-:W-:Y:S02]  /*7840*/  IADD3.X R21, RZ, R89, RZ, P6, !PT ;  /* 0x00000059ff157210 */ /* 0x000fe400037fe4ff */
[C---:B0-----:R-:W-:Y:S02]  /*7850*/  IADD3 R11, P4, R88.reuse, 0x4000, RZ ;  /* 0x00004000580b7810 */ /* 0x041fe40007f9e0ff */
[C---:B------:R-:W-:Y:S02]  /*7860*/  IADD3 R9, P5, R88.reuse, 0x5000, RZ ;  /* 0x0000500058097810 */ /* 0x040fe40007fbe0ff */
[----:B------:R-:W-:Y:S01]  /*7870*/  IADD3 R7, P6, R88, 0x6000, RZ ;  /* 0x0000600058077810 */ /* 0x000fe20007fde0ff */
[----:B------:R-:W-:Y:S02]  /*7880*/  WARPGROUP.DEPBAR.LE gsb0, 0x0 ;  /* 0x00008000000079c5 */ /* 0x000fe40000010000 */
[----:B------:R-:W-:Y:S01]  /*7890*/  WARPGROUP.ARRIVE ;  /* 0x00000000000079c5 */ /* 0x000fe20000000000 */
[----:B------:R-:W-:-:S02]  /*78a0*/  LOP3.LUT R88, R5, R88, RZ, 0x3c, !PT ;  /* 0x0000005805587212 */ /* 0x000fc400078e3cff */
[----:B------:R-:W-:Y:S02]  /*78b0*/  IADD3.X R5, RZ, R89, RZ, P0, !PT ;  /* 0x00000059ff057210 */ /* 0x000fe400007fe4ff */
[----:B------:R-:W-:Y:S01]  /*78c0*/  LOP3.LUT R12, R13, 0x380, RZ, 0xc0, !PT ;  /* 0x000003800d0c7812 */ /* 0x000fe200078ec0ff */
[----:B------:R-:W-:Y:S01]  /*78d0*/  HGMMA.64x128x16.F32 R24, R164, gdesc[UR4].tnspB, R24, gsb0 ;  /* 0x41e00004a4187df0 */ /* 0x000fe20008000818 */
[----:B------:R-:W-:Y:S01]  /*78e0*/  UIMAD.WIDE.U32 UR6, UR10, UR8, URZ ;  /* 0x000000080a0672a5 */ /* 0x000fe2000f8e003f */
[----:B------:R-:W-:Y:S02]  /*78f0*/  LOP3.LUT R6, R7, 0x380, RZ, 0xc0, !PT ;  /* 0x0000038007067812 */ /* 0x000fe400078ec0ff */
[----:B------:R-:W-:Y:S01]  /*7900*/  SHF.R.U64 R12, R12, 0x3, RZ ;  /* 0x000000030c0c7819 */ /* 0x000fe200000012ff */
[----:B------:R-:W-:Y:S01]  /*7910*/  ULDC.64 UR8, c[0x0][0xae8] ;  /* 0x0002ba0000087ab9 */ /* 0x000fe20000000a00 */
[----:B------:R-:W-:Y:S01]  /*7920*/  SHF.R.U64 R6, R6, 0x3, RZ ;  /* 0x0000000306067819 */ /* 0x000fe200000012ff */
[----:B------:R-:W-:Y:S01]  /*7930*/  IMAD.U32 R90, RZ, RZ, UR6 ;  /* 0x00000006ff5a7e24 */ /* 0x000fe2000f8e00ff */
[----:B------:R-:W-:-:S02]  /*7940*/  UIADD3 UR6, UR7, UR5, URZ ;  /* 0x0000000507067290 */ /* 0x000fc4000fffe03f */
[----:B------:R-:W-:Y:S01]  /*7950*/  IMAD.U32 R91, RZ, RZ, UR7 ;  /* 0x00000007ff5b7e24 */ /* 0x000fe2000f8e00ff */
[----:B------:R-:W-:Y:S01]  /*7960*/  LOP3.LUT R12, R12, R13, RZ, 0x3c, !PT ;  /* 0x0000000d0c0c7212 */ /* 0x000fe200078e3cff */
[----:B------:R-:W-:Y:S01]  /*7970*/  ULDC UR5, c[0x0][0xa88] ;  /* 0x0002a20000057ab9 */ /* 0x000fe20000000800 */
[----:B------:R-:W-:Y:S01]  /*7980*/  IMAD.X R13, RZ, RZ, R89, P3 ;  /* 0x000000ffff0d7224 */ /* 0x000fe200018e0659 */
[----:B------:R-:W-:Y:S01]  /*7990*/  LOP3.LUT R10, R11, 0x380, RZ, 0xc0, !PT ;  /* 0x000003800b0a7812 */ /* 0x000fe200078ec0ff */
[----:B------:R-:W-:Y:S01]  /*79a0*/  IMAD.U32 R91, RZ, RZ, UR6 ;  /* 0x00000006ff5b7e24 */ /* 0x000fe2000f8e00ff */
[----:B------:R-:W-:Y:S01]  /*79b0*/  ULDC.64 UR6, c[0x0][0xb88] ;  /* 0x0002e20000067ab9 */ /* 0x000fe20000000a00 */
[----:B------:R-:W-:Y:S01]  /*79c0*/  LOP3.LUT R8, R9, 0x380, RZ, 0xc0, !PT ;  /* 0x0000038009087812 */ /* 0x000fe200078ec0ff */
[----:B--2---:R-:W-:Y:S01]  /*79d0*/  IMAD.WIDE.U32 R90, R92, UR38, R90 ;  /* 0x000000265c5a7c25 */ /* 0x004fe2000f8e005a */
[----:B------:R-:W-:Y:S02]  /*79e0*/  LOP3.LUT R6, R6, R7, RZ, 0x3c, !PT ;  /* 0x0000000706067212 */ /* 0x000fe400078e3cff */
[----:B------:R-:W-:Y:S01]  /*79f0*/  SHF.R.U64 R10, R10, 0x3, RZ ;  /* 0x000000030a0a7819 */ /* 0x000fe200000012ff */
[----:B------:R-:W-:Y:S01]  /*7a00*/  IMAD.X R7, RZ, RZ, R89, P6 ;  /* 0x000000ffff077224 */ /* 0x000fe200030e0659 */
[----:B------:R-:W-:-:S02]  /*7a10*/  SHF.R.U64 R8, R8, 0x3, RZ ;  /* 0x0000000308087819 */ /* 0x000fc400000012ff */
[----:B------:R-:W-:Y:S01]  /*7a20*/  LOP3.LUT R10, R10, R11, RZ, 0x3c, !PT ;  /* 0x0000000b0a0a7212 */ /* 0x000fe200078e3cff */
[--C-:B------:R-:W-:Y:S01]  /*7a30*/  IMAD.X R11, RZ, RZ, R89.reuse, P4 ;  /* 0x000000ffff0b7224 */ /* 0x100fe200020e0659 */
[----:B------:R-:W-:Y:S01]  /*7a40*/  LOP3.LUT R8, R8, R9, RZ, 0x3c, !PT ;  /* 0x0000000908087212 */ /* 0x000fe200078e3cff */
[----:B------:R-:W-:Y:S01]  /*7a50*/  IMAD.X R9, RZ, RZ, R89, P5 ;  /* 0x000000ffff097224 */ /* 0x000fe200028e0659 */
[----:B------:R-:W-:Y:S02]  /*7a60*/  UIADD3 UR4, UR4, 0x34820, URZ ;  /* 0x0003482004047890 */ /* 0x000fe4000fffe03f */
[----:B------:R-:W-:Y:S01]  /*7a70*/  UIADD3 UR36, UR36, 0x1, URZ ;  /* 0x0000000124247890 */ /* 0x000fe2000fffe03f */
[----:B------:R-:W-:Y:S02]  /*7a80*/  WARPGROUP.DEPBAR.LE gsb0, 0x0 ;  /* 0x00008000000079c5 */ /* 0x000fe40000010000 */
[----:B------:R0:W-:Y:S01]  /*7a90*/  @!P1 SYNCS.ARRIVE.TRANS64.RED.A1T0 RZ, [R105+URZ], RZ ;  /* 0x000000ff69ff99a7 */ /* 0x0001e2000810043f */
[-C--:B----4-:R-:W-:Y:S01]  /*7aa0*/  FMUL.FTZ R25, R25, R99.reuse ;  /* 0x0000006319197220 */ /* 0x090fe20000410000 */
        /* <DEDUP_REMOVED lines=31> */
[----:B------:R-:W-:Y:S01]  /*7ca0*/  IADD3 R99, -R101, RZ, RZ ;  /* 0x000000ff65637210 */ /* 0x000fe20007ffe1ff */
[-C--:B------:R-:W-:Y:S01]  /*7cb0*/  FMUL.FTZ R27, R27, R98.reuse ;  /* 0x000000621b1b7220 */ /* 0x080fe20000410000 */
[----:B------:R-:W-:Y:S01]  /*7cc0*/  FMUL.FTZ R26, R26, R98 ;  /* 0x000000621a1a7220 */ /* 0x000fe20000410000 */
[----:B------:R-:W-:Y:S01]  /*7cd0*/  F2FP.F16.F32.PACK_AB R24, R25, R24 ;  /* 0x000000181918723e */ /* 0x000fe200000000ff */
[----:B------:R-:W-:-:S02]  /*7ce0*/  IMAD R36, R92, UR12, RZ ;  /* 0x0000000c5c247c24 */ /* 0x000fc4000f8e02ff */
[----:B------:R-:W-:Y:S01]  /*7cf0*/  FMUL.FTZ R31, R31, R98 ;  /* 0x000000621f1f7220 */ /* 0x000fe20000410000 */
[----:B------:R-:W-:Y:S01]  /*7d00*/  IMAD R99, R0, R99, R109 ;  /* 0x0000006300637224 */ /* 0x000fe200078e026d */
[----:B------:R-:W-:Y:S01]  /*7d10*/  F2FP.F16.F32.PACK_AB R25, R27, R26 ;  /* 0x0000001a1b19723e */ /* 0x000fe200000000ff */
[----:B------:R-:W-:Y:S01]  /*7d20*/  FMUL.FTZ R30, R30, R98 ;  /* 0x000000621e1e7220 */ /* 0x000fe20000410000 */
[----:B------:R-:W-:Y:S01]  /*7d30*/  F2FP.F16.F32.PACK_AB R26, R29, R28 ;  /* 0x0000001c1d1a723e */ /* 0x000fe200000000ff */
[----:B------:R-:W-:Y:S01]  /*7d40*/  IMAD R93, R93, UR38, R36 ;  /* 0x000000265d5d7c24 */ /* 0x000fe2000f8e0224 */
[----:B------:R-:W-:Y:S01]  /*7d50*/  F2FP.F16.F32.PACK_AB R28, R33, R32 ;  /* 0x00000020211c723e */ /* 0x000fe200000000ff */
[-C--:B------:R-:W-:Y:S01]  /*7d60*/  FMUL.FTZ R39, R39, R98.reuse ;  /* 0x0000006227277220 */ /* 0x080fe20000410000 */
[----:B------:R-:W-:Y:S01]  /*7d70*/  SHF.R.S32.HI R32, RZ, 0x1f, R99 ;  /* 0x0000001fff207819 */ /* 0x000fe20000011463 */
[-C--:B------:R-:W-:Y:S01]  /*7d80*/  FMUL.FTZ R38, R38, R98.reuse ;  /* 0x0000006226267220 */ /* 0x080fe20000410000 */
[----:B------:R-:W-:Y:S01]  /*7d90*/  SHF.R.S32.HI R33, RZ, 0x1f, R101 ;  /* 0x0000001fff217819 */ /* 0x000fe20000011465 */
[----:B------:R-:W-:Y:S01]  /*7da0*/  FMUL.FTZ R35, R35, R98 ;  /* 0x0000006223237220 */ /* 0x000fe20000410000 */
[----:B------:R-:W-:Y:S01]  /*7db0*/  IADD3 R36, P0, R101, R90, RZ ;  /* 0x0000005a65247210 */ /* 0x000fe20007f1e0ff */
[----:B------:R-:W-:Y:S01]  /*7dc0*/  IMAD R32, R32, UR6, RZ ;  /* 0x0000000620207c24 */ /* 0x000fe2000f8e02ff */
[----:B------:R-:W-:Y:S01]  /*7dd0*/  F2FP.F16.F32.PACK_AB R27, R31, R30 ;  /* 0x0000001e1f1b723e */ /* 0x000fe200000000ff */
[----:B------:R-:W-:Y:S01]  /*7de0*/  BAR.SYNC.DEFER_BLOCKING 0x1, 0x100 ;  /* 0x0044000000007b1d */ /* 0x000fe20000010000 */
[----:B------:R-:W-:Y:S01]  /*7df0*/  F2FP.F16.F32.PACK_AB R30, R37, R102 ;  /* 0x00000066251e723e */ /* 0x000fe200000000ff */
[-C--:B------:R-:W-:Y:S01]  /*7e00*/  FMUL.FTZ R34, R34, R98.reuse ;  /* 0x0000006222227220 */ /* 0x080fe20000410000 */
[----:B------:R-:W-:Y:S01]  /*7e10*/  IADD3.X R37, R33, R91, R93, P0, !PT ;  /* 0x0000005b21257210 */ /* 0x000fe200007fe45d */
[----:B------:R-:W-:Y:S01]  /*7e20*/  FMUL.FTZ R43, R43, R98 ;  /* 0x000000622b2b7220 */ /* 0x000fe20000410000 */
[----:B------:R-:W-:Y:S01]  /*7e30*/  F2FP.F16.F32.PACK_AB R31, R39, R38 ;  /* 0x00000026271f723e */ /* 0x000fe200000000ff */
[----:B------:R-:W-:Y:S01]  /*7e40*/  IMAD R39, R99, UR7, R32 ;  /* 0x0000000763277c24 */ /* 0x000fe2000f8e0220 */
[----:B------:R-:W-:Y:S01]  /*7e50*/  F2FP.F16.F32.PACK_AB R32, R41, R40 ;  /* 0x000000282920723e */ /* 0x000fe200000000ff */
[----:B------:R-:W-:-:S04]  /*7e60*/  IMAD.WIDE.U32 R36, R99, UR6, R36 ;  /* 0x0000000663247c25 */ /* 0x000fc8000f8e0024 */
[-C--:B------:R-:W-:Y:S01]  /*7e70*/  FMUL.FTZ R42, R42, R98.reuse ;  /* 0x000000622a2a7220 */ /* 0x080fe20000410000 */
[-C--:B------:R-:W-:Y:S01]  /*7e80*/  FMUL.FTZ R47, R47, R98.reuse ;  /* 0x000000622f2f7220 */ /* 0x080fe20000410000 */
[-C--:B------:R-:W-:Y:S01]  /*7e90*/  FMUL.FTZ R46, R46, R98.reuse ;  /* 0x000000622e2e7220 */ /* 0x080fe20000410000 */
[----:B------:R-:W-:Y:S01]  /*7ea0*/  IMAD R41, R3, 0x80, R186 ;  /* 0x0000008003297824 */ /* 0x000fe200078e02ba */
[----:B------:R-:W-:Y:S01]  /*7eb0*/  ULDC.64 UR6, c[0x0][0xb50] ;  /* 0x0002d40000067ab9 */ /* 0x000fe20000000a00 */
[----:B------:R-:W-:Y:S01]  /*7ec0*/  IMAD R92, R0, UR5, RZ ;  /* 0x00000005005c7c24 */ /* 0x000fe2000f8e02ff */
[----:B------:R-:W-:Y:S01]  /*7ed0*/  LOP3.LUT P0, RZ, R23, 0x3, RZ, 0xc0, !PT ;  /* 0x0000000317ff7812 */ /* 0x000fe2000780c0ff */
[-C--:B------:R-:W-:Y:S01]  /*7ee0*/  FMUL.FTZ R51, R51, R98.reuse ;  /* 0x0000006233337220 */ /* 0x080fe20000410000 */
[-C--:B------:R-:W-:Y:S01]  /*7ef0*/  FMUL.FTZ R50, R50, R98.reuse ;  /* 0x0000006232327220 */ /* 0x080fe20000410000 */
[-C--:B------:R-:W-:Y:S01]  /*7f00*/  FMUL.FTZ R55, R55, R98.reuse ;  /* 0x0000006237377220 */ /* 0x080fe20000410000 */
[----:B------:R-:W-:Y:S01]  /*7f10*/  FMUL.FTZ R54, R54, R98 ;  /* 0x0000006236367220 */ /* 0x000fe20000410000 */
[----:B------:R-:W-:Y:S01]  /*7f20*/  F2FP.F16.F32.PACK_AB R29, R35, R34 ;  /* 0x00000022231d723e */ /* 0x000fe200000000ff */
[-C--:B------:R-:W-:Y:S01]  /*7f30*/  FMUL.FTZ R59, R59, R98.reuse ;  /* 0x000000623b3b7220 */ /* 0x080fe20000410000 */
[-C--:B------:R-:W-:Y:S01]  /*7f40*/  FMUL.FTZ R58, R58, R98.reuse ;  /* 0x000000623a3a7220 */ /* 0x080fe20000410000 */
[-C--:B------:R-:W-:Y:S01]  /*7f50*/  FMUL.FTZ R63, R63, R98.reuse ;  /* 0x000000623f3f7220 */ /* 0x080fe20000410000 */
[----:B------:R1:W-:Y:S01]  /*7f60*/  STSM.16.M88.4 [R110], R24 ;  /* 0x000000186e007844 */ /* 0x0003e20000000200 */
[----:B------:R-:W-:Y:S01]  /*7f70*/  FMUL.FTZ R62, R62, R98 ;  /* 0x000000623e3e7220 */ /* 0x000fe20000410000 */
[----:B------:R-:W-:Y:S01]  /*7f80*/  F2FP.F16.F32.PACK_AB R33, R43, R42 ;  /* 0x0000002a2b21723e */ /* 0x000fe200000000ff */
[----:B------:R-:W-:Y:S01]  /*7f90*/  FMUL.FTZ R67, R67, R98 ;  /* 0x0000006243437220 */ /* 0x000fe20000410000 */
[----:B------:R-:W-:Y:S01]  /*7fa0*/  F2FP.F16.F32.PACK_AB R34, R45, R44 ;  /* 0x0000002c2d22723e */ /* 0x000fe200000000ff */
[----:B------:R-:W-:Y:S01]  /*7fb0*/  FMUL.FTZ R66, R66, R98 ;  /* 0x0000006242427220 */ /* 0x000fe20000410000 */
[----:B------:R-:W-:Y:S01]  /*7fc0*/  F2FP.F16.F32.PACK_AB R35, R47, R46 ;  /* 0x0000002e2f23723e */ /* 0x000fe200000000ff */
        /* <DEDUP_REMOVED lines=8> */
[C---:B------:R-:W-:Y:S01]  /*8050*/  ISETP.GE.OR P1, PT, R41.reuse, R92, P0 ;  /* 0x0000005c2900720c */ /* 0x040fe20000726670 */
[----:B-1----:R-:W-:-:S02]  /*8060*/  VIADD R25, R41, 0x8 ;  /* 0x0000000829197836 */ /* 0x002fc40000000000 */
[-C--:B------:R-:W-:Y:S01]  /*8070*/  FMUL.FTZ R87, R87, R98.reuse ;  /* 0x0000006257577220 */ /* 0x080fe20000410000 */
[----:B------:R-:W-:Y:S01]  /*8080*/  IMAD.IADD R27, R37, 0x1, R39 ;  /* 0x00000001251b7824 */ /* 0x000fe200078e0227 */
[----:B------:R-:W-:Y:S01]  /*8090*/  LEA R37, P3, R36, UR6, 0x2 ;  /* 0x0000000624257c11 */ /* 0x000fe2000f8610ff */
[----:B------:R-:W-:Y:S01]  /*80a0*/  FMUL.FTZ R86, R86, R98 ;  /* 0x0000006256567220 */ /* 0x000fe20000410000 */
[----:B------:R-:W-:Y:S01]  /*80b0*/  ISETP.GE.OR P0, PT, R25, R92, P0 ;  /* 0x0000005c1900720c */ /* 0x000fe20000706670 */
[----:B------:R1:W-:Y:S01]  /*80c0*/  STSM.16.M88.4 [R107], R28 ;  /* 0x0000001c6b007844 */ /* 0x0003e20000000200 */
[----:B------:R-:W-:Y:S02]  /*80d0*/  LEA.HI.X R36, R36, UR7, R27, 0x2, P3 ;  /* 0x0000000724247c11 */ /* 0x000fe400098f141b */
[----:B------:R-:W-:Y:S01]  /*80e0*/  F2FP.F16.F32.PACK_AB R24, R49, R48 ;  /* 0x000000303118723e */ /* 0x000fe200000000ff */
[----:B------:R2:W-:Y:S01]  /*80f0*/  STSM.16.M88.4 [R103], R32 ;  /* 0x0000002067007844 */ /* 0x0005e20000000200 */
[----:B------:R-:W-:-:S02]  /*8100*/  F2FP.F16.F32.PACK_AB R25, R51, R50 ;  /* 0x000000323319723e */ /* 0x000fc400000000ff */
[----:B------:R-:W-:Y:S02]  /*8110*/  F2FP.F16.F32.PACK_AB R26, R53, R52 ;  /* 0x00000034351a723e */ /* 0x000fe400000000ff */
[----:B------:R-:W-:Y:S01]  /*8120*/  F2FP.F16.F32.PACK_AB R27, R55, R54 ;  /* 0x00000036371b723e */ /* 0x000fe200000000ff */
[----:B------:R-:W-:Y:S01]  /*8130*/  SHFL.IDX PT, R52, R37, RZ, 0x1c1f ;  /* 0x001c1fff25347589 */ /* 0x000fe200000e0000 */
[----:B------:R-:W-:Y:S02]  /*8140*/  F2FP.F16.F32.PACK_AB R72, R73, R72 ;  /* 0x000000484948723e */ /* 0x000fe400000000ff */
[----:B------:R-:W-:Y:S01]  /*8150*/  F2FP.F16.F32.PACK_AB R73, R75, R74 ;  /* 0x0000004a4b49723e */ /* 0x000fe200000000ff */
[----:B------:R-:W-:Y:S01]  /*8160*/  STSM.16.M88.4 [R100], R24 ;  /* 0x0000001864007844 */ /* 0x000fe20000000200 */
[----:B------:R-:W-:Y:S02]  /*8170*/  F2FP.F16.F32.PACK_AB R80, R81, R80 ;  /* 0x000000505150723e */ /* 0x000fe400000000ff */
[----:B-1----:R-:W-:Y:S01]  /*8180*/  F2FP.F16.F32.PACK_AB R28, R57, R56 ;  /* 0x00000038391c723e */ /* 0x002fe200000000ff */
[----:B------:R-:W1:Y:S01]  /*8190*/  SHFL.IDX PT, R53, R36, RZ, 0x1c1f ;  /* 0x001c1fff24357589 */ /* 0x000e6200000e0000 */
[----:B------:R-:W-:Y:S01]  /*81a0*/  F2FP.F16.F32.PACK_AB R29, R59, R58 ;  /* 0x0000003a3b1d723e */ /* 0x000fe200000000ff */
[----:B------:R-:W3:Y:S01]  /*81b0*/  @P2 LDC R57, c[0x0][0xbec] ;  /* 0x0002fb00ff392b82 */ /* 0x000ee20000000800 */
[----:B------:R-:W-:Y:S01]  /*81c0*/  F2FP.F16.F32.PACK_AB R30, R61, R60 ;  /* 0x0000003c3d1e723e */ /* 0x000fe200000000ff */
[----:B------:R-:W-:Y:S01]  /*81d0*/  SHFL.IDX PT, R54, R37, 0x1, 0x1c1f ;  /* 0x003c1f0025367f89 */ /* 0x000fe200000e0000 */
[----:B------:R-:W-:-:S02]  /*81e0*/  F2FP.F16.F32.PACK_AB R31, R63, R62 ;  /* 0x0000003e3f1f723e */ /* 0x000fc400000000ff */
[----:B--2---:R-:W-:Y:S01]  /*81f0*/  F2FP.F16.F32.PACK_AB R32, R65, R64 ;  /* 0x000000404120723e */ /* 0x004fe200000000ff */
[----:B------:R-:W2:Y:S01]  /*8200*/  SHFL.IDX PT, R55, R36, 0x1, 0x1c1f ;  /* 0x003c1f0024377f89 */ /* 0x000ea200000e0000 */
[----:B------:R-:W-:Y:S01]  /*8210*/  F2FP.F16.F32.PACK_AB R33, R67, R66 ;  /* 0x000000424321723e */ /* 0x000fe200000000ff */
[----:B------:R-:W4:Y:S01]  /*8220*/  @P2 LDC R56, c[0x0][0xbf0] ;  /* 0x0002fc00ff382b82 */ /* 0x000f220000000800 */
[----:B------:R-:W-:Y:S01]  /*8230*/  F2FP.F16.F32.PACK_AB R34, R69, R68 ;  /* 0x000000444522723e */ /* 0x000fe200000000ff */
[----:B------:R0:W-:Y:S01]  /*8240*/  STSM.16.M88.4 [R106], R28 ;  /* 0x0000001c6a007844 */ /* 0x0001e20000000200 */
[----:B------:R-:W-:Y:S02]  /*8250*/  F2FP.F16.F32.PACK_AB R35, R71, R70 ;  /* 0x000000464723723e */ /* 0x000fe400000000ff */
[----:B------:R-:W-:Y:S02]  /*8260*/  F2FP.F16.F32.PACK_AB R74, R77, R76 ;  /* 0x0000004c4d4a723e */ /* 0x000fe400000000ff */
[----:B------:R-:W-:Y:S01]  /*8270*/  F2FP.F16.F32.PACK_AB R75, R79, R78 ;  /* 0x0000004e4f4b723e */ /* 0x000fe200000000ff */
[----:B------:R-:W-:Y:S01]  /*8280*/  STSM.16.M88.4 [R104], R32 ;  /* 0x0000002068007844 */ /* 0x000fe20000000200 */
[----:B------:R-:W-:-:S02]  /*8290*/  F2FP.F16.F32.PACK_AB R81, R83, R82 ;  /* 0x000000525351723e */ /* 0x000fc400000000ff */
[----:B------:R-:W-:Y:S01]  /*82a0*/  F2FP.F16.F32.PACK_AB R82, R85, R84 ;  /* 0x000000545552723e */ /* 0x000fe200000000ff */
[----:B------:R-:W-:Y:S01]  /*82b0*/  STSM.16.M88.4 [R97], R72 ;  /* 0x0000004861007844 */ /* 0x000fe20000000200 */
[----:B------:R-:W-:-:S05]  /*82c0*/  F2FP.F16.F32.PACK_AB R83, R87, R86 ;  /* 0x000000565753723e */ /* 0x000fca00000000ff */
[----:B------:R-:W-:Y:S01]  /*82d0*/  STSM.16.M88.4 [R96], R80 ;  /* 0x0000005060007844 */ /* 0x000fe20000000200 */
[----:B------:R-:W-:Y:S01]  /*82e0*/  BAR.SYNC.DEFER_BLOCKING 0x1, 0x100 ;  /* 0x0044000000007b1d */ /* 0x000fe20000010000 */
[----:B------:R-:W-:Y:S02]  /*82f0*/  UIMAD UR5, UR11, UR8, URZ ;  /* 0x000000080b0572a4 */ /* 0x000fe4000f8e023f */
[----:B------:R-:W-:Y:S02]  /*8300*/  UIMAD.WIDE.U32 UR6, UR10, UR8, URZ ;  /* 0x000000080a0672a5 */ /* 0x000fe4000f8e003f */
[----:B------:R-:W-:-:S03]  /*8310*/  UIMAD UR5, UR10, UR9, UR5 ;  /* 0x000000090a0572a4 */ /* 0x000fc6000f8e0205 */
[----:B------:R-:W-:Y:S01]  /*8320*/  ULDC.64 UR8, c[0x0][0xaf0] ;  /* 0x0002bc0000087ab9 */ /* 0x000fe20000000a00 */
[----:B-1----:R1:W-:Y:S04]  /*8330*/  @!P1 ST.E desc[UR60][R52.64], R95 ;  /* 0x0000005f34009985 */ /* 0x0023e8000c10193c */
[----:B--2---:R2:W-:Y:S04]  /*8340*/  @!P0 ST.E desc[UR60][R54.64], R94 ;  /* 0x0000005e36008985 */ /* 0x0045e8000c10193c */
[----:B0-----:R3:W5:Y:S01]  /*8350*/  LD.E.128 R28, desc[UR60][R4.64] ;  /* 0x0000003c041c7980 */ /* 0x001762000c101d00 */
[----:B-1----:R-:W-:Y:S01]  /*8360*/  IMAD R52, R18, 0x20, R22 ;  /* 0x0000002012347824 */ /* 0x002fe200078e0216 */
[----:B------:R-:W-:-:S02]  /*8370*/  UIADD3 UR7, UR7, UR5, URZ ;  /* 0x0000000507077290 */ /* 0x000fc4000fffe03f */
[----:B------:R0:W5:Y:S01]  /*8380*/  LD.E.128 R32, desc[UR60][R6.64] ;  /* 0x0000003c06207980 */ /* 0x000162000c101d00 */
[----:B--2---:R-:W1:Y:S01]  /*8390*/  LDC.64 R54, c[0x0][0xae0] ;  /* 0x0002b800ff367b82 */ /* 0x004e620000000a00 */
[----:B------:R-:W-:Y:S02]  /*83a0*/  IMAD R52, R3, 0x80, R52 ;  /* 0x0000008003347824 */ /* 0x000fe400078e0234 */
[----:B------:R-:W5:Y:S02]  /*83b0*/  LD.E.128 R88, desc[UR60][R88.64] ;  /* 0x0000003c58587980 */ /* 0x000f64000c101d00 */
[----:B---3--:R-:W-:Y:S01]  /*83c0*/  @P2 IMAD.HI.U32 R5, R52, R57, RZ ;  /* 0x0000003934052227 */ /* 0x008fe200078e00ff */
[----:B------:R-:W-:Y:S01]  /*83d0*/  MOV R4, R52 ;  /* 0x0000003400047202 */ /* 0x000fe20000000f00 */
[----:B------:R-:W-:Y:S01]  /*83e0*/  UIMAD UR5, UR12, UR8, URZ ;  /* 0x000000080c0572a4 */ /* 0x000fe2000f8e023f */
[----:B------:R-:W5:Y:S02]  /*83f0*/  LD.E.128 R40, desc[UR60][R20.64] ;  /* 0x0000003c14287980 */ /* 0x000f64000c101d00 */
[----:B----4-:R-:W-:Y:S01]  /*8400*/  @P2 SHF.R.U32.HI R4, RZ, R56, R5 ;  /* 0x00000038ff042219 */ /* 0x010fe20000011605 */
[----:B------:R-:W-:Y:S01]  /*8410*/  UIMAD UR5, UR38, UR9, UR5 ;  /* 0x00000009260572a4 */ /* 0x000fe2000f8e0205 */
[----:B------:R-:W5:Y:S01]  /*8420*/  LD.E.128 R36, desc[UR60][R14.64] ;  /* 0x0000003c0e247980 */ /* 0x000f62000c101d00 */
[----:B------:R-:W-:Y:S01]  /*8430*/  UIMAD.WIDE.U32 UR6, UR38, UR8, UR6 ;  /* 0x00000008260672a5 */ /* 0x000fe2000f8e0006 */
[--C-:B------:R-:W-:Y:S01]  /*8440*/  SHF.R.S32.HI R5, RZ, 0x1f, R4.reuse ;  /* 0x0000001fff057819 */ /* 0x100fe20000011404 */
[----:B0-----:R-:W-:Y:S01]  /*8450*/  IMAD.MOV R7, RZ, RZ, -R4 ;  /* 0x000000ffff077224 */ /* 0x001fe200078e0a04 */
[----:B------:R-:W5:Y:S01]  /*8460*/  LD.E.128 R24, desc[UR60][R12.64] ;  /* 0x0000003c0c187980 */ /* 0x000f62000c101d00 */
[----:B------:R-:W-:-:S02]  /*8470*/  UIADD3 UR7, UR7, UR5, URZ ;  /* 0x0000000507077290 */ /* 0x000fc4000fffe03f */
[----:B------:R-:W-:Y:S01]  /*8480*/  IMAD R7, R0, R7, R52 ;  /* 0x0000000700077224 */ /* 0x000fe200078e0234 */
[----:B------:R-:W5:Y:S01]  /*8490*/  LD.E.128 R44, desc[UR60][R10.64] ;  /* 0x0000003c0a2c7980 */ /* 0x000f62000c101d00 */
[----:B-1----:R-:W-:-:S03]  /*84a0*/  IMAD R5, R5, R54, RZ ;  /* 0x0000003605057224 */ /* 0x002fc600078e02ff */
[----:B------:R0:W5:Y:S01]  /*84b0*/  LD.E.128 R48, desc[UR60][R8.64] ;  /* 0x0000003c08307980 */ /* 0x000162000c101d00 */
[----:B------:R-:W-:Y:S01]  /*84c0*/  SHF.R.S32.HI R0, RZ, 0x1f, R7 ;  /* 0x0000001fff007819 */ /* 0x000fe20000011407 */
[----:B------:R-:W-:Y:S01]  /*84d0*/  @!PT LDS RZ, [RZ] ;  /* 0x00000000fffff984 */ /* 0x000fe20000000800 */
[----:B------:R-:W-:Y:S01]  /*84e0*/  @!PT LDS RZ, [RZ] ;  /* 0x00000000fffff984 */ /* 0x000fe20000000800 */
[----:B------:R-:W-:Y:S01]  /*84f0*/  @!PT LDS RZ, [RZ] ;  /* 0x00000000fffff984 */ /* 0x000fe20000000800 */
[----:B------:R-:W-:Y:S01]  /*8500*/  @!PT LDS RZ, [RZ] ;  /* 0x00000000fffff984 */ /* 0x000fe20000000800 */
[----:B------:R1:W-:Y:S06]  /*8510*/  MEMBAR.ALL.CTA ;  /* 0x0000000000007992 */ /* 0x0003ec0000008000 */
[----:B-1----:R-:W1:Y:S01]  /*8520*/  FENCE.VIEW.ASYNC.S ;  /* 0x00000000000073c6 */ /* 0x002e620000000000 */
[C---:B0-----:R-:W-:Y:S02]  /*8530*/  IMAD R9, R4.reuse, R55, R5 ;  /* 0x0000003704097224 */ /* 0x041fe400078e0205 */
[----:B------:R-:W-:Y:S01]  /*8540*/  IMAD.WIDE.U32 R4, R4, R54, UR6 ;  /* 0x0000000604047e25 */ /* 0x000fe2000f8e0036 */
[----:B------:R-:W-:-:S03]  /*8550*/  ULDC.64 UR6, c[0x0][0xad8] ;  /* 0x0002b60000067ab9 */ /* 0x000fc60000000a00 */
[----:B------:R-:W-:Y:S02]  /*8560*/  IMAD.IADD R5, R5, 0x1, R9 ;  /* 0x0000000105057824 */ /* 0x000fe400078e0209 */
[----:B------:R-:W-:Y:S02]  /*8570*/  IMAD R0, R0, UR6, RZ ;  /* 0x0000000600007c24 */ /* 0x000fe4000f8e02ff */
[----:B------:R-:W-:Y:S02]  /*8580*/  IMAD R11, R3, 0x80, R22 ;  /* 0x00000080030b7824 */ /* 0x000fe400078e0216 */
[C---:B------:R-:W-:Y:S02]  /*8590*/  IMAD R9, R7.reuse, UR7, R0 ;  /* 0x0000000707097c24 */ /* 0x040fe4000f8e0200 */
[----:B------:R-:W-:Y:S01]  /*85a0*/  IMAD.WIDE.U32 R4, R7, UR6, R4 ;  /* 0x0000000607047c25 */ /* 0x000fe2000f8e0004 */
[CC--:B------:R-:W-:Y:S01]  /*85b0*/  ISETP.GE.AND P1, PT, R11.reuse, R92.reuse, PT ;  /* 0x0000005c0b00720c */ /* 0x0c0fe20003f26270 */
[----:B------:R-:W-:Y:S01]  /*85c0*/  ULDC.64 UR6, c[0x0][0xa80] ;  /* 0x0002a00000067ab9 */ /* 0x000fe20000000a00 */
[----:B------:R-:W-:Y:S01]  /*85d0*/  UPRMT UR4, URZ, 0x654, UR4 ;  /* 0x000006543f047896 */ /* 0x000fe20008000004 */
[----:B------:R-:W-:Y:S01]  /*85e0*/  VIADD R3, R11, 0x20 ;  /* 0x000000200b037836 */ /* 0x000fe20000000000 */
[----:B------:R-:W-:Y:S01]  /*85f0*/  IADD3 R5, R5, R9, RZ ;  /* 0x0000000905057210 */ /* 0x000fe20007ffe0ff */
[----:B------:R-:W-:Y:S01]  /*8600*/  UISETP.NE.AND UP0, UPT, UR36, 0x2, UPT ;  /* 0x000000022400788c */ /* 0x000fe2000bf05270 */
[C---:B------:R-:W-:Y:S01]  /*8610*/  LEA R0, P2, R4.reuse, UR6, 0x1 ;  /* 0x0000000604007c11 */ /* 0x040fe2000f8408ff */
[----:B------:R-:W-:Y:S01]  /*8620*/  ULDC UR5, c[0x0][0xc] ;  /* 0x0000030000057ab9 */ /* 0x000fe20000000800 */
[-C--:B------:R-:W-:Y:S01]  /*8630*/  ISETP.GE.AND P3, PT, R3, R92.reuse, PT ;  /* 0x0000005c0300720c */ /* 0x080fe20003f66270 */
[----:B------:R-:W-:Y:S01]  /*8640*/  USEL UR6, URZ, 0x1, UP0 ;  /* 0x000000013f067887 */ /* 0x000fe20008000000 */
[----:B------:R-:W-:Y:S01]  /*8650*/  LEA.HI.X R10, R4, UR7, R5, 0x1, P2 ;  /* 0x00000007040a7c11 */ /* 0x000fe200090f0c05 */
[----:B------:R-:W-:Y:S01]  /*8660*/  VIADD R3, R11, 0x40 ;  /* 0x000000400b037836 */ /* 0x000fe20000000000 */
[----:B------:R-:W-:Y:S01]  /*8670*/  UIADD3 UR39, UR5, UR39, URZ ;  /* 0x0000002705277290 */ /* 0x000fe2000fffe03f */
[----:B-1----:R0:W1:Y:S01]  /*8680*/  SHFL.IDX PT, R8, R0, RZ, 0x181f ;  /* 0x00181fff00087589 */ /* 0x00206200000e0000 */
[----:B------:R-:W-:Y:S01]  /*8690*/  ULOP3.LUT UR37, UR37, UR6, URZ, 0x3c, !UPT ;  /* 0x0000000625257292 */ /* 0x000fe2000f8e3c3f */
[----:B------:R-:W-:Y:S01]  /*86a0*/  SYNCS.ARRIVE.TRANS64.RED.A1T0 RZ, [UR4], RZ ;  /* 0x000000ffffff79a7 */ /* 0x000fe20008100404 */
[----:B------:R-:W-:Y:S01]  /*86b0*/  USEL UR36, UR36, URZ, UP0 ;  /* 0x0000003f24247287 */ /* 0x000fe20008000000 */
[----:B------:R0:W2:Y:S01]  /*86c0*/  SHFL.IDX PT, R9, R10, RZ, 0x181f ;  /* 0x00181fff0a097589 */ /* 0x0000a200000e0000 */
[----:B------:R-:W-:Y:S01]  /*86d0*/  BSSY B0, `(.L_x_29) ;  /* 0x000000b000007945 */ /* 0x000fe20003800000 */
[----:B------:R-:W-:-:S03]  /*86e0*/  ISETP.GE.AND P0, PT, R3, R92, PT ;  /* 0x0000005c0300720c */ /* 0x000fc60003f06270 */
[----:B------:R-:W-:Y:S10]  /*86f0*/  @P1 BRA `(.L_x_30) ;  /* 0x0000000000201947 */ /* 0x000ff40003800000 */
[----:B------:R-:W-:Y:S02]  /*8700*/  ULDC UR4, c[0x0][0xac8] ;  /* 0x0002b20000047ab9 */ /* 0x000fe40000000800 */
[----:B------:R-:W-:Y:S02]  /*8710*/  ISETP.GE.AND P2, PT, R17, UR4, PT ;  /* 0x0000000411007c0c */ /* 0x000fe4000bf46270 */
[----:B------:R-:W-:-:S11]  /*8720*/  ISETP.GE.AND P1, PT, R16, UR4, PT ;  /* 0x0000000410007c0c */ /* 0x000fd6000bf26270 */
[C---:B-1----:R-:W-:Y:S02]  /*8730*/  @!P2 LEA R6, P4, R17.reuse, R8, 0x1 ;  /* 0x000000081106a211 */ /* 0x042fe400078808ff */
[----:B--2---:R-:W-:Y:S02]  /*8740*/  @!P1 IMAD.WIDE R4, R16, 0x2, R8 ;  /* 0x0000000210049825 */ /* 0x004fe400078e0208 */
[----:B------:R-:W-:-:S03]  /*8750*/  @!P2 LEA.HI.X R7, R17, R9, R190, 0x1, P4 ;  /* 0x000000091107a211 */ /* 0x000fc600020f0cbe */
[----:B-----5:R3:W-:Y:S04]  /*8760*/  @!P1 ST.E.128 desc[UR60][R4.64], R88 ;  /* 0x0000005804009985 */ /* 0x0207e8000c101d3c */
[----:B------:R3:W-:Y:S02]  /*8770*/  @!P2 ST.E.128 desc[UR60][R6.64], R44 ;  /* 0x0000002c0600a985 */ /* 0x0007e4000c101d3c */
.L_x_30:
[----:B------:R-:W-:Y:S05]  /*8780*/  BSYNC B0 ;  /* 0x0000000000007941 */ /* 0x000fea0003800000 */
.L_x_29:
[----:B--2---:R2:W4:Y:S01]  /*8790*/  SHFL.IDX PT, R9, R10, 0x1, 0x181f ;  /* 0x00381f000a097f89 */ /* 0x00452200000e0000 */
[----:B------:R-:W-:Y:S03]  /*87a0*/  BSSY B0, `(.L_x_31) ;  /* 0x000000b000007945 */ /* 0x000fe60003800000 */
[----:B-1----:R2:W1:Y:S01]  /*87b0*/  SHFL.IDX PT, R8, R0, 0x1, 0x181f ;  /* 0x00381f0000087f89 */ /* 0x00246200000e0000 */
[----:B------:R-:W-:Y:S05]  /*87c0*/  @P3 BRA `(.L_x_32) ;  /* 0x0000000000203947 */ /* 0x000fea0003800000 */
[----:B------:R-:W-:Y:S02]  /*87d0*/  ULDC UR4, c[0x0][0xac8] ;  /* 0x0002b20000047ab9 */ /* 0x000fe40000000800 */
[----:B------:R-:W-:Y:S02]  /*87e0*/  ISETP.GE.AND P3, PT, R17, UR4, PT ;  /* 0x0000000411007c0c */ /* 0x000fe4000bf66270 */
[----:B------:R-:W-:-:S11]  /*87f0*/  ISETP.GE.AND P2, PT, R16, UR4, PT ;  /* 0x0000000410007c0c */ /* 0x000fd6000bf46270 */
[C---:B-1-3--:R-:W-:Y:S02]  /*8800*/  @!P3 LEA R6, P1, R17.reuse, R8, 0x1 ;  /* 0x000000081106b211 */ /* 0x04afe400078208ff */
[----:B----4-:R-:W-:Y:S02]  /*8810*/  @!P2 IMAD.WIDE R4, R16, 0x2, R8 ;  /* 0x000000021004a825 */ /* 0x010fe400078e0208 */
[----:B------:R-:W-:-:S03]  /*8820*/  @!P3 LEA.HI.X R7, R17, R9, R190, 0x1, P1 ;  /* 0x000000091107b211 */ /* 0x000fc600008f0cbe */
[----:B-----5:R1:W-:Y:S04]  /*8830*/  @!P2 ST.E.128 desc[UR60][R4.64], R40 ;  /* 0x000000280400a985 */ /* 0x0203e8000c101d3c */
[----:B------:R1:W-:Y:S02]  /*8840*/  @!P3 ST.E.128 desc[UR60][R6.64], R48 ;  /* 0x000000300600b985 */ /* 0x0003e4000c101d3c */
.L_x_32:
[----:B------:R-:W-:Y:S05]  /*8850*/  BSYNC B0 ;  /* 0x0000000000007941 */ /* 0x000fea0003800000 */
.L_x_31:
[----:B----4-:R4:W0:Y:S01]  /*8860*/  SHFL.IDX PT, R9, R10, 0x2, 0x181f ;  /* 0x00581f000a097f89 */ /* 0x01082200000e0000 */
[----:B------:R-:W-:Y:S03]  /*8870*/  BSSY B0, `(.L_x_33) ;  /* 0x000000b000007945 */ /* 0x000fe60003800000 */
[----:B-1----:R4:W1:Y:S01]  /*8880*/  SHFL.IDX PT, R8, R0, 0x2, 0x181f ;  /* 0x00581f0000087f89 */ /* 0x00286200000e0000 */
[----:B------:R-:W-:Y:S05]  /*8890*/  @P0 BRA `(.L_x_34) ;  /* 0x0000000000200947 */ /* 0x000fea0003800000 */
[----:B------:R-:W-:Y:S02]  /*88a0*/  ULDC UR4, c[0x0][0xac8] ;  /* 0x0002b20000047ab9 */ /* 0x000fe40000000800 */
[----:B------:R-:W-:Y:S02]  /*88b0*/  ISETP.GE.AND P2, PT, R17, UR4, PT ;  /* 0x0000000411007c0c */ /* 0x000fe4000bf46270 */
[----:B------:R-:W-:-:S11]  /*88c0*/  ISETP.GE.AND P1, PT, R16, UR4, PT ;  /* 0x0000000410007c0c */ /* 0x000fd6000bf26270 */
[C---:B-1-3--:R-:W-:Y:S02]  /*88d0*/  @!P2 LEA R6, P0, R17.reuse, R8, 0x1 ;  /* 0x000000081106a211 */ /* 0x04afe400078008ff */
[----:B0-----:R-:W-:Y:S02]  /*88e0*/  @!P1 IMAD.WIDE R4, R16, 0x2, R8 ;  /* 0x0000000210049825 */ /* 0x001fe400078e0208 */
[----:B------:R-:W-:-:S03]  /*88f0*/  @!P2 LEA.HI.X R7, R17, R9, R190, 0x1, P0 ;  /* 0x000000091107a211 */ /* 0x000fc600000f0cbe */
[----:B-----5:R0:W-:Y:S04]  /*8900*/  @!P1 ST.E.128 desc[UR60][R4.64], R36 ;  /* 0x0000002404009985 */ /* 0x0201e8000c101d3c */
[----:B------:R0:W-:Y:S02]  /*8910*/  @!P2 ST.E.128 desc[UR60][R6.64], R32 ;  /* 0x000000200600a985 */ /* 0x0001e4000c101d3c */
.L_x_34:
[----:B------:R-:W-:Y:S05]  /*8920*/  BSYNC B0 ;  /* 0x0000000000007941 */ /* 0x000fea0003800000 */
.L_x_33:
[----:B------:R-:W-:Y:S01]  /*8930*/  VIADD R3, R11, 0x60 ;  /* 0x000000600b037836 */ /* 0x000fe20000000000 */
[----:B0-----:R0:W0:Y:S01]  /*8940*/  SHFL.IDX PT, R9, R10, 0x3, 0x181f ;  /* 0x00781f000a097f89 */ /* 0x00102200000e0000 */
[----:B------:R-:W-:Y:S01]  /*8950*/  BSSY B0, `(.L_x_35) ;  /* 0x000000d000007945 */ /* 0x000fe20003800000 */
[----:B------:R-:W-:Y:S02]  /*8960*/  VIADD R19, R19, 0x1 ;  /* 0x0000000113137836 */ /* 0x000fe40000000000 */
[----:B------:R-:W-:Y:S01]  /*8970*/  ISETP.GE.AND P0, PT, R3, R92, PT ;  /* 0x0000005c0300720c */ /* 0x000fe20003f06270 */
[----:B-1----:R1:W0:-:S12]  /*8980*/  SHFL.IDX PT, R8, R0, 0x3, 0x181f ;  /* 0x00781f0000087f89 */ /* 0x00221800000e0000 */
[----:B-1----:R-:W-:Y:S05]  /*8990*/  @P0 BRA `(.L_x_36) ;  /* 0x0000000000200947 */ /* 0x002fea0003800000 */
[----:B------:R-:W-:Y:S02]  /*89a0*/  ULDC UR4, c[0x0][0xac8] ;  /* 0x0002b20000047ab9 */ /* 0x000fe40000000800 */
[----:B------:R-:W-:Y:S02]  /*89b0*/  ISETP.GE.AND P2, PT, R17, UR4, PT ;  /* 0x0000000411007c0c */ /* 0x000fe4000bf46270 */
[----:B------:R-:W-:-:S11]  /*89c0*/  ISETP.GE.AND P1, PT, R16, UR4, PT ;  /* 0x0000000410007c0c */ /* 0x000fd6000bf26270 */
[C---:B0--3--:R-:W-:Y:S02]  /*89d0*/  @!P2 LEA R6, P0, R17.reuse, R8, 0x1 ;  /* 0x000000081106a211 */ /* 0x049fe400078008ff */
[----:B------:R-:W-:Y:S02]  /*89e0*/  @!P1 IMAD.WIDE R4, R16, 0x2, R8 ;  /* 0x0000000210049825 */ /* 0x000fe400078e0208 */
[----:B------:R-:W-:-:S03]  /*89f0*/  @!P2 LEA.HI.X R7, R17, R9, R190, 0x1, P0 ;  /* 0x000000091107a211 */ /* 0x000fc600000f0cbe */
[----:B-----5:R1:W-:Y:S04]  /*8a00*/  @!P1 ST.E.128 desc[UR60][R4.64], R24 ;  /* 0x0000001804009985 */ /* 0x0203e8000c101d3c */
[----:B------:R1:W-:Y:S02]  /*8a10*/  @!P2 ST.E.128 desc[UR60][R6.64], R28 ;  /* 0x0000001c0600a985 */ /* 0x0003e4000c101d3c */
.L_x_36:
[----:B------:R-:W-:Y:S05]  /*8a20*/  BSYNC B0 ;  /* 0x0000000000007941 */ /* 0x000fea0003800000 */
.L_x_35:
[----:B--2-4-:R-:W2:Y:S02]  /*8a30*/  LDC R0, c[0x0][0xc34] ;  /* 0x00030d00ff007b82 */ /* 0x014ea40000000800 */
[----:B--2---:R-:W-:-:S13]  /*8a40*/  ISETP.LE.AND P0, PT, R0, UR39, PT ;  /* 0x0000002700007c0c */ /* 0x004fda000bf03270 */
[----:B------:R-:W-:Y:S05]  /*8a50*/  @!P0 BRA `(.L_x_37) ;  /* 0xffffff8000c08947 */ /* 0x000fea000383ffff */
[----:B------:R-:W-:Y:S05]  /*8a60*/  EXIT ;  /* 0x000000000000794d */ /* 0x000fea0003800000 */
.L_x_7:
[----:B------:R-:W-:-:S08]  /*8a70*/  NOP ;  /* 0x0000000000007918 */ /* 0x000fd00000000000 */
[----:B0-----:R-:W0:-:S00]  /*8a80*/  USETMAXREG.DEALLOC.CTAPOOL 0x18 ;  /* 0x00000018000079c8 */ /* 0x001e0000080e0500 */
[----:B------:R-:W1:Y:S01]  /*8a90*/  S2UR UR5, SR_CTAID.X ;  /* 0x00000000000579c3 */ /* 0x000e620000002500 */
[----:B0-----:R-:W-:Y:S02]  /*8aa0*/  IMAD.MOV.U32 R2, RZ, RZ, 0x1 ;  /* 0x00000001ff027424 */ /* 0x001fe400078e00ff */
[----:B------:R-:W-:-:S05]  /*8ab0*/  IMAD.MOV.U32 R18, RZ, RZ, RZ ;  /* 0x000000ffff127224 */ /* 0x000fca00078e00ff */
[----:B------:R-:W1:Y:S02]  /*8ac0*/  LDC R3, c[0x0][0xc34] ;  /* 0x00030d00ff037b82 */ /* 0x000e640000000800 */
[----:B-1----:R-:W-:Y:S01]  /*8ad0*/  ISETP.LE.AND P0, PT, R3, UR5, PT ;  /* 0x0000000503007c0c */ /* 0x002fe2000bf03270 */
[----:B------:R-:W-:-:S05]  /*8ae0*/  IMAD.MOV.U32 R3, RZ, RZ, 0x1 ;  /* 0x00000001ff037424 */ /* 0x000fca00078e00ff */
[----:B------:R0:W-:Y:S07]  /*8af0*/  STL [R1], R3 ;  /* 0x0000000301007387 */ /* 0x0001ee0000100800 */
[----:B------:R-:W-:Y:S05]  /*8b00*/  @P0 BRA `(.L_x_38) ;  /* 0x0000003c00ac0947 */ /* 0x000fea0003800000 */
[----:B------:R-:W1:Y:S01]  /*8b10*/  S2UR UR4, SR_CgaCtaId ;  /* 0x00000000000479c3 */ /* 0x000e620000008800 */
[C---:B------:R-:W-:Y:S01]  /*8b20*/  SHF.L.U32 R2, R0.reuse, 0x3, RZ ;  /* 0x0000000300027819 */ /* 0x040fe200000006ff */
[----:B------:R-:W-:Y:S01]  /*8b30*/  UMOV UR36, 0x400 ;  /* 0x0000040000247882 */ /* 0x000fe20000000000 */
[----:B------:R-:W-:Y:S01]  /*8b40*/  LOP3.LUT R5, R0, 0x7f, RZ, 0xc0, !PT ;  /* 0x0000007f00057812 */ /* 0x000fe200078ec0ff */
[----:B------:R-:W-:Y:S01]  /*8b50*/  IMAD.MOV.U32 R18, RZ, RZ, RZ ;  /* 0x000000ffff127224 */ /* 0x000fe200078e00ff */
[C---:B0-----:R-:W-:Y:S01]  /*8b60*/  LOP3.LUT R3, R2.reuse, 0x1f8, RZ, 0xc0, !PT ;  /* 0x000001f802037812 */ /* 0x041fe200078ec0ff */
[----:B------:R-:W-:Y:S01]  /*8b70*/  ULDC.64 UR38, c[0x0][0x198] ;  /* 0x0000660000267ab9 */ /* 0x000fe20000000a00 */
[----:B------:R-:W-:Y:S01]  /*8b80*/  LOP3.LUT R2, R2, 0x38, RZ, 0xc0, !PT ;  /* 0x0000003802027812 */ /* 0x000fe200078ec0ff */
[----:B------:R-:W-:Y:S01]  /*8b90*/  ULDC UR37, c[0x0][0xc] ;  /* 0x0000030000257ab9 */ /* 0x000fe20000000800 */
[----:B------:R-:W-:Y:S01]  /*8ba0*/  LOP3.LUT R4, R3, 0x38, R0, 0x78, !PT ;  /* 0x0000003803047812 */ /* 0x000fe200078e7800 */
[----:B------:R-:W-:Y:S01]  /*8bb0*/  IMAD.SHL.U32 R3, R5, 0x8, RZ ;  /* 0x0000000805037824 */ /* 0x000fe200078e00ff */
[----:B------:R-:W-:-:S04]  /*8bc0*/  SHF.R.U32.HI R5, RZ, 0x3, R5 ;  /* 0x00000003ff057819 */ /* 0x000fc80000011605 */
[----:B------:R-:W-:Y:S01]  /*8bd0*/  LOP3.LUT R4, R4, 0x200, R3, 0xf8, !PT ;  /* 0x0000020004047812 */ /* 0x000fe200078ef803 */
[----:B------:R-:W-:-:S05]  /*8be0*/  IMAD.SHL.U32 R3, R0, 0x10, RZ ;  /* 0x0000001000037824 */ /* 0x000fca00078e00ff */
[----:B------:R-:W-:Y:S01]  /*8bf0*/  LOP3.LUT R0, R5, 0x70, R3, 0xf8, !PT ;  /* 0x0000007005007812 */ /* 0x000fe200078ef803 */
[----:B------:R-:W-:Y:S01]  /*8c00*/  IMAD.U32 R3, RZ, RZ, UR5 ;  /* 0x00000005ff037e24 */ /* 0x000fe2000f8e00ff */
[----:B-1----:R-:W-:Y:S01]  /*8c10*/  ULEA UR36, UR4, UR36, 0x18 ;  /* 0x0000002404247291 */ /* 0x002fe2000f8ec03f */
[----:B------:R-:W-:-:S05]  /*8c20*/  IMAD.MOV.U32 R0, RZ, RZ, 0x1 ;  /* 0x00000001ff007424 */ /* 0x000fca00078e00ff */
[----:B------:R-:W-:-:S05]  /*8c30*/  LEA R4, R4, UR36, 0x1 ;  /* 0x0000002404047c11 */ /* 0x000fca000f8e08ff */
[----:B------:R-:W-:Y:S04]  /*8c40*/  STL [R1+0x14], R4 ;  /* 0x0000140401007387 */ /* 0x000fe80000100800 */
[----:B------:R0:W-:Y:S04]  /*8c50*/  STL [R1+0x28], R3 ;  /* 0x0000280301007387 */ /* 0x0001e80000100800 */
[----:B------:R1:W-:Y:S04]  /*8c60*/  STL [R1], R0 ;  /* 0x0000000001007387 */ /* 0x0003e80000100800 */
[----:B------:R2:W-:Y:S01]  /*8c70*/  STL [R1+0x30], RZ ;  /* 0x000030ff01007387 */ /* 0x0005e20000100800 */
[----:B0-----:R-:W-:-:S02]  /*8c80*/  LOP3.LUT R3, R2, 0x40, RZ, 0xfc, !PT ;  /* 0x0000004002037812 */ /* 0x001fc400078efcff */
[----:B-1----:R-:W-:-:S07]  /*8c90*/  LOP3.LUT R0, R2, 0x80, RZ, 0xfc, !PT ;  /* 0x0000008002007812 */ /* 0x002fce00078efcff */
.L_x_114:
[----:B------:R-:W3:Y:S01]  /*8ca0*/  LDL R2, [R1+0x28] ;  /* 0x0000280001027983 */ /* 0x000ee20000100800 */
[----:B0-----:R-:W0:Y:S01]  /*8cb0*/  LDC R0, c[0x0][0xc38] ;  /* 0x00030e00ff007b82 */ /* 0x001e220000000800 */
[----:B------:R-:W-:Y:S05]  /*8cc0*/  YIELD ;  /* 0x0000000000007946 */ /* 0x000fea0003800000 */
[----:B------:R-:W-:Y:S02]  /*8cd0*/  ULDC.64 UR4, c[0x0][0x418] ;  /* 0x0001060000047ab9 */ /* 0x000fe40000000a00 */
[----:B-1----:R-:W1:Y:S01]  /*8ce0*/  LDC R16, c[0x0][0xc44] ;  /* 0x00031100ff107b82 */ /* 0x002e620000000800 */
[----:B------:R-:W-:-:S03]  /*8cf0*/  UISETP.NE.U32.AND UP0, UPT, UR4, URZ, UPT ;  /* 0x0000003f0400728c */ /* 0x000fc6000bf05070 */
[----:B------:R-:W-:Y:S01]  /*8d00*/  ULDC UR4, c[0x0][0x424] ;  /* 0x0001090000047ab9 */ /* 0x000fe20000000800 */
[----:B------:R-:W-:Y:S02]  /*8d10*/  UISETP.NE.AND.EX UP0, UPT, UR5, URZ, UPT, UP0 ;  /* 0x0000003f0500728c */ /* 0x000fe4000bf05300 */
[----:B------:R-:W-:Y:S02]  /*8d20*/  UIADD3 UR5, UR36, 0x1c400, URZ ;  /* 0x0001c40024057890 */ /* 0x000fe4000fffe03f */
[----:B------:R-:W-:Y:S02]  /*8d30*/  USEL UR4, UR4, 0x1, UP0 ;  /* 0x0000000104047887 */ /* 0x000fe40008000000 */
[----:B------:R-:W-:Y:S01]  /*8d40*/  ULOP3.LUT UP0, URZ, UR5, 0x3ff, URZ, 0xc0, !UPT ;  /* 0x000003ff053f7892 */ /* 0x000fe2000f80c03f */
[----:B0-----:R-:W-:-:S13]  /*8d50*/  ISETP.NE.AND P0, PT, R0, 0x1, PT ;  /* 0x000000010000780c */ /* 0x001fda0003f05270 */
[----:B------:R-:W3:Y:S08]  /*8d60*/  @P0 LDC R0, c[0x0][0xc3c] ;  /* 0x00030f00ff000b82 */ /* 0x000ef00000000800 */
[----:B------:R-:W0:Y:S01]  /*8d70*/  @P0 LDC R3, c[0x0][0xc40] ;  /* 0x00031000ff030b82 */ /* 0x000e220000000800 */
[----:B---3--:R-:W-:Y:S01]  /*8d80*/  @P0 IMAD.HI.U32 R0, R2, R0, RZ ;  /* 0x0000000002000227 */ /* 0x008fe200078e00ff */
[----:B------:R-:W-:-:S04]  /*8d90*/  MOV R4, R2 ;  /* 0x0000000200047202 */ /* 0x000fc80000000f00 */
[----:B0-----:R-:W-:Y:S02]  /*8da0*/  @P0 SHF.R.U32.HI R4, RZ, R3, R0 ;  /* 0x00000003ff040219 */ /* 0x001fe40000011600 */
[----:B-1----:R-:W-:Y:S01]  /*8db0*/  ISETP.NE.AND P0, PT, R16, 0x1, PT ;  /* 0x000000011000780c */ /* 0x002fe20003f05270 */
[----:B------:R-:W0:Y:S02]  /*8dc0*/  LDC R0, c[0x0][0x2f0] ;  /* 0x0000bc00ff007b82 */ /* 0x000e240000000800 */
[----:B------:R-:W-:Y:S01]  /*8dd0*/  IMAD.MOV.U32 R19, RZ, RZ, R4 ;  /* 0x000000ffff137224 */ /* 0x000fe200078e0004 */
[----:B------:R1:W-:Y:S09]  /*8de0*/  STL [R1+0x20], R4 ;  /* 0x0000200401007387 */ /* 0x0003f20000100800 */
[----:B------:R-:W3:Y:S02]  /*8df0*/  @P0 LDC.64 R2, c[0x0][0xc48] ;  /* 0x00031200ff020b82 */ /* 0x000ee40000000a00 */
[----:B---3--:R-:W-:-:S05]  /*8e00*/  @P0 IMAD.HI.U32 R2, R4, R2, RZ ;  /* 0x0000000204020227 */ /* 0x008fca00078e00ff */
[----:B------:R-:W-:Y:S01]  /*8e10*/  @P0 SHF.R.U32.HI R19, RZ, R3, R2 ;  /* 0x00000003ff130219 */ /* 0x000fe20000011602 */
[----:B0-----:R-:W-:Y:S01]  /*8e20*/  IMAD R2, R0, UR4, RZ ;  /* 0x0000000400027c24 */ /* 0x001fe2000f8e02ff */
[----:B------:R-:W-:-:S03]  /*8e30*/  PLOP3.LUT P0, PT, PT, PT, UP0, 0x80, 0x0 ;  /* 0x000000000000781c */ /* 0x000fc60003f0f008 */
[----:B------:R-:W-:Y:S01]  /*8e40*/  IMAD.MOV R3, RZ, RZ, -R19 ;  /* 0x000000ffff037224 */ /* 0x000fe200078e0a13 */
[----:B------:R1:W-:Y:S01]  /*8e50*/  STL [R1+0x18], R19 ;  /* 0x0000181301007387 */ /* 0x0003e20000100800 */
[----:B------:R-:W-:Y:S02]  /*8e60*/  VIADD R0, R2, 0x7f ;  /* 0x0000007f02007836 */ /* 0x000fe40000000000 */
[----:B------:R-:W-:Y:S01]  /*8e70*/  IMAD R16, R16, R3, R4 ;  /* 0x0000000310107224 */ /* 0x000fe200078e0204 */
[----:B------:R1:W-:Y:S02]  /*8e80*/  STL [R1+0x2c], R2 ;  /* 0x00002c0201007387 */ /* 0x0003e40000100800 */
[----:B------:R-:W-:-:S04]  /*8e90*/  SHF.R.S32.HI R3, RZ, 0x1f, R0 ;  /* 0x0000001fff037819 */ /* 0x000fc80000011400 */
[----:B------:R-:W-:-:S04]  /*8ea0*/  LEA.HI R3, R3, R0, RZ, 0x7 ;  /* 0x0000000003037211 */ /* 0x000fc800078f38ff */
[----:B------:R-:W-:-:S05]  /*8eb0*/  SHF.R.S32.HI R0, RZ, 0x7, R3 ;  /* 0x00000007ff007819 */ /* 0x000fca0000011403 */
[----:B------:R1:W-:Y:S01]  /*8ec0*/  STL [R1+0x24], R0 ;  /* 0x0000240001007387 */ /* 0x0003e20000100800 */
[----:B--2---:R-:W-:Y:S05]  /*8ed0*/  @!P0 BRA `(.L_x_39) ;  /* 0x0000000000408947 */ /* 0x004fea0003800000 */
[----:B-1----:R-:W-:Y:S01]  /*8ee0*/  MOV R2, 0x0 ;  /* 0x0000000000027802 */ /* 0x002fe20000000f00 */
[----:B------:R-:W-:Y:S01]  /*8ef0*/  ULDC.64 UR6, c[0x4][0xb8] ;  /* 0x01002e0000067ab9 */ /* 0x000fe20000000a00 */
[----:B------:R-:W-:Y:S01]  /*8f00*/  ULDC.64 UR8, c[0x4][0xc0] ;  /* 0x0100300000087ab9 */ /* 0x000fe20000000a00 */
[----:B------:R-:W-:Y:S01]  /*8f10*/  ULDC.64 UR4, c[0x4][0x8] ;  /* 0x0100020000047ab9 */ /* 0x000fe20000000a00 */
[----:B------:R-:W-:Y:S01]  /*8f20*/  IMAD.U32 R4, RZ, RZ, UR6 ;  /* 0x00000006ff047e24 */ /* 0x000fe2000f8e00ff */
[----:B------:R-:W-:Y:S01]  /*8f30*/  MOV R6, UR8 ;  /* 0x0000000800067c02 */ /* 0x000fe20008000f00 */
[----:B------:R-:W0:Y:S01]  /*8f40*/  LDC.64 R2, c[0x4][R2] ;  /* 0x0100000002027b82 */ /* 0x000e220000000a00 */
[----:B------:R-:W-:Y:S01]  /*8f50*/  IMAD.U32 R5, RZ, RZ, UR7 ;  /* 0x00000007ff057e24 */ /* 0x000fe2000f8e00ff */
[----:B------:R-:W-:Y:S01]  /*8f60*/  MOV R13, RZ ;  /* 0x000000ff000d7202 */ /* 0x000fe20000000f00 */
[----:B------:R-:W-:Y:S02]  /*8f70*/  IMAD.U32 R7, RZ, RZ, UR9 ;  /* 0x00000009ff077e24 */ /* 0x000fe4000f8e00ff */
[----:B------:R-:W-:-:S02]  /*8f80*/  IMAD.U32 R10, RZ, RZ, UR4 ;  /* 0x00000004ff0a7e24 */ /* 0x000fc4000f8e00ff */
[----:B------:R-:W-:Y:S02]  /*8f90*/  IMAD.U32 R11, RZ, RZ, UR5 ;  /* 0x00000005ff0b7e24 */ /* 0x000fe4000f8e00ff */
[----:B------:R-:W-:Y:S02]  /*8fa0*/  IMAD.MOV.U32 R8, RZ, RZ, 0x70 ;  /* 0x00000070ff087424 */ /* 0x000fe400078e00ff */
[----:B------:R-:W-:-:S07]  /*8fb0*/  IMAD.MOV.U32 R12, RZ, RZ, 0x1 ;  /* 0x00000001ff0c7424 */ /* 0x000fce00078e00ff */
[----:B------:R-:W-:-:S07]  /*8fc0*/  LEPC R20, `(.L_x_39) ;  /* 0x000000001014794e */ /* 0x000fce0000000000 */
[----:B0-2---:R-:W-:Y:S05]  /*8fd0*/  CALL.ABS.NOINC R2 ;  /* 0x0000000002007343 */ /* 0x005fea0003c00000 */
.L_x_39:
[----:B------:R-:W-:-:S04]  /*8fe0*/  UIADD3 UR4, UR36, 0x400, URZ ;  /* 0x0000040024047890 */ /* 0x000fc8000fffe03f */
[----:B------:R-:W-:-:S06]  /*8ff0*/  ULOP3.LUT UP0, URZ, UR4, 0x3ff, URZ, 0xc0, !UPT ;  /* 0x000003ff043f7892 */ /* 0x000fcc000f80c03f */
[----:B------:R-:W-:-:S13]  /*9000*/  PLOP3.LUT P0, PT, PT, PT, UP0, 0x80, 0x0 ;  /* 0x000000000000781c */ /* 0x000fda0003f0f008 */
[----:B------:R-:W-:Y:S05]  /*9010*/  @!P0 BRA `(.L_x_40) ;  /* 0x00000000007c8947 */ /* 0x000fea0003800000 */
[----:B------:R-:W-:Y:S01]  /*9020*/  MOV R17, 0x0 ;  /* 0x0000000000117802 */ /* 0x000fe20000000f00 */
[----:B------:R-:W-:Y:S01]  /*9030*/  ULDC.64 UR6, c[0x4][0xb8] ;  /* 0x01002e0000067ab9 */ /* 0x000fe20000000a00 */
[----:B------:R-:W-:Y:S01]  /*9040*/  ULDC.64 UR8, c[0x4][0xc0] ;  /* 0x0100300000087ab9 */ /* 0x000fe20000000a00 */
[----:B------:R-:W-:Y:S01]  /*9050*/  ULDC.64 UR4, c[0x4][0x10] ;  /* 0x0100040000047ab9 */ /* 0x000fe20000000a00 */
[----:B-1----:R0:W1:Y:S01]  /*9060*/  LDC.64 R2, c[0x4][R17] ;  /* 0x0100000011027b82 */ /* 0x0020620000000a00 */
[----:B------:R-:W-:Y:S01]  /*9070*/  IMAD.U32 R4, RZ, RZ, UR6 ;  /* 0x00000006ff047e24 */ /* 0x000fe2000f8e00ff */
[----:B------:R-:W-:Y:S01]  /*9080*/  MOV R11, UR5 ;  /* 0x00000005000b7c02 */ /* 0x000fe20008000f00 */
[----:B------:R-:W-:Y:S02]  /*9090*/  IMAD.U32 R5, RZ, RZ, UR7 ;  /* 0x00000007ff057e24 */ /* 0x000fe4000f8e00ff */
[----:B------:R-:W-:Y:S02]  /*90a0*/  IMAD.U32 R6, RZ, RZ, UR8 ;  /* 0x00000008ff067e24 */ /* 0x000fe4000f8e00ff */
[----:B------:R-:W-:-:S02]  /*90b0*/  IMAD.U32 R7, RZ, RZ, UR9 ;  /* 0x00000009ff077e24 */ /* 0x000fc4000f8e00ff */
[----:B------:R-:W-:Y:S02]  /*90c0*/  IMAD.U32 R10, RZ, RZ, UR4 ;  /* 0x00000004ff0a7e24 */ /* 0x000fe4000f8e00ff */
[----:B------:R-:W-:Y:S02]  /*90d0*/  IMAD.MOV.U32 R8, RZ, RZ, 0x70 ;  /* 0x00000070ff087424 */ /* 0x000fe400078e00ff */
[----:B------:R-:W-:Y:S02]  /*90e0*/  IMAD.MOV.U32 R12, RZ, RZ, 0x1 ;  /* 0x00000001ff0c7424 */ /* 0x000fe400078e00ff */
[----:B0-----:R-:W-:-:S07]  /*90f0*/  IMAD.MOV.U32 R13, RZ, RZ, RZ ;  /* 0x000000ffff0d7224 */ /* 0x001fce00078e00ff */
[----:B------:R-:W-:-:S07]  /*9100*/  LEPC R20, `(.L_x_41) ;  /* 0x000000001014794e */ /* 0x000fce0000000000 */
[----:B-12---:R-:W-:Y:S05]  /*9110*/  CALL.ABS.NOINC R2 ;  /* 0x0000000002007343 */ /* 0x006fea0003c00000 */
.L_x_41:
[----:B------:R0:W1:Y:S01]  /*9120*/  LDC.64 R2, c[0x4][R17] ;  /* 0x0100000011027b82 */ /* 0x0000620000000a00 */
[----:B------:R-:W-:Y:S01]  /*9130*/  ULDC.64 UR6, c[0x4][0xb8] ;  /* 0x01002e0000067ab9 */ /* 0x000fe20000000a00 */
[----:B------:R-:W-:Y:S01]  /*9140*/  ULDC.64 UR8, c[0x4][0xc0] ;  /* 0x0100300000087ab9 */ /* 0x000fe20000000a00 */
[----:B------:R-:W-:Y:S01]  /*9150*/  ULDC.64 UR4, c[0x4][0x18] ;  /* 0x0100060000047ab9 */ /* 0x000fe20000000a00 */
[----:B------:R-:W-:Y:S01]  /*9160*/  IMAD.U32 R4, RZ, RZ, UR6 ;  /* 0x00000006ff047e24 */ /* 0x000fe2000f8e00ff */
[----:B------:R-:W-:Y:S01]  /*9170*/  MOV R6, UR8 ;  /* 0x0000000800067c02 */ /* 0x000fe20008000f00 */
[----:B------:R-:W-:Y:S01]  /*9180*/  IMAD.U32 R5, RZ, RZ, UR7 ;  /* 0x00000007ff057e24 */ /* 0x000fe2000f8e00ff */
[----:B------:R-:W-:Y:S01]  /*9190*/  MOV R13, RZ ;  /* 0x000000ff000d7202 */ /* 0x000fe20000000f00 */
[----:B------:R-:W-:Y:S02]  /*91a0*/  IMAD.U32 R7, RZ, RZ, UR9 ;  /* 0x00000009ff077e24 */ /* 0x000fe4000f8e00ff */
[----:B------:R-:W-:-:S02]  /*91b0*/  IMAD.U32 R10, RZ, RZ, UR4 ;  /* 0x00000004ff0a7e24 */ /* 0x000fc4000f8e00ff */
[----:B------:R-:W-:Y:S02]  /*91c0*/  IMAD.U32 R11, RZ, RZ, UR5 ;  /* 0x00000005ff0b7e24 */ /* 0x000fe4000f8e00ff */
[----:B------:R-:W-:Y:S02]  /*91d0*/  IMAD.MOV.U32 R8, RZ, RZ, 0x70 ;  /* 0x00000070ff087424 */ /* 0x000fe400078e00ff */
[----:B0-----:R-:W-:-:S07]  /*91e0*/  IMAD.MOV.U32 R12, RZ, RZ, 0x1 ;  /* 0x00000001ff0c7424 */ /* 0x001fce00078e00ff */
[----:B------:R-:W-:-:S07]  /*91f0*/  LEPC R20, `(.L_x_40) ;  /* 0x000000001014794e */ /* 0x000fce0000000000 */
[----:B-1----:R-:W-:Y:S05]  /*9200*/  CALL.ABS.NOINC R2 ;  /* 0x0000000002007343 */ /* 0x002fea0003c00000 */
.L_x_40:
[----:B------:R-:W-:Y:S01]  /*9210*/  ULDC.64 UR4, c[0x0][0x9f8] ;  /* 0x00027e0000047ab9 */ /* 0x000fe20000000a00 */
[----:B------:R-:W3:Y:S01]  /*9220*/  LDL R17, [R1+0x24] ;  /* 0x0000240001117983 */ /* 0x000ee20000100800 */
[----:B------:R-:W-:-:S04]  /*9230*/  ISETP.NE.U32.AND P0, PT, RZ, UR4, PT ;  /* 0x00000004ff007c0c */ /* 0x000fc8000bf05070 */
[----:B------:R-:W-:-:S13]  /*9240*/  ISETP.NE.AND.EX P0, PT, RZ, UR5, PT, P0 ;  /* 0x00000005ff007c0c */ /* 0x000fda000bf05300 */
[----:B-1----:R-:W0:Y:S02]  /*9250*/  @P0 LDC.64 R2, c[0x0][0x9f8] ;  /* 0x00027e00ff020b82 */ /* 0x002e240000000a00 */
[----:B0-----:R-:W-:-:S05]  /*9260*/  @P0 IMAD.WIDE R2, R19, 0x4, R2 ;  /* 0x0000000413020825 */ /* 0x001fca00078e0202 */
[----:B------:R0:W4:Y:S01]  /*9270*/  @P0 LDG.E R19, desc[UR60][R2.64] ;  /* 0x0000003c02130981 */ /* 0x000122000c1e1900 */
[----:B------:R-:W-:Y:S01]  /*9280*/  UMOV UR4, 0xffffffff ;  /* 0xffffffff00047882 */ /* 0x000fe20000000000 */
[----:B0-----:R-:W0:Y:S02]  /*9290*/  LDC.64 R2, c[0x0][0x418] ;  /* 0x00010600ff027b82 */ /* 0x001e240000000a00 */
[----:B0-----:R-:W-:-:S04]  /*92a0*/  ISETP.NE.U32.AND P0, PT, R2, RZ, PT ;  /* 0x000000ff0200720c */ /* 0x001fc80003f05070 */
[----:B------:R-:W-:-:S04]  /*92b0*/  ISETP.NE.AND.EX P1, PT, R3, RZ, PT, P0 ;  /* 0x000000ff0300720c */ /* 0x000fc80003f25300 */
[----:B------:R-:W-:Y:S01]  /*92c0*/  P2R R0, PR, RZ, 0x2 ;  /* 0x00000002ff007803 */ /* 0x000fe20000000000 */
[----:B---3--:R-:W-:-:S05]  /*92d0*/  VIADD R8, R17, 0xffffffff ;  /* 0xffffffff11087836 */ /* 0x008fca0000000000 */
[----:B------:R0:W-:Y:S04]  /*92e0*/  STL [R1+0x1c], R8 ;  /* 0x00001c0801007387 */ /* 0x0001e80000100800 */
[----:B------:R0:W-:Y:S01]  /*92f0*/  STL [R1+0x10], R0 ;  /* 0x0000100001007387 */ /* 0x0001e20000100800 */
[----:B----4-:R-:W-:Y:S02]  /*9300*/  SHF.R.S32.HI R7, RZ, 0x1f, R19 ;  /* 0x0000001fff077819 */ /* 0x010fe40000011413 */
[----:B------:R-:W-:-:S03]  /*9310*/  SEL R17, R19, RZ, !P1 ;  /* 0x000000ff13117207 */ /* 0x000fc60004800000 */
[----:B------:R0:W-:Y:S01]  /*9320*/  STL [R1+0x8], R7 ;  /* 0x0000080701007387 */ /* 0x0001e20000100800 */
[----:B------:R-:W-:Y:S05]  /*9330*/  BRA.DIV UR4, `(.L_x_42) ;  /* 0x0000003a04ec7947 */ /* 0x000fea000b800000 */
[----:B0-----:R-:W0:Y:S02]  /*9340*/  S2R R0, SR_TID.X ;  /* 0x0000000000007919 */ /* 0x001e240000002100 */
[----:B0-----:R-:W-:-:S04]  /*9350*/  SHF.R.U32.HI R0, RZ, 0x5, R0 ;  /* 0x00000005ff007819 */ /* 0x001fc80000011600 */
[----:B------:R-:W-:-:S05]  /*9360*/  LOP3.LUT R0, R0, 0x3, RZ, 0xc0, !PT ;  /* 0x0000000300007812 */ /* 0x000fca00078ec0ff */
[----:B------:R0:W1:Y:S02]  /*9370*/  SHFL.IDX PT, R14, R0, RZ, 0x1f ;  /* 0x00001fff000e7589 */ /* 0x00006400000e0000 */
.L_x_130:
[----:B------:R-:W-:Y:S02]  /*9380*/  PLOP3.LUT P2, PT, PT, PT, PT, 0x8, 0x0 ;  /* 0x000000000000781c */ /* 0x000fe40003f4e170 */
[----:B-1----:R-:W-:Y:S02]  /*9390*/  ISETP.NE.AND P0, PT, R14, RZ, PT ;  /* 0x000000ff0e00720c */ /* 0x002fe40003f05270 */
[----:B0-----:R-:W-:-:S05]  /*93a0*/  P2R R0, PR, RZ, 0x4 ;  /* 0x00000004ff007803 */ /* 0x001fca0000000000 */
[----:B------:R0:W-:Y:S06]  /*93b0*/  STL [R1+0xc], R0 ;  /* 0x00000c0001007387 */ /* 0x0001ec0000100800 */
[----:B------:R-:W-:Y:S05]  /*93c0*/  @P0 BRA `(.L_x_43) ;  /* 0x0000000400240947 */ /* 0x000fea0003800000 */
[----:B------:R-:W-:-:S03]  /*93d0*/  UMOV UR4, 0xffffffff ;  /* 0xffffffff00047882 */ /* 0x000fc60000000000 */
[----:B------:R-:W-:Y:S05]  /*93e0*/  BRA.DIV UR4, `(.L_x_44) ;  /* 0x0000003a04f47947 */ /* 0x000fea000b800000 */
[----:B------:R-:W-:-:S13]  /*93f0*/  ELECT P6, URZ, PT ;  /* 0x00000000003f782f */ /* 0x000fda00038c0000 */
.L_x_133:
[----:B------:R-:W-:Y:S05]  /*9400*/  @!P6 BRA `(.L_x_43) ;  /* 0x000000040014e947 */ /* 0x000fea0003800000 */
[----:B------:R1:W-:Y:S01]  /*9410*/  STL [R1+0x4], R8 ;  /* 0x0000040801007387 */ /* 0x0003e20000100800 */
[----:B------:R-:W-:Y:S01]  /*9420*/  IMAD.MOV.U32 R17, RZ, RZ, R19 ;  /* 0x000000ffff117224 */ /* 0x000fe200078e0013 */
[----:B------:R-:W-:Y:S06]  /*9430*/  @!P1 BRA `(.L_x_45) ;  /* 0x00000000004c9947 */ /* 0x000fec0003800000 */
[----:B------:R-:W3:Y:S01]  /*9440*/  LDC R6, c[0x0][0x43c] ;  /* 0x00010f00ff067b82 */ /* 0x000ee20000000800 */
[----:B0-----:R-:W-:Y:S01]  /*9450*/  IMAD.MOV.U32 R0, RZ, RZ, R8 ;  /* 0x000000ffff007224 */ /* 0x001fe200078e0008 */
[----:B------:R-:W-:Y:S01]  /*9460*/  ULDC.64 UR4, c[0x0][0x428] ;  /* 0x00010a0000047ab9 */ /* 0x000fe20000000a00 */
[----:B---3--:R-:W-:-:S13]  /*9470*/  ISETP.NE.AND P0, PT, R6, 0x1, PT ;  /* 0x000000010600780c */ /* 0x008fda0003f05270 */
[----:B------:R-:W0:Y:S02]  /*9480*/  @P0 LDC.64 R4, c[0x0][0x440] ;  /* 0x00011000ff040b82 */ /* 0x000e240000000a00 */
[----:B0-----:R-:W-:-:S05]  /*9490*/  @P0 IMAD.HI.U32 R4, R8, R4, RZ ;  /* 0x0000000408040227 */ /* 0x001fca00078e00ff */
[----:B------:R-:W-:-:S04]  /*94a0*/  @P0 SHF.R.U32.HI R0, RZ, R5, R4 ;  /* 0x00000005ff000219 */ /* 0x000fc80000011604 */
[--C-:B------:R-:W-:Y:S01]  /*94b0*/  SHF.R.S32.HI R5, RZ, 0x1f, R0.reuse ;  /* 0x0000001fff057819 */ /* 0x100fe20000011400 */
[----:B------:R-:W-:-:S04]  /*94c0*/  IMAD.MOV R4, RZ, RZ, -R0 ;  /* 0x000000ffff047224 */ /* 0x000fc800078e0a00 */
[----:B------:R-:W-:Y:S02]  /*94d0*/  IMAD R6, R6, R4, R8 ;  /* 0x0000000406067224 */ /* 0x000fe400078e0208 */
[----:B------:R-:W-:-:S03]  /*94e0*/  IMAD.MOV.U32 R4, RZ, RZ, R0 ;  /* 0x000000ffff047224 */ /* 0x000fc600078e0000 */
[----:B------:R0:W-:Y:S01]  /*94f0*/  STL [R1+0x4], R6 ;  /* 0x0000040601007387 */ /* 0x0001e20000100800 */
[----:B------:R-:W-:-:S03]  /*9500*/  IMAD.WIDE.U32 R4, R19, UR4, R4 ;  /* 0x0000000413047c25 */ /* 0x000fc6000f8e0004 */
[----:B------:R-:W-:Y:S01]  /*9510*/  LEA R2, P0, R4, R2, 0x2 ;  /* 0x0000000204027211 */ /* 0x000fe200078010ff */
[----:B0-----:R-:W-:-:S04]  /*9520*/  IMAD R6, R7, UR4, RZ ;  /* 0x0000000407067c24 */ /* 0x001fc8000f8e02ff */
[----:B------:R-:W-:-:S05]  /*9530*/  IMAD R0, R19, UR5, R6 ;  /* 0x0000000513007c24 */ /* 0x000fca000f8e0206 */
[----:B------:R-:W-:-:S04]  /*9540*/  IADD3 R0, R5, R0, RZ ;  /* 0x0000000005007210 */ /* 0x000fc80007ffe0ff */
[----:B------:R-:W-:-:S05]  /*9550*/  LEA.HI.X R3, R4, R3, R0, 0x2, P0 ;  /* 0x0000000304037211 */ /* 0x000fca00000f1400 */
[----:B------:R3:W5:Y:S02]  /*9560*/  LDG.E R17, desc[UR60][R2.64] ;  /* 0x0000003c02117981 */ /* 0x000764000c1e1900 */
.L_x_45:
[----:B---3--:R-:W3:Y:S01]  /*9570*/  LDL R2, [R1] ;  /* 0x0000000001027983 */ /* 0x008ee20000100800 */
[----:B0-----:R-:W-:Y:S02]  /*9580*/  LEA R0, R18, UR36, 0x3 ;  /* 0x0000002412007c11 */ /* 0x001fe4000f8e18ff */
[----:B---3--:R-:W-:-:S04]  /*9590*/  SHF.L.U32 R2, R2, 0x1f, RZ ;  /* 0x0000001f02027819 */ /* 0x008fc800000006ff */
[----:B------:R-:W0:Y:S02]  /*95a0*/  SYNCS.PHASECHK.TRANS64.TRYWAIT P0, [R0+URZ+0x34840], R2 ;  /* 0x03484002000075a7 */ /* 0x000e24000800017f */
[----:B0-----:R-:W-:Y:S05]  /*95b0*/  @!P0 BRA `(.L_x_46) ;  /* 0x0000003800a08947 */ /* 0x001fea0003800000 */
.L_x_134:
[----:B------:R-:W3:Y:S02]  /*95c0*/  S2R R3, SR_TID.X ;  /* 0x0000000000037919 */ /* 0x000ee40000002100 */
[----:B---3--:R-:W-:-:S04]  /*95d0*/  LOP3.LUT R3, R3, 0x7f, RZ, 0xc0, !PT ;  /* 0x0000007f03037812 */ /* 0x008fc800078ec0ff */
[----:B------:R-:W-:-:S13]  /*95e0*/  ISETP.NE.AND P0, PT, R3, RZ, PT ;  /* 0x000000ff0300720c */ /* 0x000fda0003f05270 */
[----:B------:R-:W-:Y:S05]  /*95f0*/  @P0 BRA `(.L_x_47) ;  /* 0x00000000001c0947 */ /* 0x000fea0003800000 */
[----:B------:R-:W3:Y:S01]  /*9600*/  S2R R3, SR_TID.X ;  /* 0x0000000000037919 */ /* 0x000ee20000002100 */
[----:B0-----:R-:W-:-:S04]  /*9610*/  IMAD.MOV.U32 R2, RZ, RZ, 0xc000 ;  /* 0x0000c000ff027424 */ /* 0x001fc800078e00ff */
[----:B------:R4:W-:Y:S01]  /*9620*/  SYNCS.ARRIVE.TRANS64 RZ, [R0+URZ+0x34830], R2 ;  /* 0x0348300200ff79a7 */ /* 0x0009e2000800003f */
[----:B---3--:R-:W-:-:S04]  /*9630*/  LOP3.LUT R3, R3, 0x1f, RZ, 0xc0, !PT ;  /* 0x0000001f03037812 */ /* 0x008fc800078ec0ff */
[----:B------:R-:W-:-:S13]  /*9640*/  ISETP.NE.AND P0, PT, R3, RZ, PT ;  /* 0x000000ff0300720c */ /* 0x000fda0003f05270 */
[----:B----4-:R-:W-:Y:S05]  /*9650*/  @!P0 BRA `(.L_x_47) ;  /* 0x0000000000048947 */ /* 0x010fea0003800000 */
[----:B------:R-:W-:Y:S01]  /*9660*/  BPT.TRAP 0x1 ;  /* 0x000000040000795c */ /* 0x000fe20000300000 */
.L_x_47:
[----:B0-----:R-:W3:Y:S01]  /*9670*/  LDL R2, [R1+0x4] ;  /* 0x0000040001027983 */ /* 0x001ee20000100800 */
[----:B------:R-:W-:Y:S01]  /*9680*/  R2UR UR8, R18 ;  /* 0x00000000120872ca */ /* 0x000fe200000e0000 */
[----:B------:R-:W-:Y:S01]  /*9690*/  UIADD3 UR4, UP0, UR38, 0x370, URZ ;  /* 0x0000037026047890 */ /* 0x000fe2000ff1e03f */
[----:B------:R-:W-:Y:S01]  /*96a0*/  R2UR UR9, R0 ;  /* 0x00000000000972ca */ /* 0x000fe200000e0000 */
[----:B------:R-:W-:Y:S01]  /*96b0*/  UMOV UR10, URZ ;  /* 0x0000003f000a7c82 */ /* 0x000fe20008000000 */
[----:B------:R-:W-:Y:S01]  /*96c0*/  R2UR UR12, R16 ;  /* 0x00000000100c72ca */ /* 0x000fe200000e0000 */
[----:B------:R-:W-:Y:S01]  /*96d0*/  UIADD3.X UR5, URZ, UR39, URZ, UP0, !UPT ;  /* 0x000000273f057290 */ /* 0x000fe200087fe43f */
[----:B-----5:R-:W-:Y:S01]  /*96e0*/  R2UR UR13, R17 ;  /* 0x00000000110d72ca */ /* 0x020fe200000e0000 */
[----:B------:R-:W-:Y:S01]  /*96f0*/  UMOV UR6, 0x0 ;  /* 0x0000000000067882 */ /* 0x000fe20000000000 */
[----:B------:R-:W-:Y:S01]  /*9700*/  PLOP3.LUT P0, PT, PT, PT, PT, 0x80, 0x0 ;  /* 0x000000000000781c */ /* 0x000fe20003f0f070 */
[----:B------:R-:W-:Y:S01]  /*9710*/  UMOV UR7, 0x14f00000 ;  /* 0x14f0000000077882 */ /* 0x000fe20000000000 */
[----:B------:R-:W-:-:S02]  /*9720*/  UMOV UR16, 0x40 ;  /* 0x0000004000107882 */ /* 0x000fc40000000000 */
[----:B------:R-:W-:Y:S01]  /*9730*/  P2R R0, PR, RZ, 0x1 ;  /* 0x00000001ff007803 */ /* 0x000fe20000000000 */
[----:B------:R-:W-:Y:S02]  /*9740*/  UIMAD UR8, UR8, 0xc000, UR36 ;  /* 0x0000c000080878a4 */ /* 0x000fe4000f8e0224 */
[----:B------:R-:W-:Y:S02]  /*9750*/  UIADD3 UR9, UR9, 0x34830, URZ ;  /* 0x0003483009097890 */ /* 0x000fe4000fffe03f */
[----:B------:R-:W-:Y:S01]  /*9760*/  UIADD3 UR14, UR8, 0x1c400, URZ ;  /* 0x0001c400080e7890 */ /* 0x000fe2000fffe03f */
[----:B------:R4:W-:Y:S01]  /*9770*/  STL [R1+0xc], R0 ;  /* 0x00000c0001007387 */ /* 0x0009e20000100800 */
[----:B------:R-:W-:Y:S02]  /*9780*/  UIADD3 UR15, UR8, 0x20400, URZ ;  /* 0x00020400080f7890 */ /* 0x000fe4000fffe03f */
[----:B------:R-:W-:-:S03]  /*9790*/  UIADD3 UR17, UR8, 0x24400, URZ ;  /* 0x0002440008117890 */ /* 0x000fc6000fffe03f */
[----:B------:R-:W-:Y:S01]  /*97a0*/  UMOV UR8, UR14 ;  /* 0x0000000e00087c82 */ /* 0x000fe20008000000 */
[----:B------:R-:W-:Y:S01]  /*97b0*/  UMOV UR14, 0x80 ;  /* 0x00000080000e7882 */ /* 0x000fe20000000000 */
[----:B---3--:R-:W-:-:S13]  /*97c0*/  R2UR UR11, R2 ;  /* 0x00000000020b72ca */ /* 0x008fda00000e0000 */
[----:B------:R-:W-:-:S09]  /*97d0*/  USHF.L.U32 UR11, UR11, 0x7, URZ ;  /* 0x000000070b0b7899 */ /* 0x000fd2000800063f */
[----:B------:R0:W-:Y:S02]  /*97e0*/  UTMALDG.4D [UR8], [UR4], desc[UR6] ;  /* 0x00000608040075b4 */ /* 0x0001e40008019000 */
[----:B0-----:R-:W-:Y:S01]  /*97f0*/  UMOV UR8, UR15 ;  /* 0x0000000f00087c82 */ /* 0x001fe20008000000 */
[----:B------:R-:W-:Y:S02]  /*9800*/  UMOV UR10, UR16 ;  /* 0x00000010000a7c82 */ /* 0x000fe40008000000 */
[----:B------:R0:W-:Y:S02]  /*9810*/  UTMALDG.4D [UR8], [UR4], desc[UR6] ;  /* 0x00000608040075b4 */ /* 0x0001e40008019000 */
[----:B0-----:R-:W-:Y:S01]  /*9820*/  UMOV UR8, UR17 ;  /* 0x0000001100087c82 */ /* 0x001fe20008000000 */
[----:B------:R-:W-:Y:S02]  /*9830*/  UMOV UR10, UR14 ;  /* 0x0000000e000a7c82 */ /* 0x000fe40008000000 */
[----:B------:R4:W-:Y:S02]  /*9840*/  UTMALDG.4D [UR8], [UR4], desc[UR6] ;  /* 0x00000608040075b4 */ /* 0x0009e40008019000 */
[----:B----4-:R-:W-:Y:S01]  /*9850*/  NOP ;  /* 0x0000000000007918 */ /* 0x010fe20000000000 */
.L_x_43:
[----:B------:R-:W-:Y:S05]  /*9860*/  WARPSYNC.ALL ;  /* 0x0000000000007948 */ /* 0x000fea0003800000 */
[----:B------:R-:W-:Y:S01]  /*9870*/  UIADD3 UR4, UR36, 0x10400, URZ ;  /* 0x0001040024047890 */ /* 0x000fe2000fffe03f */
[----:B------:R-:W-:Y:S03]  /*9880*/  BAR.SYNC.DEFER_BLOCKING 0x8, 0x180 ;  /* 0x0206000000007b1d */ /* 0x000fe60000010000 */
[----:B------:R-:W-:-:S06]  /*9890*/  ULOP3.LUT UP0, URZ, UR4, 0x3ff, URZ, 0xc0, !UPT ;  /* 0x000003ff043f7892 */ /* 0x000fcc000f80c03f */
[----:B------:R-:W-:-:S13]  /*98a0*/  PLOP3.LUT P0, PT, PT, PT, UP0, 0x80, 0x0 ;  /* 0x000000000000781c */ /* 0x000fda0003f0f008 */
[----:B------:R-:W-:Y:S05]  /*98b0*/  @!P0 BRA `(.L_x_48) ;  /* 0x0000000000408947 */ /* 0x000fea0003800000 */
[----:B------:R-:W-:Y:S01]  /*98c0*/  MOV R2, 0x0 ;  /* 0x0000000000027802 */ /* 0x000fe20000000f00 */
[----:B------:R-:W-:Y:S01]  /*98d0*/  ULDC.64 UR6, c[0x4][0xb8] ;  /* 0x01002e0000067ab9 */ /* 0x000fe20000000a00 */
[----:B------:R-:W-:Y:S01]  /*98e0*/  ULDC.64 UR8, c[0x4][0xc0] ;  /* 0x0100300000087ab9 */ /* 0x000fe20000000a00 */
[----:B------:R-:W-:Y:S01]  /*98f0*/  ULDC.64 UR4, c[0x4][0x20] ;  /* 0x0100080000047ab9 */ /* 0x000fe20000000a00 */
[----:B------:R-:W-:Y:S01]  /*9900*/  IMAD.U32 R4, RZ, RZ, UR6 ;  /* 0x00000006ff047e24 */ /* 0x000fe2000f8e00ff */
[----:B------:R-:W-:Y:S01]  /*9910*/  MOV R10, UR4 ;  /* 0x00000004000a7c02 */ /* 0x000fe20008000f00 */
[----:B------:R-:W3:Y:S01]  /*9920*/  LDC.64 R2, c[0x4][R2] ;  /* 0x0100000002027b82 */ /* 0x000ee20000000a00 */
[----:B------:R-:W-:Y:S02]  /*9930*/  IMAD.U32 R5, RZ, RZ, UR7 ;  /* 0x00000007ff057e24 */ /* 0x000fe4000f8e00ff */
[----:B------:R-:W-:Y:S02]  /*9940*/  IMAD.U32 R6, RZ, RZ, UR8 ;  /* 0x00000008ff067e24 */ /* 0x000fe4000f8e00ff */
[----:B------:R-:W-:-:S02]  /*9950*/  IMAD.U32 R7, RZ, RZ, UR9 ;  /* 0x00000009ff077e24 */ /* 0x000fc4000f8e00ff */
[----:B------:R-:W-:Y:S02]  /*9960*/  IMAD.U32 R11, RZ, RZ, UR5 ;  /* 0x00000005ff0b7e24 */ /* 0x000fe4000f8e00ff */
[----:B-1----:R-:W-:Y:S02]  /*9970*/  IMAD.MOV.U32 R8, RZ, RZ, 0x70 ;  /* 0x00000070ff087424 */ /* 0x002fe400078e00ff */
[----:B------:R-:W-:Y:S02]  /*9980*/  IMAD.MOV.U32 R12, RZ, RZ, 0x1 ;  /* 0x00000001ff0c7424 */ /* 0x000fe400078e00ff */
[----:B------:R-:W-:-:S07]  /*9990*/  IMAD.MOV.U32 R13, RZ, RZ, RZ ;  /* 0x000000ffff0d7224 */ /* 0x000fce00078e00ff */
[----:B------:R-:W-:-:S07]  /*99a0*/  LEPC R20, `(.L_x_48) ;  /* 0x000000001014794e */ /* 0x000fce0000000000 */
[----:B0-23--:R-:W-:Y:S05]  /*99b0*/  CALL.ABS.NOINC R2 ;  /* 0x0000000002007343 */ /* 0x00dfea0003c00000 */
.L_x_48:
[----:B------:R-:W3:Y:S01]  /*99c0*/  LDL.LU R5, [R1+0x18] ;  /* 0x0000180001057983 */ /* 0x000ee20000300800 */
[----:B0-----:R-:W-:Y:S01]  /*99d0*/  SHF.R.S32.HI R0, RZ, 0x1f, R16 ;  /* 0x0000001fff007819 */ /* 0x001fe20000011410 */
[----:B------:R-:W-:Y:S01]  /*99e0*/  ULDC.64 UR4, c[0x0][0x2d8] ;  /* 0x0000b60000047ab9 */ /* 0x000fe20000000a00 */
[----:B-1----:R-:W0:Y:S01]  /*99f0*/  LDC R8, c[0x0][0x448] ;  /* 0x00011200ff087b82 */ /* 0x002e220000000800 */
[----:B------:R-:W4:Y:S01]  /*9a00*/  LDL.LU R7, [R1+0x20] ;  /* 0x0000200001077983 */ /* 0x000f220000300800 */
[----:B------:R-:W-:-:S03]  /*9a10*/  ULDC.64 UR6, c[0x0][0x280] ;  /* 0x0000a00000067ab9 */ /* 0x000fc60000000a00 */
[----:B------:R-:W2:Y:S01]  /*9a20*/  LDL R4, [R1+0x28] ;  /* 0x0000280001047983 */ /* 0x000ea20000100800 */
[----:B------:R-:W-:Y:S02]  /*9a30*/  IMAD R0, R0, UR4, RZ ;  /* 0x0000000400007c24 */ /* 0x000fe4000f8e02ff */
[C---:B------:R-:W-:Y:S01]  /*9a40*/  IMAD.WIDE.U32 R2, R16.reuse, UR4, RZ ;  /* 0x0000000410027c25 */ /* 0x040fe2000f8e00ff */
[----:B------:R-:W1:Y:S03]  /*9a50*/  S2R R11, SR_TID.X ;  /* 0x00000000000b7919 */ /* 0x000e660000002100 */
[----:B------:R-:W-:Y:S01]  /*9a60*/  IMAD R0, R16, UR5, R0 ;  /* 0x0000000510007c24 */ /* 0x000fe2000f8e0200 */
[----:B------:R-:W-:-:S03]  /*9a70*/  ULDC.64 UR4, c[0x0][0x2e0] ;  /* 0x0000b80000047ab9 */ /* 0x000fc60000000a00 */
[----:B------:R-:W-:Y:S01]  /*9a80*/  IMAD.IADD R3, R3, 0x1, R0 ;  /* 0x0000000103037824 */ /* 0x000fe200078e0200 */
[----:B0-----:R-:W-:-:S13]  /*9a90*/  ISETP.NE.AND P0, PT, R8, 0x1, PT ;  /* 0x000000010800780c */ /* 0x001fda0003f05270 */
[----:B------:R-:W0:Y:S01]  /*9aa0*/  @P0 LDC R6, c[0x0][0x44c] ;  /* 0x00011300ff060b82 */ /* 0x000e220000000800 */
[----:B-1----:R-:W-:-:S05]  /*9ab0*/  IMAD.SHL.U32 R11, R11, 0x8, RZ ;  /* 0x000000080b0b7824 */ /* 0x002fca00078e00ff */
[----:B------:R-:W-:-:S04]  /*9ac0*/  LOP3.LUT R11, R11, 0x38, RZ, 0xc0, !PT ;  /* 0x000000380b0b7812 */ /* 0x000fc800078ec0ff */
[----:B------:R-:W-:Y:S02]  /*9ad0*/  LOP3.LUT R10, R11, 0x40, RZ, 0xfc, !PT ;  /* 0x000000400b0a7812 */ /* 0x000fe400078efcff */
[----:B---3--:R-:W-:Y:S01]  /*9ae0*/  SHF.R.S32.HI R0, RZ, 0x1f, R5 ;  /* 0x0000001fff007819 */ /* 0x008fe20000011405 */
[----:B------:R-:W-:-:S04]  /*9af0*/  IMAD.WIDE.U32 R2, R5, UR4, R2 ;  /* 0x0000000405027c25 */ /* 0x000fc8000f8e0002 */
[----:B------:R-:W-:Y:S01]  /*9b00*/  IMAD R0, R0, UR4, RZ ;  /* 0x0000000400007c24 */ /* 0x000fe2000f8e02ff */
[----:B------:R-:W-:-:S03]  /*9b10*/  ULDC UR4, c[0x0][0xc38] ;  /* 0x00030e0000047ab9 */ /* 0x000fc60000000800 */
[----:B------:R-:W-:Y:S02]  /*9b20*/  IMAD R0, R5, UR5, R0 ;  /* 0x0000000505007c24 */ /* 0x000fe4000f8e0200 */
[----:B------:R-:W1:Y:S03]  /*9b30*/  S2R R5, SR_TID.X ;  /* 0x0000000000057919 */ /* 0x000e660000002100 */
[----:B------:R-:W-:Y:S01]  /*9b40*/  IADD3 R3, R3, R0, RZ ;  /* 0x0000000003037210 */ /* 0x000fe20007ffe0ff */
[----:B----4-:R-:W-:Y:S02]  /*9b50*/  IMAD.MOV R0, RZ, RZ, -R7 ;  /* 0x000000ffff007224 */ /* 0x010fe400078e0a07 */
[----:B------:R-:W3:Y:S02]  /*9b60*/  @P0 LDC R7, c[0x0][0x450] ;  /* 0x00011400ff070b82 */ /* 0x000ee40000000800 */
[----:B--2---:R-:W-:Y:S01]  /*9b70*/  IMAD R0, R0, UR4, R4 ;  /* 0x0000000400007c24 */ /* 0x004fe2000f8e0204 */
[----:B------:R-:W-:-:S03]  /*9b80*/  ULDC.64 UR4, c[0x0][0x2d0] ;  /* 0x0000b40000047ab9 */ /* 0x000fc60000000a00 */
[----:B------:R-:W-:Y:S01]  /*9b90*/  IMAD.SHL.U32 R4, R0, 0x80, RZ ;  /* 0x0000008000047824 */ /* 0x000fe200078e00ff */
[----:B-1----:R-:W-:-:S04]  /*9ba0*/  LOP3.LUT R5, R5, 0x7f, RZ, 0xc0, !PT ;  /* 0x0000007f05057812 */ /* 0x002fc800078ec0ff */
[----:B------:R-:W-:Y:S02]  /*9bb0*/  SHF.R.U32.HI R9, RZ, 0x3, R5 ;  /* 0x00000003ff097819 */ /* 0x000fe40000011605 */
[----:B------:R-:W1:Y:S02]  /*9bc0*/  S2R R5, SR_TID.X ;  /* 0x0000000000057919 */ /* 0x000e640000002100 */
[----:B-1----:R-:W-:-:S05]  /*9bd0*/  IMAD.SHL.U32 R5, R5, 0x10, RZ ;  /* 0x0000001005057824 */ /* 0x002fca00078e00ff */
[----:B------:R-:W-:Y:S02]  /*9be0*/  LOP3.LUT R5, R9, 0x70, R5, 0xf8, !PT ;  /* 0x0000007009057812 */ /* 0x000fe400078ef805 */
[----:B------:R-:W-:Y:S02]  /*9bf0*/  LOP3.LUT R9, R11, 0x80, RZ, 0xfc, !PT ;  /* 0x000000800b097812 */ /* 0x000fe400078efcff */
[----:B------:R-:W-:-:S05]  /*9c00*/  LOP3.LUT R0, R5, R4, RZ, 0xfc, !PT ;  /* 0x0000000405007212 */ /* 0x000fca00078efcff */
[----:B0-----:R-:W-:-:S04]  /*9c10*/  @P0 IMAD.HI.U32 R6, R0, R6, RZ ;  /* 0x0000000600060227 */ /* 0x001fc800078e00ff */
[----:B------:R-:W-:Y:S01]  /*9c20*/  IMAD.MOV.U32 R5, RZ, RZ, R0 ;  /* 0x000000ffff057224 */ /* 0x000fe200078e0000 */
[----:B---3--:R-:W-:-:S05]  /*9c30*/  @P0 SHF.R.U32.HI R5, RZ, R7, R6 ;  /* 0x00000007ff050219 */ /* 0x008fca0000011606 */
[----:B------:R-:W-:Y:S02]  /*9c40*/  IMAD.MOV R6, RZ, RZ, -R5 ;  /* 0x000000ffff067224 */ /* 0x000fe400078e0a05 */
[----:B------:R-:W-:-:S04]  /*9c50*/  IMAD.WIDE.U32 R2, R5, UR4, R2 ;  /* 0x0000000405027c25 */ /* 0x000fc8000f8e0002 */
[----:B------:R-:W-:Y:S01]  /*9c60*/  IMAD R0, R8, R6, R0 ;  /* 0x0000000608007224 */ /* 0x000fe200078e0200 */
[----:B------:R-:W-:-:S05]  /*9c70*/  SHF.R.S32.HI R6, RZ, 0x1f, R5 ;  /* 0x0000001fff067819 */ /* 0x000fca0000011405 */
[----:B------:R-:W-:-:S04]  /*9c80*/  IMAD R6, R6, UR4, RZ ;  /* 0x0000000406067c24 */ /* 0x000fc8000f8e02ff */
[----:B------:R-:W-:Y:S01]  /*9c90*/  IMAD R6, R5, UR5, R6 ;  /* 0x0000000505067c24 */ /* 0x000fe2000f8e0206 */
[----:B------:R-:W-:Y:S01]  /*9ca0*/  SHF.R.S32.HI R5, RZ, 0x1f, R0 ;  /* 0x0000001fff057819 */ /* 0x000fe20000011400 */
[----:B------:R-:W-:-:S03]  /*9cb0*/  ULDC.64 UR4, c[0x0][0x2c8] ;  /* 0x0000b20000047ab9 */ /* 0x000fc60000000a00 */
[----:B------:R-:W-:Y:S01]  /*9cc0*/  IADD3 R3, R3, R6, RZ ;  /* 0x0000000603037210 */ /* 0x000fe20007ffe0ff */
[----:B------:R-:W-:Y:S02]  /*9cd0*/  IMAD R5, R5, UR4, RZ ;  /* 0x0000000405057c24 */ /* 0x000fe4000f8e02ff */
[----:B------:R-:W-:Y:S01]  /*9ce0*/  IMAD.WIDE.U32 R2, R0, UR4, R2 ;  /* 0x0000000400027c25 */ /* 0x000fe2000f8e0002 */
[----:B------:R-:W-:Y:S02]  /*9cf0*/  ULDC UR4, c[0x0][0x2b8] ;  /* 0x0000ae0000047ab9 */ /* 0x000fe40000000800 */
[----:B------:R-:W-:Y:S01]  /*9d00*/  ISETP.GE.AND P1, PT, R10, UR4, PT ;  /* 0x000000040a007c0c */ /* 0x000fe2000bf26270 */
[----:B------:R-:W-:Y:S01]  /*9d10*/  IMAD R5, R0, UR5, R5 ;  /* 0x0000000500057c24 */ /* 0x000fe2000f8e0205 */
[----:B------:R0:W5:Y:S01]  /*9d20*/  LDL R10, [R1+0x14] ;  /* 0x00001400010a7983 */ /* 0x0001620000100800 */
[----:B------:R-:W-:Y:S02]  /*9d30*/  LEA R0, P3, R2, UR6, 0x1 ;  /* 0x0000000602007c11 */ /* 0x000fe4000f8608ff */
[----:B------:R-:W-:Y:S01]  /*9d40*/  IMAD.IADD R5, R3, 0x1, R5 ;  /* 0x0000000103057824 */ /* 0x000fe200078e0205 */
[----:B------:R-:W-:-:S02]  /*9d50*/  ISETP.GE.AND P0, PT, R11, UR4, PT ;  /* 0x000000040b007c0c */ /* 0x000fc4000bf06270 */
[----:B------:R-:W-:Y:S01]  /*9d60*/  ISETP.GE.AND P2, PT, R9, UR4, PT ;  /* 0x0000000409007c0c */ /* 0x000fe2000bf46270 */
[----:B------:R-:W-:Y:S01]  /*9d70*/  UMOV UR4, 0xffffffff ;  /* 0xffffffff00047882 */ /* 0x000fe20000000000 */
[----:B------:R-:W-:Y:S02]  /*9d80*/  LEA.HI.X R2, R2, UR7, R5, 0x1, P3 ;  /* 0x0000000702027c11 */ /* 0x000fe400098f0c05 */
[----:B0-----:R-:W-:Y:S09]  /*9d90*/  BRA.DIV UR4, `(.L_x_49) ;  /* 0x0000003204bc7947 */ /* 0x001ff2000b800000 */
[----:B------:R-:W0:Y:S01]  /*9da0*/  S2R R6, SR_TID.X ;  /* 0x0000000000067919 */ /* 0x000e220000002100 */
[----:B------:R-:W-:Y:S02]  /*9db0*/  ULDC UR4, c[0x0][0x288] ;  /* 0x0000a20000047ab9 */ /* 0x000fe40000000800 */
[----:B------:R-:W-:Y:S01]  /*9dc0*/  IMAD R3, R8, UR4, RZ ;  /* 0x0000000408037c24 */ /* 0x000fe2000f8e02ff */
[----:B------:R-:W1:Y:S01]  /*9dd0*/  S2R R11, SR_TID.X ;  /* 0x00000000000b7919 */ /* 0x000e620000002100 */
[----:B------:R-:W2:Y:S04]  /*9de0*/  SHFL.IDX PT, R7, R0, RZ, 0x181f ;  /* 0x00181fff00077589 */ /* 0x000ea800000e0000 */
[----:B------:R-:W-:Y:S01]  /*9df0*/  SHFL.IDX PT, R9, R2, 0x1, 0x181f ;  /* 0x00381f0002097f89 */ /* 0x000fe200000e0000 */
[----:B0-----:R-:W-:-:S04]  /*9e00*/  LOP3.LUT R6, R6, 0x7f, RZ, 0xc0, !PT ;  /* 0x0000007f06067812 */ /* 0x001fc800078ec0ff */
[----:B------:R-:W-:Y:S01]  /*9e10*/  SHF.R.U32.HI R6, RZ, 0x3, R6 ;  /* 0x00000003ff067819 */ /* 0x000fe20000011606 */
[----:B-1----:R-:W-:-:S04]  /*9e20*/  IMAD.SHL.U32 R11, R11, 0x8, RZ ;  /* 0x000000080b0b7824 */ /* 0x002fc800078e00ff */
[----:B------:R-:W-:Y:S01]  /*9e30*/  IMAD.IADD R4, R6, 0x1, R4 ;  /* 0x0000000106047824 */ /* 0x000fe200078e0204 */
[----:B------:R-:W-:Y:S01]  /*9e40*/  LOP3.LUT R11, R11, 0x38, RZ, 0xc0, !PT ;  /* 0x000000380b0b7812 */ /* 0x000fe200078ec0ff */
[----:B------:R-:W0:Y:S02]  /*9e50*/  SHFL.IDX PT, R6, R2, RZ, 0x181f ;  /* 0x00181fff02067589 */ /* 0x000e2400000e0000 */
[C---:B------:R-:W-:Y:S01]  /*9e60*/  VIADD R5, R4.reuse, 0x10 ;  /* 0x0000001004057836 */ /* 0x040fe20000000000 */
[----:B------:R-:W-:-:S04]  /*9e70*/  ISETP.GE.AND P4, PT, R4, R3, PT ;  /* 0x000000030400720c */ /* 0x000fc80003f86270 */
[----:B------:R-:W-:Y:S02]  /*9e80*/  ISETP.GE.AND P3, PT, R5, R3, PT ;  /* 0x000000030500720c */ /* 0x000fe40003f66270 */
[----:B------:R-:W1:Y:S07]  /*9e90*/  SHFL.IDX PT, R5, R0, 0x1, 0x181f ;  /* 0x00381f0000057f89 */ /* 0x000e6e00000e0000 */
[----:B--2---:R-:W-:-:S04]  /*9ea0*/  @!P4 LEA R7, P5, R11, R7, 0x1 ;  /* 0x000000070b07c211 */ /* 0x004fc800078a08ff */
[----:B0-----:R-:W-:-:S04]  /*9eb0*/  @!P4 IADD3.X R6, RZ, R6, RZ, P5, !PT ;  /* 0x00000006ff06c210 */ /* 0x001fc80002ffe4ff */
[----:B------:R-:W-:-:S04]  /*9ec0*/  @!P4 LOP3.LUT R7, R7, R6, RZ, 0x3c, !PT ;  /* 0x000000060707c212 */ /* 0x000fc800078e3cff */
[----:B------:R-:W-:Y:S02]  /*9ed0*/  @!P4 LOP3.LUT R6, R7, R6, RZ, 0x3c, !PT ;  /* 0x000000060706c212 */ /* 0x000fe400078e3cff */
[----:B-1----:R-:W-:Y:S02]  /*9ee0*/  @!P3 LEA R8, P5, R11, R5, 0x1 ;  /* 0x000000050b08b211 */ /* 0x002fe400078a08ff */
[----:B------:R-:W-:-:S03]  /*9ef0*/  @!P4 LOP3.LUT R7, R7, R6, RZ, 0x3c, !PT ;  /* 0x000000060707c212 */ /* 0x000fc600078e3cff */
[----:B------:R-:W-:Y:S02]  /*9f00*/  @!P3 IMAD.X R5, RZ, RZ, R9, P5 ;  /* 0x000000ffff05b224 */ /* 0x000fe400028e0609 */
[----:B-----5:R-:W-:Y:S04]  /*9f10*/  @!P4 LDGSTS.E.BYPASS.LTC128B.128 [R10+0x10400], desc[UR60][R6.64], !P0 ;  /* 0x10400000060acfae */ /* 0x020fe8000c101d7c */
[----:B------:R-:W-:Y:S04]  /*9f20*/  @!P4 LDGSTS.E.BYPASS.LTC128B.128 [R10+0x14400], desc[UR60][R6.64+0x80], !P1 ;  /* 0x14400080060acfae */ /* 0x000fe8000c901d7c */
[----:B------:R0:W-:Y:S02]  /*9f30*/  @!P4 LDGSTS.E.BYPASS.LTC128B.128 [R10+0x18400], desc[UR60][R6.64+0x100], !P2 ;  /* 0x18400100060acfae */ /* 0x0001e4000d101d7c */
[----:B0-----:R-:W-:-:S02]  /*9f40*/  @!P3 IMAD.MOV.U32 R6, RZ, RZ, R8 ;  /* 0x000000ffff06b224 */ /* 0x001fc400078e0008 */
[----:B------:R-:W-:Y:S01]  /*9f50*/  @!P3 IMAD.MOV.U32 R7, RZ, RZ, R5 ;  /* 0x000000ffff07b224 */ /* 0x000fe200078e0005 */
[----:B------:R-:W0:Y:S01]  /*9f60*/  SHFL.IDX PT, R8, R0, 0x2, 0x181f ;  /* 0x00581f0000087f89 */ /* 0x000e2200000e0000 */
[----:B------:R-:W-:-:S03]  /*9f70*/  VIADD R5, R4, 0x20 ;  /* 0x0000002004057836 */ /* 0x000fc60000000000 */
[----:B------:R-:W-:Y:S04]  /*9f80*/  @!P3 LDGSTS.E.BYPASS.LTC128B.128 [R10+0x10c00], desc[UR60][R6.64], !P0 ;  /* 0x10c00000060abfae */ /* 0x000fe8000c101d7c */
[----:B------:R-:W-:Y:S04]  /*9f90*/  @!P3 LDGSTS.E.BYPASS.LTC128B.128 [R10+0x14c00], desc[UR60][R6.64+0x80], !P1 ;  /* 0x14c00080060abfae */ /* 0x000fe8000c901d7c */
[----:B------:R1:W-:Y:S01]  /*9fa0*/  @!P3 LDGSTS.E.BYPASS.LTC128B.128 [R10+0x18c00], desc[UR60][R6.64+0x100], !P2 ;  /* 0x18c00100060abfae */ /* 0x0003e2000d101d7c */
[----:B------:R-:W-:-:S03]  /*9fb0*/  ISETP.GE.AND P3, PT, R5, R3, PT ;  /* 0x000000030500720c */ /* 0x000fc60003f66270 */
[----:B------:R-:W2:Y:S10]  /*9fc0*/  SHFL.IDX PT, R5, R2, 0x2, 0x181f ;  /* 0x00581f0002057f89 */ /* 0x000eb400000e0000 */
[----:B0-----:R-:W-:-:S04]  /*9fd0*/  @!P3 LEA R8, P4, R11, R8, 0x1 ;  /* 0x000000080b08b211 */ /* 0x001fc800078808ff */
[----:B-1----:R-:W-:Y:S01]  /*9fe0*/  @!P3 MOV R6, R8 ;  /* 0x000000080006b202 */ /* 0x002fe20000000f00 */
[----:B--2---:R-:W-:Y:S02]  /*9ff0*/  @!P3 IMAD.X R9, RZ, RZ, R5, P4 ;  /* 0x000000ffff09b224 */ /* 0x004fe400020e0605 */
[----:B------:R-:W-:Y:S02]  /*a000*/  VIADD R5, R4, 0x30 ;  /* 0x0000003004057836 */ /* 0x000fe40000000000 */
[----:B------:R-:W-:-:S05]  /*a010*/  @!P3 IMAD.MOV.U32 R7, RZ, RZ, R9 ;  /* 0x000000ffff07b224 */ /* 0x000fca00078e0009 */
[----:B------:R-:W-:Y:S04]  /*a020*/  @!P3 LDGSTS.E.BYPASS.LTC128B.128 [R10+0x11400], desc[UR60][R6.64], !P0 ;  /* 0x11400000060abfae */ /* 0x000fe8000c101d7c */
[----:B------:R-:W-:Y:S04]  /*a030*/  @!P3 LDGSTS.E.BYPASS.LTC128B.128 [R10+0x15400], desc[UR60][R6.64+0x80], !P1 ;  /* 0x15400080060abfae */ /* 0x000fe8000c901d7c */
[----:B------:R0:W-:Y:S01]  /*a040*/  @!P3 LDGSTS.E.BYPASS.LTC128B.128 [R10+0x19400], desc[UR60][R6.64+0x100], !P2 ;  /* 0x19400100060abfae */ /* 0x0001e2000d101d7c */
[----:B------:R-:W-:-:S03]  /*a050*/  ISETP.GE.AND P3, PT, R5, R3, PT ;  /* 0x000000030500720c */ /* 0x000fc60003f66270 */
[----:B------:R-:W-:Y:S04]  /*a060*/  SHFL.IDX PT, R5, R2, 0x3, 0x181f ;  /* 0x00781f0002057f89 */ /* 0x000fe800000e0000 */
[----:B0-----:R-:W0:Y:S06]  /*a070*/  SHFL.IDX PT, R6, R0, 0x3, 0x181f ;  /* 0x00781f0000067f89 */ /* 0x001e2c00000e0000 */
[----:B0-----:R-:W-:-:S05]  /*a080*/  @!P3 LEA R6, P4, R11, R6, 0x1 ;  /* 0x000000060b06b211 */ /* 0x001fca00078808ff */
[----:B------:R-:W-:-:S04]  /*a090*/  @!P3 IMAD.X R5, RZ, RZ, R5, P4 ;  /* 0x000000ffff05b224 */ /* 0x000fc800020e0605 */
[----:B------:R-:W-:Y:S02]  /*a0a0*/  @!P3 IMAD.MOV.U32 R7, RZ, RZ, R5 ;  /* 0x000000ffff07b224 */ /* 0x000fe400078e0005 */
[----:B------:R-:W-:-:S03]  /*a0b0*/  VIADD R5, R4, 0x40 ;  /* 0x0000004004057836 */ /* 0x000fc60000000000 */
[----:B------:R-:W-:Y:S04]  /*a0c0*/  @!P3 LDGSTS.E.BYPASS.LTC128B.128 [R10+0x11c00], desc[UR60][R6.64], !P0 ;  /* 0x11c00000060abfae */ /* 0x000fe8000c101d7c */
[----:B------:R-:W-:Y:S04]  /*a0d0*/  @!P3 LDGSTS.E.BYPASS.LTC128B.128 [R10+0x15c00], desc[UR60][R6.64+0x80], !P1 ;  /* 0x15c00080060abfae */ /* 0x000fe8000c901d7c */
[----:B------:R0:W-:Y:S01]  /*a0e0*/  @!P3 LDGSTS.E.BYPASS.LTC128B.128 [R10+0x19c00], desc[UR60][R6.64+0x100], !P2 ;  /* 0x19c00100060abfae */ /* 0x0001e2000d101d7c */
[----:B------:R-:W-:-:S03]  /*a0f0*/  ISETP.GE.AND P3, PT, R5, R3, PT ;  /* 0x000000030500720c */ /* 0x000fc60003f66270 */
[----:B------:R-:W-:Y:S04]  /*a100*/  SHFL.IDX PT, R5, R2, 0x4, 0x181f ;  /* 0x00981f0002057f89 */ /* 0x000fe800000e0000 */
[----:B0-----:R-:W0:Y:S06]  /*a110*/  SHFL.IDX PT, R6, R0, 0x4, 0x181f ;  /* 0x00981f0000067f89 */ /* 0x001e2c00000e0000 */
[----:B0-----:R-:W-:-:S04]  /*a120*/  @!P3 LEA R6, P4, R11, R6, 0x1 ;  /* 0x000000060b06b211 */ /* 0x001fc800078808ff */
[----:B------:R-:W-:-:S05]  /*a130*/  @!P3 IADD3.X R5, RZ, R5, RZ, P4, !PT ;  /* 0x00000005ff05b210 */ /* 0x000fca00027fe4ff */
        /* <DEDUP_REMOVED lines=12> */
[----:B------:R-:W-:Y:S02]  /*a200*/  @!P3 LDGSTS.E.BYPASS.LTC128B.128 [R10+0x12c00], desc[UR60][R6.64], !P0 ;  /* 0x12c00000060abfae */ /* 0x000fe4000c101d7c */
[----:B------:R-:W-:Y:S02]  /*a210*/  ISETP.GE.AND P4, PT, R5, R3, PT ;  /* 0x000000030500720c */ /* 0x000fe40003f86270 */
[----:B------:R-:W-:Y:S04]  /*a220*/  @!P3 LDGSTS.E.BYPASS.LTC128B.128 [R10+0x16c00], desc[UR60][R6.64+0x80], !P1 ;  /* 0x16c00080060abfae */ /* 0x000fe8000c901d7c */
[----:B------:R0:W-:Y:S04]  /*a230*/  @!P3 LDGSTS.E.BYPASS.LTC128B.128 [R10+0x1ac00], desc[UR60][R6.64+0x100], !P2 ;  /* 0x1ac00100060abfae */ /* 0x0001e8000d101d7c */
[----:B------:R-:W-:Y:S04]  /*a240*/  SHFL.IDX PT, R5, R2, 0x6, 0x181f ;  /* 0x00d81f0002057f89 */ /* 0x000fe800000e0000 */
[----:B0-----:R-:W0:Y:S04]  /*a250*/  SHFL.IDX PT, R6, R0, 0x6, 0x181f ;  /* 0x00d81f0000067f89 */ /* 0x001e2800000e0000 */
[----:B------:R-:W1:Y:S01]  /*a260*/  SHFL.IDX PT, R0, R0, 0x7, 0x181f ;  /* 0x00f81f0000007f89 */ /* 0x000e6200000e0000 */
[----:B0-----:R-:W-:-:S04]  /*a270*/  @!P4 LEA R6, P3, R11, R6, 0x1 ;  /* 0x000000060b06c211 */ /* 0x001fc800078608ff */
[----:B------:R-:W-:-:S05]  /*a280*/  @!P4 IADD3.X R5, RZ, R5, RZ, P3, !PT ;  /* 0x00000005ff05c210 */ /* 0x000fca0001ffe4ff */
[----:B------:R-:W-:Y:S02]  /*a290*/  @!P4 IMAD.MOV.U32 R7, RZ, RZ, R5 ;  /* 0x000000ffff07c224 */ /* 0x000fe400078e0005 */
[----:B------:R2:W3:Y:S04]  /*a2a0*/  SHFL.IDX PT, R5, R2, 0x7, 0x181f ;  /* 0x00f81f0002057f89 */ /* 0x0004e800000e0000 */
[----:B------:R2:W-:Y:S04]  /*a2b0*/  @!P4 LDGSTS.E.BYPASS.LTC128B.128 [R10+0x13400], desc[UR60][R6.64], !P0 ;  /* 0x13400000060acfae */ /* 0x0005e8000c101d7c */
[----:B------:R2:W-:Y:S04]  /*a2c0*/  @!P4 LDGSTS.E.BYPASS.LTC128B.128 [R10+0x17400], desc[UR60][R6.64+0x80], !P1 ;  /* 0x17400080060acfae */ /* 0x0005e8000c901d7c */
[----:B-1----:R2:W-:Y:S02]  /*a2d0*/  @!P4 LDGSTS.E.BYPASS.LTC128B.128 [R10+0x1b400], desc[UR60][R6.64+0x100], !P2 ;  /* 0x1b400100060acfae */ /* 0x0025e4000d101d7c */
.L_x_151:
[----:B------:R-:W-:Y:S01]  /*a2e0*/  VIADD R4, R4, 0x70 ;  /* 0x0000007004047836 */ /* 0x000fe20000000000 */
[----:B------:R-:W-:Y:S04]  /*a2f0*/  BSSY B0, `(.L_x_50) ;  /* 0x000000e000007945 */ /* 0x000fe80003800000 */
[----:B------:R-:W-:-:S13]  /*a300*/  ISETP.GE.AND P3, PT, R4, R3, PT ;  /* 0x000000030400720c */ /* 0x000fda0003f66270 */
[----:B------:R-:W-:Y:S05]  /*a310*/  @P3 BRA `(.L_x_51) ;  /* 0x00000000002c3947 */ /* 0x000fea0003800000 */
[----:B--2---:R-:W1:Y:S02]  /*a320*/  S2R R2, SR_TID.X ;  /* 0x0000000000027919 */ /* 0x004e640000002100 */
[----:B-1----:R-:W-:-:S05]  /*a330*/  IMAD.SHL.U32 R2, R2, 0x8, RZ ;  /* 0x0000000802027824 */ /* 0x002fca00078e00ff */
[----:B------:R-:W-:-:S04]  /*a340*/  LOP3.LUT R2, R2, 0x38, RZ, 0xc0, !PT ;  /* 0x0000003802027812 */ /* 0x000fc800078ec0ff */
[----:B------:R-:W-:-:S05]  /*a350*/  LEA R2, P3, R2, R0, 0x1 ;  /* 0x0000000002027211 */ /* 0x000fca00078608ff */
[----:B---3--:R-:W-:-:S05]  /*a360*/  IMAD.X R3, RZ, RZ, R5, P3 ;  /* 0x000000ffff037224 */ /* 0x008fca00018e0605 */
[----:B------:R-:W-:Y:S01]  /*a370*/  @!PT LDS RZ, [RZ] ;  /* 0x00000000fffff984 */ /* 0x000fe20000000800 */
[----:B------:R-:W-:Y:S01]  /*a380*/  @!PT LDS RZ, [RZ] ;  /* 0x00000000fffff984 */ /* 0x000fe20000000800 */
[----:B------:R-:W-:Y:S01]  /*a390*/  @!PT LDS RZ, [RZ] ;  /* 0x00000000fffff984 */ /* 0x000fe20000000800 */
[----:B------:R1:W-:Y:S04]  /*a3a0*/  LDGSTS.E.BYPASS.LTC128B.128 [R10+0x13c00], desc[UR60][R2.64], !P0 ;  /* 0x13c00000020a7fae */ /* 0x0003e8000c101d7c */
[----:B------:R1:W-:Y:S04]  /*a3b0*/  LDGSTS.E.BYPASS.LTC128B.128 [R10+0x17c00], desc[UR60][R2.64+0x80], !P1 ;  /* 0x17c00080020a7fae */ /* 0x0003e8000c901d7c */
[----:B------:R1:W-:Y:S02]  /*a3c0*/  LDGSTS.E.BYPASS.LTC128B.128 [R10+0x1bc00], desc[UR60][R2.64+0x100], !P2 ;  /* 0x1bc00100020a7fae */ /* 0x0003e4000d101d7c */
.L_x_51:
[----:B------:R-:W-:Y:S05]  /*a3d0*/  BSYNC B0 ;  /* 0x0000000000007941 */ /* 0x000fea0003800000 */
.L_x_50:
[----:B-12---:R-:W2:Y:S01]  /*a3e0*/  LDL R2, [R1+0x30] ;  /* 0x0000300001027983 */ /* 0x006ea20000100800 */
[----:B------:R-:W-:Y:S01]  /*a3f0*/  NOP ;  /* 0x0000000000007918 */ /* 0x000fe20000000000 */
[----:B------:R-:W-:Y:S02]  /*a400*/  SYNCS.ARRIVE.TRANS64.RED.A0T1 RZ, [UR36+0x34800], RZ ;  /* 0x034800ffffff79a7 */ /* 0x000fe40008200424 */
[----:B------:R-:W-:Y:S01]  /*a410*/  ARRIVES.LDGSTSBAR.64.TRANSCNT [UR36+0x34800] ;  /* 0x03480000ff0079b0 */ /* 0x000fe20008000aa4 */
[----:B--2---:R-:W-:-:S04]  /*a420*/  LOP3.LUT R0, R2, 0x1, RZ, 0xc, !PT ;  /* 0x0000000102007812 */ /* 0x004fc800078e0cff */
[----:B------:R-:W-:Y:S01]  /*a430*/  SHF.L.U32 R0, R0, 0x1f, RZ ;  /* 0x0000001f00007819 */ /* 0x000fe200000006ff */
[----:B------:R-:W-:Y:S01]  /*a440*/  NOP ;  /* 0x0000000000007918 */ /* 0x000fe20000000000 */
[----:B------:R-:W2:Y:S01]  /*a450*/  LDL.LU R2, [R1+0x2c] ;  /* 0x00002c0001027983 */ /* 0x000ea20000300800 */
[----:B------:R-:W-:Y:S01]  /*a460*/  SYNCS.ARRIVE.TRANS64.A1T0 RZ, [UR36+0x34800], RZ ;  /* 0x034800ffffff79a7 */ /* 0x000fe20008100024 */
[----:B------:R-:W-:Y:S01]  /*a470*/  BSSY B0, `(.L_x_52) ;  /* 0x0000005000007945 */ /* 0x000fe20003800000 */
[----:B------:R-:W-:Y:S01]  /*a480*/  IMAD.U32 R15, RZ, RZ, UR36 ;  /* 0x00000024ff0f7e24 */ /* 0x000fe2000f8e00ff */
[----:B------:R-:W1:Y:S01]  /*a490*/  SYNCS.PHASECHK.TRANS64.TRYWAIT P0, [UR36+0x34820], R0 ;  /* 0x03482000ff0075a7 */ /* 0x000e620008000164 */
[----:B--2---:R-:W-:Y:S01]  /*a4a0*/  ISETP.GE.AND P1, PT, R2, 0x81, PT ;  /* 0x000000810200780c */ /* 0x004fe20003f26270 */
[----:B-1----:R-:W-:-:S12]  /*a4b0*/  @!P0 BRA `(.L_x_53) ;  /* 0x0000003400e88947 */ /* 0x002fd80003800000 */
.L_x_152:
[----:B------:R-:W-:Y:S05]  /*a4c0*/  BSYNC B0 ;  /* 0x0000000000007941 */ /* 0x000fea0003800000 */
.L_x_52:
[----:B0-----:R-:W-:Y:S01]  /*a4d0*/  IADD3 R10, R15, 0x34800, RZ ;  /* 0x000348000f0a7810 */ /* 0x001fe20007ffe0ff */
[----:B------:R-:W-:Y:S06]  /*a4e0*/  @!P1 BRA `(.L_x_54) ;  /* 0x0000001c00fc9947 */ /* 0x000fec0003800000 */
[----:B------:R-:W2:Y:S01]  /*a4f0*/  LDL R2, [R1+0x24] ;  /* 0x0000240001027983 */ /* 0x000ea20000100800 */
[----:B-1----:R-:W-:Y:S02]  /*a500*/  IMAD.MOV.U32 R0, RZ, RZ, 0x1 ;  /* 0x00000001ff007424 */ /* 0x002fe400078e00ff */
[----:B--2---:R-:W-:-:S05]  /*a510*/  IMAD.MOV R9, RZ, RZ, -R2 ;  /* 0x000000ffff097224 */ /* 0x004fca00078e0a02 */
[----:B------:R-:W-:-:S05]  /*a520*/  VIADDMNMX R9, R9, R0, 0xffffffff, !PT ;  /* 0xffffffff09097446 */ /* 0x000fca0007800100 */
[----:B------:R-:W-:-:S05]  /*a530*/  IMAD.IADD R0, R2, 0x1, R9 ;  /* 0x0000000102007824 */ /* 0x000fca00078e0209 */
[----:B------:R-:W-:-:S04]  /*a540*/  LOP3.LUT R0, R0, 0x1, RZ, 0xc0, !PT ;  /* 0x0000000100007812 */ /* 0x000fc800078ec0ff */
[----:B------:R-:W-:Y:S01]  /*a550*/  ISETP.NE.U32.AND P0, PT, R0, 0x1, PT ;  /* 0x000000010000780c */ /* 0x000fe20003f05070 */
[----:B------:R-:W-:-:S12]  /*a560*/  VIADD R0, R2, 0xfffffffe ;  /* 0xfffffffe02007836 */ /* 0x000fd80000000000 */
[----:B------:R-:W-:Y:S05]  /*a570*/  @P0 BRA `(.L_x_55) ;  /* 0x0000000800a00947 */ /* 0x000fea0003800000 */
[----:B------:R-:W2:Y:S04]  /*a580*/  LDL R3, [R1+0xc] ;  /* 0x00000c0001037983 */ /* 0x000ea80000100800 */
[----:B------:R-:W4:Y:S01]  /*a590*/  LDL R2, [R1] ;  /* 0x0000000001027983 */ /* 0x000f220000100800 */
[----:B------:R-:W-:Y:S01]  /*a5a0*/  VIADD R4, R18, 0x1 ;  /* 0x0000000112047836 */ /* 0x000fe20000000000 */
[----:B------:R-:W-:Y:S04]  /*a5b0*/  BSSY B0, `(.L_x_56) ;  /* 0x00000a0000007945 */ /* 0x000fe80003800000 */
[----:B------:R-:W-:-:S04]  /*a5c0*/  ISETP.NE.AND P0, PT, R4, 0x2, PT ;  /* 0x000000020400780c */ /* 0x000fc80003f05270 */
[----:B------:R-:W-:Y:S02]  /*a5d0*/  SEL R8, RZ, 0x1, P0 ;  /* 0x00000001ff087807 */ /* 0x000fe40000000000 */
[----:B------:R-:W-:Y:S02]  /*a5e0*/  SEL R4, R4, RZ, P0 ;  /* 0x000000ff04047207 */ /* 0x000fe40000000000 */
[----:B--2---:R-:W-:Y:S02]  /*a5f0*/  ISETP.NE.AND P2, PT, R3, RZ, PT ;  /* 0x000000ff0300720c */ /* 0x004fe40003f45270 */
[----:B----4-:R-:W-:-:S11]  /*a600*/  LOP3.LUT R8, R2, R8, RZ, 0x3c, !PT ;  /* 0x0000000802087212 */ /* 0x010fd600078e3cff */
[----:B------:R-:W-:Y:S05]  /*a610*/  @!P2 BRA `(.L_x_57) ;  /* 0x000000080064a947 */ /* 0x000fea0003800000 */
[----:B------:R-:W2:Y:S01]  /*a620*/  LDL R2, [R1+0x10] ;  /* 0x0000100001027983 */ /* 0x000ea20000100800 */
[----:B------:R-:W-:Y:S02]  /*a630*/  MOV R6, R17 ;  /* 0x0000001100067202 */ /* 0x000fe40000000f00 */
[----:B--2---:R-:W-:-:S13]  /*a640*/  ISETP.NE.AND P2, PT, R2, RZ, PT ;  /* 0x000000ff0200720c */ /* 0x004fda0003f45270 */
[----:B------:R-:W-:Y:S05]  /*a650*/  @!P2 BRA `(.L_x_58) ;  /* 0x00000000004ca947 */ /* 0x000fea0003800000 */
[----:B------:R-:W2:Y:S01]  /*a660*/  LDL R7, [R1+0x8] ;  /* 0x0000080001077983 */ /* 0x000ea20000100800 */
[----:B------:R-:W0:Y:S01]  /*a670*/  LDC R6, c[0x0][0x43c] ;  /* 0x00010f00ff067b82 */ /* 0x000e220000000800 */
[----:B------:R-:W-:Y:S01]  /*a680*/  ULDC.64 UR4, c[0x0][0x428] ;  /* 0x00010a0000047ab9 */ /* 0x000fe20000000a00 */
[----:B0-----:R-:W-:-:S13]  /*a690*/  ISETP.NE.AND P0, PT, R6, 0x1, PT ;  /* 0x000000010600780c */ /* 0x001fda0003f05270 */
[----:B------:R-:W3:Y:S02]  /*a6a0*/  @P0 LDC.64 R2, c[0x0][0x440] ;  /* 0x00011000ff020b82 */ /* 0x000ee40000000a00 */
[----:B---3--:R-:W-:-:S04]  /*a6b0*/  @P0 IMAD.HI.U32 R5, R0, R2, RZ ;  /* 0x0000000200050227 */ /* 0x008fc800078e00ff */
[----:B------:R-:W-:Y:S01]  /*a6c0*/  IMAD.MOV.U32 R2, RZ, RZ, R0 ;  /* 0x000000ffff027224 */ /* 0x000fe200078e0000 */
[----:B------:R-:W-:-:S05]  /*a6d0*/  @P0 SHF.R.U32.HI R2, RZ, R3, R5 ;  /* 0x00000003ff020219 */ /* 0x000fca0000011605 */
[----:B------:R-:W-:-:S04]  /*a6e0*/  IMAD.MOV R3, RZ, RZ, -R2 ;  /* 0x000000ffff037224 */ /* 0x000fc800078e0a02 */
[----:B------:R-:W-:Y:S01]  /*a6f0*/  IMAD R0, R6, R3, R0 ;  /* 0x0000000306007224 */ /* 0x000fe200078e0200 */
[----:B------:R-:W-:-:S03]  /*a700*/  SHF.R.S32.HI R3, RZ, 0x1f, R2 ;  /* 0x0000001fff037819 */ /* 0x000fc60000011402 */
[----:B------:R-:W-:-:S04]  /*a710*/  IMAD.WIDE.U32 R2, R19, UR4, R2 ;  /* 0x0000000413027c25 */ /* 0x000fc8000f8e0002 */
[----:B--2---:R-:W-:-:S04]  /*a720*/  IMAD R5, R7, UR4, RZ ;  /* 0x0000000407057c24 */ /* 0x004fc8000f8e02ff */
[----:B------:R-:W-:Y:S01]  /*a730*/  IMAD R5, R19, UR5, R5 ;  /* 0x0000000513057c24 */ /* 0x000fe2000f8e0205 */
[----:B------:R-:W-:Y:S02]  /*a740*/  ULDC.64 UR4, c[0x0][0x418] ;  /* 0x0001060000047ab9 */ /* 0x000fe40000000a00 */
[----:B------:R-:W-:Y:S01]  /*a750*/  LEA R6, P0, R2, UR4, 0x2 ;  /* 0x0000000402067c11 */ /* 0x000fe2000f8010ff */
[----:B------:R-:W-:-:S05]  /*a760*/  IMAD.IADD R3, R5, 0x1, R3 ;  /* 0x0000000105037824 */ /* 0x000fca00078e0203 */
[----:B------:R-:W-:-:S05]  /*a770*/  LEA.HI.X R7, R2, UR5, R3, 0x2, P0 ;  /* 0x0000000502077c11 */ /* 0x000fca00080f1403 */
[----:B------:R0:W5:Y:S02]  /*a780*/  LDG.E R6, desc[UR60][R6.64] ;  /* 0x0000003c06067981 */ /* 0x000164000c1e1900 */
.L_x_58:
[----:B------:R-:W-:Y:S01]  /*a790*/  LEA R3, R4, UR36, 0x3 ;  /* 0x0000002404037c11 */ /* 0x000fe2000f8e18ff */
[----:B------:R-:W-:Y:S01]  /*a7a0*/  BSSY B1, `(.L_x_59) ;  /* 0x0000004000017945 */ /* 0x000fe20003800000 */
[----:B------:R-:W-:-:S04]  /*a7b0*/  SHF.L.U32 R2, R8, 0x1f, RZ ;  /* 0x0000001f08027819 */ /* 0x000fc800000006ff */
[----:B------:R-:W1:Y:S02]  /*a7c0*/  SYNCS.PHASECHK.TRANS64.TRYWAIT P0, [R3+URZ+0x34840], R2 ;  /* 0x03484002030075a7 */ /* 0x000e64000800017f */
[----:B-1----:R-:W-:Y:S05]  /*a7d0*/  @!P0 BRA `(.L_x_60) ;  /* 0x0000003400348947 */ /* 0x002fea0003800000 */
.L_x_153:
[----:B------:R-:W-:Y:S05]  /*a7e0*/  BSYNC B1 ;  /* 0x0000000000017941 */ /* 0x000fea0003800000 */
.L_x_59:
[----:B---3--:R-:W2:Y:S01]  /*a7f0*/  S2R R5, SR_TID.X ;  /* 0x0000000000057919 */ /* 0x008ea20000002100 */
[----:B------:R-:W-:Y:S01]  /*a800*/  BSSY B1, `(.L_x_61) ;  /* 0x000000b000017945 */ /* 0x000fe20003800000 */
[----:B--2---:R-:W-:-:S04]  /*a810*/  LOP3.LUT R5, R5, 0x7f, RZ, 0xc0, !PT ;  /* 0x0000007f05057812 */ /* 0x004fc800078ec0ff */
[----:B------:R-:W-:-:S13]  /*a820*/  ISETP.NE.AND P1, PT, R5, RZ, PT ;  /* 0x000000ff0500720c */ /* 0x000fda0003f25270 */
[----:B------:R-:W-:Y:S05]  /*a830*/  @P1 BRA `(.L_x_62) ;  /* 0x00000000001c1947 */ /* 0x000fea0003800000 */
[----:B------:R-:W2:Y:S01]  /*a840*/  S2R R5, SR_TID.X ;  /* 0x0000000000057919 */ /* 0x000ea20000002100 */
[----:B-1----:R-:W-:-:S04]  /*a850*/  IMAD.MOV.U32 R2, RZ, RZ, 0xc000 ;  /* 0x0000c000ff027424 */ /* 0x002fc800078e00ff */
[----:B------:R3:W-:Y:S01]  /*a860*/  SYNCS.ARRIVE.TRANS64 RZ, [R3+URZ+0x34830], R2 ;  /* 0x0348300203ff79a7 */ /* 0x0007e2000800003f */
[----:B--2---:R-:W-:-:S04]  /*a870*/  LOP3.LUT R5, R5, 0x1f, RZ, 0xc0, !PT ;  /* 0x0000001f05057812 */ /* 0x004fc800078ec0ff */
[----:B------:R-:W-:-:S13]  /*a880*/  ISETP.NE.AND P0, PT, R5, RZ, PT ;  /* 0x000000ff0500720c */ /* 0x000fda0003f05270 */
[----:B---3--:R-:W-:Y:S05]  /*a890*/  @!P0 BRA `(.L_x_62) ;  /* 0x0000000000048947 */ /* 0x008fea0003800000 */
[----:B------:R-:W-:Y:S01]  /*a8a0*/  BPT.TRAP 0x1 ;  /* 0x000000040000795c */ /* 0x000fe20000300000 */
.L_x_62:
[----:B------:R-:W-:Y:S05]  /*a8b0*/  BSYNC B1 ;  /* 0x0000000000017941 */ /* 0x000fea0003800000 */
.L_x_61:
[----:B------:R-:W-:Y:S01]  /*a8c0*/  IMAD.MOV.U32 R11, RZ, RZ, RZ ;  /* 0x000000ffff0b7224 */ /* 0x000fe200078e00ff */
[----:B------:R-:W-:Y:S01]  /*a8d0*/  UIADD3 UR4, UP0, UR38, 0x370, URZ ;  /* 0x0000037026047890 */ /* 0x000fe2000ff1e03f */
[----:B------:R-:W-:Y:S01]  /*a8e0*/  IMAD R5, R4, 0xc000, R15 ;  /* 0x0000c00004057824 */ /* 0x000fe200078e020f */
[----:B------:R-:W-:Y:S01]  /*a8f0*/  PLOP3.LUT P0, PT, PT, PT, PT, 0x80, 0x0 ;  /* 0x000000000000781c */ /* 0x000fe20003f0f070 */
[----:B-1----:R-:W-:Y:S01]  /*a900*/  IMAD.SHL.U32 R2, R0, 0x80, RZ ;  /* 0x0000008000027824 */ /* 0x002fe200078e00ff */
[----:B------:R-:W-:Y:S01]  /*a910*/  R2UR UR10, R11 ;  /* 0x000000000b0a72ca */ /* 0x000fe200000e0000 */
[----:B0-----:R-:W-:Y:S01]  /*a920*/  VIADD R7, R5, 0x1c400 ;  /* 0x0001c40005077836 */ /* 0x001fe20000000000 */
[----:B------:R-:W-:Y:S01]  /*a930*/  IADD3 R3, R3, 0x34830, RZ ;  /* 0x0003483003037810 */ /* 0x000fe20007ffe0ff */
[----:B------:R-:W-:Y:S01]  /*a940*/  UIADD3.X UR5, URZ, UR39, URZ, UP0, !UPT ;  /* 0x000000273f057290 */ /* 0x000fe200087fe43f */
[----:B------:R-:W-:Y:S01]  /*a950*/  UMOV UR6, 0x0 ;  /* 0x0000000000067882 */ /* 0x000fe20000000000 */
[----:B------:R-:W-:-:S10]  /*a960*/  UMOV UR7, 0x14f00000 ;  /* 0x14f0000000077882 */ /* 0x000fd40000000000 */
.L_x_63:
[----:B------:R-:W-:-:S13]  /*a970*/  @P0 ELECT P2, URZ, PT ;  /* 0x00000000003f082f */ /* 0x000fda0003840000 */
[----:B-----5:R-:W-:Y:S02]  /*a980*/  @P2 R2UR UR13, R6 ;  /* 0x00000000060d22ca */ /* 0x020fe400000e0000 */
[----:B------:R-:W-:Y:S02]  /*a990*/  @P2 R2UR UR12, R16 ;  /* 0x00000000100c22ca */ /* 0x000fe400000e0000 */
[----:B------:R-:W-:Y:S02]  /*a9a0*/  @P2 R2UR UR11, R2 ;  /* 0x00000000020b22ca */ /* 0x000fe400000e0000 */
[----:B------:R-:W-:Y:S02]  /*a9b0*/  @P2 R2UR UR9, R3 ;  /* 0x00000000030922ca */ /* 0x000fe400000e0000 */
[----:B------:R-:W-:Y:S02]  /*a9c0*/  @P2 R2UR UR8, R7 ;  /* 0x00000000070822ca */ /* 0x000fe400000e0000 */
[----:B------:R-:W-:-:S02]  /*a9d0*/  @P2 PLOP3.LUT P0, PT, P2, PT, PT, 0x8, 0x0 ;  /* 0x000000000000281c */ /* 0x000fc4000170e170 */
[----:B------:R-:W-:-:S09]  /*a9e0*/  PLOP3.LUT P2, PT, PT, PT, PT, 0x8, 0x0 ;  /* 0x000000000000781c */ /* 0x000fd20003f4e170 */
[----:B------:R0:W-:Y:S02]  /*a9f0*/  UTMALDG.4D [UR8], [UR4], desc[UR6] ;  /* 0x00000608040075b4 */ /* 0x0001e40008019000 */
[----:B0-----:R-:W-:Y:S05]  /*aa00*/  @P0 BRA.U.ANY `(.L_x_63) ;  /* 0xfffffffd00d80947 */ /* 0x001fea000393ffff */
[----:B------:R-:W-:Y:S01]  /*aa10*/  IMAD.MOV.U32 R14, RZ, RZ, 0x40 ;  /* 0x00000040ff0e7424 */ /* 0x000fe200078e00ff */
[----:B------:R-:W-:Y:S01]  /*aa20*/  PLOP3.LUT P0, PT, PT, PT, PT, 0x80, 0x0 ;  /* 0x000000000000781c */ /* 0x000fe20003f0f070 */
[----:B------:R-:W-:Y:S01]  /*aa30*/  VIADD R7, R5, 0x20400 ;  /* 0x0002040005077836 */ /* 0x000fe20000000000 */
[----:B------:R-:W-:Y:S01]  /*aa40*/  UMOV UR6, 0x0 ;  /* 0x0000000000067882 */ /* 0x000fe20000000000 */
[----:B------:R-:W-:Y:S01]  /*aa50*/  UMOV UR7, 0x14f00000 ;  /* 0x14f0000000077882 */ /* 0x000fe20000000000 */
[----:B------:R-:W-:-:S15]  /*aa60*/  R2UR UR10, R14 ;  /* 0x000000000e0a72ca */ /* 0x000fde00000e0000 */
.L_x_64:
[----:B------:R-:W-:-:S13]  /*aa70*/  @P0 ELECT P2, URZ, PT ;  /* 0x00000000003f082f */ /* 0x000fda0003840000 */
[----:B------:R-:W-:Y:S02]  /*aa80*/  @P2 R2UR UR13, R6 ;  /* 0x00000000060d22ca */ /* 0x000fe400000e0000 */
        /* <DEDUP_REMOVED lines=8> */
[----:B------:R-:W-:Y:S01]  /*ab10*/  PLOP3.LUT P0, PT, PT, PT, PT, 0x80, 0x0 ;  /* 0x000000000000781c */ /* 0x000fe20003f0f070 */
[----:B------:R-:W-:Y:S01]  /*ab20*/  VIADD R5, R5, 0x24400 ;  /* 0x0002440005057836 */ /* 0x000fe20000000000 */
[----:B------:R-:W-:Y:S01]  /*ab30*/  UMOV UR6, 0x0 ;  /* 0x0000000000067882 */ /* 0x000fe20000000000 */
[----:B------:R-:W-:Y:S01]  /*ab40*/  UMOV UR7, 0x14f00000 ;  /* 0x14f0000000077882 */ /* 0x000fe20000000000 */
[----:B------:R-:W-:-:S09]  /*ab50*/  UMOV UR10, 0x80 ;  /* 0x00000080000a7882 */ /* 0x000fd20000000000 */
.L_x_65:
        /* <DEDUP_REMOVED lines=10> */
[----:B------:R-:W2:Y:S01]  /*ac00*/  LDL.LU R7, [R1] ;  /* 0x0000000001077983 */ /* 0x000ea20000300800 */
[----:B------:R-:W-:Y:S01]  /*ac10*/  LEA R3, R18, R10, 0x3 ;  /* 0x0000000a12037211 */ /* 0x000fe200078e18ff */
[----:B------:R-:W-:Y:S01]  /*ac20*/  BSSY B1, `(.L_x_66) ;  /* 0x0000004000017945 */ /* 0x000fe20003800000 */
[----:B--2---:R-:W-:-:S04]  /*ac30*/  SHF.L.U32 R2, R7, 0x1f, RZ ;  /* 0x0000001f07027819 */ /* 0x004fc800000006ff */
[----:B------:R-:W0:Y:S02]  /*ac40*/  SYNCS.PHASECHK.TRANS64.TRYWAIT P0, [R3+URZ+0x60], R2 ;  /* 0x00006002030075a7 */ /* 0x000e24000800017f */
[----:B0-----:R-:W-:Y:S05]  /*ac50*/  @!P0 BRA `(.L_x_67) ;  /* 0x0000003000288947 */ /* 0x001fea0003800000 */
.L_x_154:
[----:B------:R-:W-:Y:S05]  /*ac60*/  BSYNC B1 ;  /* 0x0000000000017941 */ /* 0x000fea0003800000 */
.L_x_66:
[----:B------:R-:W-:Y:S01]  /*ac70*/  BSSY B1, `(.L_x_68) ;  /* 0x000000c000017945 */ /* 0x000fe20003800000 */
[----:B------:R-:W-:Y:S02]  /*ac80*/  IMAD.MOV.U32 R12, RZ, RZ, 0x0 ;  /* 0x00000000ff0c7424 */ /* 0x000fe400078e00ff */
[----:B------:R-:W-:Y:S01]  /*ac90*/  IMAD.MOV.U32 R13, RZ, RZ, 0x14f00000 ;  /* 0x14f00000ff0d7424 */ /* 0x000fe200078e00ff */
[----:B------:R-:W-:Y:S06]  /*aca0*/  @P1 BRA `(.L_x_69) ;  /* 0x0000000000201947 */ /* 0x000fec0003800000 */
[----:B------:R-:W1:Y:S01]  /*acb0*/  S2R R5, SR_TID.X ;  /* 0x0000000000057919 */ /* 0x000e620000002100 */
[----:B0-----:R-:W-:Y:S01]  /*acc0*/  LEA R2, R18, UR36, 0x3 ;  /* 0x0000002412027c11 */ /* 0x001fe2000f8e18ff */
[----:B------:R-:W-:-:S04]  /*acd0*/  IMAD.MOV.U32 R3, RZ, RZ, 0x8000 ;  /* 0x00008000ff037424 */ /* 0x000fc800078e00ff */
[----:B------:R2:W-:Y:S01]  /*ace0*/  SYNCS.ARRIVE.TRANS64 RZ, [R2+URZ+0x34850], R3 ;  /* 0x0348500302ff79a7 */ /* 0x0005e2000800003f */
[----:B-1----:R-:W-:-:S04]  /*acf0*/  LOP3.LUT R5, R5, 0x1f, RZ, 0xc0, !PT ;  /* 0x0000001f05057812 */ /* 0x002fc800078ec0ff */
[----:B------:R-:W-:-:S13]  /*ad00*/  ISETP.NE.AND P0, PT, R5, RZ, PT ;  /* 0x000000ff0500720c */ /* 0x000fda0003f05270 */
[----:B--2---:R-:W-:Y:S05]  /*ad10*/  @!P0 BRA `(.L_x_69) ;  /* 0x0000000000048947 */ /* 0x004fea0003800000 */
[----:B------:R-:W-:Y:S01]  /*ad20*/  BPT.TRAP 0x1 ;  /* 0x000000040000795c */ /* 0x000fe20000300000 */
.L_x_69:
[----:B------:R-:W-:Y:S05]  /*ad30*/  BSYNC B1 ;  /* 0x0000000000017941 */ /* 0x000fea0003800000 */
.L_x_68:
[----:B------:R-:W2:Y:S01]  /*ad40*/  LDL.LU R5, [R1+0x4] ;  /* 0x0000040001057983 */ /* 0x000ea20000300800 */
[----:B------:R-:W-:Y:S01]  /*ad50*/  R2UR UR10, R11 ;  /* 0x000000000b0a72ca */ /* 0x000fe200000e0000 */
[----:B------:R-:W-:Y:S01]  /*ad60*/  UIADD3 UR4, UP0, UR38, 0x470, URZ ;  /* 0x0000047026047890 */ /* 0x000fe2000ff1e03f */
[----:B------:R-:W-:Y:S02]  /*ad70*/  R2UR UR6, R12 ;  /* 0x000000000c0672ca */ /* 0x000fe400000e0000 */
[----:B------:R-:W-:Y:S01]  /*ad80*/  R2UR UR7, R13 ;  /* 0x000000000d0772ca */ /* 0x000fe200000e0000 */
[----:B------:R-:W-:Y:S01]  /*ad90*/  UIADD3.X UR5, URZ, UR39, URZ, UP0, !UPT ;  /* 0x000000273f057290 */ /* 0x000fe200087fe43f */
[C---:B0-----:R-:W-:Y:S02]  /*ada0*/  LEA R2, R18.reuse, UR36, 0x3 ;  /* 0x0000002412027c11 */ /* 0x041fe4000f8e18ff */
[----:B------:R-:W-:Y:S02]  /*adb0*/  LEA R3, R18, UR36, 0xf ;  /* 0x0000002412037c11 */ /* 0x000fe4000f8e78ff */
[----:B------:R-:W-:Y:S01]  /*adc0*/  PLOP3.LUT P0, PT, PT, PT, PT, 0x80, 0x0 ;  /* 0x000000000000781c */ /* 0x000fe20003f0f070 */
[----:B------:R-:W-:Y:S01]  /*add0*/  VIADD R2, R2, 0x34850 ;  /* 0x0003485002027836 */ /* 0x000fe20000000000 */
[----:B------:R-:W-:Y:S01]  /*ade0*/  IADD3 R7, R3, 0x400, RZ ;  /* 0x0000040003077810 */ /* 0x000fe20007ffe0ff */
[----:B--2---:R-:W-:-:S10]  /*adf0*/  IMAD.SHL.U32 R5, R5, 0x80, RZ ;  /* 0x0000008005057824 */ /* 0x004fd400078e00ff */
.L_x_70:
        /* <DEDUP_REMOVED lines=10> */
[----:B------:R-:W-:Y:S01]  /*aea0*/  R2UR UR10, R14 ;  /* 0x000000000e0a72ca */ /* 0x000fe200000e0000 */
[----:B------:R-:W-:Y:S01]  /*aeb0*/  VIADD R3, R3, 0x4400 ;  /* 0x0000440003037836 */ /* 0x000fe20000000000 */
[----:B------:R-:W-:Y:S02]  /*aec0*/  R2UR UR6, R12 ;  /* 0x000000000c0672ca */ /* 0x000fe400000e0000 */
[----:B------:R-:W-:Y:S02]  /*aed0*/  R2UR UR7, R13 ;  /* 0x000000000d0772ca */ /* 0x000fe400000e0000 */
[----:B------:R-:W-:-:S13]  /*aee0*/  PLOP3.LUT P0, PT, PT, PT, PT, 0x80, 0x0 ;  /* 0x000000000000781c */ /* 0x000fda0003f0f070 */
.L_x_71:
        /* <DEDUP_REMOVED lines=10> */
[----:B------:R0:W-:Y:S01]  /*af90*/  STL [R1+0x4], R0 ;  /* 0x0000040001007387 */ /* 0x0001e20000100800 */
[----:B------:R-:W-:-:S07]  /*afa0*/  IMAD.MOV.U32 R17, RZ, RZ, R6 ;  /* 0x000000ffff117224 */ /* 0x000fce00078e0006 */
.L_x_57:
[----:B------:R-:W-:Y:S05]  /*afb0*/  BSYNC B0 ;  /* 0x0000000000007941 */ /* 0x000fea0003800000 */
.L_x_56:
[----:B0-----:R-:W2:Y:S01]  /*afc0*/  LDL.LU R0, [R1+0x24] ;  /* 0x0000240001007983 */ /* 0x001ea20000300800 */
[----:B------:R-:W-:-:S03]  /*afd0*/  IMAD.MOV.U32 R18, RZ, RZ, R4 ;  /* 0x000000ffff127224 */ /* 0x000fc600078e0004 */
[----:B------:R0:W-:Y:S02]  /*afe0*/  STL [R1], R8 ;  /* 0x0000000801007387 */ /* 0x0001e40000100800 */
[----:B0-2---:R-:W-:-:S07]  /*aff0*/  VIADD R0, R0, 0xfffffffd ;  /* 0xfffffffd00007836 */ /* 0x005fce0000000000 */
.L_x_55:
[----:B------:R-:W2:Y:S01]  /*b000*/  LDL.LU R2, [R1+0x1c] ;  /* 0x00001c0001027983 */ /* 0x000ea20000300800 */
[----:B------:R-:W-:Y:S01]  /*b010*/  IMAD.MOV R9, RZ, RZ, -R9 ;  /* 0x000000ffff097224 */ /* 0x000fe200078e0a09 */
[----:B------:R-:W-:Y:S04]  /*b020*/  BSSY B0, `(.L_x_54) ;  /* 0x000014b000007945 */ /* 0x000fe80003800000 */
[----:B--2---:R-:W-:-:S13]  /*b030*/  ISETP.NE.AND P0, PT, R2, R9, PT ;  /* 0x000000090200720c */ /* 0x004fda0003f05270 */
[----:B------:R-:W-:Y:S05]  /*b040*/  @!P0 BRA `(.L_x_72) ;  /* 0x0000001400208947 */ /* 0x000fea0003800000 */
[----:B------:R-:W-:-:S07]  /*b050*/  MOV R4, R17 ;  /* 0x0000001100047202 */ /* 0x000fce0000000f00 */
.L_x_105:
[----:B--2---:R-:W2:Y:S04]  /*b060*/  LDL R3, [R1+0xc] ;  /* 0x00000c0001037983 */ /* 0x004ea80000100800 */
        /* <DEDUP_REMOVED lines=8> */
[----:B01----:R-:W-:Y:S05]  /*b0f0*/  @!P1 BRA `(.L_x_74) ;  /* 0x00000008005c9947 */ /* 0x003fea0003800000 */
[----:B------:R-:W2:Y:S01]  /*b100*/  LDL R2, [R1+0x10] ;  /* 0x0000100001027983 */ /* 0x000ea20000100800 */
[----:B------:R-:W-:Y:S01]  /*b110*/  IMAD.MOV.U32 R8, RZ, RZ, R0 ;  /* 0x000000ffff087224 */ /* 0x000fe200078e0000 */
[----:B--2---:R-:W-:-:S13]  /*b120*/  ISETP.NE.AND P1, PT, R2, RZ, PT ;  /* 0x000000ff0200720c */ /* 0x004fda0003f25270 */
[----:B------:R-:W-:Y:S05]  /*b130*/  @!P1 BRA `(.L_x_75) ;  /* 0x00000000004c9947 */ /* 0x000fea0003800000 */
[----:B---3--:R-:W2:Y:S01]  /*b140*/  LDL R5, [R1+0x8] ;  /* 0x0000080001057983 */ /* 0x008ea20000100800 */
[----:B------:R-:W0:Y:S01]  /*b150*/  LDC R8, c[0x0][0x43c] ;  /* 0x00010f00ff087b82 */ /* 0x000e220000000800 */
[----:B------:R-:W-:Y:S01]  /*b160*/  ULDC.64 UR4, c[0x0][0x428] ;  /* 0x00010a0000047ab9 */ /* 0x000fe20000000a00 */
[----:B0-----:R-:W-:-:S13]  /*b170*/  ISETP.NE.AND P0, PT, R8, 0x1, PT ;  /* 0x000000010800780c */ /* 0x001fda0003f05270 */
[----:B------:R-:W0:Y:S02]  /*b180*/  @P0 LDC.64 R2, c[0x0][0x440] ;  /* 0x00011000ff020b82 */ /* 0x000e240000000a00 */
[----:B0-----:R-:W-:-:S04]  /*b190*/  @P0 IMAD.HI.U32 R4, R0, R2, RZ ;  /* 0x0000000200040227 */ /* 0x001fc800078e00ff */
        /* <DEDUP_REMOVED lines=8> */
[----:B------:R-:W-:-:S03]  /*b220*/  ULDC.64 UR4, c[0x0][0x418] ;  /* 0x0001060000047ab9 */ /* 0x000fc60000000a00 */
[----:B------:R-:W-:Y:S01]  /*b230*/  IMAD.IADD R3, R4, 0x1, R3 ;  /* 0x0000000104037824 */ /* 0x000fe200078e0203 */
[----:B------:R-:W-:-:S04]  /*b240*/  LEA R4, P0, R2, UR4, 0x2 ;  /* 0x0000000402047c11 */ /* 0x000fc8000f8010ff */
[----:B------:R-:W-:-:S05]  /*b250*/  LEA.HI.X R5, R2, UR5, R3, 0x2, P0 ;  /* 0x0000000502057c11 */ /* 0x000fca00080f1403 */
[----:B------:R0:W5:Y:S04]  /*b260*/  LDG.E R4, desc[UR60][R4.64] ;  /* 0x0000003c04047981 */ /* 0x000168000c1e1900 */
.L_x_75:
[----:B------:R-:W-:Y:S01]  /*b270*/  LEA R3, R6, UR36, 0x3 ;  /* 0x0000002406037c11 */ /* 0x000fe2000f8e18ff */
[----:B------:R-:W-:Y:S01]  /*b280*/  BSSY B2, `(.L_x_76) ;  /* 0x0000004000027945 */ /* 0x000fe20003800000 */
[----:B------:R-:W-:-:S04]  /*b290*/  SHF.L.U32 R2, R7, 0x1f, RZ ;  /* 0x0000001f07027819 */ /* 0x000fc800000006ff */
[----:B------:R-:W1:Y:S02]  /*b2a0*/  SYNCS.PHASECHK.TRANS64.TRYWAIT P0, [R3+URZ+0x34840], R2 ;  /* 0x03484002030075a7 */ /* 0x000e64000800017f */
[----:B-1----:R-:W-:Y:S05]  /*b2b0*/  @!P0 BRA `(.L_x_77) ;  /* 0x0000002800a48947 */ /* 0x002fea0003800000 */
.L_x_155:
[----:B------:R-:W-:Y:S05]  /*b2c0*/  BSYNC B2 ;  /* 0x0000000000027941 */ /* 0x000fea0003800000 */
.L_x_76:
[----:B0--3--:R-:W0:Y:S01]  /*b2d0*/  S2R R5, SR_TID.X ;  /* 0x0000000000057919 */ /* 0x009e220000002100 */
[----:B------:R-:W-:Y:S01]  /*b2e0*/  BSSY B2, `(.L_x_78) ;  /* 0x000000b000027945 */ /* 0x000fe20003800000 */
[----:B0-----:R-:W-:-:S04]  /*b2f0*/  LOP3.LUT R5, R5, 0x7f, RZ, 0xc0, !PT ;  /* 0x0000007f05057812 */ /* 0x001fc800078ec0ff */
[----:B------:R-:W-:-:S13]  /*b300*/  ISETP.NE.AND P1, PT, R5, RZ, PT ;  /* 0x000000ff0500720c */ /* 0x000fda0003f25270 */
[----:B------:R-:W-:Y:S05]  /*b310*/  @P1 BRA `(.L_x_79) ;  /* 0x00000000001c1947 */ /* 0x000fea0003800000 */
[----:B------:R-:W0:Y:S01]  /*b320*/  S2R R5, SR_TID.X ;  /* 0x0000000000057919 */ /* 0x000e220000002100 */
[----:B-1----:R-:W-:-:S04]  /*b330*/  MOV R2, 0xc000 ;  /* 0x0000c00000027802 */ /* 0x002fc80000000f00 */
[----:B------:R2:W-:Y:S01]  /*b340*/  SYNCS.ARRIVE.TRANS64 RZ, [R3+URZ+0x34830], R2 ;  /* 0x0348300203ff79a7 */ /* 0x0005e2000800003f */
[----:B0-----:R-:W-:-:S04]  /*b350*/  LOP3.LUT R5, R5, 0x1f, RZ, 0xc0, !PT ;  /* 0x0000001f05057812 */ /* 0x001fc800078ec0ff */
[----:B------:R-:W-:-:S13]  /*b360*/  ISETP.NE.AND P0, PT, R5, RZ, PT ;  /* 0x000000ff0500720c */ /* 0x000fda0003f05270 */
[----:B--2---:R-:W-:Y:S05]  /*b370*/  @!P0 BRA `(.L_x_79) ;  /* 0x0000000000048947 */ /* 0x004fea0003800000 */
[----:B------:R-:W-:Y:S01]  /*b380*/  BPT.TRAP 0x1 ;  /* 0x000000040000795c */ /* 0x000fe20000300000 */
.L_x_79:
[----:B------:R-:W-:Y:S05]  /*b390*/  BSYNC B2 ;  /* 0x0000000000027941 */ /* 0x000fea0003800000 */
.L_x_78:
[----:B------:R-:W-:Y:S01]  /*b3a0*/  IMAD.MOV.U32 R11, RZ, RZ, RZ ;  /* 0x000000ffff0b7224 */ /* 0x000fe200078e00ff */
[----:B------:R-:W-:Y:S01]  /*b3b0*/  UIADD3 UR4, UP0, UR38, 0x370, URZ ;  /* 0x0000037026047890 */ /* 0x000fe2000ff1e03f */
[----:B------:R-:W-:Y:S01]  /*b3c0*/  IMAD R5, R6, 0xc000, R15 ;  /* 0x0000c00006057824 */ /* 0x000fe200078e020f */
[----:B------:R-:W-:Y:S01]  /*b3d0*/  PLOP3.LUT P0, PT, PT, PT, PT, 0x80, 0x0 ;  /* 0x000000000000781c */ /* 0x000fe20003f0f070 */
[----:B-1----:R-:W-:Y:S01]  /*b3e0*/  VIADD R3, R3, 0x34830 ;  /* 0x0003483003037836 */ /* 0x002fe20000000000 */
[----:B------:R-:W-:Y:S01]  /*b3f0*/  R2UR UR10, R11 ;  /* 0x000000000b0a72ca */ /* 0x000fe200000e0000 */
[----:B------:R-:W-:Y:S01]  /*b400*/  IMAD.SHL.U32 R2, R8, 0x80, RZ ;  /* 0x0000008008027824 */ /* 0x000fe200078e00ff */
[----:B------:R-:W-:Y:S01]  /*b410*/  UIADD3.X UR5, URZ, UR39, URZ, UP0, !UPT ;  /* 0x000000273f057290 */ /* 0x000fe200087fe43f */
[----:B------:R-:W-:Y:S01]  /*b420*/  VIADD R9, R5, 0x1c400 ;  /* 0x0001c40005097836 */ /* 0x000fe20000000000 */
[----:B------:R-:W-:Y:S01]  /*b430*/  UMOV UR6, 0x0 ;  /* 0x0000000000067882 */ /* 0x000fe20000000000 */
[----:B------:R-:W-:-:S10]  /*b440*/  UMOV UR7, 0x14f00000 ;  /* 0x14f0000000077882 */ /* 0x000fd40000000000 */
.L_x_80:
        /* <DEDUP_REMOVED lines=12> */
[----:B------:R-:W-:Y:S01]  /*b510*/  UMOV UR6, 0x0 ;  /* 0x0000000000067882 */ /* 0x000fe20000000000 */
[----:B------:R-:W-:Y:S01]  /*b520*/  IADD3 R9, R5, 0x20400, RZ ;  /* 0x0002040005097810 */ /* 0x000fe20007ffe0ff */
[----:B------:R-:W-:Y:S01]  /*b530*/  UMOV UR7, 0x14f00000 ;  /* 0x14f0000000077882 */ /* 0x000fe20000000000 */
[----:B------:R-:W-:-:S15]  /*b540*/  R2UR UR10, R14 ;  /* 0x000000000e0a72ca */ /* 0x000fde00000e0000 */
.L_x_81:
        /* <DEDUP_REMOVED lines=15> */
.L_x_82:
        /* <DEDUP_REMOVED lines=11> */
[----:B------:R-:W-:Y:S01]  /*b6f0*/  IMAD R2, R18, 0x8, R10 ;  /* 0x0000000812027824 */ /* 0x000fe200078e020a */
[----:B------:R-:W-:Y:S01]  /*b700*/  BSSY B2, `(.L_x_83) ;  /* 0x0000004000027945 */ /* 0x000fe20003800000 */
[----:B--2---:R-:W-:-:S04]  /*b710*/  SHF.L.U32 R3, R9, 0x1f, RZ ;  /* 0x0000001f09037819 */ /* 0x004fc800000006ff */
[----:B------:R-:W0:Y:S02]  /*b720*/  SYNCS.PHASECHK.TRANS64.TRYWAIT P0, [R2+URZ+0x60], R3 ;  /* 0x00006003020075a7 */ /* 0x000e24000800017f */
[----:B0-----:R-:W-:Y:S05]  /*b730*/  @!P0 BRA `(.L_x_84) ;  /* 0x0000002400988947 */ /* 0x001fea0003800000 */
.L_x_156:
[----:B------:R-:W-:Y:S05]  /*b740*/  BSYNC B2 ;  /* 0x0000000000027941 */ /* 0x000fea0003800000 */
.L_x_83:
[----:B------:R-:W-:Y:S01]  /*b750*/  BSSY B2, `(.L_x_85) ;  /* 0x000000b000027945 */ /* 0x000fe20003800000 */
[----:B------:R-:W-:Y:S02]  /*b760*/  IMAD.MOV.U32 R12, RZ, RZ, 0x0 ;  /* 0x00000000ff0c7424 */ /* 0x000fe400078e00ff */
[----:B------:R-:W-:Y:S01]  /*b770*/  IMAD.MOV.U32 R13, RZ, RZ, 0x14f00000 ;  /* 0x14f00000ff0d7424 */ /* 0x000fe200078e00ff */
[----:B------:R-:W-:Y:S06]  /*b780*/  @P1 BRA `(.L_x_86) ;  /* 0x00000000001c1947 */ /* 0x000fec0003800000 */
[----:B------:R-:W1:Y:S01]  /*b790*/  S2R R5, SR_TID.X ;  /* 0x0000000000057919 */ /* 0x000e620000002100 */
[----:B0-----:R-:W-:-:S04]  /*b7a0*/  IMAD.MOV.U32 R3, RZ, RZ, 0x8000 ;  /* 0x00008000ff037424 */ /* 0x001fc800078e00ff */
[----:B------:R2:W-:Y:S01]  /*b7b0*/  SYNCS.ARRIVE.TRANS64 RZ, [R2+URZ+0x50], R3 ;  /* 0x0000500302ff79a7 */ /* 0x0005e2000800003f */
[----:B-1----:R-:W-:-:S04]  /*b7c0*/  LOP3.LUT R5, R5, 0x1f, RZ, 0xc0, !PT ;  /* 0x0000001f05057812 */ /* 0x002fc800078ec0ff */
[----:B------:R-:W-:-:S13]  /*b7d0*/  ISETP.NE.AND P0, PT, R5, RZ, PT ;  /* 0x000000ff0500720c */ /* 0x000fda0003f05270 */
[----:B--2---:R-:W-:Y:S05]  /*b7e0*/  @!P0 BRA `(.L_x_86) ;  /* 0x0000000000048947 */ /* 0x004fea0003800000 */
[----:B------:R-:W-:Y:S01]  /*b7f0*/  BPT.TRAP 0x1 ;  /* 0x000000040000795c */ /* 0x000fe20000300000 */
.L_x_86:
[----:B------:R-:W-:Y:S05]  /*b800*/  BSYNC B2 ;  /* 0x0000000000027941 */ /* 0x000fea0003800000 */
.L_x_85:
[----:B0-----:R-:W2:Y:S01]  /*b810*/  LDL.LU R3, [R1+0x4] ;  /* 0x0000040001037983 */ /* 0x001ea20000300800 */
[----:B------:R-:W-:Y:S01]  /*b820*/  R2UR UR10, R11 ;  /* 0x000000000b0a72ca */ /* 0x000fe200000e0000 */
[----:B------:R-:W-:Y:S01]  /*b830*/  UIADD3 UR4, UP0, UR38, 0x470, URZ ;  /* 0x0000047026047890 */ /* 0x000fe2000ff1e03f */
[----:B------:R-:W-:Y:S01]  /*b840*/  R2UR UR6, R12 ;  /* 0x000000000c0672ca */ /* 0x000fe200000e0000 */
[----:B------:R-:W-:Y:S01]  /*b850*/  VIADD R2, R2, 0x50 ;  /* 0x0000005002027836 */ /* 0x000fe20000000000 */
[----:B------:R-:W-:Y:S01]  /*b860*/  R2UR UR7, R13 ;  /* 0x000000000d0772ca */ /* 0x000fe200000e0000 */
[----:B------:R-:W-:Y:S01]  /*b870*/  UIADD3.X UR5, URZ, UR39, URZ, UP0, !UPT ;  /* 0x000000273f057290 */ /* 0x000fe200087fe43f */
[----:B------:R-:W-:Y:S02]  /*b880*/  LEA R18, R18, UR36, 0xf ;  /* 0x0000002412127c11 */ /* 0x000fe4000f8e78ff */
[----:B------:R-:W-:-:S03]  /*b890*/  PLOP3.LUT P0, PT, PT, PT, PT, 0x80, 0x0 ;  /* 0x000000000000781c */ /* 0x000fc60003f0f070 */
[----:B------:R-:W-:Y:S01]  /*b8a0*/  VIADD R5, R18, 0x400 ;  /* 0x0000040012057836 */ /* 0x000fe20000000000 */
[----:B--2---:R-:W-:-:S09]  /*b8b0*/  SHF.L.U32 R3, R3, 0x7, RZ ;  /* 0x0000000703037819 */ /* 0x004fd200000006ff */
.L_x_87:
        /* <DEDUP_REMOVED lines=15> */
.L_x_88:
        /* <DEDUP_REMOVED lines=12> */
.L_x_74:
[----:B------:R-:W-:Y:S05]  /*ba70*/  BSYNC B1 ;  /* 0x0000000000017941 */ /* 0x000fea0003800000 */
.L_x_73:
[----:B------:R-:W2:Y:S01]  /*ba80*/  LDL R2, [R1+0xc] ;  /* 0x00000c0001027983 */ /* 0x000ea20000100800 */
[----:B------:R-:W-:Y:S01]  /*ba90*/  VIADD R18, R6, 0x1 ;  /* 0x0000000106127836 */ /* 0x000fe20000000000 */
[----:B------:R-:W-:Y:S04]  /*baa0*/  BSSY B1, `(.L_x_89) ;  /* 0x000009f000017945 */ /* 0x000fe80003800000 */
[----:B------:R-:W-:-:S04]  /*bab0*/  ISETP.NE.AND P0, PT, R18, 0x2, PT ;  /* 0x000000021200780c */ /* 0x000fc80003f05270 */
[----:B------:R-:W-:Y:S02]  /*bac0*/  SEL R18, R18, RZ, P0 ;  /* 0x000000ff12127207 */ /* 0x000fe40000000000 */
[----:B--2---:R-:W-:Y:S02]  /*bad0*/  ISETP.NE.AND P1, PT, R2, RZ, PT ;  /* 0x000000ff0200720c */ /* 0x004fe40003f25270 */
[----:B------:R-:W-:-:S04]  /*bae0*/  SEL R2, RZ, 0x1, P0 ;  /* 0x00000001ff027807 */ /* 0x000fc80000000000 */
[----:B------:R-:W-:-:S05]  /*baf0*/  LOP3.LUT R9, R7, R2, RZ, 0x3c, !PT ;  /* 0x0000000207097212 */ /* 0x000fca00078e3cff */
[----:B------:R1:W-:Y:S02]  /*bb00*/  STL [R1], R9 ;  /* 0x0000000901007387 */ /* 0x0003e40000100800 */
[----:B------:R-:W-:Y:S05]  /*bb10*/  @!P1 BRA `(.L_x_90) ;  /* 0x00000008005c9947 */ /* 0x000fea0003800000 */
[----:B------:R-:W2:Y:S01]  /*bb20*/  LDL R3, [R1+0x10] ;  /* 0x0000100001037983 */ /* 0x000ea20000100800 */
[----:B0-----:R-:W-:Y:S02]  /*bb30*/  IADD3 R8, R0, -0x1, RZ ;  /* 0xffffffff00087810 */ /* 0x001fe40007ffe0ff */
[----:B--2---:R-:W-:-:S13]  /*bb40*/  ISETP.NE.AND P1, PT, R3, RZ, PT ;  /* 0x000000ff0300720c */ /* 0x004fda0003f25270 */
[----:B------:R-:W-:Y:S05]  /*bb50*/  @!P1 BRA `(.L_x_91) ;  /* 0x00000000004c9947 */ /* 0x000fea0003800000 */
[----:B------:R-:W2:Y:S01]  /*bb60*/  LDL R11, [R1+0x8] ;  /* 0x00000800010b7983 */ /* 0x000ea20000100800 */
[----:B---3--:R-:W0:Y:S01]  /*bb70*/  LDC R5, c[0x0][0x43c] ;  /* 0x00010f00ff057b82 */ /* 0x008e220000000800 */
        /* <DEDUP_REMOVED lines=17> */
.L_x_91:
[----:B------:R-:W-:Y:S01]  /*bc90*/  LEA R2, R18, UR36, 0x3 ;  /* 0x0000002412027c11 */ /* 0x000fe2000f8e18ff */
[----:B------:R-:W-:Y:S01]  /*bca0*/  BSSY B2, `(.L_x_92) ;  /* 0x0000004000027945 */ /* 0x000fe20003800000 */
[----:B------:R-:W-:-:S04]  /*bcb0*/  SHF.L.U32 R3, R9, 0x1f, RZ ;  /* 0x0000001f09037819 */ /* 0x000fc800000006ff */
[----:B------:R-:W2:Y:S02]  /*bcc0*/  SYNCS.PHASECHK.TRANS64.TRYWAIT P0, [R2+URZ+0x34840], R3 ;  /* 0x03484003020075a7 */ /* 0x000ea4000800017f */
[----:B--2---:R-:W-:Y:S05]  /*bcd0*/  @!P0 BRA `(.L_x_93) ;  /* 0x0000002000448947 */ /* 0x004fea0003800000 */
.L_x_157:
[----:B------:R-:W-:Y:S05]  /*bce0*/  BSYNC B2 ;  /* 0x0000000000027941 */ /* 0x000fea0003800000 */
.L_x_92:
[----:B0--3--:R-:W0:Y:S01]  /*bcf0*/  S2R R5, SR_TID.X ;  /* 0x0000000000057919 */ /* 0x009e220000002100 */
[----:B------:R-:W-:Y:S01]  /*bd00*/  BSSY B2, `(.L_x_94) ;  /* 0x000000b000027945 */ /* 0x000fe20003800000 */
[----:B0-----:R-:W-:-:S04]  /*bd10*/  LOP3.LUT R5, R5, 0x7f, RZ, 0xc0, !PT ;  /* 0x0000007f05057812 */ /* 0x001fc800078ec0ff */
[----:B------:R-:W-:-:S13]  /*bd20*/  ISETP.NE.AND P1, PT, R5, RZ, PT ;  /* 0x000000ff0500720c */ /* 0x000fda0003f25270 */
[----:B------:R-:W-:Y:S05]  /*bd30*/  @P1 BRA `(.L_x_95) ;  /* 0x00000000001c1947 */ /* 0x000fea0003800000 */
[----:B------:R-:W0:Y:S01]  /*bd40*/  S2R R5, SR_TID.X ;  /* 0x0000000000057919 */ /* 0x000e220000002100 */
[----:B--2---:R-:W-:-:S04]  /*bd50*/  IMAD.MOV.U32 R3, RZ, RZ, 0xc000 ;  /* 0x0000c000ff037424 */ /* 0x004fc800078e00ff */
[----:B------:R3:W-:Y:S01]  /*bd60*/  SYNCS.ARRIVE.TRANS64 RZ, [R2+URZ+0x34830], R3 ;  /* 0x0348300302ff79a7 */ /* 0x0007e2000800003f */
[----:B0-----:R-:W-:-:S04]  /*bd70*/  LOP3.LUT R5, R5, 0x1f, RZ, 0xc0, !PT ;  /* 0x0000001f05057812 */ /* 0x001fc800078ec0ff */
[----:B------:R-:W-:-:S13]  /*bd80*/  ISETP.NE.AND P0, PT, R5, RZ, PT ;  /* 0x000000ff0500720c */ /* 0x000fda0003f05270 */
[----:B---3--:R-:W-:Y:S05]  /*bd90*/  @!P0 BRA `(.L_x_95) ;  /* 0x0000000000048947 */ /* 0x008fea0003800000 */
[----:B------:R-:W-:Y:S01]  /*bda0*/  BPT.TRAP 0x1 ;  /* 0x000000040000795c */ /* 0x000fe20000300000 */
.L_x_95:
[----:B------:R-:W-:Y:S05]  /*bdb0*/  BSYNC B2 ;  /* 0x0000000000027941 */ /* 0x000fea0003800000 */
.L_x_94:
[----:B------:R-:W-:Y:S01]  /*bdc0*/  IMAD.MOV.U32 R11, RZ, RZ, RZ ;  /* 0x000000ffff0b7224 */ /* 0x000fe200078e00ff */
[C---:B--2---:R-:W-:Y:S01]  /*bdd0*/  LEA R3, R18.reuse, R10, 0x3 ;  /* 0x0000000a12037211 */ /* 0x044fe200078e18ff */
[----:B------:R-:W-:Y:S01]  /*bde0*/  IMAD R5, R18, 0xc000, R15 ;  /* 0x0000c00012057824 */ /* 0x000fe200078e020f */
[----:B------:R-:W-:Y:S01]  /*bdf0*/  UIADD3 UR4, UP0, UR38, 0x370, URZ ;  /* 0x0000037026047890 */ /* 0x000fe2000ff1e03f */
[----:B------:R-:W-:Y:S01]  /*be00*/  PLOP3.LUT P0, PT, PT, PT, PT, 0x80, 0x0 ;  /* 0x000000000000781c */ /* 0x000fe20003f0f070 */
[----:B------:R-:W-:Y:S01]  /*be10*/  IMAD.SHL.U32 R2, R8, 0x80, RZ ;  /* 0x0000008008027824 */ /* 0x000fe200078e00ff */
[----:B------:R-:W-:Y:S01]  /*be20*/  R2UR UR10, R11 ;  /* 0x000000000b0a72ca */ /* 0x000fe200000e0000 */
[----:B------:R-:W-:Y:S01]  /*be30*/  VIADD R3, R3, 0x30 ;  /* 0x0000003003037836 */ /* 0x000fe20000000000 */
[----:B------:R-:W-:Y:S01]  /*be40*/  UIADD3.X UR5, URZ, UR39, URZ, UP0, !UPT ;  /* 0x000000273f057290 */ /* 0x000fe200087fe43f */
[----:B-1----:R-:W-:Y:S01]  /*be50*/  VIADD R9, R5, 0x1c400 ;  /* 0x0001c40005097836 */ /* 0x002fe20000000000 */
[----:B------:R-:W-:Y:S01]  /*be60*/  UMOV UR6, 0x0 ;  /* 0x0000000000067882 */ /* 0x000fe20000000000 */
[----:B------:R-:W-:-:S10]  /*be70*/  UMOV UR7, 0x14f00000 ;  /* 0x14f0000000077882 */ /* 0x000fd40000000000 */
.L_x_96:
        /* <DEDUP_REMOVED lines=16> */
.L_x_97:
        /* <DEDUP_REMOVED lines=11> */
[----:B------:R-:W-:Y:S01]  /*c030*/  UMOV UR6, 0x0 ;  /* 0x0000000000067882 */ /* 0x000fe20000000000 */
[----:B------:R-:W-:Y:S01]  /*c040*/  IADD3 R5, R5, 0x24400, RZ ;  /* 0x0002440005057810 */ /* 0x000fe20007ffe0ff */
[----:B------:R-:W-:Y:S01]  /*c050*/  UMOV UR7, 0x14f00000 ;  /* 0x14f0000000077882 */ /* 0x000fe20000000000 */
[----:B------:R-:W-:-:S09]  /*c060*/  UMOV UR10, 0x80 ;  /* 0x00000080000a7882 */ /* 0x000fd20000000000 */
.L_x_98:
        /* <DEDUP_REMOVED lines=10> */
[----:B------:R-:W-:Y:S01]  /*c110*/  SHF.L.U32 R7, R7, 0x1f, RZ ;  /* 0x0000001f07077819 */ /* 0x000fe200000006ff */
[----:B------:R-:W-:Y:S01]  /*c120*/  IMAD R2, R6, 0x8, R10 ;  /* 0x0000000806027824 */ /* 0x000fe200078e020a */
[----:B------:R-:W-:Y:S03]  /*c130*/  BSSY B2, `(.L_x_99) ;  /* 0x0000003000027945 */ /* 0x000fe60003800000 */
[----:B------:R-:W0:Y:S02]  /*c140*/  SYNCS.PHASECHK.TRANS64.TRYWAIT P0, [R2+URZ+0x60], R7 ;  /* 0x00006007020075a7 */ /* 0x000e24000800017f */
[----:B0-----:R-:W-:Y:S05]  /*c150*/  @!P0 BRA `(.L_x_100) ;  /* 0x0000001c00388947 */ /* 0x001fea0003800000 */
.L_x_158:
[----:B------:R-:W-:Y:S05]  /*c160*/  BSYNC B2 ;  /* 0x0000000000027941 */ /* 0x000fea0003800000 */
.L_x_99:
[----:B------:R-:W-:Y:S01]  /*c170*/  BSSY B2, `(.L_x_101) ;  /* 0x000000b000027945 */ /* 0x000fe20003800000 */
[----:B------:R-:W-:Y:S02]  /*c180*/  IMAD.MOV.U32 R12, RZ, RZ, 0x0 ;  /* 0x00000000ff0c7424 */ /* 0x000fe400078e00ff */
[----:B------:R-:W-:Y:S01]  /*c190*/  IMAD.MOV.U32 R13, RZ, RZ, 0x14f00000 ;  /* 0x14f00000ff0d7424 */ /* 0x000fe200078e00ff */
[----:B------:R-:W-:Y:S06]  /*c1a0*/  @P1 BRA `(.L_x_102) ;  /* 0x00000000001c1947 */ /* 0x000fec0003800000 */
[----:B------:R-:W1:Y:S01]  /*c1b0*/  S2R R5, SR_TID.X ;  /* 0x0000000000057919 */ /* 0x000e620000002100 */
[----:B------:R-:W-:-:S04]  /*c1c0*/  IMAD.MOV.U32 R3, RZ, RZ, 0x8000 ;  /* 0x00008000ff037424 */ /* 0x000fc800078e00ff */
[----:B------:R2:W-:Y:S01]  /*c1d0*/  SYNCS.ARRIVE.TRANS64 RZ, [R2+URZ+0x50], R3 ;  /* 0x0000500302ff79a7 */ /* 0x0005e2000800003f */
[----:B-1----:R-:W-:-:S04]  /*c1e0*/  LOP3.LUT R5, R5, 0x1f, RZ, 0xc0, !PT ;  /* 0x0000001f05057812 */ /* 0x002fc800078ec0ff */
[----:B------:R-:W-:-:S13]  /*c1f0*/  ISETP.NE.AND P0, PT, R5, RZ, PT ;  /* 0x000000ff0500720c */ /* 0x000fda0003f05270 */
[----:B--2---:R-:W-:Y:S05]  /*c200*/  @!P0 BRA `(.L_x_102) ;  /* 0x0000000000048947 */ /* 0x004fea0003800000 */
[----:B------:R-:W-:Y:S01]  /*c210*/  BPT.TRAP 0x1 ;  /* 0x000000040000795c */ /* 0x000fe20000300000 */
.L_x_102:
[----:B------:R-:W-:Y:S05]  /*c220*/  BSYNC B2 ;  /* 0x0000000000027941 */ /* 0x000fea0003800000 */
.L_x_101:
[----:B------:R-:W2:Y:S01]  /*c230*/  LDL.LU R3, [R1+0x4] ;  /* 0x0000040001037983 */ /* 0x000ea20000300800 */
[----:B------:R-:W-:Y:S01]  /*c240*/  R2UR UR10, R11 ;  /* 0x000000000b0a72ca */ /* 0x000fe200000e0000 */
[----:B------:R-:W-:Y:S01]  /*c250*/  UIADD3 UR4, UP0, UR38, 0x470, URZ ;  /* 0x0000047026047890 */ /* 0x000fe2000ff1e03f */
[----:B------:R-:W-:Y:S02]  /*c260*/  R2UR UR6, R12 ;  /* 0x000000000c0672ca */ /* 0x000fe400000e0000 */
[----:B------:R-:W-:Y:S01]  /*c270*/  R2UR UR7, R13 ;  /* 0x000000000d0772ca */ /* 0x000fe200000e0000 */
[----:B------:R-:W-:Y:S01]  /*c280*/  UIADD3.X UR5, URZ, UR39, URZ, UP0, !UPT ;  /* 0x000000273f057290 */ /* 0x000fe200087fe43f */
[----:B------:R-:W-:Y:S02]  /*c290*/  LEA R6, R6, UR36, 0xf ;  /* 0x0000002406067c11 */ /* 0x000fe4000f8e78ff */
[----:B------:R-:W-:Y:S02]  /*c2a0*/  PLOP3.LUT P0, PT, PT, PT, PT, 0x80, 0x0 ;  /* 0x000000000000781c */ /* 0x000fe40003f0f070 */
[----:B0-----:R-:W-:Y:S01]  /*c2b0*/  IADD3 R2, R2, 0x50, RZ ;  /* 0x0000005002027810 */ /* 0x001fe20007ffe0ff */
[----:B------:R-:W-:-:S02]  /*c2c0*/  VIADD R5, R6, 0x400 ;  /* 0x0000040006057836 */ /* 0x000fc40000000000 */
[----:B--2---:R-:W-:-:S08]  /*c2d0*/  IMAD.SHL.U32 R3, R3, 0x80, RZ ;  /* 0x0000008003037824 */ /* 0x004fd000078e00ff */
.L_x_103:
        /* <DEDUP_REMOVED lines=15> */
.L_x_104:
        /* <DEDUP_REMOVED lines=12> */
.L_x_90:
[----:B------:R-:W-:Y:S05]  /*c490*/  BSYNC B1 ;  /* 0x0000000000017941 */ /* 0x000fea0003800000 */
.L_x_89:
[C---:B------:R-:W-:Y:S01]  /*c4a0*/  ISETP.GT.AND P0, PT, R0.reuse, 0x1, PT ;  /* 0x000000010000780c */ /* 0x040fe20003f04270 */
[----:B------:R-:W-:-:S12]  /*c4b0*/  VIADD R0, R0, 0xfffffffe ;  /* 0xfffffffe00007836 */ /* 0x000fd80000000000 */
[----:B------:R-:W-:Y:S05]  /*c4c0*/  @P0 BRA `(.L_x_105) ;  /* 0xffffffe800e40947 */ /* 0x000fea000383ffff */
.L_x_72:
[----:B------:R-:W-:Y:S05]  /*c4d0*/  BSYNC B0 ;  /* 0x0000000000007941 */ /* 0x000fea0003800000 */
.L_x_54:
[----:B-1----:R-:W4:Y:S01]  /*c4e0*/  LDL.LU R0, [R1+0xc] ;  /* 0x00000c0001007983 */ /* 0x002f220000300800 */
[----:B------:R-:W-:Y:S01]  /*c4f0*/  BSSY B0, `(.L_x_106) ;  /* 0x000003b000007945 */ /* 0x000fe20003800000 */
[----:B----4-:R-:W-:-:S13]  /*c500*/  ISETP.NE.AND P0, PT, R0, RZ, PT ;  /* 0x000000ff0000720c */ /* 0x010fda0003f05270 */
[----:B------:R-:W-:Y:S05]  /*c510*/  @!P0 BRA `(.L_x_107) ;  /* 0x0000000000e08947 */ /* 0x000fea0003800000 */
[----:B------:R-:W4:Y:S01]  /*c520*/  LDL R0, [R1] ;  /* 0x0000000001007983 */ /* 0x000f220000100800 */
[----:B------:R-:W-:Y:S01]  /*c530*/  LEA R3, R18, UR36, 0x3 ;  /* 0x0000002412037c11 */ /* 0x000fe2000f8e18ff */
[----:B------:R-:W-:Y:S01]  /*c540*/  BSSY B1, `(.L_x_108) ;  /* 0x0000007000017945 */ /* 0x000fe20003800000 */
[----:B------:R-:W1:Y:S02]  /*c550*/  S2R R2, SR_TID.X ;  /* 0x0000000000027919 */ /* 0x000e640000002100 */
[----:B-1----:R-:W-:-:S04]  /*c560*/  LOP3.LUT R2, R2, 0x7f, RZ, 0xc0, !PT ;  /* 0x0000007f02027812 */ /* 0x002fc800078ec0ff */
[----:B------:R-:W-:Y:S02]  /*c570*/  ISETP.NE.AND P1, PT, R2, RZ, PT ;  /* 0x000000ff0200720c */ /* 0x000fe40003f25270 */
[----:B----4-:R-:W-:-:S04]  /*c580*/  SHF.L.U32 R0, R0, 0x1f, RZ ;  /* 0x0000001f00007819 */ /* 0x010fc800000006ff */
[----:B------:R-:W1:Y:S02]  /*c590*/  SYNCS.PHASECHK.TRANS64.TRYWAIT P0, [R3+URZ+0x34860], R0 ;  /* 0x03486000030075a7 */ /* 0x000e64000800017f */
[----:B-1----:R-:W-:Y:S05]  /*c5a0*/  @!P0 BRA `(.L_x_109) ;  /* 0x0000001800388947 */ /* 0x002fea0003800000 */
.L_x_159:
[----:B------:R-:W-:Y:S05]  /*c5b0*/  BSYNC B1 ;  /* 0x0000000000017941 */ /* 0x000fea0003800000 */
.L_x_108:
[----:B------:R-:W-:Y:S04]  /*c5c0*/  BSSY B1, `(.L_x_110) ;  /* 0x0000009000017945 */ /* 0x000fe80003800000 */
[----:B------:R-:W-:Y:S05]  /*c5d0*/  @P1 BRA `(.L_x_111) ;  /* 0x00000000001c1947 */ /* 0x000fea0003800000 */
[----:B------:R-:W4:Y:S01]  /*c5e0*/  S2R R2, SR_TID.X ;  /* 0x0000000000027919 */ /* 0x000f220000002100 */
[----:B-1----:R-:W-:-:S04]  /*c5f0*/  IMAD.MOV.U32 R0, RZ, RZ, 0x8000 ;  /* 0x00008000ff007424 */ /* 0x002fc800078e00ff */
[----:B------:R1:W-:Y:S01]  /*c600*/  SYNCS.ARRIVE.TRANS64 RZ, [R3+URZ+0x34850], R0 ;  /* 0x0348500003ff79a7 */ /* 0x0003e2000800003f */
[----:B----4-:R-:W-:-:S04]  /*c610*/  LOP3.LUT R2, R2, 0x1f, RZ, 0xc0, !PT ;  /* 0x0000001f02027812 */ /* 0x010fc800078ec0ff */
[----:B------:R-:W-:-:S13]  /*c620*/  ISETP.NE.AND P0, PT, R2, RZ, PT ;  /* 0x000000ff0200720c */ /* 0x000fda0003f05270 */
[----:B-1----:R-:W-:Y:S05]  /*c630*/  @!P0 BRA `(.L_x_111) ;  /* 0x0000000000048947 */ /* 0x002fea0003800000 */
[----:B------:R-:W-:Y:S01]  /*c640*/  BPT.TRAP 0x1 ;  /* 0x000000040000795c */ /* 0x000fe20000300000 */
.L_x_111:
[----:B------:R-:W-:Y:S05]  /*c650*/  BSYNC B1 ;  /* 0x0000000000017941 */ /* 0x000fea0003800000 */
.L_x_110:
[----:B------:R-:W4:Y:S01]  /*c660*/  LDL R4, [R1+0x4] ;  /* 0x0000040001047983 */ /* 0x000f220000100800 */
[----:B------:R-:W-:Y:S01]  /*c670*/  LEA R2, R18, UR36, 0xf ;  /* 0x0000002412027c11 */ /* 0x000fe2000f8e78ff */
[----:B------:R-:W-:Y:S01]  /*c680*/  UIADD3 UR4, UP0, UR38, 0x470, URZ ;  /* 0x0000047026047890 */ /* 0x000fe2000ff1e03f */
[----:B-1----:R-:W-:Y:S01]  /*c690*/  IADD3 R0, R3, 0x34850, RZ ;  /* 0x0003485003007810 */ /* 0x002fe20007ffe0ff */
[----:B------:R-:W-:Y:S01]  /*c6a0*/  UMOV UR6, 0x0 ;  /* 0x0000000000067882 */ /* 0x000fe20000000000 */
[----:B------:R-:W-:Y:S01]  /*c6b0*/  PLOP3.LUT P0, PT, PT, PT, PT, 0x80, 0x0 ;  /* 0x000000000000781c */ /* 0x000fe20003f0f070 */
[----:B------:R-:W-:Y:S01]  /*c6c0*/  UIADD3.X UR5, URZ, UR39, URZ, UP0, !UPT ;  /* 0x000000273f057290 */ /* 0x000fe200087fe43f */
[----:B------:R-:W-:Y:S01]  /*c6d0*/  UMOV UR7, 0x14f00000 ;  /* 0x14f0000000077882 */ /* 0x000fe20000000000 */
[----:B------:R-:W-:Y:S01]  /*c6e0*/  UMOV UR10, URZ ;  /* 0x0000003f000a7c82 */ /* 0x000fe20008000000 */
[----:B----4-:R-:W-:Y:S02]  /*c6f0*/  IMAD.SHL.U32 R3, R4, 0x80, RZ ;  /* 0x0000008004037824 */ /* 0x010fe400078e00ff */
[----:B------:R-:W-:-:S07]  /*c700*/  VIADD R4, R2, 0x400 ;  /* 0x0000040002047836 */ /* 0x000fce0000000000 */
.L_x_112:
        /* <DEDUP_REMOVED lines=9> */
[----:B-1----:R-:W-:Y:S05]  /*c7a0*/  @P0 BRA.U.ANY `(.L_x_112) ;  /* 0xfffffffd00d80947 */ /* 0x002fea000393ffff */
[----:B------:R-:W-:Y:S01]  /*c7b0*/  PLOP3.LUT P0, PT, PT, PT, PT, 0x80, 0x0 ;  /* 0x000000000000781c */ /* 0x000fe20003f0f070 */
[----:B------:R-:W-:Y:S01]  /*c7c0*/  VIADD R2, R2, 0x4400 ;  /* 0x0000440002027836 */ /* 0x000fe20000000000 */
[----:B------:R-:W-:Y:S01]  /*c7d0*/  UMOV UR6, 0x0 ;  /* 0x0000000000067882 */ /* 0x000fe20000000000 */
[----:B------:R-:W-:Y:S01]  /*c7e0*/  UMOV UR7, 0x14f00000 ;  /* 0x14f0000000077882 */ /* 0x000fe20000000000 */
[----:B------:R-:W-:-:S09]  /*c7f0*/  UMOV UR10, 0x40 ;  /* 0x00000040000a7882 */ /* 0x000fd20000000000 */
.L_x_113:
        /* <DEDUP_REMOVED lines=10> */
.L_x_107:
[----:B------:R-:W-:Y:S05]  /*c8a0*/  BSYNC B0 ;  /* 0x0000000000007941 */ /* 0x000fea0003800000 */
.L_x_106:
[----:B------:R-:W4:Y:S01]  /*c8b0*/  LDL.LU R6, [R1+0x28] ;  /* 0x0000280001067983 */ /* 0x000f220000300800 */
[----:B------:R-:W-:Y:S01]  /*c8c0*/  VIADD R18, R18, 0x1 ;  /* 0x0000000112127836 */ /* 0x000fe20000000000 */
[----:B------:R-:W-:Y:S02]  /*c8d0*/  ULDC UR4, c[0x0][0xc34] ;  /* 0x00030d0000047ab9 */ /* 0x000fe40000000800 */
[----:B---3--:R-:W3:Y:S04]  /*c8e0*/  LDL.LU R5, [R1] ;  /* 0x0000000001057983 */ /* 0x008ee80000300800 */
[----:B------:R-:W5:Y:S01]  /*c8f0*/  LDL.LU R4, [R1+0x30] ;  /* 0x0000300001047983 */ /* 0x000f620000300800 */
[----:B------:R-:W-:-:S04]  /*c900*/  ISETP.NE.AND P0, PT, R18, 0x2, PT ;  /* 0x000000021200780c */ /* 0x000fc80003f05270 */
[----:B------:R-:W-:Y:S02]  /*c910*/  SEL R0, RZ, 0x1, P0 ;  /* 0x00000001ff007807 */ /* 0x000fe40000000000 */
[----:B------:R-:W-:Y:S01]  /*c920*/  SEL R18, R18, RZ, P0 ;  /* 0x000000ff12127207 */ /* 0x000fe20000000000 */
[----:B----4-:R-:W-:Y:S01]  /*c930*/  VIADD R6, R6, UR37 ;  /* 0x0000002506067c36 */ /* 0x010fe20008000000 */
[----:B---3--:R-:W-:-:S04]  /*c940*/  LOP3.LUT R5, R5, R0, RZ, 0x3c, !PT ;  /* 0x0000000005057212 */ /* 0x008fc800078e3cff */
[----:B------:R1:W-:Y:S01]  /*c950*/  STL [R1+0x28], R6 ;  /* 0x0000280601007387 */ /* 0x0003e20000100800 */
[----:B------:R-:W-:Y:S02]  /*c960*/  ISETP.GE.AND P1, PT, R6, UR4, PT ;  /* 0x0000000406007c0c */ /* 0x000fe4000bf26270 */
[----:B-----5:R-:W-:-:S05]  /*c970*/  IADD3 R4, R4, 0x1, RZ ;  /* 0x0000000104047810 */ /* 0x020fca0007ffe0ff */
[----:B------:R1:W-:Y:S04]  /*c980*/  STL [R1+0x30], R4 ;  /* 0x0000300401007387 */ /* 0x0003e80000100800 */
[----:B------:R1:W-:Y:S02]  /*c990*/  STL [R1], R5 ;  /* 0x0000000501007387 */ /* 0x0003e40000100800 */
[----:B------:R-:W-:Y:S05]  /*c9a0*/  @!P1 BRA `(.L_x_114) ;  /* 0xffffffc000bc9947 */ /* 0x000fea000383ffff */
[----:B------:R-:W-:-:S07]  /*c9b0*/  LOP3.LUT R2, R4, 0x1, RZ, 0xc, !PT ;  /* 0x0000000104027812 */ /* 0x000fce00078e0cff */
.L_x_38:
[----:B0-----:R-:W0:Y:S01]  /*c9c0*/  S2R R3, SR_CgaCtaId ;  /* 0x0000000000037919 */ /* 0x001e220000008800 */
[----:B------:R-:W-:Y:S01]  /*c9d0*/  MOV R0, 0x400 ;  /* 0x0000040000007802 */ /* 0x000fe20000000f00 */
[----:B------:R-:W-:Y:S03]  /*c9e0*/  BSSY B0, `(.L_x_115) ;  /* 0x0000005000007945 */ /* 0x000fe60003800000 */
[----:B0-----:R-:W-:Y:S02]  /*c9f0*/  LEA R0, R3, R0, 0x18 ;  /* 0x0000000003007211 */ /* 0x001fe400078ec0ff */
[----:B------:R-:W-:-:S04]  /*ca00*/  SHF.L.U32 R3, R2, 0x1f, RZ ;  /* 0x0000001f02037819 */ /* 0x000fc800000006ff */
[----:B------:R-:W0:Y:S02]  /*ca10*/  SYNCS.PHASECHK.TRANS64.TRYWAIT P0, [R0+URZ+0x34820], R3 ;  /* 0x03482003000075a7 */ /* 0x000e24000800017f */
[----:B0-----:R-:W-:Y:S05]  /*ca20*/  @!P0 BRA `(.L_x_116) ;  /* 0x00000014002c8947 */ /* 0x001fea0003800000 */
.L_x_160:
[----:B------:R-:W-:Y:S05]  /*ca30*/  BSYNC B0 ;  /* 0x0000000000007941 */ /* 0x000fea0003800000 */
.L_x_115:
[----:B------:R-:W-:-:S03]  /*ca40*/  UMOV UR4, 0xffffffff ;  /* 0xffffffff00047882 */ /* 0x000fc60000000000 */
[----:B------:R-:W-:Y:S05]  /*ca50*/  BRA.DIV UR4, `(.L_x_117) ;  /* 0x0000001604347947 */ /* 0x000fea000b800000 */
[----:B------:R-:W3:Y:S02]  /*ca60*/  S2R R2, SR_TID.X ;  /* 0x0000000000027919 */ /* 0x000ee40000002100 */
[----:B---3--:R-:W-:-:S04]  /*ca70*/  SHF.R.U32.HI R2, RZ, 0x5, R2 ;  /* 0x00000005ff027819 */ /* 0x008fc80000011602 */
[----:B------:R-:W-:-:S05]  /*ca80*/  LOP3.LUT R2, R2, 0x3, RZ, 0xc0, !PT ;  /* 0x0000000302027812 */ /* 0x000fca00078ec0ff */
[----:B------:R3:W4:Y:S02]  /*ca90*/  SHFL.IDX PT, R14, R2, RZ, 0x1f ;  /* 0x00001fff020e7589 */ /* 0x00072400000e0000 */
.L_x_163:
[----:B----4-:R-:W-:Y:S01]  /*caa0*/  ISETP.NE.AND P0, PT, R14, RZ, PT ;  /* 0x000000ff0e00720c */ /* 0x010fe20003f05270 */
[----:B------:R-:W-:-:S12]  /*cab0*/  BSSY B0, `(.L_x_118) ;  /* 0x0000025000007945 */ /* 0x000fd80003800000 */
[----:B------:R-:W-:Y:S05]  /*cac0*/  @P0 BRA `(.L_x_119) ;  /* 0x00000000008c0947 */ /* 0x000fea0003800000 */
[----:B------:R-:W-:-:S03]  /*cad0*/  UMOV UR4, 0xffffffff ;  /* 0xffffffff00047882 */ /* 0x000fc60000000000 */
[----:B------:R-:W-:Y:S05]  /*cae0*/  BRA.DIV UR4, `(.L_x_120) ;  /* 0x0000001604447947 */ /* 0x000fea000b800000 */
[----:B------:R-:W-:-:S13]  /*caf0*/  ELECT P6, URZ, PT ;  /* 0x00000000003f782f */ /* 0x000fda00038c0000 */
.L_x_166:
[----:B------:R-:W-:Y:S05]  /*cb00*/  @!P6 BRA `(.L_x_119) ;  /* 0x00000000007ce947 */ /* 0x000fea0003800000 */
[----:B---3--:R-:W3:Y:S02]  /*cb10*/  LDL.LU R2, [R1+0x34] ;  /* 0x0000340001027983 */ /* 0x008ee40000300800 */
[----:B---3--:R-:W-:-:S04]  /*cb20*/  LOP3.LUT R2, R2, 0x2, RZ, 0xfc, !PT ;  /* 0x0000000202027812 */ /* 0x008fc800078efcff */
[----:B------:R-:W-:-:S13]  /*cb30*/  ISETP.NE.AND P2, PT, R2, 0x3, PT ;  /* 0x000000030200780c */ /* 0x000fda0003f45270 */
[----:B------:R-:W-:Y:S05]  /*cb40*/  @!P2 BRA `(.L_x_121) ;  /* 0x000000000004a947 */ /* 0x000fea0003800000 */
[----:B------:R-:W-:Y:S01]  /*cb50*/  BPT.TRAP 0x1 ;  /* 0x000000040000795c */ /* 0x000fe20000300000 */
.L_x_121:
[----:B------:R-:W3:Y:S01]  /*cb60*/  LDL.LU R7, [R1] ;  /* 0x0000000001077983 */ /* 0x000ee20000300800 */
[----:B0-----:R-:W-:Y:S02]  /*cb70*/  VIADD R3, R0, 0x34840 ;  /* 0x0003484000037836 */ /* 0x001fe40000000000 */
[C---:B------:R-:W-:Y:S02]  /*cb80*/  VIADD R2, R18.reuse, 0x1 ;  /* 0x0000000112027836 */ /* 0x040fe40000000000 */
[----:B-1----:R-:W-:-:S03]  /*cb90*/  IMAD R6, R18, 0x8, R3 ;  /* 0x0000000812067824 */ /* 0x002fc600078e0203 */
[----:B------:R-:W-:-:S04]  /*cba0*/  ISETP.NE.AND P1, PT, R2, 0x2, PT ;  /* 0x000000020200780c */ /* 0x000fc80003f25270 */
[----:B------:R-:W-:Y:S02]  /*cbb0*/  SEL R4, RZ, 0x1, P1 ;  /* 0x00000001ff047807 */ /* 0x000fe40000800000 */
[C---:B---3--:R-:W-:Y:S02]  /*cbc0*/  SHF.L.U32 R5, R7.reuse, 0x1f, RZ ;  /* 0x0000001f07057819 */ /* 0x048fe400000006ff */
[----:B------:R-:W-:Y:S02]  /*cbd0*/  LOP3.LUT R7, R7, R4, RZ, 0x3c, !PT ;  /* 0x0000000407077212 */ /* 0x000fe400078e3cff */
[----:B------:R-:W0:Y:S01]  /*cbe0*/  SYNCS.PHASECHK.TRANS64.TRYWAIT P0, [R6+URZ], R5 ;  /* 0x00000005060075a7 */ /* 0x000e22000800017f */
[----:B------:R-:W-:Y:S02]  /*cbf0*/  SEL R4, R2, RZ, P1 ;  /* 0x000000ff02047207 */ /* 0x000fe40000800000 */
[----:B------:R-:W-:-:S03]  /*cc00*/  SHF.L.U32 R2, R7, 0x1f, RZ ;  /* 0x0000001f07027819 */ /* 0x000fc600000006ff */
[----:B------:R-:W-:Y:S01]  /*cc10*/  IMAD R3, R4, 0x8, R3 ;  /* 0x0000000804037824 */ /* 0x000fe200078e0203 */
[----:B0-----:R-:W-:Y:S06]  /*cc20*/  @!P0 BRA `(.L_x_122) ;  /* 0x0000001400148947 */ /* 0x001fec0003800000 */
.L_x_167:
[----:B------:R-:W1:Y:S02]  /*cc30*/  SYNCS.PHASECHK.TRANS64.TRYWAIT P0, [R3+URZ], R2 ;  /* 0x00000002030075a7 */ /* 0x000e64000800017f */
[----:B-1----:R-:W-:Y:S05]  /*cc40*/  @!P0 BRA `(.L_x_123) ;  /* 0x0000001400208947 */ /* 0x002fea0003800000 */
.L_x_168:
[----:B------:R-:W-:Y:S05]  /*cc50*/  @!P2 BRA `(.L_x_124) ;  /* 0x000000000004a947 */ /* 0x000fea0003800000 */
[----:B------:R-:W-:Y:S01]  /*cc60*/  BPT.TRAP 0x1 ;  /* 0x000000040000795c */ /* 0x000fe20000300000 */
.L_x_124:
[----:B-1----:R-:W-:-:S05]  /*cc70*/  VIADD R3, R0, 0x34860 ;  /* 0x0003486000037836 */ /* 0x002fca0000000000 */
[----:B------:R-:W-:-:S04]  /*cc80*/  LEA R18, R18, R3, 0x3 ;  /* 0x0000000312127211 */ /* 0x000fc800078e18ff */
[----:B------:R-:W1:Y:S02]  /*cc90*/  SYNCS.PHASECHK.TRANS64.TRYWAIT P0, [R18+URZ], R5 ;  /* 0x00000005120075a7 */ /* 0x000e64000800017f */
[----:B-1----:R-:W-:Y:S05]  /*cca0*/  @!P0 BRA `(.L_x_125) ;  /* 0x00000014001c8947 */ /* 0x002fea0003800000 */
.L_x_169:
[----:B------:R-:W-:-:S07]  /*ccb0*/  IMAD R3, R4, 0x8, R3 ;  /* 0x0000000804037824 */ /* 0x000fce00078e0203 */
.L_x_126:
[----:B---3--:R3:W4:Y:S02]  /*ccc0*/  SYNCS.PHASECHK.TRANS64.TRYWAIT P0, [R3+URZ], R2 ;  /* 0x00000002030075a7 */ /* 0x008724000800017f */
[----:B----4-:R-:W-:Y:S05]  /*ccd0*/  @!P0 NANOSLEEP.SYNCS 0x989680 ;  /* 0x009896800000895d */ /* 0x010fea0003900000 */
[----:B------:R-:W4:Y:S02]  /*cce0*/  @!P0 SYNCS.PHASECHK.TRANS64 P0, [R3+URZ], R2 ;  /* 0x00000002030085a7 */ /* 0x000f24000800007f */
[----:B----4-:R-:W-:Y:S05]  /*ccf0*/  @!P0 BRA `(.L_x_126) ;  /* 0xfffffffc00f08947 */ /* 0x010fea000383ffff */
.L_x_119:
[----:B------:R-:W-:Y:S05]  /*cd00*/  BSYNC B0 ;  /* 0x0000000000007941 */ /* 0x000fea0003800000 */
.L_x_118:
[----:B------:R-:W-:Y:S05]  /*cd10*/  EXIT ;  /* 0x000000000000794d */ /* 0x000fea0003800000 */
.L_x_10:
[----:B0-----:R-:W-:-:S04]  /*cd20*/  IMAD.U32 R3, RZ, RZ, UR40 ;  /* 0x00000028ff037e24 */ /* 0x001fc8000f8e00ff */
[----:B------:R0:W1:Y:S03]  /*cd30*/  SYNCS.PHASECHK.TRANS64.TRYWAIT P1, [R3+URZ+0x34800], R0 ;  /* 0x03480000030075a7 */ /* 0x000066000802017f */
[----:B-1----:R-:W-:Y:S05]  /*cd40*/  @!P1 NANOSLEEP.SYNCS 0x989680 ;  /* 0x009896800000995d */ /* 0x002fea0003900000 */
[----:B------:R-:W1:Y:S02]  /*cd50*/  @!P1 SYNCS.PHASECHK.TRANS64 P1, [R3+URZ+0x34800], R0 ;  /* 0x03480000030095a7 */ /* 0x000e64000802007f */
[----:B-1----:R-:W-:Y:S05]  /*cd60*/  @!P1 BRA `(.L_x_10) ;  /* 0xfffffffc00ec9947 */ /* 0x002fea000383ffff */
[----:B------:R-:W-:Y:S05]  /*cd70*/  BRA `(.L_x_127) ;  /* 0xffffff4000ec7947 */ /* 0x000fea000383ffff */
.L_x_14:
[----:B-1----:R1:W2:Y:S02]  /*cd80*/  SYNCS.PHASECHK.TRANS64.TRYWAIT P2, [R0+URZ+0x34830], R3 ;  /* 0x03483003000075a7 */ /* 0x0022a4000804017f */
[----:B--2---:R-:W-:Y:S05]  /*cd90*/  @!P2 NANOSLEEP.SYNCS 0x989680 ;  /* 0x009896800000a95d */ /* 0x004fea0003900000 */
[----:B------:R-:W2:Y:S02]  /*cda0*/  @!P2 SYNCS.PHASECHK.TRANS64 P2, [R0+URZ+0x34830], R3 ;  /* 0x034830030000a5a7 */ /* 0x000ea4000804007f */
[----:B--2---:R-:W-:Y:S05]  /*cdb0*/  @!P2 BRA `(.L_x_14) ;  /* 0xfffffffc00f0a947 */ /* 0x004fea000383ffff */
[----:B------:R-:W-:Y:S05]  /*cdc0*/  BRA `(.L_x_13) ;  /* 0xffffff4400187947 */ /* 0x000fea000383ffff */
.L_x_19:
[----:B-1----:R-:W-:-:S04]  /*cdd0*/  IMAD.U32 R12, RZ, RZ, UR8 ;  /* 0x00000008ff0c7e24 */ /* 0x002fc8000f8e00ff */
[----:B------:R1:W2:Y:S03]  /*cde0*/  SYNCS.PHASECHK.TRANS64.TRYWAIT P2, [R12+URZ+0x34830], R9 ;  /* 0x034830090c0075a7 */ /* 0x0002a6000804017f */
[----:B--2---:R-:W-:Y:S05]  /*cdf0*/  @!P2 NANOSLEEP.SYNCS 0x989680 ;  /* 0x009896800000a95d */ /* 0x004fea0003900000 */
[----:B------:R-:W2:Y:S02]  /*ce00*/  @!P2 SYNCS.PHASECHK.TRANS64 P2, [R12+URZ+0x34830], R9 ;  /* 0x034830090c00a5a7 */ /* 0x000ea4000804007f */
[----:B--2---:R-:W-:Y:S05]  /*ce10*/  @!P2 BRA `(.L_x_19) ;  /* 0xfffffffc00eca947 */ /* 0x004fea000383ffff */
[----:B------:R-:W-:Y:S05]  /*ce20*/  BRA `(.L_x_18) ;  /* 0xffffff7000c87947 */ /* 0x000fea000383ffff */
.L_x_23:
[----:B01----:R-:W-:-:S04]  /*ce30*/  IMAD.U32 R9, RZ, RZ, UR9 ;  /* 0x00000009ff097e24 */ /* 0x003fc8000f8e00ff */
[----:B------:R0:W1:Y:S03]  /*ce40*/  SYNCS.PHASECHK.TRANS64.TRYWAIT P2, [R9+URZ+0x34850], R8 ;  /* 0x03485008090075a7 */ /* 0x000066000804017f */
[----:B-1----:R-:W-:Y:S05]  /*ce50*/  @!P2 NANOSLEEP.SYNCS 0x989680 ;  /* 0x009896800000a95d */ /* 0x002fea0003900000 */
[----:B------:R-:W1:Y:S02]  /*ce60*/  @!P2 SYNCS.PHASECHK.TRANS64 P2, [R9+URZ+0x34850], R8 ;  /* 0x034850080900a5a7 */ /* 0x000e64000804007f */
[----:B-1----:R-:W-:Y:S05]  /*ce70*/  @!P2 BRA `(.L_x_23) ;  /* 0xfffffffc00eca947 */ /* 0x002fea000383ffff */
[----:B------:R-:W-:Y:S05]  /*ce80*/  BRA `(.L_x_22) ;  /* 0xffffff7800f87947 */ /* 0x000fea000383ffff */
.L_x_28:
[----:B-1----:R-:W-:-:S04]  /*ce90*/  IMAD.U32 R5, RZ, RZ, UR12 ;  /* 0x0000000cff057e24 */ /* 0x002fc8000f8e00ff */
[----:B------:R1:W2:Y:S03]  /*cea0*/  SYNCS.PHASECHK.TRANS64.TRYWAIT P0, [R5+URZ+0x34850], R4 ;  /* 0x03485004050075a7 */ /* 0x0002a6000800017f */
[----:B--2---:R-:W-:Y:S05]  /*ceb0*/  @!P0 NANOSLEEP.SYNCS 0x989680 ;  /* 0x009896800000895d */ /* 0x004fea0003900000 */
[----:B------:R-:W2:Y:S02]  /*cec0*/  @!P0 SYNCS.PHASECHK.TRANS64 P0, [R5+URZ+0x34850], R4 ;  /* 0x03485004050085a7 */ /* 0x000ea4000800007f */
[----:B--2---:R-:W-:Y:S05]  /*ced0*/  @!P0 BRA `(.L_x_28) ;  /* 0xfffffffc00ec8947 */ /* 0x004fea000383ffff */
[----:B------:R-:W-:Y:S05]  /*cee0*/  BRA `(.L_x_27) ;  /* 0xffffff9c00d47947 */ /* 0x000fea000383ffff */
.L_x_42:
[----:B0-----:R-:W0:Y:S01]  /*cef0*/  S2R R0, SR_TID.X ;  /* 0x0000000000007919 */ /* 0x001e220000002100 */
[----:B------:R-:W-:Y:S01]  /*cf00*/  BSSY B0, `(.L_x_128) ;  /* 0x000000a000007945 */ /* 0x000fe20003800000 */
[----:B------:R-:W-:Y:S02]  /*cf10*/  IMAD.MOV.U32 R12, RZ, RZ, RZ ;  /* 0x000000ffff0c7224 */ /* 0x000fe400078e00ff */
[----:B------:R-:W-:Y:S02]  /*cf20*/  IMAD.MOV.U32 R11, RZ, RZ, 0x1f ;  /* 0x0000001fff0b7424 */ /* 0x000fe400078e00ff */
[----:B------:R-:W-:Y:S01]  /*cf30*/  IMAD.MOV.U32 R15, RZ, RZ, -0x1 ;  /* 0xffffffffff0f7424 */ /* 0x000fe200078e00ff */
[----:B0-----:R-:W-:-:S04]  /*cf40*/  SHF.R.U32.HI R0, RZ, 0x5, R0 ;  /* 0x00000005ff007819 */ /* 0x001fc80000011600 */
[----:B------:R-:W-:-:S04]  /*cf50*/  LOP3.LUT R0, R0, 0x3, RZ, 0xc0, !PT ;  /* 0x0000000300007812 */ /* 0x000fc800078ec0ff */
[----:B------:R-:W-:-:S07]  /*cf60*/  MOV R13, R0 ;  /* 0x00000000000d7202 */ /* 0x000fce0000000f00 */
[----:B--2---:R-:W-:Y:S05]  /*cf70*/  WARPSYNC.COLLECTIVE R15, `(.L_x_129) ;  /* 0x000000000f087348 */ /* 0x004fea0003c00000 */
[----:B------:R0:W1:Y:S02]  /*cf80*/  SHFL.IDX P6, R14, R13, R12, R11 ;  /* 0x0000000c0d0e7389 */ /* 0x00006400000c000b */
[----:B012---:R-:W-:Y:S01]  /*cf90*/  ENDCOLLECTIVE ;  /* 0x000000000000791b */ /* 0x007fe20003800000 */
.L_x_129:
[----:B------:R-:W-:Y:S05]  /*cfa0*/  BSYNC B0 ;  /* 0x0000000000007941 */ /* 0x000fea0003800000 */
.L_x_128:
[----:B------:R-:W-:Y:S05]  /*cfb0*/  BRA `(.L_x_130) ;  /* 0xffffffc000f07947 */ /* 0x000fea000383ffff */
.L_x_44:
[----:B------:R-:W-:Y:S01]  /*cfc0*/  BSSY B0, `(.L_x_131) ;  /* 0x0000006000007945 */ /* 0x000fe20003800000 */
[----:B------:R-:W-:-:S07]  /*cfd0*/  IMAD.MOV.U32 R15, RZ, RZ, -0x1 ;  /* 0xffffffffff0f7424 */ /* 0x000fce00078e00ff */
[----:B0-2---:R-:W-:Y:S05]  /*cfe0*/  WARPSYNC.COLLECTIVE R15, `(.L_x_132) ;  /* 0x000000000f0c7348 */ /* 0x005fea0003c00000 */
[----:B------:R-:W-:Y:S02]  /*cff0*/  ELECT P6, UR62, PT ;  /* 0x00000000003e782f */ /* 0x000fe400038c0000 */
[----:B------:R-:W-:Y:S01]  /*d000*/  MOV R14, UR62 ;  /* 0x0000003e000e7c02 */ /* 0x000fe20008000f00 */
[----:B0-2---:R-:W-:Y:S10]  /*d010*/  ENDCOLLECTIVE ;  /* 0x000000000000791b */ /* 0x005ff40003800000 */
.L_x_132:
[----:B------:R-:W-:Y:S05]  /*d020*/  BSYNC B0 ;  /* 0x0000000000007941 */ /* 0x000fea0003800000 */
.L_x_131:
[----:B------:R-:W-:Y:S05]  /*d030*/  BRA `(.L_x_133) ;  /* 0xffffffc000f07947 */ /* 0x000fea000383ffff */
.L_x_46:
[----:B0-----:R0:W3:Y:S02]  /*d040*/  SYNCS.PHASECHK.TRANS64.TRYWAIT P0, [R0+URZ+0x34840], R2 ;  /* 0x03484002000075a7 */ /* 0x0010e4000800017f */
[----:B---3--:R-:W-:Y:S05]  /*d050*/  @!P0 NANOSLEEP.SYNCS 0x989680 ;  /* 0x009896800000895d */ /* 0x008fea0003900000 */
[----:B------:R-:W3:Y:S02]  /*d060*/  @!P0 SYNCS.PHASECHK.TRANS64 P0, [R0+URZ+0x34840], R2 ;  /* 0x03484002000085a7 */ /* 0x000ee4000800007f */
[----:B---3--:R-:W-:Y:S05]  /*d070*/  @!P0 BRA `(.L_x_46) ;  /* 0xfffffffc00f08947 */ /* 0x008fea000383ffff */
[----:B------:R-:W-:Y:S05]  /*d080*/  BRA `(.L_x_134) ;  /* 0xffffffc4004c7947 */ /* 0x000fea000383ffff */
.L_x_49:
[----:B------:R-:W-:Y:S01]  /*d090*/  IMAD.MOV.U32 R13, RZ, RZ, R2 ;  /* 0x000000ffff0d7224 */ /* 0x000fe200078e0002 */
[----:B------:R-:W-:Y:S01]  /*d0a0*/  MOV R12, RZ ;  /* 0x000000ff000c7202 */ /* 0x000fe20000000f00 */
[----:B------:R-:W-:Y:S01]  /*d0b0*/  IMAD.MOV.U32 R11, RZ, RZ, 0x181f ;  /* 0x0000181fff0b7424 */ /* 0x000fe200078e00ff */
[----:B------:R-:W0:Y:S01]  /*d0c0*/  S2R R9, SR_TID.X ;  /* 0x0000000000097919 */ /* 0x000e220000002100 */
[----:B------:R-:W-:-:S07]  /*d0d0*/  IMAD.MOV.U32 R15, RZ, RZ, -0x1 ;  /* 0xffffffffff0f7424 */ /* 0x000fce00078e00ff */
[----:B0----5:R-:W-:Y:S05]  /*d0e0*/  WARPSYNC.COLLECTIVE R15, `(.L_x_135) ;  /* 0x000000000f087348 */ /* 0x021fea0003c00000 */
[----:B------:R1:W2:Y:S02]  /*d0f0*/  SHFL.IDX P6, R14, R13, R12, R11 ;  /* 0x0000000c0d0e7389 */ /* 0x0002a400000c000b */
[----:B012--5:R-:W-:Y:S01]  /*d100*/  ENDCOLLECTIVE ;  /* 0x000000000000791b */ /* 0x027fe20003800000 */
.L_x_135:
[----:B------:R-:W-:Y:S02]  /*d110*/  IMAD.MOV.U32 R13, RZ, RZ, R0 ;  /* 0x000000ffff0d7224 */ /* 0x000fe400078e0000 */
[----:B------:R-:W-:-:S07]  /*d120*/  IMAD.MOV.U32 R6, RZ, RZ, R14 ;  /* 0x000000ffff067224 */ /* 0x000fce00078e000e */
[----:B------:R-:W-:Y:S05]  /*d130*/  WARPSYNC.COLLECTIVE R15, `(.L_x_136) ;  /* 0x000000000f087348 */ /* 0x000fea0003c00000 */
[----:B------:R0:W1:Y:S02]  /*d140*/  SHFL.IDX P6, R14, R13, R12, R11 ;  /* 0x0000000c0d0e7389 */ /* 0x00006400000c000b */
[----:B01----:R-:W-:Y:S01]  /*d150*/  ENDCOLLECTIVE ;  /* 0x000000000000791b */ /* 0x003fe20003800000 */
.L_x_136:
[----:B------:R-:W-:Y:S01]  /*d160*/  ULDC UR4, c[0x0][0x288] ;  /* 0x0000a20000047ab9 */ /* 0x000fe20000000800 */
[----:B------:R-:W-:Y:S01]  /*d170*/  LOP3.LUT R9, R9, 0x7f, RZ, 0xc0, !PT ;  /* 0x0000007f09097812 */ /* 0x000fe200078ec0ff */
[----:B------:R-:W-:Y:S02]  /*d180*/  IMAD R3, R8, UR4, RZ ;  /* 0x0000000408037c24 */ /* 0x000fe4000f8e02ff */
[----:B------:R-:W0:Y:S01]  /*d190*/  S2R R8, SR_TID.X ;  /* 0x0000000000087919 */ /* 0x000e220000002100 */
[----:B------:R-:W-:-:S05]  /*d1a0*/  SHF.R.U32.HI R9, RZ, 0x3, R9 ;  /* 0x00000003ff097819 */ /* 0x000fca0000011609 */
[----:B------:R-:W-:Y:S02]  /*d1b0*/  IMAD.IADD R4, R9, 0x1, R4 ;  /* 0x0000000109047824 */ /* 0x000fe400078e0204 */
[----:B------:R-:W-:Y:S02]  /*d1c0*/  IMAD.MOV.U32 R13, RZ, RZ, R2 ;  /* 0x000000ffff0d7224 */ /* 0x000fe400078e0002 */
[----:B------:R-:W-:Y:S01]  /*d1d0*/  IMAD.MOV.U32 R12, RZ, RZ, 0x1 ;  /* 0x00000001ff0c7424 */ /* 0x000fe200078e00ff */
[C---:B------:R-:W-:Y:S01]  /*d1e0*/  ISETP.GE.AND P3, PT, R4.reuse, R3, PT ;  /* 0x000000030400720c */ /* 0x040fe20003f66270 */
[----:B------:R-:W-:Y:S02]  /*d1f0*/  VIADD R5, R4, 0x10 ;  /* 0x0000001004057836 */ /* 0x000fe40000000000 */
[----:B------:R-:W-:-:S10]  /*d200*/  IMAD.MOV.U32 R7, RZ, RZ, R14 ;  /* 0x000000ffff077224 */ /* 0x000fd400078e000e */
[----:B0-----:R-:W-:Y:S05]  /*d210*/  WARPSYNC.COLLECTIVE R15, `(.L_x_137) ;  /* 0x000000000f087348 */ /* 0x001fea0003c00000 */
[----:B------:R1:W2:Y:S02]  /*d220*/  SHFL.IDX P6, R14, R13, R12, R11 ;  /* 0x0000000c0d0e7389 */ /* 0x0002a400000c000b */
[----:B012---:R-:W-:Y:S01]  /*d230*/  ENDCOLLECTIVE ;  /* 0x000000000000791b */ /* 0x007fe20003800000 */
.L_x_137:
[----:B------:R-:W-:Y:S01]  /*d240*/  SHF.L.U32 R8, R8, 0x3, RZ ;  /* 0x0000000308087819 */ /* 0x000fe200000006ff */
[----:B------:R-:W-:-:S03]  /*d250*/  IMAD.MOV.U32 R13, RZ, RZ, R0 ;  /* 0x000000ffff0d7224 */ /* 0x000fc600078e0000 */
[----:B------:R-:W-:-:S04]  /*d260*/  LOP3.LUT R8, R8, 0x38, RZ, 0xc0, !PT ;  /* 0x0000003808087812 */ /* 0x000fc800078ec0ff */
[----:B------:R-:W-:-:S05]  /*d270*/  @!P3 LEA R7, P5, R8, R7, 0x1 ;  /* 0x000000070807b211 */ /* 0x000fca00078a08ff */
[----:B------:R-:W-:Y:S01]  /*d280*/  @!P3 IMAD.X R6, RZ, RZ, R6, P5 ;  /* 0x000000ffff06b224 */ /* 0x000fe200028e0606 */
[----:B------:R-:W-:-:S07]  /*d290*/  MOV R9, R14 ;  /* 0x0000000e00097202 */ /* 0x000fce0000000f00 */
[----:B------:R-:W-:Y:S05]  /*d2a0*/  WARPSYNC.COLLECTIVE R15, `(.L_x_138) ;  /* 0x000000000f087348 */ /* 0x000fea0003c00000 */
[----:B------:R0:W1:Y:S02]  /*d2b0*/  SHFL.IDX P6, R14, R13, R12, R11 ;  /* 0x0000000c0d0e7389 */ /* 0x00006400000c000b */
[----:B01----:R-:W-:Y:S01]  /*d2c0*/  ENDCOLLECTIVE ;  /* 0x000000000000791b */ /* 0x003fe20003800000 */
.L_x_138:
[----:B------:R-:W-:-:S04]  /*d2d0*/  @!P3 LOP3.LUT R7, R7, R6, RZ, 0x3c, !PT ;  /* 0x000000060707b212 */ /* 0x000fc800078e3cff */
[----:B------:R-:W-:-:S04]  /*d2e0*/  @!P3 LOP3.LUT R6, R7, R6, RZ, 0x3c, !PT ;  /* 0x000000060706b212 */ /* 0x000fc800078e3cff */
[----:B------:R-:W-:Y:S01]  /*d2f0*/  @!P3 LOP3.LUT R7, R7, R6, RZ, 0x3c, !PT ;  /* 0x000000060707b212 */ /* 0x000fe200078e3cff */
[----:B------:R-:W-:-:S04]  /*d300*/  IMAD.MOV.U32 R13, RZ, RZ, R2 ;  /* 0x000000ffff0d7224 */ /* 0x000fc800078e0002 */
[----:B------:R-:W-:Y:S01]  /*d310*/  @!PT LDS RZ, [RZ] ;  /* 0x00000000fffff984 */ /* 0x000fe20000000800 */
[----:B------:R-:W-:Y:S01]  /*d320*/  @!PT LDS RZ, [RZ] ;  /* 0x00000000fffff984 */ /* 0x000fe20000000800 */
[----:B------:R-:W-:Y:S01]  /*d330*/  @!PT LDS RZ, [RZ] ;  /* 0x00000000fffff984 */ /* 0x000fe20000000800 */
[----:B------:R0:W-:Y:S01]  /*d340*/  @!P3 LDGSTS.E.BYPASS.LTC128B.128 [R10+0x10400], desc[UR60][R6.64], !P0 ;  /* 0x10400000060abfae */ /* 0x0001e2000c101d7c */
[----:B------:R-:W-:-:S03]  /*d350*/  IMAD.MOV.U32 R12, RZ, RZ, 0x2 ;  /* 0x00000002ff0c7424 */ /* 0x000fc600078e00ff */
[----:B------:R0:W-:Y:S04]  /*d360*/  @!P3 LDGSTS.E.BYPASS.LTC128B.128 [R10+0x14400], desc[UR60][R6.64+0x80], !P1 ;  /* 0x14400080060abfae */ /* 0x0001e8000c901d7c */
[----:B------:R0:W-:Y:S01]  /*d370*/  @!P3 LDGSTS.E.BYPASS.LTC128B.128 [R10+0x18400], desc[UR60][R6.64+0x100], !P2 ;  /* 0x18400100060abfae */ /* 0x0001e2000d101d7c */
[----:B------:R-:W-:Y:S01]  /*d380*/  ISETP.GE.AND P3, PT, R5, R3, PT ;  /* 0x000000030500720c */ /* 0x000fe20003f66270 */
[----:B------:R-:W-:-:S12]  /*d390*/  IMAD.MOV.U32 R5, RZ, RZ, R14 ;  /* 0x000000ffff057224 */ /* 0x000fd800078e000e */
[----:B0-----:R-:W-:Y:S05]  /*d3a0*/  WARPSYNC.COLLECTIVE R15, `(.L_x_139) ;  /* 0x000000000f087348 */ /* 0x001fea0003c00000 */
[----:B------:R1:W2:Y:S02]  /*d3b0*/  SHFL.IDX P6, R14, R13, R12, R11 ;  /* 0x0000000c0d0e7389 */ /* 0x0002a400000c000b */
[----:B012---:R-:W-:Y:S01]  /*d3c0*/  ENDCOLLECTIVE ;  /* 0x000000000000791b */ /* 0x007fe20003800000 */
.L_x_139:
[----:B------:R-:W-:Y:S01]  /*d3d0*/  @!P3 LEA R8, P5, R8, R5, 0x1 ;  /* 0x000000050808b211 */ /* 0x000fe200078a08ff */
[----:B------:R-:W-:-:S04]  /*d3e0*/  IMAD.MOV.U32 R13, RZ, RZ, R0 ;  /* 0x000000ffff0d7224 */ /* 0x000fc800078e0000 */
[----:B------:R-:W-:Y:S02]  /*d3f0*/  @!P3 IMAD.X R5, RZ, RZ, R9, P5 ;  /* 0x000000ffff05b224 */ /* 0x000fe400028e0609 */
[----:B------:R-:W0:Y:S01]  /*d400*/  S2R R9, SR_TID.X ;  /* 0x0000000000097919 */ /* 0x000e220000002100 */
[----:B------:R-:W-:Y:S02]  /*d410*/  @!P3 IMAD.MOV.U32 R6, RZ, RZ, R8 ;  /* 0x000000ffff06b224 */ /* 0x000fe400078e0008 */
[----:B------:R-:W-:Y:S01]  /*d420*/  @!P3 IMAD.MOV.U32 R7, RZ, RZ, R5 ;  /* 0x000000ffff07b224 */ /* 0x000fe200078e0005 */
[----:B------:R-:W-:-:S04]  /*d430*/  IADD3 R5, R4, 0x20, RZ ;  /* 0x0000002004057810 */ /* 0x000fc80007ffe0ff */
[----:B------:R-:W-:Y:S01]  /*d440*/  @!PT LDS RZ, [RZ] ;  /* 0x00000000fffff984 */ /* 0x000fe20000000800 */
[----:B------:R-:W-:Y:S01]  /*d450*/  @!PT LDS RZ, [RZ] ;  /* 0x00000000fffff984 */ /* 0x000fe20000000800 */
[----:B------:R-:W-:Y:S01]  /*d460*/  @!PT LDS RZ, [RZ] ;  /* 0x00000000fffff984 */ /* 0x000fe20000000800 */
[----:B------:R1:W-:Y:S04]  /*d470*/  @!P3 LDGSTS.E.BYPASS.LTC128B.128 [R10+0x10c00], desc[UR60][R6.64], !P0 ;  /* 0x10c00000060abfae */ /* 0x0003e8000c101d7c */
[----:B------:R1:W-:Y:S04]  /*d480*/  @!P3 LDGSTS.E.BYPASS.LTC128B.128 [R10+0x14c00], desc[UR60][R6.64+0x80], !P1 ;  /* 0x14c00080060abfae */ /* 0x0003e8000c901d7c */
[----:B------:R1:W-:Y:S01]  /*d490*/  @!P3 LDGSTS.E.BYPASS.LTC128B.128 [R10+0x18c00], desc[UR60][R6.64+0x100], !P2 ;  /* 0x18c00100060abfae */ /* 0x0003e2000d101d7c */
[----:B------:R-:W-:Y:S01]  /*d4a0*/  ISETP.GE.AND P3, PT, R5, R3, PT ;  /* 0x000000030500720c */ /* 0x000fe20003f66270 */
[----:B------:R-:W-:-:S12]  /*d4b0*/  IMAD.MOV.U32 R5, RZ, RZ, R14 ;  /* 0x000000ffff057224 */ /* 0x000fd800078e000e */
[----:B01----:R-:W-:Y:S05]  /*d4c0*/  WARPSYNC.COLLECTIVE R15, `(.L_x_140) ;  /* 0x000000000f087348 */ /* 0x003fea0003c00000 */
[----:B------:R2:W3:Y:S02]  /*d4d0*/  SHFL.IDX P6, R14, R13, R12, R11 ;  /* 0x0000000c0d0e7389 */ /* 0x0004e400000c000b */
[----:B0123--:R-:W-:Y:S01]  /*d4e0*/  ENDCOLLECTIVE ;  /* 0x000000000000791b */ /* 0x00ffe20003800000 */
.L_x_140:
[----:B------:R-:W-:Y:S02]  /*d4f0*/  IMAD.SHL.U32 R9, R9, 0x8, RZ ;  /* 0x0000000809097824 */ /* 0x000fe400078e00ff */
[----:B------:R-:W-:Y:S01]  /*d500*/  IMAD.MOV.U32 R13, RZ, RZ, R2 ;  /* 0x000000ffff0d7224 */ /* 0x000fe200078e0002 */
[----:B------:R-:W-:Y:S02]  /*d510*/  MOV R12, 0x3 ;  /* 0x00000003000c7802 */ /* 0x000fe40000000f00 */
[----:B------:R-:W-:Y:S02]  /*d520*/  LOP3.LUT R9, R9, 0x38, RZ, 0xc0, !PT ;  /* 0x0000003809097812 */ /* 0x000fe400078ec0ff */
[----:B------:R-:W-:-:S07]  /*d530*/  MOV R8, R14 ;  /* 0x0000000e00087202 */ /* 0x000fce0000000f00 */
[----:B------:R-:W-:Y:S05]  /*d540*/  WARPSYNC.COLLECTIVE R15, `(.L_x_141) ;  /* 0x000000000f087348 */ /* 0x000fea0003c00000 */
[----:B------:R0:W1:Y:S02]  /*d550*/  SHFL.IDX P6, R14, R13, R12, R11 ;  /* 0x0000000c0d0e7389 */ /* 0x00006400000c000b */
[----:B01----:R-:W-:Y:S01]  /*d560*/  ENDCOLLECTIVE ;  /* 0x000000000000791b */ /* 0x003fe20003800000 */
.L_x_141:
[----:B------:R-:W-:-:S05]  /*d570*/  @!P3 LEA R8, P4, R9, R8, 0x1 ;  /* 0x000000080908b211 */ /* 0x000fca00078808ff */
[----:B------:R-:W-:Y:S02]  /*d580*/  @!P3 IMAD.X R9, RZ, RZ, R5, P4 ;  /* 0x000000ffff09b224 */ /* 0x000fe400020e0605 */
[----:B------:R-:W-:Y:S02]  /*d590*/  @!P3 IMAD.MOV.U32 R6, RZ, RZ, R8 ;  /* 0x000000ffff06b224 */ /* 0x000fe400078e0008 */
[----:B------:R-:W-:Y:S02]  /*d5a0*/  @!P3 IMAD.MOV.U32 R7, RZ, RZ, R9 ;  /* 0x000000ffff07b224 */ /* 0x000fe400078e0009 */
[----:B------:R-:W0:Y:S01]  /*d5b0*/  S2R R9, SR_TID.X ;  /* 0x0000000000097919 */ /* 0x000e220000002100 */
[C---:B------:R-:W-:Y:S02]  /*d5c0*/  VIADD R5, R4.reuse, 0x30 ;  /* 0x0000003004057836 */ /* 0x040fe40000000000 */
[----:B------:R-:W-:Y:S01]  /*d5d0*/  IMAD.MOV.U32 R13, RZ, RZ, R0 ;  /* 0x000000ffff0d7224 */ /* 0x000fe200078e0000 */
[----:B------:R-:W-:Y:S01]  /*d5e0*/  @!PT LDS RZ, [RZ] ;  /* 0x00000000fffff984 */ /* 0x000fe20000000800 */
[----:B------:R-:W-:Y:S01]  /*d5f0*/  @!PT LDS RZ, [RZ] ;  /* 0x00000000fffff984 */ /* 0x000fe20000000800 */
[----:B------:R-:W-:Y:S01]  /*d600*/  @!PT LDS RZ, [RZ] ;  /* 0x00000000fffff984 */ /* 0x000fe20000000800 */
[----:B------:R1:W-:Y:S01]  /*d610*/  @!P3 LDGSTS.E.BYPASS.LTC128B.128 [R10+0x11400], desc[UR60][R6.64], !P0 ;  /* 0x11400000060abfae */ /* 0x0003e2000c101d7c */
[----:B------:R-:W-:-:S03]  /*d620*/  VIADD R8, R4, 0x60 ;  /* 0x0000006004087836 */ /* 0x000fc60000000000 */
[----:B------:R1:W-:Y:S04]  /*d630*/  @!P3 LDGSTS.E.BYPASS.LTC128B.128 [R10+0x15400], desc[UR60][R6.64+0x80], !P1 ;  /* 0x15400080060abfae */ /* 0x0003e8000c901d7c */
[----:B------:R1:W-:Y:S01]  /*d640*/  @!P3 LDGSTS.E.BYPASS.LTC128B.128 [R10+0x19400], desc[UR60][R6.64+0x100], !P2 ;  /* 0x19400100060abfae */ /* 0x0003e2000d101d7c */
[----:B------:R-:W-:Y:S01]  /*d650*/  ISETP.GE.AND P3, PT, R5, R3, PT ;  /* 0x000000030500720c */ /* 0x000fe20003f66270 */
[----:B------:R-:W-:-:S12]  /*d660*/  IMAD.MOV.U32 R5, RZ, RZ, R14 ;  /* 0x000000ffff057224 */ /* 0x000fd800078e000e */
[----:B01----:R-:W-:Y:S05]  /*d670*/  WARPSYNC.COLLECTIVE R15, `(.L_x_142) ;  /* 0x000000000f087348 */ /* 0x003fea0003c00000 */
[----:B------:R2:W3:Y:S02]  /*d680*/  SHFL.IDX P6, R14, R13, R12, R11 ;  /* 0x0000000c0d0e7389 */ /* 0x0004e400000c000b */
[----:B0123--:R-:W-:Y:S01]  /*d690*/  ENDCOLLECTIVE ;  /* 0x000000000000791b */ /* 0x00ffe20003800000 */
.L_x_142:
[----:B------:R-:W-:Y:S02]  /*d6a0*/  IMAD.MOV.U32 R13, RZ, RZ, R2 ;  /* 0x000000ffff0d7224 */ /* 0x000fe400078e0002 */
[----:B------:R-:W-:Y:S02]  /*d6b0*/  IMAD.MOV.U32 R12, RZ, RZ, 0x4 ;  /* 0x00000004ff0c7424 */ /* 0x000fe400078e00ff */
[----:B------:R-:W-:-:S05]  /*d6c0*/  IMAD.SHL.U32 R9, R9, 0x8, RZ ;  /* 0x0000000809097824 */ /* 0x000fca00078e00ff */
[----:B------:R-:W-:Y:S01]  /*d6d0*/  LOP3.LUT R9, R9, 0x38, RZ, 0xc0, !PT ;  /* 0x0000003809097812 */ /* 0x000fe200078ec0ff */
[----:B------:R-:W-:-:S07]  /*d6e0*/  IMAD.MOV.U32 R6, RZ, RZ, R14 ;  /* 0x000000ffff067224 */ /* 0x000fce00078e000e */
[----:B------:R-:W-:Y:S05]  /*d6f0*/  WARPSYNC.COLLECTIVE R15, `(.L_x_143) ;  /* 0x000000000f087348 */ /* 0x000fea0003c00000 */
[----:B------:R0:W1:Y:S02]  /*d700*/  SHFL.IDX P6, R14, R13, R12, R11 ;  /* 0x0000000c0d0e7389 */ /* 0x00006400000c000b */
[----:B01----:R-:W-:Y:S01]  /*d710*/  ENDCOLLECTIVE ;  /* 0x000000000000791b */ /* 0x003fe20003800000 */
.L_x_143:
[----:B------:R-:W-:-:S05]  /*d720*/  @!P3 LEA R6, P4, R9, R6, 0x1 ;  /* 0x000000060906b211 */ /* 0x000fca00078808ff */
[----:B------:R-:W-:-:S05]  /*d730*/  @!P3 IMAD.X R5, RZ, RZ, R5, P4 ;  /* 0x000000ffff05b224 */ /* 0x000fca00020e0605 */
[----:B------:R-:W-:Y:S01]  /*d740*/  @!P3 MOV R7, R5 ;  /* 0x000000050007b202 */ /* 0x000fe20000000f00 */
[----:B------:R-:W-:Y:S02]  /*d750*/  VIADD R5, R4, 0x40 ;  /* 0x0000004004057836 */ /* 0x000fe40000000000 */
[----:B------:R-:W-:Y:S02]  /*d760*/  IMAD.MOV.U32 R13, RZ, RZ, R0 ;  /* 0x000000ffff0d7224 */ /* 0x000fe400078e0000 */
        /* <DEDUP_REMOVED lines=8> */
[----:B0-----:R-:W-:Y:S05]  /*d7f0*/  WARPSYNC.COLLECTIVE R15, `(.L_x_144) ;  /* 0x000000000f087348 */ /* 0x001fea0003c00000 */
[----:B------:R1:W2:Y:S02]  /*d800*/  SHFL.IDX P6, R14, R13, R12, R11 ;  /* 0x0000000c0d0e7389 */ /* 0x0002a400000c000b */
[----:B012---:R-:W-:Y:S01]  /*d810*/  ENDCOLLECTIVE ;  /* 0x000000000000791b */ /* 0x007fe20003800000 */
.L_x_144:
[----:B------:R-:W-:Y:S02]  /*d820*/  IMAD.MOV.U32 R13, RZ, RZ, R2 ;  /* 0x000000ffff0d7224 */ /* 0x000fe400078e0002 */
[----:B------:R-:W-:Y:S01]  /*d830*/  IMAD.MOV.U32 R12, RZ, RZ, 0x5 ;  /* 0x00000005ff0c7424 */ /* 0x000fe200078e00ff */
[----:B------:R-:W-:-:S07]  /*d840*/  MOV R6, R14 ;  /* 0x0000000e00067202 */ /* 0x000fce0000000f00 */
[----:B------:R-:W-:Y:S05]  /*d850*/  WARPSYNC.COLLECTIVE R15, `(.L_x_145) ;  /* 0x000000000f087348 */ /* 0x000fea0003c00000 */
[----:B------:R0:W1:Y:S02]  /*d860*/  SHFL.IDX P6, R14, R13, R12, R11 ;  /* 0x0000000c0d0e7389 */ /* 0x00006400000c000b */
[----:B01----:R-:W-:Y:S01]  /*d870*/  ENDCOLLECTIVE ;  /* 0x000000000000791b */ /* 0x003fe20003800000 */
.L_x_145:
[----:B------:R-:W-:-:S05]  /*d880*/  @!P3 LEA R6, P4, R9, R6, 0x1 ;  /* 0x000000060906b211 */ /* 0x000fca00078808ff */
[----:B------:R-:W-:-:S04]  /*d890*/  @!P3 IMAD.X R5, RZ, RZ, R5, P4 ;  /* 0x000000ffff05b224 */ /* 0x000fc800020e0605 */
[----:B------:R-:W-:Y:S02]  /*d8a0*/  @!P3 IMAD.MOV.U32 R7, RZ, RZ, R5 ;  /* 0x000000ffff07b224 */ /* 0x000fe400078e0005 */
[----:B------:R-:W-:Y:S02]  /*d8b0*/  VIADD R5, R4, 0x50 ;  /* 0x0000005004057836 */ /* 0x000fe40000000000 */
[----:B------:R-:W-:Y:S01]  /*d8c0*/  IMAD.MOV.U32 R13, RZ, RZ, R0 ;  /* 0x000000ffff0d7224 */ /* 0x000fe200078e0000 */
[----:B------:R-:W-:Y:S01]  /*d8d0*/  @!PT LDS RZ, [RZ] ;  /* 0x00000000fffff984 */ /* 0x000fe20000000800 */
[----:B------:R-:W-:Y:S01]  /*d8e0*/  @!PT LDS RZ, [RZ] ;  /* 0x00000000fffff984 */ /* 0x000fe20000000800 */
[----:B------:R-:W-:Y:S01]  /*d8f0*/  @!PT LDS RZ, [RZ] ;  /* 0x00000000fffff984 */ /* 0x000fe20000000800 */
[----:B------:R0:W-:Y:S04]  /*d900*/  @!P3 LDGSTS.E.BYPASS.LTC128B.128 [R10+0x12400], desc[UR60][R6.64], !P0 ;  /* 0x12400000060abfae */ /* 0x0001e8000c101d7c */
[----:B------:R0:W-:Y:S04]  /*d910*/  @!P3 LDGSTS.E.BYPASS.LTC128B.128 [R10+0x16400], desc[UR60][R6.64+0x80], !P1 ;  /* 0x16400080060abfae */ /* 0x0001e8000c901d7c */
[----:B------:R0:W-:Y:S01]  /*d920*/  @!P3 LDGSTS.E.BYPASS.LTC128B.128 [R10+0x1a400], desc[UR60][R6.64+0x100], !P2 ;  /* 0x1a400100060abfae */ /* 0x0001e2000d101d7c */
[----:B------:R-:W-:-:S02]  /*d930*/  ISETP.GE.AND P3, PT, R5, R3, PT ;  /* 0x000000030500720c */ /* 0x000fc40003f66270 */
[----:B------:R-:W-:-:S11]  /*d940*/  MOV R5, R14 ;  /* 0x0000000e00057202 */ /* 0x000fd60000000f00 */
[----:B0-----:R-:W-:Y:S05]  /*d950*/  WARPSYNC.COLLECTIVE R15, `(.L_x_146) ;  /* 0x000000000f087348 */ /* 0x001fea0003c00000 */
[----:B------:R1:W2:Y:S02]  /*d960*/  SHFL.IDX P6, R14, R13, R12, R11 ;  /* 0x0000000c0d0e7389 */ /* 0x0002a400000c000b */
[----:B012---:R-:W-:Y:S01]  /*d970*/  ENDCOLLECTIVE ;  /* 0x000000000000791b */ /* 0x007fe20003800000 */
.L_x_146:
[----:B------:R-:W-:Y:S01]  /*d980*/  IMAD.MOV.U32 R13, RZ, RZ, R2 ;  /* 0x000000ffff0d7224 */ /* 0x000fe200078e0002 */
[----:B------:R-:W-:Y:S01]  /*d990*/  MOV R12, 0x6 ;  /* 0x00000006000c7802 */ /* 0x000fe20000000f00 */
[----:B------:R-:W-:-:S07]  /*d9a0*/  IMAD.MOV.U32 R6, RZ, RZ, R14 ;  /* 0x000000ffff067224 */ /* 0x000fce00078e000e */
[----:B------:R-:W-:Y:S05]  /*d9b0*/  WARPSYNC.COLLECTIVE R15, `(.L_x_147) ;  /* 0x000000000f087348 */ /* 0x000fea0003c00000 */
[----:B------:R0:W1:Y:S02]  /*d9c0*/  SHFL.IDX P6, R14, R13, R12, R11 ;  /* 0x0000000c0d0e7389 */ /* 0x00006400000c000b */
[----:B01----:R-:W-:Y:S01]  /*d9d0*/  ENDCOLLECTIVE ;  /* 0x000000000000791b */ /* 0x003fe20003800000 */
.L_x_147:
[----:B------:R-:W-:-:S05]  /*d9e0*/  @!P3 LEA R6, P4, R9, R6, 0x1 ;  /* 0x000000060906b211 */ /* 0x000fca00078808ff */
[----:B------:R-:W-:Y:S01]  /*d9f0*/  @!P3 IMAD.X R5, RZ, RZ, R5, P4 ;  /* 0x000000ffff05b224 */ /* 0x000fe200020e0605 */
[----:B------:R-:W-:-:S03]  /*da00*/  ISETP.GE.AND P4, PT, R8, R3, PT ;  /* 0x000000030800720c */ /* 0x000fc60003f86270 */
[----:B------:R-:W-:Y:S02]  /*da10*/  @!P3 IMAD.MOV.U32 R7, RZ, RZ, R5 ;  /* 0x000000ffff07b224 */ /* 0x000fe400078e0005 */
[----:B------:R-:W-:-:S03]  /*da20*/  IMAD.MOV.U32 R13, RZ, RZ, R0 ;  /* 0x000000ffff0d7224 */ /* 0x000fc600078e0000 */
[----:B------:R-:W-:Y:S01]  /*da30*/  @!PT LDS RZ, [RZ] ;  /* 0x00000000fffff984 */ /* 0x000fe20000000800 */
[----:B------:R-:W-:Y:S01]  /*da40*/  @!PT LDS RZ, [RZ] ;  /* 0x00000000fffff984 */ /* 0x000fe20000000800 */
[----:B------:R-:W-:Y:S01]  /*da50*/  @!PT LDS RZ, [RZ] ;  /* 0x00000000fffff984 */ /* 0x000fe20000000800 */
[----:B------:R0:W-:Y:S04]  /*da60*/  @!P3 LDGSTS.E.BYPASS.LTC128B.128 [R10+0x12c00], desc[UR60][R6.64], !P0 ;  /* 0x12c00000060abfae */ /* 0x0001e8000c101d7c */
[----:B------:R0:W-:Y:S01]  /*da70*/  @!P3 LDGSTS.E.BYPASS.LTC128B.128 [R10+0x16c00], desc[UR60][R6.64+0x80], !P1 ;  /* 0x16c00080060abfae */ /* 0x0001e2000c901d7c */
[----:B------:R-:W-:-:S03]  /*da80*/  IMAD.MOV.U32 R5, RZ, RZ, R14 ;  /* 0x000000ffff057224 */ /* 0x000fc600078e000e */
[----:B------:R0:W-:Y:S04]  /*da90*/  @!P3 LDGSTS.E.BYPASS.LTC128B.128 [R10+0x1ac00], desc[UR60][R6.64+0x100], !P2 ;  /* 0x1ac00100060abfae */ /* 0x0001e8000d101d7c */
[----:B0-----:R-:W-:Y:S05]  /*daa0*/  WARPSYNC.COLLECTIVE R15, `(.L_x_148) ;  /* 0x000000000f087348 */ /* 0x001fea0003c00000 */
[----:B------:R1:W2:Y:S02]  /*dab0*/  SHFL.IDX P6, R14, R13, R12, R11 ;  /* 0x0000000c0d0e7389 */ /* 0x0002a400000c000b */
[----:B012---:R-:W-:Y:S01]  /*dac0*/  ENDCOLLECTIVE ;  /* 0x000000000000791b */ /* 0x007fe20003800000 */
.L_x_148:
[----:B------:R-:W-:Y:S02]  /*dad0*/  IMAD.MOV.U32 R13, RZ, RZ, R2 ;  /* 0x000000ffff0d7224 */ /* 0x000fe400078e0002 */
[----:B------:R-:W-:Y:S02]  /*dae0*/  IMAD.MOV.U32 R12, RZ, RZ, 0x7 ;  /* 0x00000007ff0c7424 */ /* 0x000fe400078e00ff */
[----:B------:R-:W-:-:S07]  /*daf0*/  IMAD.MOV.U32 R6, RZ, RZ, R14 ;  /* 0x000000ffff067224 */ /* 0x000fce00078e000e */
[----:B------:R-:W-:Y:S05]  /*db00*/  WARPSYNC.COLLECTIVE R15, `(.L_x_149) ;  /* 0x000000000f087348 */ /* 0x000fea0003c00000 */
[----:B------:R0:W1:Y:S02]  /*db10*/  SHFL.IDX P6, R14, R13, R12, R11 ;  /* 0x0000000c0d0e7389 */ /* 0x00006400000c000b */
[----:B01----:R-:W-:Y:S01]  /*db20*/  ENDCOLLECTIVE ;  /* 0x000000000000791b */ /* 0x003fe20003800000 */
.L_x_149:
[----:B------:R-:W-:-:S05]  /*db30*/  @!P4 LEA R6, P3, R9, R6, 0x1 ;  /* 0x000000060906c211 */ /* 0x000fca00078608ff */
[----:B------:R-:W-:-:S05]  /*db40*/  @!P4 IMAD.X R5, RZ, RZ, R5, P3 ;  /* 0x000000ffff05c224 */ /* 0x000fca00018e0605 */
[----:B------:R-:W-:Y:S01]  /*db50*/  @!P4 MOV R7, R5 ;  /* 0x000000050007c202 */ /* 0x000fe20000000f00 */
[----:B------:R-:W-:-:S04]  /*db60*/  IMAD.MOV.U32 R13, RZ, RZ, R0 ;  /* 0x000000ffff0d7224 */ /* 0x000fc800078e0000 */
[----:B------:R-:W-:Y:S01]  /*db70*/  @!PT LDS RZ, [RZ] ;  /* 0x00000000fffff984 */ /* 0x000fe20000000800 */
[----:B------:R-:W-:Y:S01]  /*db80*/  @!PT LDS RZ, [RZ] ;  /* 0x00000000fffff984 */ /* 0x000fe20000000800 */
[----:B------:R-:W-:Y:S01]  /*db90*/  @!PT LDS RZ, [RZ] ;  /* 0x00000000fffff984 */ /* 0x000fe20000000800 */
[----:B------:R0:W-:Y:S04]  /*dba0*/  @!P4 LDGSTS.E.BYPASS.LTC128B.128 [R10+0x13400], desc[UR60][R6.64], !P0 ;  /* 0x13400000060acfae */ /* 0x0001e8000c101d7c */
[----:B------:R0:W-:Y:S01]  /*dbb0*/  @!P4 LDGSTS.E.BYPASS.LTC128B.128 [R10+0x17400], desc[UR60][R6.64+0x80], !P1 ;  /* 0x17400080060acfae */ /* 0x0001e2000c901d7c */
[----:B------:R-:W-:-:S07]  /*dbc0*/  IMAD.MOV.U32 R5, RZ, RZ, R14 ;  /* 0x000000ffff057224 */ /* 0x000fce00078e000e */
[----:B0-----:R-:W-:Y:S05]  /*dbd0*/  WARPSYNC.COLLECTIVE R15, `(.L_x_150) ;  /* 0x000000000f087348 */ /* 0x001fea0003c00000 */
[----:B------:R1:W2:Y:S02]  /*dbe0*/  SHFL.IDX P6, R14, R13, R12, R11 ;  /* 0x0000000c0d0e7389 */ /* 0x0002a400000c000b */
[----:B012---:R-:W-:Y:S01]  /*dbf0*/  ENDCOLLECTIVE ;  /* 0x000000000000791b */ /* 0x007fe20003800000 */
.L_x_150:
[----:B------:R-:W-:Y:S01]  /*dc00*/  @!PT LDS RZ, [RZ] ;  /* 0x00000000fffff984 */ /* 0x000fe20000000800 */
[----:B------:R-:W-:Y:S01]  /*dc10*/  @!PT LDS RZ, [RZ] ;  /* 0x00000000fffff984 */ /* 0x000fe20000000800 */
[----:B------:R-:W-:Y:S01]  /*dc20*/  @!PT LDS RZ, [RZ] ;  /* 0x00000000fffff984 */ /* 0x000fe20000000800 */
[----:B------:R0:W-:Y:S01]  /*dc30*/  @!P4 LDGSTS.E.BYPASS.LTC128B.128 [R10+0x1b400], desc[UR60][R6.64+0x100], !P2 ;  /* 0x1b400100060acfae */ /* 0x0001e2000d101d7c */
[----:B------:R-:W-:Y:S01]  /*dc40*/  IMAD.MOV.U32 R0, RZ, RZ, R14 ;  /* 0x000000ffff007224 */ /* 0x000fe200078e000e */
[----:B------:R-:W-:Y:S06]  /*dc50*/  BRA `(.L_x_151) ;  /* 0xffffffc400a07947 */ /* 0x000fec000383ffff */
.L_x_53:
[----:B-1----:R1:W2:Y:S02]  /*dc60*/  SYNCS.PHASECHK.TRANS64.TRYWAIT P0, [R15+URZ+0x34820], R0 ;  /* 0x034820000f0075a7 */ /* 0x0022a4000800017f */
[----:B--2---:R-:W-:Y:S05]  /*dc70*/  @!P0 NANOSLEEP.SYNCS 0x989680 ;  /* 0x009896800000895d */ /* 0x004fea0003900000 */
[----:B------:R-:W2:Y:S02]  /*dc80*/  @!P0 SYNCS.PHASECHK.TRANS64 P0, [R15+URZ+0x34820], R0 ;  /* 0x034820000f0085a7 */ /* 0x000ea4000800007f */
[----:B--2---:R-:W-:Y:S05]  /*dc90*/  @!P0 BRA `(.L_x_53) ;  /* 0xfffffffc00f08947 */ /* 0x004fea000383ffff */
[----:B------:R-:W-:Y:S05]  /*dca0*/  BRA `(.L_x_152) ;  /* 0xffffffc800047947 */ /* 0x000fea000383ffff */
.L_x_60:
[----:B-1----:R1:W2:Y:S02]  /*dcb0*/  SYNCS.PHASECHK.TRANS64.TRYWAIT P0, [R3+URZ+0x34840], R2 ;  /* 0x03484002030075a7 */ /* 0x0022a4000800017f */
[----:B--2---:R-:W-:Y:S05]  /*dcc0*/  @!P0 NANOSLEEP.SYNCS 0x989680 ;  /* 0x009896800000895d */ /* 0x004fea0003900000 */
[----:B------:R-:W2:Y:S02]  /*dcd0*/  @!P0 SYNCS.PHASECHK.TRANS64 P0, [R3+URZ+0x34840], R2 ;  /* 0x03484002030085a7 */ /* 0x000ea4000800007f */
[----:B--2---:R-:W-:Y:S05]  /*dce0*/  @!P0 BRA `(.L_x_60) ;  /* 0xfffffffc00f08947 */ /* 0x004fea000383ffff */
[----:B------:R-:W-:Y:S05]  /*dcf0*/  BRA `(.L_x_153) ;  /* 0xffffffc800b87947 */ /* 0x000fea000383ffff */
.L_x_67:
[----:B0-----:R0:W1:Y:S02]  /*dd00*/  SYNCS.PHASECHK.TRANS64.TRYWAIT P0, [R3+URZ+0x60], R2 ;  /* 0x00006002030075a7 */ /* 0x001064000800017f */
[----:B-1----:R-:W-:Y:S05]  /*dd10*/  @!P0 NANOSLEEP.SYNCS 0x989680 ;  /* 0x009896800000895d */ /* 0x002fea0003900000 */
[----:B------:R-:W1:Y:S02]  /*dd20*/  @!P0 SYNCS.PHASECHK.TRANS64 P0, [R3+URZ+0x60], R2 ;  /* 0x00006002030085a7 */ /* 0x000e64000800007f */
[----:B-1----:R-:W-:Y:S05]  /*dd30*/  @!P0 BRA `(.L_x_67) ;  /* 0xfffffffc00f08947 */ /* 0x002fea000383ffff */
[----:B------:R-:W-:Y:S05]  /*dd40*/  BRA `(.L_x_154) ;  /* 0xffffffcc00c47947 */ /* 0x000fea000383ffff */
.L_x_77:
[----:B-1----:R1:W2:Y:S02]  /*dd50*/  SYNCS.PHASECHK.TRANS64.TRYWAIT P0, [R3+URZ+0x34840], R2 ;  /* 0x03484002030075a7 */ /* 0x0022a4000800017f */
[----:B--2---:R-:W-:Y:S05]  /*dd60*/  @!P0 NANOSLEEP.SYNCS 0x989680 ;  /* 0x009896800000895d */ /* 0x004fea0003900000 */
[----:B------:R-:W2:Y:S02]  /*dd70*/  @!P0 SYNCS.PHASECHK.TRANS64 P0, [R3+URZ+0x34840], R2 ;  /* 0x03484002030085a7 */ /* 0x000ea4000800007f */
[----:B--2---:R-:W-:Y:S05]  /*dd80*/  @!P0 BRA `(.L_x_77) ;  /* 0xfffffffc00f08947 */ /* 0x004fea000383ffff */
[----:B------:R-:W-:Y:S05]  /*dd90*/  BRA `(.L_x_155) ;  /* 0xffffffd400487947 */ /* 0x000fea000383ffff */
.L_x_84:
[----:B0-----:R0:W1:Y:S02]  /*dda0*/  SYNCS.PHASECHK.TRANS64.TRYWAIT P0, [R2+URZ+0x60], R3 ;  /* 0x00006003020075a7 */ /* 0x001064000800017f */
[----:B-1----:R-:W-:Y:S05]  /*ddb0*/  @!P0 NANOSLEEP.SYNCS 0x989680 ;  /* 0x009896800000895d */ /* 0x002fea0003900000 */
[----:B------:R-:W1:Y:S02]  /*ddc0*/  @!P0 SYNCS.PHASECHK.TRANS64 P0, [R2+URZ+0x60], R3 ;  /* 0x00006003020085a7 */ /* 0x000e64000800007f */
[----:B-1----:R-:W-:Y:S05]  /*ddd0*/  @!P0 BRA `(.L_x_84) ;  /* 0xfffffffc00f08947 */ /* 0x002fea000383ffff */
[----:B------:R-:W-:Y:S05]  /*dde0*/  BRA `(.L_x_156) ;  /* 0xffffffd800547947 */ /* 0x000fea000383ffff */
.L_x_93:
[----:B--2---:R2:W4:Y:S02]  /*ddf0*/  SYNCS.PHASECHK.TRANS64.TRYWAIT P0, [R2+URZ+0x34840], R3 ;  /* 0x03484003020075a7 */ /* 0x004524000800017f */
[----:B----4-:R-:W-:Y:S05]  /*de00*/  @!P0 NANOSLEEP.SYNCS 0x989680 ;  /* 0x009896800000895d */ /* 0x010fea0003900000 */
[----:B------:R-:W4:Y:S02]  /*de10*/  @!P0 SYNCS.PHASECHK.TRANS64 P0, [R2+URZ+0x34840], R3 ;  /* 0x03484003020085a7 */ /* 0x000f24000800007f */
[----:B----4-:R-:W-:Y:S05]  /*de20*/  @!P0 BRA `(.L_x_93) ;  /* 0xfffffffc00f08947 */ /* 0x010fea000383ffff */
[----:B------:R-:W-:Y:S05]  /*de30*/  BRA `(.L_x_157) ;  /* 0xffffffdc00a87947 */ /* 0x000fea000383ffff */
.L_x_100:
[----:B0-----:R0:W1:Y:S02]  /*de40*/  SYNCS.PHASECHK.TRANS64.TRYWAIT P0, [R2+URZ+0x60], R7 ;  /* 0x00006007020075a7 */ /* 0x001064000800017f */
[----:B-1----:R-:W-:Y:S05]  /*de50*/  @!P0 NANOSLEEP.SYNCS 0x989680 ;  /* 0x009896800000895d */ /* 0x002fea0003900000 */
[----:B------:R-:W1:Y:S02]  /*de60*/  @!P0 SYNCS.PHASECHK.TRANS64 P0, [R2+URZ+0x60], R7 ;  /* 0x00006007020085a7 */ /* 0x000e64000800007f */
[----:B-1----:R-:W-:Y:S05]  /*de70*/  @!P0 BRA `(.L_x_100) ;  /* 0xfffffffc00f08947 */ /* 0x002fea000383ffff */
[----:B------:R-:W-:Y:S05]  /*de80*/  BRA `(.L_x_158) ;  /* 0xffffffe000b47947 */ /* 0x000fea000383ffff */
.L_x_109:
[----:B-1----:R1:W4:Y:S02]  /*de90*/  SYNCS.PHASECHK.TRANS64.TRYWAIT P0, [R3+URZ+0x34860], R0 ;  /* 0x03486000030075a7 */ /* 0x002324000800017f */
[----:B----4-:R-:W-:Y:S05]  /*dea0*/  @!P0 NANOSLEEP.SYNCS 0x989680 ;  /* 0x009896800000895d */ /* 0x010fea0003900000 */
[----:B------:R-:W4:Y:S02]  /*deb0*/  @!P0 SYNCS.PHASECHK.TRANS64 P0, [R3+URZ+0x34860], R0 ;  /* 0x03486000030085a7 */ /* 0x000f24000800007f */
[----:B----4-:R-:W-:Y:S05]  /*dec0*/  @!P0 BRA `(.L_x_109) ;  /* 0xfffffffc00f08947 */ /* 0x010fea000383ffff */
[----:B------:R-:W-:Y:S05]  /*ded0*/  BRA `(.L_x_159) ;  /* 0xffffffe400b47947 */ /* 0x000fea000383ffff */
.L_x_116:
[----:B0-----:R0:W3:Y:S02]  /*dee0*/  SYNCS.PHASECHK.TRANS64.TRYWAIT P0, [R0+URZ+0x34820], R3 ;  /* 0x03482003000075a7 */ /* 0x0010e4000800017f */
[----:B---3--:R-:W-:Y:S05]  /*def0*/  @!P0 NANOSLEEP.SYNCS 0x989680 ;  /* 0x009896800000895d */ /* 0x008fea0003900000 */
[----:B------:R-:W3:Y:S02]  /*df00*/  @!P0 SYNCS.PHASECHK.TRANS64 P0, [R0+URZ+0x34820], R3 ;  /* 0x03482003000085a7 */ /* 0x000ee4000800007f */
[----:B---3--:R-:W-:Y:S05]  /*df10*/  @!P0 BRA `(.L_x_116) ;  /* 0xfffffffc00f08947 */ /* 0x008fea000383ffff */
[----:B------:R-:W-:Y:S05]  /*df20*/  BRA `(.L_x_160) ;  /* 0xffffffe800c07947 */ /* 0x000fea000383ffff */
.L_x_117:
[----:B------:R-:W3:Y:S01]  /*df30*/  S2R R2, SR_TID.X ;  /* 0x0000000000027919 */ /* 0x000ee20000002100 */
[----:B------:R-:W-:Y:S01]  /*df40*/  BSSY B0, `(.L_x_161) ;  /* 0x000000a000007945 */ /* 0x000fe20003800000 */
[----:B------:R-:W-:Y:S02]  /*df50*/  IMAD.MOV.U32 R12, RZ, RZ, RZ ;  /* 0x000000ffff0c7224 */ /* 0x000fe400078e00ff */
[----:B------:R-:W-:Y:S02]  /*df60*/  IMAD.MOV.U32 R11, RZ, RZ, 0x1f ;  /* 0x0000001fff0b7424 */ /* 0x000fe400078e00ff */
[----:B------:R-:W-:Y:S01]  /*df70*/  IMAD.MOV.U32 R15, RZ, RZ, -0x1 ;  /* 0xffffffffff0f7424 */ /* 0x000fe200078e00ff */
[----:B---3--:R-:W-:-:S04]  /*df80*/  SHF.R.U32.HI R2, RZ, 0x5, R2 ;  /* 0x00000005ff027819 */ /* 0x008fc80000011602 */
[----:B------:R-:W-:-:S04]  /*df90*/  LOP3.LUT R2, R2, 0x3, RZ, 0xc0, !PT ;  /* 0x0000000302027812 */ /* 0x000fc800078ec0ff */
[----:B------:R-:W-:-:S07]  /*dfa0*/  MOV R13, R2 ;  /* 0x00000002000d7202 */ /* 0x000fce0000000f00 */
[----:B012---:R-:W-:Y:S05]  /*dfb0*/  WARPSYNC.COLLECTIVE R15, `(.L_x_162) ;  /* 0x000000000f087348 */ /* 0x007fea0003c00000 */
[----:B------:R3:W4:Y:S02]  /*dfc0*/  SHFL.IDX P6, R14, R13, R12, R11 ;  /* 0x0000000c0d0e7389 */ /* 0x00072400000c000b */
[----:B01234-:R-:W-:Y:S01]  /*dfd0*/  ENDCOLLECTIVE ;  /* 0x000000000000791b */ /* 0x01ffe20003800000 */
.L_x_162:
[----:B------:R-:W-:Y:S05]  /*dfe0*/  BSYNC B0 ;  /* 0x0000000000007941 */ /* 0x000fea0003800000 */
.L_x_161:
[----:B------:R-:W-:Y:S05]  /*dff0*/  BRA `(.L_x_163) ;  /* 0xffffffe800a87947 */ /* 0x000fea000383ffff */
.L_x_120:
[----:B------:R-:W-:Y:S01]  /*e000*/  BSSY B1, `(.L_x_164) ;  /* 0x0000006000017945 */ /* 0x000fe20003800000 */
[----:B------:R-:W-:-:S07]  /*e010*/  IMAD.MOV.U32 R15, RZ, RZ, -0x1 ;  /* 0xffffffffff0f7424 */ /* 0x000fce00078e00ff */
[----:B0123--:R-:W-:Y:S05]  /*e020*/  WARPSYNC.COLLECTIVE R15, `(.L_x_165) ;  /* 0x000000000f0c7348 */ /* 0x00ffea0003c00000 */
[----:B------:R-:W-:Y:S02]  /*e030*/  ELECT P6, UR62, PT ;  /* 0x00000000003e782f */ /* 0x000fe400038c0000 */
[----:B------:R-:W-:Y:S01]  /*e040*/  MOV R14, UR62 ;  /* 0x0000003e000e7c02 */ /* 0x000fe20008000f00 */
[----:B0123--:R-:W-:Y:S10]  /*e050*/  ENDCOLLECTIVE ;  /* 0x000000000000791b */ /* 0x00fff40003800000 */
.L_x_165:
[----:B------:R-:W-:Y:S05]  /*e060*/  BSYNC B1 ;  /* 0x0000000000017941 */ /* 0x000fea0003800000 */
.L_x_164:
[----:B------:R-:W-:Y:S05]  /*e070*/  BRA `(.L_x_166) ;  /* 0xffffffe800a07947 */ /* 0x000fea000383ffff */
.L_x_122:
[----:B0-----:R0:W1:Y:S02]  /*e080*/  SYNCS.PHASECHK.TRANS64.TRYWAIT P0, [R6+URZ], R5 ;  /* 0x00000005060075a7 */ /* 0x001064000800017f */
[----:B-1----:R-:W-:Y:S05]  /*e090*/  @!P0 NANOSLEEP.SYNCS 0x989680 ;  /* 0x009896800000895d */ /* 0x002fea0003900000 */
[----:B------:R-:W1:Y:S02]  /*e0a0*/  @!P0 SYNCS.PHASECHK.TRANS64 P0, [R6+URZ], R5 ;  /* 0x00000005060085a7 */ /* 0x000e64000800007f */
[----:B-1----:R-:W-:Y:S05]  /*e0b0*/  @!P0 BRA `(.L_x_122) ;  /* 0xfffffffc00f08947 */ /* 0x002fea000383ffff */
[----:B------:R-:W-:Y:S05]  /*e0c0*/  BRA `(.L_x_167) ;  /* 0xffffffe800d87947 */ /* 0x000fea000383ffff */
.L_x_123:
[----:B-1----:R1:W3:Y:S02]  /*e0d0*/  SYNCS.PHASECHK.TRANS64.TRYWAIT P0, [R3+URZ], R2 ;  /* 0x00000002030075a7 */ /* 0x0022e4000800017f */
[----:B---3--:R-:W-:Y:S05]  /*e0e0*/  @!P0 NANOSLEEP.SYNCS 0x989680 ;  /* 0x009896800000895d */ /* 0x008fea0003900000 */
[----:B------:R-:W3:Y:S02]  /*e0f0*/  @!P0 SYNCS.PHASECHK.TRANS64 P0, [R3+URZ], R2 ;  /* 0x00000002030085a7 */ /* 0x000ee4000800007f */
[----:B---3--:R-:W-:Y:S05]  /*e100*/  @!P0 BRA `(.L_x_123) ;  /* 0xfffffffc00f08947 */ /* 0x008fea000383ffff */
[----:B------:R-:W-:Y:S05]  /*e110*/  BRA `(.L_x_168) ;  /* 0xffffffe800cc7947 */ /* 0x000fea000383ffff */
.L_x_125:
[----:B-1----:R1:W3:Y:S02]  /*e120*/  SYNCS.PHASECHK.TRANS64.TRYWAIT P0, [R18+URZ], R5 ;  /* 0x00000005120075a7 */ /* 0x0022e4000800017f */
[----:B---3--:R-:W-:Y:S05]  /*e130*/  @!P0 NANOSLEEP.SYNCS 0x989680 ;  /* 0x009896800000895d */ /* 0x008fea0003900000 */
[----:B------:R-:W3:Y:S02]  /*e140*/  @!P0 SYNCS.PHASECHK.TRANS64 P0, [R18+URZ], R5 ;  /* 0x00000005120085a7 */ /* 0x000ee4000800007f */
[----:B---3--:R-:W-:Y:S05]  /*e150*/  @!P0 BRA `(.L_x_125) ;  /* 0xfffffffc00f08947 */ /* 0x008fea000383ffff */
[----:B------:R-:W-:Y:S05]  /*e160*/  BRA `(.L_x_169) ;  /* 0xffffffe800d07947 */ /* 0x000fea000383ffff */
.L_x_170:
[----:B------:R-:W-:-:S00]  /*e170*/  BRA `(.L_x_170) ;  /* 0xfffffffc00fc7947 */ /* 0x000fc0000383ffff */
[----:B------:R-:W-:-:S00]  /*e180*/  NOP ;  /* 0x0000000000007918 */ /* 0x000fc00000000000 */
[----:B------:R-:W-:-:S00]  /*e190*/  NOP ;  /* 0x0000000000007918 */ /* 0x000fc00000000000 */
[----:B------:R-:W-:-:S00]  /*e1a0*/  NOP ;  /* 0x0000000000007918 */ /* 0x000fc00000000000 */
[----:B------:R-:W-:-:S00]  /*e1b0*/  NOP ;  /* 0x0000000000007918 */ /* 0x000fc00000000000 */
[----:B------:R-:W-:-:S00]  /*e1c0*/  NOP ;  /* 0x0000000000007918 */ /* 0x000fc00000000000 */
[----:B------:R-:W-:-:S00]  /*e1d0*/  NOP ;  /* 0x0000000000007918 */ /* 0x000fc00000000000 */
[----:B------:R-:W-:-:S00]  /*e1e0*/  NOP ;  /* 0x0000000000007918 */ /* 0x000fc00000000000 */
[----:B------:R-:W-:-:S00]  /*e1f0*/  NOP ;  /* 0x0000000000007918 */ /* 0x000fc00000000000 */
.L_x_3193:


//--------------------- .text._ZN7cutlass13device_kernelIN5flash11enable_sm90INS1_16FlashAttnFwdSm90INS1_25CollectiveMainloopFwdSm90ILi2EN4cute5tupleIJNS5_1CILi2EEENS7_ILi1EEES9_EEENS6_IJNS7_ILi128EEESB_NS7_ILi192EEEEEELi128ENS_6half_tEfNS_4arch4Sm90ELb0ELb0ELb1ELb0ELb0ELb0ELb0ELb1ELb1ELb1ELb0ELb0EEENS1_21CollectiveEpilogueFwdINS6_IJSB_SB_SB_EEESA_SE_SG_Li256ELb0ELb1ELb0ELb0EEENS1_29StaticPersistentTileSchedulerILb0EEEEEEEEEvNT_6ParamsE --------------------------
	.section	.text._ZN7cutlass13device_kernelIN5flash11enable_sm90INS1_16FlashAttnFwdSm90INS1_25CollectiveMainloopFwdSm90ILi2EN4cute5tupleIJNS5_1CILi2EEENS7_ILi1EEES9_EEENS6_IJNS7_ILi128EEESB_NS7_ILi192EEEEEELi128ENS_6half_tEfNS_4arch4Sm90ELb0ELb0ELb1ELb0ELb0ELb0ELb0ELb1ELb1ELb1ELb0ELb0EEENS1_21CollectiveEpilogueFwdINS6_IJSB_SB_SB_EEESA_SE_SG_Li256ELb0ELb1ELb0ELb0EEENS1_29StaticPersistentTileSchedulerILb0EEEEEEEEEvNT_6ParamsE,"ax",@progbits
	.align	128
.text._ZN7cutlass13device_kernelIN5flash11enable_sm90INS1_16FlashAttnFwdSm90INS1_25CollectiveMainloopFwdSm90ILi2EN4cute5tupleIJNS5_1CILi2EEENS7_ILi1EEES9_EEENS6_IJNS7_ILi128EEESB_NS7_ILi192EEEEEELi128ENS_6half_tEfNS_4arch4Sm90ELb0ELb0ELb1ELb0ELb0ELb0ELb0ELb1ELb1ELb1ELb0ELb0EEENS1_21CollectiveEpilogueFwdINS6_IJSB_SB_SB_EEESA_SE_SG_Li256ELb0ELb1ELb0ELb0EEENS1_29StaticPersistentTileSchedulerILb0EEEEEEEEEvNT_6ParamsE:
        .type           _ZN7cutlass13device_kernelIN5flash11enable_sm90INS1_16FlashAttnFwdSm90INS1_25CollectiveMainloopFwdSm90ILi2EN4cute5tupleIJNS5_1CILi2EEENS7_ILi1EEES9_EEENS6_IJNS7_ILi128EEESB_NS7_ILi192EEEEEELi128ENS_6half_tEfNS_4arch4Sm90ELb0ELb0ELb1ELb0ELb0ELb0ELb0ELb1ELb1ELb1ELb0ELb0EEENS1_21CollectiveEpilogueFwdINS6_IJSB_SB_SB_EEESA_SE_SG_Li256ELb0ELb1ELb0ELb0EEENS1_29StaticPersistentTileSchedulerILb0EEEEEEEEEvNT_6ParamsE,@function
        .size           _ZN7cutlass13device_kernelIN5flash11enable_sm90INS1_16FlashAttnFwdSm90INS1_25CollectiveMainloopFwdSm90ILi2EN4cute5tupleIJNS5_1CILi2EEENS7_ILi1EEES9_EEENS6_IJNS7_ILi128EEESB_NS7_ILi192EEEEEELi128ENS_6half_tEfNS_4arch4Sm90ELb0ELb0ELb1ELb0ELb0ELb0ELb0ELb1ELb1ELb1ELb0ELb0EEENS1_21CollectiveEpilogueFwdINS6_IJSB_SB_SB_EEESA_SE_SG_Li256ELb0ELb1ELb0ELb0EEENS1_29StaticPersistentTileSchedulerILb0EEEEEEEEEvNT_6ParamsE,(.L_x_3194 - _ZN7cutlass13device_kernelIN5flash11enable_sm90INS1_16FlashAttnFwdSm90INS1_25CollectiveMainloopFwdSm90ILi2EN4cute5tupleIJNS5_1CILi2EEENS7_ILi1EEES9_EEENS6_IJNS7_ILi128EEESB_NS7_ILi192EEEEEELi128ENS_6half_tEfNS_4arch4Sm90ELb0ELb0ELb1ELb0ELb0ELb0ELb0ELb1ELb1ELb1ELb0ELb0EEENS1_21CollectiveEpilogueFwdINS6_IJSB_SB_SB_EEESA_SE_SG_Li256ELb0ELb1ELb0ELb0EEENS1_29StaticPersistentTileSchedulerILb0EEEEEEEEEvNT_6ParamsE)
        .other          _ZN7cutlass13device_kernelIN5flash11enable_sm90INS1_16FlashAttnFwdSm90INS1_25CollectiveMainloopFwdSm90ILi2EN4cute5tupleIJNS5_1CILi2EEENS7_ILi1EEES9_EEENS6_IJNS7_ILi128EEESB_NS7_ILi192EEEEEELi128ENS_6half_tEfNS_4arch4Sm90ELb0ELb0ELb1ELb0ELb0ELb0ELb0ELb1ELb1ELb1ELb0ELb0EEENS1_21CollectiveEpilogueFwdINS6_IJSB_SB_SB_EEESA_SE_SG_Li256ELb0ELb1ELb0ELb0EEENS1_29StaticPersistentTileSchedulerILb0EEEEEEEEEvNT_6ParamsE,@"STO_CUDA_ENTRY STV_DEFAULT"
_ZN7cutlass13device_kernelIN5flash11enable_sm90INS1_16FlashAttnFwdSm90INS1_25CollectiveMainloopFwdSm90ILi2EN4cute5tupleIJNS5_1CILi2EEENS7_ILi1EEES9_EEENS6_IJNS7_ILi128EEESB_NS7_ILi192EEEEEELi128ENS_6half_tEfNS_4arch4Sm90ELb0ELb0ELb1ELb0ELb0ELb0ELb0ELb1ELb1ELb1ELb0ELb0EEENS1_21CollectiveEpilogueFwdINS6_IJSB_SB_SB_EEESA_SE_SG_Li256ELb0ELb1ELb0ELb0EEENS1_29StaticPersistentTileSchedulerILb0EEEEEEEEEvNT_6ParamsE:
[----:B------:R-:W0:Y:S02]  /*0000*/  LDC R1, c[0x0][0x28] ;  /* 0x00000a00ff017b82 */ /* 0x000e240000000800 */
[----:B0-----:R-:W-:Y:S01]  /*0010*/  VIADD R1, R1, 0xffffffc8 ;  /* 0xffffffc801017836 */ /* 0x001fe20000000000 */
[----:B------:R-:W0:Y:S01]  /*0020*/  S2R R0, SR_TID.X ;  /* 0x0000000000007919 */ /* 0x000e220000002100 */
[----:B------:R-:W-:Y:S01]  /*0030*/  ELECT P0, URZ, PT ;  /* 0x00000000003f782f */ /* 0x000fe20003800000 */
[----:B------:R-:W-:Y:S01]  /*0040*/  BSSY B0, `(.L_x_171) ;  /* 0x000000e000007945 */ /* 0x000fe20003800000 */
[----:B0-----:R-:W-:-:S05]  /*0050*/  SHF.R.U32.HI R3, RZ, 0x5, R0 ;  /* 0x00000005ff037819 */ /* 0x001fca0000011600 */
[----:B------:R-:W0:Y:S02]  /*0060*/  SHFL.IDX PT, R2, R3, RZ, 0x1f ;  /* 0x00001fff03027589 */ /* 0x000e2400000e0000 */
[----:B0-----:R-:W-:Y:S02]  /*0070*/  ISETP.EQ.AND P0, PT, R2, RZ, P0 ;  /* 0x000000ff0200720c */ /* 0x001fe40000702270 */
[----:B------:R-:W-:-:S11]  /*0080*/  SHF.R.U32.HI R2, RZ, 0x7, R0 ;  /* 0x00000007ff027819 */ /* 0x000fd60000011600 */
        /* <DEDUP_REMOVED lines=9> */
.L_x_172:
[----:B------:R-:W-:Y:S05]  /*0120*/  BSYNC B0 ;  /* 0x0000000000007941 */ /* 0x000fea0003800000 */
.L_x_171:
[----:B------:R-:W-:Y:S01]  /*0130*/  VOTEU.ANY UP0, P0 ;  /* 0x00000000003f7886 */ /* 0x000fe20000000100 */
[----:B------:R-:W0:Y:S01]  /*0140*/  SHFL.IDX PT, R2, R2, RZ, 0x1f ;  /* 0x00001fff02027589 */ /* 0x000e2200000e0000 */
[----:B------:R-:W-:Y:S01]  /*0150*/  UMOV UR4, 0x80 ;  /* 0x0000008000047882 */ /* 0x000fe20000000000 */
[----:B------:R-:W-:Y:S01]  /*0160*/  UMOV UR7, 0x200 ;  /* 0x0000020000077882 */ /* 0x000fe20000000000 */
[----:B------:R-:W-:Y:S01]  /*0170*/  VOTEU.ANY UP1, P0 ;  /* 0x00000000003f7886 */ /* 0x000fe20000020100 */
[----:B------:R-:W1:Y:S01]  /*0180*/  @UP0 S2UR UR8, SR_CgaCtaId ;  /* 0x00000000000809c3 */ /* 0x000e620000008800 */
[----:B------:R-:W2:Y:S01]  /*0190*/  SHFL.IDX PT, R4, R3, RZ, 0x1f ;  /* 0x00001fff03047589 */ /* 0x000ea200000e0000 */
[----:B------:R-:W-:Y:S01]  /*01a0*/  @UP0 UMOV UR6, 0x400 ;  /* 0x0000040000060882 */ /* 0x000fe20000000000 */
[----:B------:R-:W-:-:S04]  /*01b0*/  @UP0 UIADD3 UR4, -UR4, 0x100000, URZ ;  /* 0x0010000004040890 */ /* 0x000fc8000fffe13f */
[----:B------:R-:W-:Y:S02]  /*01c0*/  @UP0 USHF.L.U32 UR5, UR4, 0xb, URZ ;  /* 0x0000000b04050899 */ /* 0x000fe4000800063f */
[----:B------:R-:W-:Y:S01]  /*01d0*/  @UP0 USHF.L.U32 UR4, UR4, 0x1, URZ ;  /* 0x0000000104040899 */ /* 0x000fe2000800063f */
[----:B------:R-:W-:Y:S01]  /*01e0*/  VOTEU.ANY UP2, P0 ;  /* 0x00000000003f7886 */ /* 0x000fe20000040100 */
[----:B0-----:R-:W-:Y:S01]  /*01f0*/  R2UR UR9, R2 ;  /* 0x00000000020972ca */ /* 0x001fe200000e0000 */
[----:B-1----:R-:W-:Y:S01]  /*0200*/  @UP0 ULEA UR8, UR8, UR6, 0x18 ;  /* 0x0000000608080291 */ /* 0x002fe2000f8ec03f */
[----:B--2---:R-:W-:Y:S01]  /*0210*/  ISETP.NE.AND P1, PT, R4, RZ, PT ;  /* 0x000000ff0400720c */ /* 0x004fe20003f25270 */
[----:B------:R-:W-:-:S04]  /*0220*/  @UP0 UIADD3 UR6, -UR7, 0x100000, URZ ;  /* 0x0010000007060890 */ /* 0x000fc8000fffe13f */
[----:B------:R-:W-:Y:S02]  /*0230*/  @UP0 USHF.L.U32 UR7, UR6, 0xb, URZ ;  /* 0x0000000b06070899 */ /* 0x000fe4000800063f */
[----:B------:R-:W-:-:S04]  /*0240*/  @UP0 USHF.L.U32 UR6, UR6, 0x1, URZ ;  /* 0x0000000106060899 */ /* 0x000fc8000800063f */
[----:B------:R-:W-:Y:S01]  /*0250*/  UISETP.NE.AND UP0, UPT, UR9, URZ, UPT ;  /* 0x0000003f0900728c */ /* 0x000fe2000bf05270 */
[----:B------:R-:W0:Y:S02]  /*0260*/  FENCE.VIEW.ASYNC.S ;  /* 0x00000000000073c6 */ /* 0x000e240000000000 */
[----:B0-----:R0:W1:Y:S05]  /*0270*/  @UP1 SYNCS.EXCH.64 URZ, [UR8+0x34800], UR4 ;  /* 0x03480004083f15b2 */ /* 0x00106a0008000100 */
[----:B------:R0:W2:Y:S01]  /*0280*/  @UP2 SYNCS.EXCH.64 URZ, [UR8+0x34820], UR6 ;  /* 0x03482006083f25b2 */ /* 0x0000a20008000100 */
[----:B------:R-:W-:Y:S05]  /*0290*/  @P1 BRA `(.L_x_173) ;  /* 0x0000000000481947 */ /* 0x000fea0003800000 */
[----:B0-----:R-:W0:Y:S01]  /*02a0*/  S2UR UR5, SR_CgaCtaId ;  /* 0x00000000000579c3 */ /* 0x001e220000008800 */
[----:B------:R-:W-:Y:S01]  /*02b0*/  UMOV UR4, 0x400 ;  /* 0x0000040000047882 */ /* 0x000fe20000000000 */
[----:B------:R-:W-:Y:S01]  /*02c0*/  UMOV UR6, 0x1 ;  /* 0x0000000100067882 */ /* 0x000fe20000000000 */
[----:B------:R-:W-:Y:S01]  /*02d0*/  UMOV UR7, 0x4 ;  /* 0x0000000400077882 */ /* 0x000fe20000000000 */
[----:B------:R-:W-:Y:S01]  /*02e0*/  ELECT P0, URZ, PT ;  /* 0x00000000003f782f */ /* 0x000fe20003800000 */
[----:B0-----:R-:W-:Y:S02]  /*02f0*/  ULEA UR8, UR5, UR4, 0x18 ;  /* 0x0000000405087291 */ /* 0x001fe4000f8ec03f */
[----:B------:R-:W-:-:S04]  /*0300*/  UIADD3 UR4, -UR6, 0x100000, URZ ;  /* 0x0010000006047890 */ /* 0x000fc8000fffe13f */
[----:B------:R-:W-:Y:S02]  /*0310*/  USHF.L.U32 UR5, UR4, 0xb, URZ ;  /* 0x0000000b04057899 */ /* 0x000fe4000800063f */
[----:B------:R-:W-:Y:S02]  /*0320*/  USHF.L.U32 UR4, UR4, 0x1, URZ ;  /* 0x0000000104047899 */ /* 0x000fe4000800063f */
[----:B------:R-:W-:-:S04]  /*0330*/  UIADD3 UR6, -UR7, 0x100000, URZ ;  /* 0x0010000007067890 */ /* 0x000fc8000fffe13f */
[----:B------:R-:W-:Y:S02]  /*0340*/  USHF.L.U32 UR7, UR6, 0xb, URZ ;  /* 0x0000000b06077899 */ /* 0x000fe4000800063f */
[----:B------:R-:W-:Y:S01]  /*0350*/  USHF.L.U32 UR6, UR6, 0x1, URZ ;  /* 0x0000000106067899 */ /* 0x000fe2000800063f */
[----:B------:R-:W0:Y:S03]  /*0360*/  FENCE.VIEW.ASYNC.S ;  /* 0x00000000000073c6 */ /* 0x000e260000000000 */
[----:B0-----:R3:W4:Y:S08]  /*0370*/  SYNCS.EXCH.64 URZ, [UR8+0x34830], UR4 ;  /* 0x03483004083f75b2 */ /* 0x0017300008000100 */
[----:B------:R3:W0:Y:S01]  /*0380*/  SYNCS.EXCH.64 URZ, [UR8+0x34840], UR6 ;  /* 0x03484006083f75b2 */ /* 0x0006220008000100 */
[----:B------:R3:W0:Y:S01]  /*0390*/  SYNCS.EXCH.64 URZ, [UR8+0x34838], UR4 ;  /* 0x03483804083f75b2 */ /* 0x0006220008000100 */
[----:B------:R3:W0:Y:S02]  /*03a0*/  SYNCS.EXCH.64 URZ, [UR8+0x34848], UR6 ;  /* 0x03484806083f75b2 */ /* 0x0006240008000100 */
[----:B---3--:R-:W-:Y:S01]  /*03b0*/  NOP ;  /* 0x0000000000007918 */ /* 0x008fe20000000000 */
.L_x_173:
[----:B0-----:R-:W0:Y:S01]  /*03c0*/  S2UR UR4, SR_CTAID.Y ;  /* 0x00000000000479c3 */ /* 0x001e220000002600 */
[----:B------:R-:W3:Y:S01]  /*03d0*/  SHFL.IDX PT, R8, R3, RZ, 0x1f ;  /* 0x00001fff03087589 */ /* 0x000ee200000e0000 */
[----:B------:R-:W-:Y:S01]  /*03e0*/  ULDC UR5, c[0x0][0x154] ;  /* 0x0000550000057ab9 */ /* 0x000fe20000000800 */
[----:B------:R-:W-:Y:S01]  /*03f0*/  SHF.R.S32.HI R5, RZ, 0x1f, R0 ;  /* 0x0000001fff057819 */ /* 0x000fe20000011400 */
[----:B------:R-:W-:-:S03]  /*0400*/  NOP ;  /* 0x0000000000007918 */ /* 0x000fc60000000000 */
[----:B------:R-:W-:Y:S01]  /*0410*/  LEA.HI R5, R5, R0, RZ, 0x7 ;  /* 0x0000000005057211 */ /* 0x000fe200078f38ff */
[----:B------:R-:W5:Y:S08]  /*0420*/  S2UR UR6, SR_CTAID.X ;  /* 0x00000000000679c3 */ /* 0x000f700000002500 */
[----:B------:R-:W1:Y:S01]  /*0430*/  LDC R7, c[0x0][0x148] ;  /* 0x00005200ff077b82 */ /* 0x000e620000000800 */
[----:B0-----:R-:W-:-:S02]  /*0440*/  I2FP.F32.U32 R2, UR4 ;  /* 0x0000000400027c45 */ /* 0x001fc40008201000 */
[----:B---3--:R-:W-:-:S03]  /*0450*/  ISETP.NE.AND P0, PT, R8, RZ, PT ;  /* 0x000000ff0800720c */ /* 0x008fc60003f05270 */
[----:B------:R-:W-:Y:S01]  /*0460*/  FMUL R6, R2, UR5 ;  /* 0x0000000502067c20 */ /* 0x000fe20008400000 */
[----:B-----5:R-:W-:-:S05]  /*0470*/  I2FP.F32.U32 R2, UR6 ;  /* 0x0000000600027c45 */ /* 0x020fca0008201000 */
[----:B------:R-:W0:Y:S02]  /*0480*/  F2I.U32.TRUNC.NTZ R6, R6 ;  /* 0x0000000600067305 */ /* 0x000e24000020f000 */
[----:B0-----:R-:W-:-:S04]  /*0490*/  IMAD.MOV R10, RZ, RZ, -R6 ;  /* 0x000000ffff0a7224 */ /* 0x001fc800078e0a06 */
[----:B-1----:R-:W-:Y:S01]  /*04a0*/  IMAD R13, R7, R10, UR4 ;  /* 0x00000004070d7e24 */ /* 0x002fe2000f8e020a */
[----:B------:R-:W-:Y:S02]  /*04b0*/  ULDC UR4, c[0x0][0x150] ;  /* 0x0000540000047ab9 */ /* 0x000fe40000000800 */
[----:B------:R-:W-:Y:S01]  /*04c0*/  FMUL R10, R2, UR4 ;  /* 0x00000004020a7c20 */ /* 0x000fe20008400000 */
[----:B------:R-:W-:Y:S06]  /*04d0*/  @P0 BRA `(.L_x_174) ;  /* 0x0000000000480947 */ /* 0x000fec0003800000 */
[----:B------:R-:W0:Y:S01]  /*04e0*/  S2UR UR5, SR_CgaCtaId ;  /* 0x00000000000579c3 */ /* 0x000e220000008800 */
        /* <DEDUP_REMOVED lines=12> */
[----:B0-----:R0:W1:Y:S08]  /*05b0*/  SYNCS.EXCH.64 URZ, [UR8+0x34850], UR4 ;  /* 0x03485004083f75b2 */ /* 0x0010700008000100 */
[----:B------:R0:W3:Y:S01]  /*05c0*/  SYNCS.EXCH.64 URZ, [UR8+0x34860], UR6 ;  /* 0x03486006083f75b2 */ /* 0x0000e20008000100 */
[----:B------:R0:W0:Y:S01]  /*05d0*/  SYNCS.EXCH.64 URZ, [UR8+0x34858], UR4 ;  /* 0x03485804083f75b2 */ /* 0x0000220008000100 */
[----:B------:R0:W0:Y:S01]  /*05e0*/  SYNCS.EXCH.64 URZ, [UR8+0x34868], UR6 ;  /* 0x03486806083f75b2 */ /* 0x0000220008000100 */
[----:B------:R-:W-:Y:S01]  /*05f0*/  NOP ;  /* 0x0000000000007918 */ /* 0x000fe20000000000 */
.L_x_174:
[----:B------:R-:W5:Y:S01]  /*0600*/  SHFL.IDX PT, R9, R3, RZ, 0x1f ;  /* 0x00001fff03097589 */ /* 0x000f6200000e0000 */
[----:B------:R-:W-:Y:S01]  /*0610*/  LOP3.LUT R5, R5, 0xffffff80, RZ, 0xc0, !PT ;  /* 0xffffff8005057812 */ /* 0x000fe200078ec0ff */
[----:B------:R-:W0:Y:S01]  /*0620*/  LDC R12, c[0x0][0x144] ;  /* 0x00005100ff0c7b82 */ /* 0x000e220000000800 */
[----:B------:R-:W0:Y:S01]  /*0630*/  F2I.U32.TRUNC.NTZ R10, R10 ;  /* 0x0000000a000a7305 */ /* 0x000e22000020f000 */
[----:B------:R-:W-:Y:S01]  /*0640*/  SHF.R.S32.HI R11, RZ, 0x1f, R8 ;  /* 0x0000001fff0b7819 */ /* 0x000fe20000011408 */
[----:B------:R-:W-:Y:S01]  /*0650*/  NOP ;  /* 0x0000000000007918 */ /* 0x000fe20000000000 */
[----:B------:R-:W-:-:S05]  /*0660*/  IMAD.IADD R5, R0, 0x1, -R5 ;  /* 0x0000000100057824 */ /* 0x000fca00078e0a05 */
[----:B------:R-:W-:-:S04]  /*0670*/  SHF.R.S32.HI R2, RZ, 0x1f, R5 ;  /* 0x0000001fff027819 */ /* 0x000fc80000011405 */
[----:B------:R-:W-:-:S04]  /*0680*/  LEA.HI R2, R2, R5, RZ, 0x3 ;  /* 0x0000000502027211 */ /* 0x000fc800078f18ff */
[--C-:B------:R-:W-:Y:S02]  /*0690*/  SHF.R.S32.HI R6, RZ, 0x3, R2.reuse ;  /* 0x00000003ff067819 */ /* 0x100fe40000011402 */
[----:B------:R-:W-:Y:S02]  /*06a0*/  SHF.R.S32.HI R7, RZ, 0x1f, R2 ;  /* 0x0000001fff077819 */ /* 0x000fe40000011402 */
[----:B-----5:R-:W-:Y:S02]  /*06b0*/  ISETP.NE.AND P0, PT, R9, RZ, PT ;  /* 0x000000ff0900720c */ /* 0x020fe40003f05270 */
[----:B------:R-:W-:Y:S02]  /*06c0*/  LEA.HI R7, R7, R6, RZ, 0x2 ;  /* 0x0000000607077211 */ /* 0x000fe400078f10ff */
[----:B------:R-:W-:Y:S02]  /*06d0*/  SHF.R.S32.HI R9, RZ, 0x1f, R4 ;  /* 0x0000001fff097819 */ /* 0x000fe40000011404 */
[----:B------:R-:W-:-:S02]  /*06e0*/  LOP3.LUT R7, R7, 0xfffffffc, RZ, 0xc0, !PT ;  /* 0xfffffffc07077812 */ /* 0x000fc400078ec0ff */
[----:B------:R-:W-:-:S05]  /*06f0*/  LEA.HI R9, R9, R4, RZ, 0x2 ;  /* 0x0000000409097211 */ /* 0x000fca00078f10ff */
[----:B------:R-:W-:Y:S05]  /*0700*/  @P0 BRA `(.L_x_175) ;  /* 0x0000000000480947 */ /* 0x000fea0003800000 */
[----:B0-----:R-:W0:Y:S01]  /*0710*/  S2UR UR5, SR_CgaCtaId ;  /* 0x00000000000579c3 */ /* 0x001e220000008800 */
[----:B------:R-:W-:Y:S01]  /*0720*/  UMOV UR4, 0x400 ;  /* 0x0000040000047882 */ /* 0x000fe20000000000 */
[----:B------:R-:W-:Y:S01]  /*0730*/  UMOV UR6, 0x1 ;  /* 0x0000000100067882 */ /* 0x000fe20000000000 */
[----:B------:R-:W-:Y:S01]  /*0740*/  UMOV UR9, 0x2 ;  /* 0x0000000200097882 */ /* 0x000fe20000000000 */
[----:B------:R-:W-:-:S04]  /*0750*/  UIADD3 UR6, -UR6, 0x100000, URZ ;  /* 0x0010000006067890 */ /* 0x000fc8000fffe13f */
[----:B------:R-:W-:Y:S02]  /*0760*/  USHF.L.U32 UR7, UR6, 0xb, URZ ;  /* 0x0000000b06077899 */ /* 0x000fe4000800063f */
[----:B------:R-:W-:Y:S01]  /*0770*/  USHF.L.U32 UR6, UR6, 0x1, URZ ;  /* 0x0000000106067899 */ /* 0x000fe2000800063f */
[----:B------:R-:W-:Y:S01]  /*0780*/  ELECT P0, URZ, PT ;  /* 0x00000000003f782f */ /* 0x000fe20003800000 */
[----:B0-----:R-:W-:Y:S02]  /*0790*/  ULEA UR8, UR5, UR4, 0x18 ;  /* 0x0000000405087291 */ /* 0x001fe4000f8ec03f */
[----:B------:R-:W-:-:S04]  /*07a0*/  UIADD3 UR4, -UR9, 0x100000, URZ ;  /* 0x0010000009047890 */ /* 0x000fc8000fffe13f */
[----:B------:R-:W-:Y:S02]  /*07b0*/  USHF.L.U32 UR5, UR4, 0xb, URZ ;  /* 0x0000000b04057899 */ /* 0x000fe4000800063f */
[----:B------:R-:W-:Y:S01]  /*07c0*/  USHF.L.U32 UR4, UR4, 0x1, URZ ;  /* 0x0000000104047899 */ /* 0x000fe2000800063f */
[----:B------:R-:W0:Y:S03]  /*07d0*/  FENCE.VIEW.ASYNC.S ;  /* 0x00000000000073c6 */ /* 0x000e260000000000 */
[----:B0-----:R0:W0:Y:S08]  /*07e0*/  SYNCS.EXCH.64 URZ, [UR8+0x34870], UR6 ;  /* 0x03487006083f75b2 */ /* 0x0010300008000100 */
[----:B------:R0:W0:Y:S01]  /*07f0*/  SYNCS.EXCH.64 URZ, [UR8+0x34880], UR4 ;  /* 0x03488004083f75b2 */ /* 0x0000220008000100 */
[----:B------:R0:W0:Y:S01]  /*0800*/  SYNCS.EXCH.64 URZ, [UR8+0x34878], UR6 ;  /* 0x03487806083f75b2 */ /* 0x0000220008000100 */
[----:B------:R0:W0:Y:S01]  /*0810*/  SYNCS.EXCH.64 URZ, [UR8+0x34888], UR4 ;  /* 0x03488804083f75b2 */ /* 0x0000220008000100 */
[----:B------:R-:W-:Y:S01]  /*0820*/  NOP ;  /* 0x0000000000007918 */ /* 0x000fe20000000000 */
.L_x_175:
[----:B------:R-:W5:Y:S01]  /*0830*/  SHFL.IDX PT, R14, R3, RZ, 0x1f ;  /* 0x00001fff030e7589 */ /* 0x000f6200000e0000 */
[----:B0-----:R-:W0:Y:S01]  /*0840*/  S2UR UR4, SR_CTAID.X ;  /* 0x00000000000479c3 */ /* 0x001e220000002500 */
[----:B------:R-:W-:Y:S01]  /*0850*/  LOP3.LUT R9, R9, 0x3ffffffc, RZ, 0xc0, !PT ;  /* 0x3ffffffc09097812 */ /* 0x000fe200078ec0ff */
[----:B------:R-:W-:Y:S01]  /*0860*/  IMAD.IADD R7, R6, 0x1, -R7 ;  /* 0x0000000106077824 */ /* 0x000fe200078e0a07 */
[----:B------:R-:W-:Y:S01]  /*0870*/  LEA.HI R11, R11, R8, RZ, 0x2 ;  /* 0x000000080b0b7211 */ /* 0x000fe200078f10ff */
[----:B------:R-:W-:Y:S02]  /*0880*/  NOP ;  /* 0x0000000000007918 */ /* 0x000fe40000000000 */
[----:B------:R-:W-:Y:S01]  /*0890*/  IMAD.IADD R4, R4, 0x1, -R9 ;  /* 0x0000000104047824 */ /* 0x000fe200078e0a09 */
[----:B------:R-:W-:Y:S01]  /*08a0*/  LOP3.LUT R11, R11, 0x3ffffffc, RZ, 0xc0, !PT ;  /* 0x3ffffffc0b0b7812 */ /* 0x000fe200078ec0ff */
[----:B------:R-:W1:Y:S02]  /*08b0*/  LDC R6, c[0x0][0x140] ;  /* 0x00005000ff067b82 */ /* 0x000e640000000800 */
[----:B------:R-:W-:-:S02]  /*08c0*/  IMAD R4, R4, 0x4, R7 ;  /* 0x0000000404047824 */ /* 0x000fc400078e0207 */
[----:B------:R-:W-:Y:S02]  /*08d0*/  IMAD.IADD R8, R8, 0x1, -R11 ;  /* 0x0000000108087824 */ /* 0x000fe400078e0a0b */
[----:B------:R-:W-:Y:S01]  /*08e0*/  IMAD.MOV R11, RZ, RZ, -R10 ;  /* 0x000000ffff0b7224 */ /* 0x000fe200078e0a0a */
[----:B------:R-:W-:Y:S01]  /*08f0*/  LEA.HI R2, R4, R4, RZ, 0x1 ;  /* 0x0000000404027211 */ /* 0x000fe200078f08ff */
[----:B------:R-:W-:-:S03]  /*0900*/  IMAD R8, R8, 0x4, R7 ;  /* 0x0000000408087824 */ /* 0x000fc600078e0207 */
[----:B------:R-:W-:Y:S02]  /*0910*/  LOP3.LUT R9, R2, 0xfffffffe, RZ, 0xc0, !PT ;  /* 0xfffffffe02097812 */ /* 0x000fe400078ec0ff */
[----:B------:R-:W-:Y:S02]  /*0920*/  LEA.HI R2, R8, R8, RZ, 0x1 ;  /* 0x0000000808027211 */ /* 0x000fe400078f08ff */
[----:B-----5:R-:W-:Y:S01]  /*0930*/  ISETP.NE.AND P0, PT, R14, RZ, PT ;  /* 0x000000ff0e00720c */ /* 0x020fe20003f05270 */
[----:B0-----:R-:W-:Y:S01]  /*0940*/  IMAD R12, R12, R11, UR4 ;  /* 0x000000040c0c7e24 */ /* 0x001fe2000f8e020b */
[----:B------:R-:W-:Y:S01]  /*0950*/  LOP3.LUT R7, R2, 0xfffffffe, RZ, 0xc0, !PT ;  /* 0xfffffffe02077812 */ /* 0x000fe200078ec0ff */
[----:B------:R-:W-:-:S04]  /*0960*/  IMAD.IADD R9, R4, 0x1, -R9 ;  /* 0x0000000104097824 */ /* 0x000fc800078e0a09 */
[----:B------:R-:W-:Y:S01]  /*0970*/  IMAD.IADD R7, R8, 0x1, -R7 ;  /* 0x0000000108077824 */ /* 0x000fe200078e0a07 */
[----:B------:R-:W-:-:S05]  /*0980*/  ISETP.NE.AND P5, PT, R9, R12, PT ;  /* 0x0000000c0900720c */ /* 0x000fca0003fa5270 */
[----:B------:R-:W-:Y:S08]  /*0990*/  @P0 BRA `(.L_x_176) ;  /* 0x0000000000480947 */ /* 0x000ff00003800000 */
        /* <DEDUP_REMOVED lines=18> */
.L_x_176:
[----:B------:R-:W5:Y:S01]  /*0ac0*/  SHFL.IDX PT, R9, R3, RZ, 0x1f ;  /* 0x00001fff03097589 */ /* 0x000f6200000e0000 */
[----:B------:R-:W-:Y:S01]  /*0ad0*/  ISETP.NE.AND P2, PT, R7, R12, PT ;  /* 0x0000000c0700720c */ /* 0x000fe20003f45270 */
[----:B------:R-:W-:Y:S01]  /*0ae0*/  IMAD.SHL.U32 R7, R4, 0x4, RZ ;  /* 0x0000000404077824 */ /* 0x000fe200078e00ff */
[----:B------:R-:W-:Y:S01]  /*0af0*/  LOP3.LUT P0, RZ, R5, 0x7, RZ, 0xc0, !PT ;  /* 0x0000000705ff7812 */ /* 0x000fe2000780c0ff */
[----:B------:R-:W-:Y:S01]  /*0b00*/  IMAD.SHL.U32 R17, R8, 0x4, RZ ;  /* 0x0000000408117824 */ /* 0x000fe200078e00ff */
[----:B-1----:R-:W-:Y:S01]  /*0b10*/  ISETP.EQ.U32.AND P1, PT, R6, 0x1, PT ;  /* 0x000000010600780c */ /* 0x002fe20003f22070 */
[----:B------:R-:W-:Y:S01]  /*0b20*/  IMAD.MOV.U32 R16, RZ, RZ, 0x1 ;  /* 0x00000001ff107424 */ /* 0x000fe200078e00ff */
[----:B------:R-:W-:Y:S01]  /*0b30*/  LOP3.LUT R18, R4, 0xc, R7, 0x78, !PT ;  /* 0x0000000c04127812 */ /* 0x000fe200078e7807 */
[----:B------:R-:W-:Y:S01]  /*0b40*/  NOP ;  /* 0x0000000000007918 */ /* 0x000fe20000000000 */
[----:B------:R-:W-:Y:S02]  /*0b50*/  LOP3.LUT R17, R8, 0xc, R17, 0x78, !PT ;  /* 0x0000000c08117812 */ /* 0x000fe400078e7811 */
[----:B------:R-:W-:-:S02]  /*0b60*/  ISETP.LT.U32.AND P4, PT, R18, 0x2, !P0 ;  /* 0x000000021200780c */ /* 0x000fc40004781070 */
[----:B------:R-:W-:Y:S02]  /*0b70*/  @P5 LEA.HI R2, R18, R18, RZ, 0x1 ;  /* 0x0000001212025211 */ /* 0x000fe400078f08ff */
[----:B------:R-:W-:Y:S02]  /*0b80*/  SEL R5, RZ, 0x1, !P4 ;  /* 0x00000001ff057807 */ /* 0x000fe40006000000 */
[----:B------:R-:W-:Y:S02]  /*0b90*/  @P5 SHF.R.S32.HI R2, RZ, 0x1, R2 ;  /* 0x00000001ff025819 */ /* 0x000fe40000011402 */
[----:B------:R-:W-:Y:S02]  /*0ba0*/  @P2 LEA.HI R4, R17, R17, RZ, 0x1 ;  /* 0x0000001111042211 */ /* 0x000fe400078f08ff */
[----:B------:R-:W-:Y:S01]  /*0bb0*/  @P5 ISETP.NE.AND P6, PT, R2, R13, PT ;  /* 0x0000000d0200520c */ /* 0x000fe20003fc5270 */
[----:B------:R-:W-:Y:S01]  /*0bc0*/  IMAD.MOV.U32 R2, RZ, RZ, 0x1 ;  /* 0x00000001ff027424 */ /* 0x000fe200078e00ff */
[----:B------:R-:W-:-:S02]  /*0bd0*/  @P2 SHF.R.S32.HI R4, RZ, 0x1, R4 ;  /* 0x00000001ff042819 */ /* 0x000fc40000011404 */
[----:B-----5:R-:W-:Y:S02]  /*0be0*/  ISETP.NE.AND P4, PT, R9, RZ, PT ;  /* 0x000000ff0900720c */ /* 0x020fe40003f85270 */
[----:B------:R-:W-:Y:S02]  /*0bf0*/  @P5 SEL R16, RZ, 0x1, P6 ;  /* 0x00000001ff105807 */ /* 0x000fe40003000000 */
[----:B------:R-:W-:Y:S02]  /*0c00*/  @P2 ISETP.NE.AND P3, PT, R4, R13, PT ;  /* 0x0000000d0400220c */ /* 0x000fe40003f65270 */
[----:B------:R-:W-:Y:S02]  /*0c10*/  ISETP.LT.U32.AND P0, PT, R17, 0x2, !P0 ;  /* 0x000000021100780c */ /* 0x000fe40004701070 */
[----:B------:R-:W-:Y:S02]  /*0c20*/  LOP3.LUT R16, R16, R5, RZ, 0xc0, !PT ;  /* 0x0000000510107212 */ /* 0x000fe400078ec0ff */
[----:B------:R-:W-:-:S02]  /*0c30*/  SEL R5, RZ, 0x1, !P0 ;  /* 0x00000001ff057807 */ /* 0x000fc40004000000 */
[----:B------:R-:W-:Y:S01]  /*0c40*/  @P2 SEL R2, RZ, 0x1, P3 ;  /* 0x00000001ff022807 */ /* 0x000fe20001800000 */
[----:B------:R-:W-:Y:S06]  /*0c50*/  @P4 BRA `(.L_x_177) ;  /* 0x0000000000484947 */ /* 0x000fec0003800000 */
        /* <DEDUP_REMOVED lines=16> */
[----:B------:R1:W0:Y:S02]  /*0d60*/  SYNCS.EXCH.64 URZ, [UR8+0x348c8], UR6 ;  /* 0x0348c806083f75b2 */ /* 0x0002240008000100 */
[----:B-1----:R-:W-:Y:S01]  /*0d70*/  NOP ;  /* 0x0000000000007918 */ /* 0x002fe20000000000 */
.L_x_177:
[----:B------:R-:W-:Y:S01]  /*0d80*/  LOP3.LUT R2, R2, R5, RZ, 0xc0, !PT ;  /* 0x0000000502027212 */ /* 0x000fe200078ec0ff */
[----:B------:R-:W-:Y:S01]  /*0d90*/  NOP ;  /* 0x0000000000007918 */ /* 0x000fe20000000000 */
[----:B------:R-:W-:Y:S05]  /*0da0*/  @!P1 BRA `(.L_x_178) ;  /* 0x0000000000089947 */ /* 0x000fea0003800000 */
[----:B0-234-:R-:W-:Y:S01]  /*0db0*/  UCGABAR_ARV ;  /* 0x00000000000079c7 */ /* 0x01dfe20008000000 */
[----:B------:R-:W-:Y:S05]  /*0dc0*/  BRA `(.L_x_179) ;  /* 0x0000000000047947 */ /* 0x000fea0003800000 */
.L_x_178:
[----:B0-234-:R-:W-:Y:S01]  /*0dd0*/  NOP ;  /* 0x0000000000007918 */ /* 0x01dfe20000000000 */
.L_x_179:
[----:B------:R-:W-:Y:S05]  /*0de0*/  @!P1 BRA `(.L_x_180) ;  /* 0x00000000000c9947 */ /* 0x000fea0003800000 */
[----:B------:R-:W-:Y:S01]  /*0df0*/  UCGABAR_WAIT ;  /* 0x0000000000007dc7 */ /* 0x000fe20008000000 */
[----:B------:R-:W-:Y:S01]  /*0e00*/  CCTL.IVALL ;  /* 0x00000000ff00798f */ /* 0x000fe20002000000 */
[----:B------:R-:W-:Y:S05]  /*0e10*/  BRA `(.L_x_181) ;  /* 0x0000000000047947 */ /* 0x000fea0003800000 */
.L_x_180:
[----:B------:R-:W-:Y:S06]  /*0e20*/  BAR.SYNC.DEFER_BLOCKING 0x0 ;  /* 0x0000000000007b1d */ /* 0x000fec0000010000 */
.L_x_181:
[----:B------:R-:W-:Y:S01]  /*0e30*/  UMOV UR4, 0x1 ;  /* 0x0000000100047882 */ /* 0x000fe20000000000 */
[----:B------:R-:W-:Y:S01]  /*0e40*/  PLOP3.LUT P0, PT, PT, PT, UP0, 0x80, 0x0 ;  /* 0x000000000000781c */ /* 0x000fe20003f0f008 */
[----:B------:R-:W-:Y:S01]  /*0e50*/  USEL UR4, UR4, 0x2, !UP0 ;  /* 0x0000000204047887 */ /* 0x000fe2000c000000 */
[----:B------:R-:W-:-:S05]  /*0e60*/  ULDC.64 UR60, c[0x0][0x208] ;  /* 0x00008200003c7ab9 */ /* 0x000fca0000000a00 */
[----:B------:R-:W-:-:S05]  /*0e70*/  IMAD.U32 R4, RZ, RZ, UR4 ;  /* 0x00000004ff047e24 */ /* 0x000fca000f8e00ff */
[----:B------:R0:W-:Y:S01]  /*0e80*/  STL [R1+0x30], R4 ;  /* 0x0000300401007387 */ /* 0x0001e20000100800 */
[----:B------:R-:W-:Y:S05]  /*0e90*/  @!P0 BRA `(.L_x_182) ;  /* 0x0000007c00948947 */ /* 0x000fea0003800000 */
.L_x_183:
        /* <DEDUP_REMOVED lines=9> */
[----:B0-----:R-:W2:Y:S01]  /*0f30*/  LDL R4, [R1+0x30] ;  /* 0x0000300001047983 */ /* 0x001ea20000100800 */
[----:B------:R-:W-:Y:S01]  /*0f40*/  VIADD R0, R0, 0xffffff80 ;  /* 0xffffff8000007836 */ /* 0x000fe20000000000 */
[----:B------:R-:W-:Y:S01]  /*0f50*/  UMOV UR37, URZ ;  /* 0x0000003f00257c82 */ /* 0x000fe20008000000 */
[----:B------:R-:W-:Y:S01]  /*0f60*/  IMAD.MOV.U32 R192, RZ, RZ, -0x2 ;  /* 0xfffffffeffc07424 */ /* 0x000fe200078e00ff */
[----:B------:R-:W-:Y:S01]  /*0f70*/  UMOV UR36, URZ ;  /* 0x0000003f00247c82 */ /* 0x000fe20008000000 */
[----:B------:R-:W-:Y:S01]  /*0f80*/  IMAD.MOV.U32 R184, RZ, RZ, RZ ;  /* 0x000000ffffb87224 */ /* 0x000fe200078e00ff */
[----:B------:R-:W-:-:S04]  /*0f90*/  SHF.R.S32.HI R3, RZ, 0x1f, R0 ;  /* 0x0000001fff037819 */ /* 0x000fc80000011400 */
[CC--:B------:R-:W-:Y:S02]  /*0fa0*/  LEA.HI R5, R3.reuse, R0.reuse, RZ, 0x7 ;  /* 0x0000000003057211 */ /* 0x0c0fe400078f38ff */
[-C--:B------:R-:W-:Y:S02]  /*0fb0*/  LEA.HI R6, R3, R0.reuse, RZ, 0x4 ;  /* 0x0000000003067211 */ /* 0x080fe400078f20ff */
[----:B------:R-:W-:Y:S02]  /*0fc0*/  LOP3.LUT R7, R5, 0xffffff80, RZ, 0xc0, !PT ;  /* 0xffffff8005077812 */ /* 0x000fe400078ec0ff */
[----:B------:R-:W-:Y:S02]  /*0fd0*/  LOP3.LUT R9, R6, 0x3fffff0, RZ, 0xc0, !PT ;  /* 0x03fffff006097812 */ /* 0x000fe400078ec0ff */
[----:B------:R-:W-:Y:S01]  /*0fe0*/  SHF.R.S32.HI R11, RZ, 0x4, R6 ;  /* 0x00000004ff0b7819 */ /* 0x000fe20000011406 */
[C---:B------:R-:W-:Y:S01]  /*0ff0*/  IMAD.IADD R186, R0.reuse, 0x1, -R7 ;  /* 0x0000000100ba7824 */ /* 0x040fe200078e0a07 */
[CC--:B------:R-:W-:Y:S01]  /*1000*/  LEA.HI R10, R3.reuse, R0.reuse, RZ, 0x2 ;  /* 0x00000000030a7211 */ /* 0x0c0fe200078f10ff */
[----:B------:R-:W-:Y:S01]  /*1010*/  IMAD.IADD R9, R0, 0x1, -R9 ;  /* 0x0000000100097824 */ /* 0x000fe200078e0a09 */
[----:B------:R-:W-:-:S02]  /*1020*/  LEA.HI R185, R3, R0, RZ, 0x3 ;  /* 0x0000000003b97211 */ /* 0x000fc400078f18ff */
[----:B------:R-:W-:Y:S02]  /*1030*/  SHF.R.S32.HI R7, RZ, 0x1f, R186 ;  /* 0x0000001fff077819 */ /* 0x000fe400000114ba */
[----:B------:R-:W-:Y:S02]  /*1040*/  LEA.HI R6, R6, R11, RZ, 0x1 ;  /* 0x0000000b06067211 */ /* 0x000fe400078f08ff */
[----:B------:R-:W-:Y:S02]  /*1050*/  SHF.R.S32.HI R188, RZ, 0x7, R5 ;  /* 0x00000007ffbc7819 */ /* 0x000fe40000011405 */
[----:B------:R-:W-:Y:S02]  /*1060*/  LOP3.LUT R6, R6, 0x1ffffffe, RZ, 0xc0, !PT ;  /* 0x1ffffffe06067812 */ /* 0x000fe400078ec0ff */
[----:B------:R-:W-:Y:S02]  /*1070*/  LOP3.LUT R23, R185, 0xfffffff8, RZ, 0xc0, !PT ;  /* 0xfffffff8b9177812 */ /* 0x000fe400078ec0ff */
[----:B------:R-:W-:Y:S01]  /*1080*/  LEA.HI R5, R5, R188, RZ, 0x1 ;  /* 0x000000bc05057211 */ /* 0x000fe200078f08ff */
[----:B------:R-:W-:Y:S01]  /*1090*/  IMAD.IADD R6, R11, 0x1, -R6 ;  /* 0x000000010b067824 */ /* 0x000fe200078e0a06 */
[----:B------:R-:W-:Y:S01]  /*10a0*/  SHF.R.S32.HI R185, RZ, 0x3, R185 ;  /* 0x00000003ffb97819 */ /* 0x000fe200000114b9 */
[----:B------:R-:W-:Y:S01]  /*10b0*/  IMAD.IADD R23, R0, 0x1, -R23 ;  /* 0x0000000100177824 */ /* 0x000fe200078e0a17 */
[----:B------:R-:W-:-:S03]  /*10c0*/  LOP3.LUT R5, R5, 0x3fffffe, RZ, 0xc0, !PT ;  /* 0x03fffffe05057812 */ /* 0x000fc600078ec0ff */
[----:B------:R-:W-:Y:S02]  /*10d0*/  IMAD.SHL.U32 R19, R23, 0x8, RZ ;  /* 0x0000000817137824 */ /* 0x000fe400078e00ff */
[----:B------:R-:W-:Y:S02]  /*10e0*/  IMAD.IADD R5, R188, 0x1, -R5 ;  /* 0x00000001bc057824 */ /* 0x000fe400078e0a05 */
[----:B------:R-:W-:-:S05]  /*10f0*/  VIADD R22, R19, 0x40 ;  /* 0x0000004013167836 */ /* 0x000fca0000000000 */
[----:B------:R-:W-:Y:S02]  /*1100*/  SHF.R.S32.HI R194, RZ, 0x1f, R22 ;  /* 0x0000001fffc27819 */ /* 0x000fe40000011416 */
[----:B--2---:R-:W-:Y:S02]  /*1110*/  R2UR UR4, R4 ;  /* 0x00000000040472ca */ /* 0x004fe400000e0000 */
[----:B------:R-:W-:Y:S02]  /*1120*/  LEA.HI R4, R3, R0, RZ, 0x5 ;  /* 0x0000000003047211 */ /* 0x000fe400078f28ff */
[----:B------:R-:W-:-:S03]  /*1130*/  LOP3.LUT R3, R10, 0xfffffffc, RZ, 0xc0, !PT ;  /* 0xfffffffc0a037812 */ /* 0x000fc600078ec0ff */
[----:B------:R-:W-:Y:S02]  /*1140*/  IMAD.SHL.U32 R4, R4, 0x20, RZ ;  /* 0x0000002004047824 */ /* 0x000fe400078e00ff */
[----:B------:R-:W-:-:S03]  /*1150*/  IMAD.IADD R10, R0, 0x1, -R3 ;  /* 0x00000001000a7824 */ /* 0x000fc600078e0a03 */
[----:B------:R-:W-:Y:S01]  /*1160*/  LOP3.LUT R8, R4, 0xfffffc00, RZ, 0xc0, !PT ;  /* 0xfffffc0004087812 */ /* 0x000fe200078ec0ff */
[----:B------:R-:W-:Y:S01]  /*1170*/  ULOP3.LUT UR4, UR4, 0x1, URZ, 0xfc, !UPT ;  /* 0x0000000104047892 */ /* 0x000fe2000f8efc3f */
[CC--:B------:R-:W-:Y:S02]  /*1180*/  LEA.HI R4, R7.reuse, R186.reuse, RZ, 0x2 ;  /* 0x000000ba07047211 */ /* 0x0c0fe400078f10ff */
[----:B------:R-:W-:Y:S01]  /*1190*/  LEA.HI R7, R7, R186, RZ, 0x5 ;  /* 0x000000ba07077211 */ /* 0x000fe200078f28ff */
[----:B------:R-:W-:Y:S01]  /*11a0*/  IMAD R9, R9, 0x40, R8 ;  /* 0x0000004009097824 */ /* 0x000fe200078e0208 */
[--C-:B------:R-:W-:Y:S01]  /*11b0*/  SHF.R.S32.HI R8, RZ, 0x2, R4.reuse ;  /* 0x00000002ff087819 */ /* 0x100fe20000011404 */
[----:B------:R-:W-:Y:S01]  /*11c0*/  IMAD.U32 R193, RZ, RZ, UR4 ;  /* 0x00000004ffc17e24 */ /* 0x000fe2000f8e00ff */
[----:B------:R-:W-:Y:S01]  /*11d0*/  SHF.R.S32.HI R13, RZ, 0x1f, R4 ;  /* 0x0000001fff0d7819 */ /* 0x000fe20000011404 */
[----:B------:R-:W-:Y:S01]  /*11e0*/  IMAD R191, R6, 0x8, R9 ;  /* 0x0000000806bf7824 */ /* 0x000fe200078e0209 */
[----:B------:R-:W-:-:S02]  /*11f0*/  LEA.HI R0, R10, R10, RZ, 0x1 ;  /* 0x0000000a0a007211 */ /* 0x000fc400078f08ff */
[----:B------:R-:W-:Y:S02]  /*1200*/  LEA.HI R13, R13, R8, RZ, 0x3 ;  /* 0x000000080d0d7211 */ /* 0x000fe400078f18ff */
[----:B------:R-:W-:Y:S02]  /*1210*/  SHF.R.S32.HI R7, RZ, 0x5, R7 ;  /* 0x00000005ff077819 */ /* 0x000fe40000011407 */
[----:B------:R-:W-:Y:S02]  /*1220*/  LOP3.LUT R13, R13, 0xfffffff8, RZ, 0xc0, !PT ;  /* 0xfffffff80d0d7812 */ /* 0x000fe400078ec0ff */
[----:B------:R-:W-:Y:S02]  /*1230*/  LOP3.LUT R3, R4, 0x7ffffffc, RZ, 0xc0, !PT ;  /* 0x7ffffffc04037812 */ /* 0x000fe400078ec0ff */
[----:B------:R-:W-:Y:S01]  /*1240*/  LOP3.LUT R9, R0, 0x1ffffffe, RZ, 0xc0, !PT ;  /* 0x1ffffffe00097812 */ /* 0x000fe200078ec0ff */
[----:B------:R-:W-:Y:S02]  /*1250*/  IMAD.IADD R8, R8, 0x1, -R13 ;  /* 0x0000000108087824 */ /* 0x000fe400078e0a0d */
[----:B------:R-:W-:-:S02]  /*1260*/  IMAD.IADD R3, R186, 0x1, -R3 ;  /* 0x00000001ba037824 */ /* 0x000fc400078e0a03 */
[----:B------:R-:W-:Y:S02]  /*1270*/  IMAD R8, R7, 0x10, R8 ;  /* 0x0000001007087824 */ /* 0x000fe400078e0208 */
[----:B------:R-:W-:Y:S02]  /*1280*/  IMAD.IADD R190, R10, 0x1, -R9 ;  /* 0x000000010abe7824 */ /* 0x000fe400078e0a09 */
[----:B------:R-:W-:Y:S02]  /*1290*/  IMAD R189, R5, 0x40, R8 ;  /* 0x0000004005bd7824 */ /* 0x000fe400078e0208 */
[----:B------:R-:W-:Y:S02]  /*12a0*/  IMAD R192, R3, R192, 0x80 ;  /* 0x0000008003c07424 */ /* 0x000fe400078e02c0 */
[----:B------:R-:W-:-:S07]  /*12b0*/  IMAD R190, R190, 0x8, R189 ;  /* 0x00000008bebe7824 */ /* 0x000fce00078e02bd */
.L_x_216:
[----:B0-----:R-:W0:Y:S01]  /*12c0*/  SHFL.IDX PT, R0, R188, RZ, 0x1f ;  /* 0x00001fffbc007589 */ /* 0x001e2200000e0000 */
[----:B------:R-:W1:Y:S01]  /*12d0*/  S2UR UR4, SR_CgaCtaId ;  /* 0x00000000000479c3 */ /* 0x000e620000008800 */
[----:B------:R-:W-:Y:S01]  /*12e0*/  ULDC.64 UR8, c[0x0][0x418] ;  /* 0x0001060000087ab9 */ /* 0x000fe20000000a00 */
[----:B------:R-:W-:Y:S01]  /*12f0*/  UMOV UR40, 0x400 ;  /* 0x0000040000287882 */ /* 0x000fe20000000000 */
[----:B------:R-:W-:Y:S01]  /*1300*/  UISETP.NE.U32.AND UP0, UPT, UR8, URZ, UPT ;  /* 0x0000003f0800728c */ /* 0x000fe2000bf05070 */
[----:B------:R-:W-:Y:S01]  /*1310*/  ULDC UR5, c[0x0][0xc38] ;  /* 0x00030e0000057ab9 */ /* 0x000fe20000000800 */
[----:B------:R-:W-:Y:S01]  /*1320*/  ULDC UR6, c[0x0][0x424] ;  /* 0x0001090000067ab9 */ /* 0x000fe20000000800 */
[----:B------:R-:W-:Y:S02]  /*1330*/  UISETP.NE.AND UP1, UPT, UR5, 0x1, UPT ;  /* 0x000000010500788c */ /* 0x000fe4000bf25270 */
[----:B--2---:R-:W2:Y:S01]  /*1340*/  LDC R89, c[0x0][0x2f0] ;  /* 0x0000bc00ff597b82 */ /* 0x004ea20000000800 */
        /* <DEDUP_REMOVED lines=19> */
[----:B----4-:R-:W-:Y:S01]  /*1480*/  SHF.R.S32.HI R3, RZ, 0x1f, R0 ;  /* 0x0000001fff037819 */ /* 0x010fe20000011400 */
        /* <DEDUP_REMOVED lines=10> */
[----:B---3-5:R-:W-:Y:S11]  /*1530*/  @!P0 BRA `(.L_x_184) ;  /* 0x0000000000408947 */ /* 0x028ff60003800000 */
[----:B------:R-:W-:Y:S01]  /*1540*/  MOV R0, 0x0 ;  /* 0x0000000000007802 */ /* 0x000fe20000000f00 */
[----:B------:R-:W-:Y:S01]  /*1550*/  ULDC.64 UR4, c[0x4][0xb8] ;  /* 0x01002e0000047ab9 */ /* 0x000fe20000000a00 */
[----:B------:R-:W-:Y:S01]  /*1560*/  ULDC.64 UR6, c[0x4][0x30] ;  /* 0x01000c0000067ab9 */ /* 0x000fe20000000a00 */
[----:B------:R-:W-:Y:S01]  /*1570*/  IMAD.U32 R4, RZ, RZ, UR4 ;  /* 0x00000004ff047e24 */ /* 0x000fe2000f8e00ff */
[----:B------:R0:W1:Y:S01]  /*1580*/  LDC.64 R14, c[0x4][R0] ;  /* 0x01000000000e7b82 */ /* 0x0000620000000a00 */
[----:B------:R-:W-:Y:S01]  /*1590*/  IMAD.U32 R5, RZ, RZ, UR5 ;  /* 0x00000005ff057e24 */ /* 0x000fe2000f8e00ff */
[----:B------:R-:W-:Y:S01]  /*15a0*/  ULDC.64 UR4, c[0x4][0xc0] ;  /* 0x0100300000047ab9 */ /* 0x000fe20000000a00 */
        /* <DEDUP_REMOVED lines=8> */
[----:B-1----:R-:W-:Y:S05]  /*1630*/  CALL.ABS.NOINC R14 ;  /* 0x000000000e007343 */ /* 0x002fea0003c00000 */
.L_x_184:
[----:B------:R-:W-:Y:S02]  /*1640*/  LOP3.LUT R0, R184, 0x1, RZ, 0xc0, !PT ;  /* 0x00000001b8007812 */ /* 0x000fe400078ec0ff */
[----:B------:R-:W-:Y:S02]  /*1650*/  R2UR UR4, R193 ;  /* 0x00000000c10472ca */ /* 0x000fe400000e0000 */
[----:B------:R-:W-:-:S04]  /*1660*/  SHF.L.U32 R0, R0, 0x1f, RZ ;  /* 0x0000001f00007819 */ /* 0x000fc800000006ff */
[----:B------:R-:W0:Y:S07]  /*1670*/  SYNCS.PHASECHK.TRANS64.TRYWAIT P1, [UR40+0x34800], R0 ;  /* 0x03480000ff0075a7 */ /* 0x000e2e0008020168 */
[----:B------:R-:W-:-:S05]  /*1680*/  IMAD.U32 R3, RZ, RZ, UR4 ;  /* 0x00000004ff037e24 */ /* 0x000fca000f8e00ff */
[----:B------:R-:W-:Y:S01]  /*1690*/  ISETP.NE.AND P0, PT, R3, 0x3, PT ;  /* 0x000000030300780c */ /* 0x000fe20003f05270 */
[----:B0-----:R-:W-:-:S12]  /*16a0*/  @!P1 BRA `(.L_x_185) ;  /* 0x000000bc00c49947 */ /* 0x001fd80003800000 */
.L_x_314:
[----:B------:R-:W-:Y:S05]  /*16b0*/  @!P0 BRA `(.L_x_186) ;  /* 0x0000000000048947 */ /* 0x000fea0003800000 */
[----:B------:R-:W-:Y:S01]  /*16c0*/  BPT.TRAP 0x1 ;  /* 0x000000040000795c */ /* 0x000fe20000300000 */
.L_x_186:
[----:B0-----:R-:W-:Y:S02]  /*16d0*/  IMAD.U32 R0, RZ, RZ, UR36 ;  /* 0x00000024ff007e24 */ /* 0x001fe4000f8e00ff */
[----:B------:R-:W-:-:S03]  /*16e0*/  IMAD.U32 R3, RZ, RZ, UR37 ;  /* 0x00000025ff037e24 */ /* 0x000fc6000f8e00ff */
[----:B------:R-:W-:Y:S02]  /*16f0*/  LEA R0, R0, UR40, 0x3 ;  /* 0x0000002800007c11 */ /* 0x000fe4000f8e18ff */
[----:B------:R-:W-:-:S04]  /*1700*/  SHF.L.U32 R3, R3, 0x1f, RZ ;  /* 0x0000001f03037819 */ /* 0x000fc800000006ff */
[----:B------:R0:W1:Y:S01]  /*1710*/  SYNCS.PHASECHK.TRANS64.TRYWAIT P1, [R0+URZ+0x34830], R3 ;  /* 0x03483003000075a7 */ /* 0x000062000802017f */
[----:B------:R-:W-:Y:S05]  /*1720*/  @!P0 BRA `(.L_x_187) ;  /* 0x0000000000048947 */ /* 0x000fea0003800000 */
[----:B------:R-:W-:Y:S01]  /*1730*/  BPT.TRAP 0x1 ;  /* 0x000000040000795c */ /* 0x000fe20000300000 */
.L_x_187:
[----:B-1----:R-:W-:Y:S05]  /*1740*/  @P1 BRA `(.L_x_188) ;  /* 0x0000000000081947 */ /* 0x002fea0003800000 */
[----:B------:R-:W1:Y:S02]  /*1750*/  SYNCS.PHASECHK.TRANS64.TRYWAIT P1, [R0+URZ+0x34830], R3 ;  /* 0x03483003000075a7 */ /* 0x000e64000802017f */
[----:B-1----:R-:W-:Y:S05]  /*1760*/  @!P1 BRA `(.L_x_189) ;  /* 0x000000bc00ac9947 */ /* 0x002fea0003800000 */
.L_x_188:
[----:B------:R-:W-:Y:S05]  /*1770*/  WARPSYNC.ALL ;  /* 0x0000000000007948 */ /* 0x000fea0003800000 */
[----:B------:R-:W-:Y:S01]  /*1780*/  UIADD3 UR40, UR40, 0x1c400, URZ ;  /* 0x0001c40028287890 */ /* 0x000fe2000fffe03f */
[----:B------:R-:W-:Y:S01]  /*1790*/  WARPGROUP.ARRIVE ;  /* 0x00000000000079c5 */ /* 0x000fe20000000000 */
[----:B------:R-:W-:Y:S02]  /*17a0*/  ULOP3.LUT UR4, UR41, 0x10000, URZ, 0xfc, !UPT ;  /* 0x0001000029047892 */ /* 0x000fe4000f8efc3f */
[----:B------:R-:W-:Y:S01]  /*17b0*/  USHF.R.U32.HI UR40, URZ, 0x4, UR40 ;  /* 0x000000043f287899 */ /* 0x000fe20008011628 */
[----:B------:R-:W-:Y:S01]  /*17c0*/  UMOV UR13, 0x40000040 ;  /* 0x40000040000d7882 */ /* 0x000fe20000000000 */
[----:B------:R-:W-:-:S02]  /*17d0*/  UMOV UR15, 0x40000040 ;  /* 0x40000040000f7882 */ /* 0x000fc40000000000 */
[----:B------:R-:W-:Y:S01]  /*17e0*/  ULOP3.LUT UR10, UR40, 0x3fff, URZ, 0xc0, !UPT ;  /* 0x00003fff280a7892 */ /* 0x000fe2000f8ec03f */
[----:B------:R-:W-:Y:S01]  /*17f0*/  IMAD.U32 R5, RZ, RZ, UR13 ;  /* 0x0000000dff057e24 */ /* 0x000fe2000f8e00ff */
[----:B------:R-:W-:Y:S01]  /*1800*/  UMOV UR12, UR4 ;  /* 0x00000004000c7c82 */ /* 0x000fe20008000000 */
[----:B------:R-:W-:Y:S01]  /*1810*/  UIADD3 UR6, UR4, 0x2, URZ ;  /* 0x0000000204067890 */ /* 0x000fe2000fffe03f */
[----:B------:R-:W-:Y:S01]  /*1820*/  IMAD.U32 R4, RZ, RZ, UR12 ;  /* 0x0000000cff047e24 */ /* 0x000fe2000f8e00ff */
[----:B------:R-:W-:Y:S02]  /*1830*/  ULOP3.LUT UR10, UR10, 0x10000, URZ, 0xfc, !UPT ;  /* 0x000100000a0a7892 */ /* 0x000fe4000f8efc3f */
[----:B------:R-:W-:Y:S02]  /*1840*/  UIADD3 UR56, UR4, 0x4, URZ ;  /* 0x0000000404387890 */ /* 0x000fe4000fffe03f */
[----:B------:R-:W-:Y:S01]  /*1850*/  UIMAD UR5, UR36, 0xc00, UR10 ;  /* 0x00000c00240578a4 */ /* 0x000fe2000f8e020a */
[----:B------:R-:W-:Y:S01]  /*1860*/  UMOV UR57, 0x40000040 ;  /* 0x4000004000397882 */ /* 0x000fe20000000000 */
[----:B------:R-:W-:-:S02]  /*1870*/  UMOV UR59, 0x40000040 ;  /* 0x40000040003b7882 */ /* 0x000fc40000000000 */
[----:B------:R-:W-:Y:S02]  /*1880*/  UIADD3 UR7, UR5, 0x2, URZ ;  /* 0x0000000205077890 */ /* 0x000fe4000fffe03f */
[----:B------:R-:W-:Y:S02]  /*1890*/  UIADD3 UR58, UR5, 0x4, URZ ;  /* 0x00000004053a7890 */ /* 0x000fe4000fffe03f */
        /* <DEDUP_REMOVED lines=12> */
[----:B------:R-:W-:-:S02]  /*1960*/  UIADD3 UR16, UR4, 0x402, URZ ;  /* 0x0000040204107890 */ /* 0x000fc4000fffe03f */
[----:B------:R-:W-:Y:S01]  /*1970*/  UIADD3 UR18, UR5, 0x402, URZ ;  /* 0x0000040205127890 */ /* 0x000fe2000fffe03f */
[----:B------:R-:W-:Y:S01]  /*1980*/  UMOV UR17, 0x40000040 ;  /* 0x4000004000117882 */ /* 0x000fe20000000000 */
[----:B------:R-:W-:Y:S01]  /*1990*/  UMOV UR19, 0x40000040 ;  /* 0x4000004000137882 */ /* 0x000fe20000000000 */
[----:B------:R-:W-:Y:S02]  /*19a0*/  UIADD3 UR20, UR4, 0x404, URZ ;  /* 0x0000040404147890 */ /* 0x000fe4000fffe03f */
[----:B------:R-:W-:Y:S01]  /*19b0*/  UIADD3 UR22, UR5, 0x404, URZ ;  /* 0x0000040405167890 */ /* 0x000fe2000fffe03f */
[----:B------:R-:W-:Y:S01]  /*19c0*/  UMOV UR21, 0x40000040 ;  /* 0x4000004000157882 */ /* 0x000fe20000000000 */
[----:B------:R-:W-:Y:S01]  /*19d0*/  UMOV UR23, 0x40000040 ;  /* 0x4000004000177882 */ /* 0x000fe20000000000 */
[----:B------:R-:W-:Y:S02]  /*19e0*/  UIADD3 UR24, UR4, 0x406, URZ ;  /* 0x0000040604187890 */ /* 0x000fe4000fffe03f */
[----:B------:R-:W-:Y:S01]  /*19f0*/  UIADD3 UR26, UR5, 0x406, URZ ;  /* 0x00000406051a7890 */ /* 0x000fe2000fffe03f */
[----:B------:R-:W-:Y:S01]  /*1a00*/  UMOV UR25, 0x40000040 ;  /* 0x4000004000197882 */ /* 0x000fe20000000000 */
[----:B------:R-:W-:Y:S01]  /*1a10*/  UMOV UR27, 0x40000040 ;  /* 0x40000040001b7882 */ /* 0x000fe20000000000 */
        /* <DEDUP_REMOVED lines=16> */
[----:B------:R-:W-:Y:S02]  /*1b20*/  WARPGROUP.DEPBAR.LE gsb0, 0x0 ;  /* 0x00008000000079c5 */ /* 0x000fe40000010000 */
[----:B------:R-:W-:-:S06]  /*1b30*/  WARPGROUP.ARRIVE ;  /* 0x00000000000079c5 */ /* 0x000fcc0000000000 */
[----:B------:R-:W-:Y:S01]  /*1b40*/  HGMMA.64x128x16.F32 R24, gdesc[UR12], R24, gsb0 ;  /* 0x01e000000c1879f0 */ /* 0x000fe20008000818 */
[----:B------:R-:W-:Y:S02]  /*1b50*/  UIADD3 UR12, UR4, 0x400, URZ ;  /* 0x00000400040c7890 */ /* 0x000fe4000fffe03f */
[----:B------:R-:W-:Y:S01]  /*1b60*/  UIADD3 UR14, UR5, 0x400, URZ ;  /* 0x00000400050e7890 */ /* 0x000fe2000fffe03f */
[----:B------:R-:W-:Y:S01]  /*1b70*/  UMOV UR13, 0x40000040 ;  /* 0x40000040000d7882 */ /* 0x000fe20000000000 */
        /* <DEDUP_REMOVED lines=34> */
.L_x_190:
[----:B------:R-:W-:Y:S01]  /*1da0*/  ULDC UR4, c[0x0][0x9d8] ;  /* 0x0002760000047ab9 */ /* 0x000fe20000000800 */
[----:B------:R-:W-:Y:S02]  /*1db0*/  IMAD.IADD R12, R192, 0x1, R89 ;  /* 0x00000001c00c7824 */ /* 0x000fe400078e0259 */
[----:B------:R-:W-:Y:S01]  /*1dc0*/  FMUL.FTZ R24, R24, UR4 ;  /* 0x0000000418187c20 */ /* 0x000fe20008410000 */
[----:B------:R-:W-:Y:S01]  /*1dd0*/  FMUL.FTZ R25, R25, UR4 ;  /* 0x0000000419197c20 */ /* 0x000fe20008410000 */
[----:B------:R-:W-:Y:S01]  /*1de0*/  FMUL.FTZ R28, R28, UR4 ;  /* 0x000000041c1c7c20 */ /* 0x000fe20008410000 */
[----:B------:R-:W-:Y:S01]  /*1df0*/  FMUL.FTZ R29, R29, UR4 ;  /* 0x000000041d1d7c20 */ /* 0x000fe20008410000 */
[----:B------:R-:W-:Y:S01]  /*1e00*/  FMUL.FTZ R32, R32, UR4 ;  /* 0x0000000420207c20 */ /* 0x000fe20008410000 */
[----:B------:R-:W-:Y:S01]  /*1e10*/  IMAD R12, R195, -0x80, R12 ;  /* 0xffffff80c30c7824 */ /* 0x000fe200078e020c */
[----:B------:R-:W2:Y:S01]  /*1e20*/  MUFU.TANH R24, R24 ;  /* 0x0000001800187308 */ /* 0x000ea20000002400 */
[----:B------:R-:W-:Y:S01]  /*1e30*/  FMUL.FTZ R33, R33, UR4 ;  /* 0x0000000421217c20 */ /* 0x000fe20008410000 */
[----:B------:R-:W-:Y:S01]  /*1e40*/  FMUL.FTZ R26, R26, UR4 ;  /* 0x000000041a1a7c20 */ /* 0x000fe20008410000 */
[----:B------:R-:W-:Y:S01]  /*1e50*/  FMUL.FTZ R36, R36, UR4 ;  /* 0x0000000424247c20 */ /* 0x000fe20008410000 */
[C---:B------:R-:W-:Y:S01]  /*1e60*/  ISETP.GT.AND P2, PT, R12.reuse, RZ, PT ;  /* 0x000000ff0c00720c */ /* 0x040fe20003f44270 */
[----:B------:R-:W-:Y:S01]  /*1e70*/  FMUL.FTZ R27, R27, UR4 ;  /* 0x000000041b1b7c20 */ /* 0x000fe20008410000 */
[C---:B------:R-:W-:Y:S01]  /*1e80*/  ISETP.GT.AND P1, PT, R12.reuse, 0x1, PT ;  /* 0x000000010c00780c */ /* 0x040fe20003f24270 */
[----:B------:R-:W-:Y:S01]  /*1e90*/  FMUL.FTZ R37, R37, UR4 ;  /* 0x0000000425257c20 */ /* 0x000fe20008410000 */
[----:B------:R-:W3:Y:S01]  /*1ea0*/  MUFU.TANH R25, R25 ;  /* 0x0000001900197308 */ /* 0x000ee20000002400 */
[----:B------:R-:W-:Y:S01]  /*1eb0*/  ISETP.GT.AND P6, PT, R12, 0x8, PT ;  /* 0x000000080c00780c */ /* 0x000fe20003fc4270 */
[----:B------:R-:W-:Y:S01]  /*1ec0*/  FMUL.FTZ R30, R30, UR4 ;  /* 0x000000041e1e7c20 */ /* 0x000fe20008410000 */
[----:B------:R-:W-:Y:S01]  /*1ed0*/  ISETP.GT.AND P5, PT, R12, 0x9, PT ;  /* 0x000000090c00780c */ /* 0x000fe20003fa4270 */
[----:B------:R-:W-:Y:S01]  /*1ee0*/  FMUL.FTZ R40, R40, UR4 ;  /* 0x0000000428287c20 */ /* 0x000fe20008410000 */
[----:B------:R-:W-:Y:S01]  /*1ef0*/  FMUL.FTZ R31, R31, UR4 ;  /* 0x000000041f1f7c20 */ /* 0x000fe20008410000 */
[----:B------:R-:W-:Y:S01]  /*1f00*/  FMUL.FTZ R34, R34, UR4 ;  /* 0x0000000422227c20 */ /* 0x000fe20008410000 */
[----:B------:R-:W-:Y:S01]  /*1f10*/  ISETP.GT.AND P4, PT, R12, 0x10, PT ;  /* 0x000000100c00780c */ /* 0x000fe20003f84270 */
[----:B------:R-:W4:Y:S01]  /*1f20*/  MUFU.TANH R28, R28 ;  /* 0x0000001c001c7308 */ /* 0x000f220000002400 */
[----:B--2---:R-:W-:Y:S01]  /*1f30*/  FSEL R14, R24, -INF , P2 ;  /* 0xff800000180e7808 */ /* 0x004fe20001000000 */
[----:B------:R-:W-:Y:S01]  /*1f40*/  FMUL.FTZ R41, R41, UR4 ;  /* 0x0000000429297c20 */ /* 0x000fe20008410000 */
[----:B------:R-:W-:Y:S01]  /*1f50*/  ISETP.GT.AND P3, PT, R12, 0x11, PT ;  /* 0x000000110c00780c */ /* 0x000fe20003f64270 */
[----:B------:R-:W-:Y:S01]  /*1f60*/  FMUL.FTZ R44, R44, UR4 ;  /* 0x000000042c2c7c20 */ /* 0x000fe20008410000 */
[----:B------:R-:W-:Y:S01]  /*1f70*/  FMUL.FTZ R35, R35, UR4 ;  /* 0x0000000423237c20 */ /* 0x000fe20008410000 */
[----:B------:R-:W-:Y:S01]  /*1f80*/  FMUL.FTZ R38, R38, UR4 ;  /* 0x0000000426267c20 */ /* 0x000fe20008410000 */
[----:B------:R-:W-:Y:S01]  /*1f90*/  FMUL.FTZ R45, R45, UR4 ;  /* 0x000000042d2d7c20 */ /* 0x000fe20008410000 */
[----:B------:R-:W2:Y:S01]  /*1fa0*/  MUFU.TANH R29, R29 ;  /* 0x0000001d001d7308 */ /* 0x000ea20000002400 */
[----:B---3--:R-:W-:Y:S01]  /*1fb0*/  FSEL R25, R25, -INF , P1 ;  /* 0xff80000019197808 */ /* 0x008fe20000800000 */
[----:B------:R-:W-:Y:S01]  /*1fc0*/  FMUL.FTZ R48, R48, UR4 ;  /* 0x0000000430307c20 */ /* 0x000fe20008410000 */
[----:B------:R-:W-:Y:S01]  /*1fd0*/  FMUL.FTZ R39, R39, UR4 ;  /* 0x0000000427277c20 */ /* 0x000fe20008410000 */
[----:B------:R-:W-:Y:S01]  /*1fe0*/  FMUL.FTZ R42, R42, UR4 ;  /* 0x000000042a2a7c20 */ /* 0x000fe20008410000 */
[----:B------:R-:W-:Y:S01]  /*1ff0*/  FMNMX.FTZ R9, R14, R25, !PT ;  /* 0x000000190e097209 */ /* 0x000fe20007810000 */
[----:B------:R-:W-:Y:S01]  /*2000*/  FMUL.FTZ R49, R49, UR4 ;  /* 0x0000000431317c20 */ /* 0x000fe20008410000 */
[----:B------:R-:W-:Y:S01]  /*2010*/  FMUL.FTZ R43, R43, UR4 ;  /* 0x000000042b2b7c20 */ /* 0x000fe20008410000 */
[----:B------:R-:W3:Y:S01]  /*2020*/  MUFU.TANH R32, R32 ;  /* 0x0000002000207308 */ /* 0x000ee20000002400 */
[----:B----4-:R-:W-:Y:S01]  /*2030*/  FSEL R88, R28, -INF , P6 ;  /* 0xff8000001c587808 */ /* 0x010fe20003000000 */
[----:B------:R-:W-:Y:S01]  /*2040*/  FMUL.FTZ R52, R52, UR4 ;  /* 0x0000000434347c20 */ /* 0x000fe20008410000 */
[----:B------:R-:W-:Y:S01]  /*2050*/  FMUL.FTZ R46, R46, UR4 ;  /* 0x000000042e2e7c20 */ /* 0x000fe20008410000 */
[----:B------:R-:W-:Y:S01]  /*2060*/  FMUL.FTZ R53, R53, UR4 ;  /* 0x0000000435357c20 */ /* 0x000fe20008410000 */
[----:B------:R-:W-:Y:S01]  /*2070*/  FMNMX.FTZ R9, R88, R9, !PT ;  /* 0x0000000958097209 */ /* 0x000fe20007810000 */
[----:B------:R-:W-:Y:S01]  /*2080*/  FMUL.FTZ R47, R47, UR4 ;  /* 0x000000042f2f7c20 */ /* 0x000fe20008410000 */
[----:B------:R-:W-:Y:S01]  /*2090*/  FMUL.FTZ R56, R56, UR4 ;  /* 0x0000000438387c20 */ /* 0x000fe20008410000 */
[----:B------:R-:W4:Y:S01]  /*20a0*/  MUFU.TANH R8, R26 ;  /* 0x0000001a00087308 */ /* 0x000f220000002400 */
        /* <DEDUP_REMOVED lines=15> */
[----:B01----:R-:W0:Y:S01]  /*21a0*/  MUFU.TANH R3, R27 ;  /* 0x0000001b00037308 */ /* 0x003e220000002400 */
[----:B----4-:R-:W-:Y:S01]  /*21b0*/  FSEL R8, R8, -INF , P2 ;  /* 0xff80000008087808 */ /* 0x010fe20001000000 */
        /* <DEDUP_REMOVED lines=29> */
[----:B------:R-:W-:Y:S01]  /*2390*/  ULDC UR5, c[0x0][0x988] ;  /* 0x0002620000057ab9 */ /* 0x000fe20000000800 */
[----:B------:R-:W1:Y:S01]  /*23a0*/  MUFU.TANH R20, R31 ;  /* 0x0000001f00147308 */ /* 0x000e620000002400 */
[----:B--2---:R-:W-:Y:S01]  /*23b0*/  FSEL R10, R10, -INF , P6 ;  /* 0xff8000000a0a7808 */ /* 0x004fe20003000000 */
[----:B------:R-:W-:Y:S01]  /*23c0*/  FMUL.FTZ R78, R78, UR4 ;  /* 0x000000044e4e7c20 */ /* 0x000fe20008410000 */
[----:B------:R-:W-:Y:S01]  /*23d0*/  ISETP.GT.AND P6, PT, R12, 0x20, PT ;  /* 0x000000200c00780c */ /* 0x000fe20003fc4270 */
[----:B------:R-:W-:Y:S01]  /*23e0*/  FMUL.FTZ R79, R79, UR4 ;  /* 0x000000044f4f7c20 */ /* 0x000fe20008410000 */
[----:B------:R-:W-:Y:S01]  /*23f0*/  P2R R11, PR, RZ, 0x1 ;  /* 0x00000001ff0b7803 */ /* 0x000fe20000000000 */
[----:B------:R-:W-:Y:S01]  /*2400*/  FMUL.FTZ R82, R82, UR4 ;  /* 0x0000000452527c20 */ /* 0x000fe20008410000 */
[----:B------:R-:W-:Y:S01]  /*2410*/  FMUL.FTZ R83, R83, UR4 ;  /* 0x0000000453537c20 */ /* 0x000fe20008410000 */
[----:B------:R-:W2:Y:S01]  /*2420*/  MUFU.TANH R40, R40 ;  /* 0x0000002800287308 */ /* 0x000ea20000002400 */
[----:B0-----:R-:W-:Y:S01]  /*2430*/  FSEL R98, R37, -INF , P1 ;  /* 0xff80000025627808 */ /* 0x001fe20000800000 */
[----:B------:R-:W-:Y:S01]  /*2440*/  FMUL.FTZ R86, R86, UR4 ;  /* 0x0000000456567c20 */ /* 0x000fe20008410000 */
[----:B------:R-:W-:Y:S01]  /*2450*/  FMUL.FTZ R87, R87, UR4 ;  /* 0x0000000457577c20 */ /* 0x000fe20008410000 */
[----:B------:R-:W-:-:S02]  /*2460*/  CS2R R150, SRZ ;  /* 0x0000000000967805 */ /* 0x000fc4000001ff00 */
[----:B------:R-:W-:Y:S02]  /*2470*/  FMNMX.FTZ R9, R98, R9, !PT ;  /* 0x0000000962097209 */ /* 0x000fe40007810000 */
[----:B------:R-:W-:Y:S02]  /*2480*/  CS2R R148, SRZ ;  /* 0x0000000000947805 */ /* 0x000fe4000001ff00 */
[----:B------:R-:W-:Y:S01]  /*2490*/  CS2R R146, SRZ ;  /* 0x0000000000927805 */ /* 0x000fe2000001ff00 */
[----:B------:R-:W0:Y:S01]  /*24a0*/  MUFU.TANH R34, R34 ;  /* 0x0000002200227308 */ /* 0x000e220000002400 */
[----:B-1----:R-:W-:Y:S02]  /*24b0*/  FSEL R20, R20, -INF , P5 ;  /* 0xff80000014147808 */ /* 0x002fe40002800000 */
[----:B------:R-:W-:Y:S02]  /*24c0*/  CS2R R144, SRZ ;  /* 0x0000000000907805 */ /* 0x000fe4000001ff00 */
[----:B------:R-:W-:-:S02]  /*24d0*/  ISETP.GT.AND P5, PT, R12, 0x21, PT ;  /* 0x000000210c00780c */ /* 0x000fc40003fa4270 */
[----:B------:R-:W-:Y:S02]  /*24e0*/  CS2R R142, SRZ ;  /* 0x00000000008e7805 */ /* 0x000fe4000001ff00 */
[----:B------:R-:W-:Y:S02]  /*24f0*/  CS2R R140, SRZ ;  /* 0x00000000008c7805 */ /* 0x000fe4000001ff00 */
[----:B------:R-:W-:Y:S01]  /*2500*/  CS2R R138, SRZ ;  /* 0x00000000008a7805 */ /* 0x000fe2000001ff00 */
[----:B------:R-:W1:Y:S01]  /*2510*/  MUFU.TANH R41, R41 ;  /* 0x0000002900297308 */ /* 0x000e620000002400 */
[----:B--2---:R-:W-:-:S04]  /*2520*/  FSEL R100, R40, -INF , P6 ;  /* 0xff80000028647808 */ /* 0x004fc80003000000 */
[----:B------:R-:W-:-:S03]  /*2530*/  FMNMX.FTZ R9, R100, R9, !PT ;  /* 0x0000000964097209 */ /* 0x000fc60007810000 */
[----:B------:R-:W2:Y:S01]  /*2540*/  MUFU.TANH R26, R35 ;  /* 0x00000023001a7308 */ /* 0x000ea20000002400 */
[----:B0-----:R-:W-:Y:S02]  /*2550*/  FSEL R24, R34, -INF , P4 ;  /* 0xff80000022187808 */ /* 0x001fe40002000000 */
[----:B------:R-:W-:-:S05]  /*2560*/  ISETP.GT.AND P4, PT, R12, 0x28, PT ;  /* 0x000000280c00780c */ /* 0x000fca0003f84270 */
[----:B------:R-:W0:Y:S01]  /*2570*/  MUFU.TANH R44, R44 ;  /* 0x0000002c002c7308 */ /* 0x000e220000002400 */
[----:B-1----:R-:W-:-:S04]  /*2580*/  FSEL R102, R41, -INF , P5 ;  /* 0xff80000029667808 */ /* 0x002fc80002800000 */
[----:B------:R-:W-:-:S03]  /*2590*/  FMNMX.FTZ R9, R102, R9, !PT ;  /* 0x0000000966097209 */ /* 0x000fc60007810000 */
[----:B------:R-:W1:Y:S01]  /*25a0*/  MUFU.TANH R38, R38 ;  /* 0x0000002600267308 */ /* 0x000e620000002400 */
[----:B--2---:R-:W-:Y:S02]  /*25b0*/  FSEL R26, R26, -INF , P3 ;  /* 0xff8000001a1a7808 */ /* 0x004fe40001800000 */
[----:B------:R-:W-:-:S05]  /*25c0*/  ISETP.GT.AND P3, PT, R12, 0x29, PT ;  /* 0x000000290c00780c */ /* 0x000fca0003f64270 */
[----:B------:R-:W2:Y:S01]  /*25d0*/  MUFU.TANH R45, R45 ;  /* 0x0000002d002d7308 */ /* 0x000ea20000002400 */
[----:B0-----:R-:W-:-:S04]  /*25e0*/  FSEL R104, R44, -INF , P4 ;  /* 0xff8000002c687808 */ /* 0x001fc80002000000 */
[----:B------:R-:W-:-:S03]  /*25f0*/  FMNMX.FTZ R9, R104, R9, !PT ;  /* 0x0000000968097209 */ /* 0x000fc60007810000 */
[----:B------:R-:W0:Y:S01]  /*2600*/  MUFU.TANH R30, R39 ;  /* 0x00000027001e7308 */ /* 0x000e220000002400 */
[----:B-1----:R-:W-:Y:S02]  /*2610*/  FSEL R28, R38, -INF , P2 ;  /* 0xff800000261c7808 */ /* 0x002fe40001000000 */
[----:B------:R-:W-:-:S05]  /*2620*/  ISETP.GT.AND P2, PT, R12, 0x30, PT ;  /* 0x000000300c00780c */ /* 0x000fca0003f44270 */
        /* <DEDUP_REMOVED lines=118> */
[----:B--2---:R-:W-:-:S04]  /*2d90*/  FSEL R136, R85, -INF , P1 ;  /* 0xff80000055887808 */ /* 0x004fc80000800000 */
[----:B------:R-:W-:Y:S01]  /*2da0*/  FMNMX.FTZ R13, R136, R9, !PT ;  /* 0x00000009880d7209 */ /* 0x000fe20007810000 */
[----:B------:R-:W-:Y:S02]  /*2db0*/  IMAD.U32 R9, RZ, RZ, UR5 ;  /* 0x00000005ff097e24 */ /* 0x000fe4000f8e00ff */
[----:B------:R-:W2:Y:S01]  /*2dc0*/  MUFU.TANH R82, R82 ;  /* 0x0000005200527308 */ /* 0x000ea20000002400 */
[----:B0-----:R-:W-:Y:S01]  /*2dd0*/  FSEL R78, R78, -INF , P6 ;  /* 0xff8000004e4e7808 */ /* 0x001fe20003000000 */
[----:B------:R-:W0:Y:S06]  /*2de0*/  SHFL.BFLY PT, R12, R13, 0x2, 0x1f ;  /* 0x0c401f000d0c7f89 */ /* 0x000e2c00000e0000 */
[----:B------:R-:W3:Y:S01]  /*2df0*/  MUFU.TANH R83, R83 ;  /* 0x0000005300537308 */ /* 0x000ee20000002400 */
[----:B-1----:R-:W-:-:S07]  /*2e00*/  FSEL R70, R79, -INF , P5 ;  /* 0xff8000004f467808 */ /* 0x002fce0002800000 */
[----:B------:R-:W1:Y:S01]  /*2e10*/  MUFU.TANH R86, R86 ;  /* 0x0000005600567308 */ /* 0x000e620000002400 */
[----:B--2---:R-:W-:-:S07]  /*2e20*/  FSEL R82, R82, -INF , P4 ;  /* 0xff80000052527808 */ /* 0x004fce0002000000 */
[----:B------:R-:W2:Y:S01]  /*2e30*/  MUFU.TANH R87, R87 ;  /* 0x0000005700577308 */ /* 0x000ea20000002400 */
[----:B---3--:R-:W-:Y:S02]  /*2e40*/  FSEL R74, R83, -INF , P3 ;  /* 0xff800000534a7808 */ /* 0x008fe40001800000 */
[----:B0-----:R-:W-:-:S05]  /*2e50*/  FMNMX.FTZ R15, R13, R12, !PT ;  /* 0x0000000c0d0f7209 */ /* 0x001fca0007810000 */
[----:B------:R-:W0:Y:S01]  /*2e60*/  SHFL.BFLY PT, R12, R15, 0x1, 0x1f ;  /* 0x0c201f000f0c7f89 */ /* 0x000e2200000e0000 */
[----:B-1----:R-:W-:Y:S02]  /*2e70*/  FSEL R86, R86, -INF , P2 ;  /* 0xff80000056567808 */ /* 0x002fe40001000000 */
[----:B------:R-:W-:Y:S02]  /*2e80*/  ISETP.GE.AND P2, PT, R89, 0x81, PT ;  /* 0x000000815900780c */ /* 0x000fe40003f46270 */
[----:B0-----:R-:W-:Y:S02]  /*2e90*/  FMNMX.FTZ R12, R15, R12, !PT ;  /* 0x0000000c0f0c7209 */ /* 0x001fe40007810000 */
        /* <DEDUP_REMOVED lines=11> */
[----:B--2---:R-:W-:Y:S01]  /*2f50*/  FSEL R88, R87, -INF , P1 ;  /* 0xff80000057587808 */ /* 0x004fe20000800000 */
        /* <DEDUP_REMOVED lines=26> */
[----:B------:R-:W2:Y:S01]  /*3100*/  MUFU.EX2 R13, R13 ;  /* 0x0000000d000d7308 */ /* 0x000ea20000000800 */
        /* <DEDUP_REMOVED lines=15> */
[----:B------:R4:W5:Y:S01]  /*3200*/  MUFU.EX2 R15, R94 ;  /* 0x0000005e000f7308 */ /* 0x0009620000000800 */
[----:B------:R-:W-:Y:S01]  /*3210*/  FFMA.FTZ R84, R84, R9, -R45 ;  /* 0x0000000954547223 */ /* 0x000fe2000001082d */
[----:B------:R-:W-:-:S02]  /*3220*/  CS2R R128, SRZ ;  /* 0x0000000000807805 */ /* 0x000fc4000001ff00 */
[----:B------:R-:W-:Y:S02]  /*3230*/  FMNMX.FTZ R29, R50, R27, !PT ;  /* 0x0000001b321d7209 */ /* 0x000fe40007810000 */
[----:B------:R-:W-:Y:S02]  /*3240*/  CS2R R126, SRZ ;  /* 0x00000000007e7805 */ /* 0x000fe4000001ff00 */
[----:B------:R-:W-:Y:S02]  /*3250*/  CS2R R124, SRZ ;  /* 0x00000000007c7805 */ /* 0x000fe4000001ff00 */
[----:B------:R-:W-:Y:S02]  /*3260*/  CS2R R120, SRZ ;  /* 0x0000000000787805 */ /* 0x000fe4000001ff00 */
[----:B------:R-:W-:Y:S01]  /*3270*/  FMNMX.FTZ R29, R52, R29, !PT ;  /* 0x0000001d341d7209 */ /* 0x000fe20007810000 */
[----:B------:R-:W5:Y:S01]  /*3280*/  MUFU.EX2 R178, R178 ;  /* 0x000000b200b27308 */ /* 0x000f620000000800 */
[----:B------:R-:W-:-:S02]  /*3290*/  CS2R R116, SRZ ;  /* 0x0000000000747805 */ /* 0x000fc4000001ff00 */
[----:B------:R-:W-:Y:S02]  /*32a0*/  CS2R R112, SRZ ;  /* 0x0000000000707805 */ /* 0x000fe4000001ff00 */
[----:B------:R-:W-:Y:S02]  /*32b0*/  FMNMX.FTZ R29, R54, R29, !PT ;  /* 0x0000001d361d7209 */ /* 0x000fe40007810000 */
[----:B------:R-:W-:Y:S02]  /*32c0*/  CS2R R108, SRZ ;  /* 0x00000000006c7805 */ /* 0x000fe4000001ff00 */
[----:B------:R-:W-:Y:S02]  /*32d0*/  CS2R R104, SRZ ;  /* 0x0000000000687805 */ /* 0x000fe4000001ff00 */
[----:B------:R-:W-:Y:S02]  /*32e0*/  CS2R R100, SRZ ;  /* 0x0000000000647805 */ /* 0x000fe4000001ff00 */
[----:B------:R-:W-:Y:S01]  /*32f0*/  FMNMX.FTZ R29, R56, R29, !PT ;  /* 0x0000001d381d7209 */ /* 0x000fe20007810000 */
[----:B------:R0:W-:Y:S01]  /*3300*/  MUFU.EX2 R21, R98 ;  /* 0x0000006200157308 */ /* 0x0001e20000000800 */
[----:B------:R-:W-:-:S02]  /*3310*/  CS2R R96, SRZ ;  /* 0x0000000000607805 */ /* 0x000fc4000001ff00 */
[----:B----4-:R-:W-:Y:S02]  /*3320*/  CS2R R94, SRZ ;  /* 0x00000000005e7805 */ /* 0x010fe4000001ff00 */
[----:B------:R-:W-:Y:S02]  /*3330*/  FMNMX.FTZ R31, R58, R29, !PT ;  /* 0x0000001d3a1f7209 */ /* 0x000fe40007810000 */
[----:B------:R-:W-:Y:S02]  /*3340*/  CS2R R92, SRZ ;  /* 0x00000000005c7805 */ /* 0x000fe4000001ff00 */
[----:B------:R-:W-:Y:S02]  /*3350*/  CS2R R90, SRZ ;  /* 0x00000000005a7805 */ /* 0x000fe4000001ff00 */
[----:B------:R-:W-:Y:S01]  /*3360*/  FMNMX.FTZ R31, R60, R31, !PT ;  /* 0x0000001f3c1f7209 */ /* 0x000fe20007810000 */
[----:B------:R-:W-:Y:S01]  /*3370*/  MUFU.EX2 R172, R172 ;  /* 0x000000ac00ac7308 */ /* 0x000fe20000000800 */
[----:B0-----:R-:W-:-:S02]  /*3380*/  CS2R R98, SRZ ;  /* 0x0000000000627805 */ /* 0x001fc4000001ff00 */
[----:B------:R-:W-:-:S04]  /*3390*/  FMNMX.FTZ R31, R62, R31, !PT ;  /* 0x0000001f3e1f7209 */ /* 0x000fc80007810000 */
[----:B------:R-:W-:Y:S01]  /*33a0*/  FMNMX.FTZ R31, R64, R31, !PT ;  /* 0x0000001f401f7209 */ /* 0x000fe20007810000 */
[----:B------:R0:W-:Y:S03]  /*33b0*/  MUFU.EX2 R25, R102 ;  /* 0x0000006600197308 */ /* 0x0001e60000000800 */
[----:B------:R-:W-:-:S04]  /*33c0*/  FMNMX.FTZ R33, R66, R31, !PT ;  /* 0x0000001f42217209 */ /* 0x000fc80007810000 */
[----:B------:R-:W-:Y:S01]  /*33d0*/  FMNMX.FTZ R33, R78, R33, !PT ;  /* 0x000000214e217209 */ /* 0x000fe20007810000 */
[----:B------:R-:W-:Y:S01]  /*33e0*/  MUFU.EX2 R174, R174 ;  /* 0x000000ae00ae7308 */ /* 0x000fe20000000800 */
[----:B0-----:R-:W-:Y:S02]  /*33f0*/  CS2R R102, SRZ ;  /* 0x0000000000667805 */ /* 0x001fe4000001ff00 */
[----:B------:R-:W-:-:S04]  /*3400*/  FMNMX.FTZ R33, R70, R33, !PT ;  /* 0x0000002146217209 */ /* 0x000fc80007810000 */
[----:B------:R-:W-:Y:S01]  /*3410*/  FMNMX.FTZ R33, R82, R33, !PT ;  /* 0x0000002152217209 */ /* 0x000fe20007810000 */
[----:B------:R0:W-:Y:S03]  /*3420*/  MUFU.EX2 R27, R106 ;  /* 0x0000006a001b7308 */ /* 0x0001e60000000800 */
[----:B------:R-:W-:-:S04]  /*3430*/  FMNMX.FTZ R35, R74, R33, !PT ;  /* 0x000000214a237209 */ /* 0x000fc80007810000 */
[----:B------:R-:W-:Y:S01]  /*3440*/  FMNMX.FTZ R35, R86, R35, !PT ;  /* 0x0000002356237209 */ /* 0x000fe20007810000 */
[----:B------:R-:W-:Y:S01]  /*3450*/  MUFU.EX2 R168, R168 ;  /* 0x000000a800a87308 */ /* 0x000fe20000000800 */
[----:B0-----:R-:W-:Y:S02]  /*3460*/  CS2R R106, SRZ ;  /* 0x00000000006a7805 */ /* 0x001fe4000001ff00 */
[----:B------:R-:W-:Y:S01]  /*3470*/  FMNMX.FTZ R14, R88, R35, !PT ;  /* 0x00000023580e7209 */ /* 0x000fe20007810000 */
[----:B------:R-:W-:Y:S01]  /*3480*/  FFMA.FTZ R35, R122, R9, -R45 ;  /* 0x000000097a237223 */ /* 0x000fe2000001082d */
[----:B------:R-:W-:-:S03]  /*3490*/  CS2R R122, SRZ ;  /* 0x00000000007a7805 */ /* 0x000fc6000001ff00 */
[----:B------:R-:W0:Y:S01]  /*34a0*/  SHFL.BFLY PT, R41, R14, 0x2, 0x1f ;  /* 0x0c401f000e297f89 */ /* 0x000e2200000e0000 */
[----:B------:R4:W-:Y:S08]  /*34b0*/  MUFU.EX2 R29, R110 ;  /* 0x0000006e001d7308 */ /* 0x0009f00000000800 */
[----:B------:R-:W-:Y:S01]  /*34c0*/  MUFU.EX2 R170, R170 ;  /* 0x000000aa00aa7308 */ /* 0x000fe20000000800 */
[----:B----4-:R-:W-:-:S07]  /*34d0*/  CS2R R110, SRZ ;  /* 0x00000000006e7805 */ /* 0x010fce000001ff00 */
[----:B------:R4:W-:Y:S01]  /*34e0*/  MUFU.EX2 R31, R114 ;  /* 0x00000072001f7308 */ /* 0x0009e20000000800 */
[----:B0-----:R-:W-:-:S07]  /*34f0*/  FMNMX.FTZ R43, R14, R41, !PT ;  /* 0x000000290e2b7209 */ /* 0x001fce0007810000 */
[----:B------:R-:W-:Y:S01]  /*3500*/  MUFU.EX2 R152, R152 ;  /* 0x0000009800987308 */ /* 0x000fe20000000800 */
[-CC-:B------:R-:W-:Y:S01]  /*3510*/  FFMA.FTZ R41, R130, R9.reuse, -R45.reuse ;  /* 0x0000000982297223 */ /* 0x180fe2000001082d */
[----:B------:R-:W-:Y:S01]  /*3520*/  FFMA.FTZ R45, R136, R9, -R45 ;  /* 0x00000009882d7223 */ /* 0x000fe2000001082d */
[----:B------:R-:W-:Y:S01]  /*3530*/  CS2R R136, SRZ ;  /* 0x0000000000887805 */ /* 0x000fe2000001ff00 */
[----:B------:R-:W0:Y:S01]  /*3540*/  SHFL.BFLY PT, R14, R43, 0x1, 0x1f ;  /* 0x0c201f002b0e7f89 */ /* 0x000e2200000e0000 */
[----:B------:R-:W-:Y:S02]  /*3550*/  CS2R R130, SRZ ;  /* 0x0000000000827805 */ /* 0x000fe4000001ff00 */
[----:B----4-:R-:W-:Y:S01]  /*3560*/  CS2R R114, SRZ ;  /* 0x0000000000727805 */ /* 0x010fe2000001ff00 */
[----:B------:R4:W-:Y:S08]  /*3570*/  MUFU.EX2 R33, R118 ;  /* 0x0000007600217308 */ /* 0x0009f00000000800 */
[----:B------:R-:W-:Y:S01]  /*3580*/  MUFU.EX2 R154, R154 ;  /* 0x0000009a009a7308 */ /* 0x000fe20000000800 */
[----:B----4-:R-:W-:-:S07]  /*3590*/  CS2R R118, SRZ ;  /* 0x0000000000767805 */ /* 0x010fce000001ff00 */
[----:B------:R-:W-:Y:S01]  /*35a0*/  MUFU.EX2 R35, R35 ;  /* 0x0000002300237308 */ /* 0x000fe20000000800 */
[----:B0-----:R-:W-:-:S04]  /*35b0*/  FMNMX.FTZ R14, R43, R14, !PT ;  /* 0x0000000e2b0e7209 */ /* 0x001fc80007810000 */
[C---:B------:R-:W-:Y:S01]  /*35c0*/  FSETP.NEU.FTZ.AND P1, PT, R14.reuse, -INF , PT ;  /* 0xff8000000e00780b */ /* 0x040fe20003f3d000 */
[----:B------:R-:W-:Y:S02]  /*35d0*/  FMUL.FTZ R49, R14, R9 ;  /* 0x000000090e317220 */ /* 0x000fe40000410000 */
[----:B------:R-:W-:Y:S03]  /*35e0*/  MUFU.EX2 R156, R156 ;  /* 0x0000009c009c7308 */ /* 0x000fe60000000800 */
[----:B------:R-:W-:Y:S02]  /*35f0*/  FSEL R49, R49, RZ, P1 ;  /* 0x000000ff31317208 */ /* 0x000fe40000800000 */
[----:B------:R-:W-:-:S03]  /*3600*/  ISETP.NE.AND P1, PT, R16, RZ, PT ;  /* 0x000000ff1000720c */ /* 0x000fc60003f25270 */
        /* <DEDUP_REMOVED lines=29> */
[----:B--2---:R-:W-:Y:S01]  /*37e0*/  FADD.FTZ R3, R13, R20 ;  /* 0x000000140d037221 */ /* 0x004fe20000010000 */
[----:B------:R-:W-:Y:S01]  /*37f0*/  F2FP.F16.F32.PACK_AB R180, R11, R180 ;  /* 0x000000b40bb4723e */ /* 0x000fe200000000ff */
[-C--:B------:R-:W-:Y:S01]  /*3800*/  FFMA.FTZ R62, R62, R9.reuse, -R49 ;  /* 0x000000093e3e7223 */ /* 0x080fe20000010831 */
[----:B------:R-:W1:Y:S01]  /*3810*/  MUFU.EX2 R10, R10 ;  /* 0x0000000a000a7308 */ /* 0x000e620000000800 */
[----:B---3--:R-:W-:Y:S01]  /*3820*/  FADD.FTZ R20, R176, R3 ;  /* 0x00000003b0147221 */ /* 0x008fe20000010000 */
[-CC-:B------:R-:W-:Y:S01]  /*3830*/  FFMA.FTZ R64, R64, R9.reuse, -R49.reuse ;  /* 0x0000000940407223 */ /* 0x180fe20000010831 */
[-CC-:B------:R-:W-:Y:S01]  /*3840*/  FFMA.FTZ R66, R66, R9.reuse, -R49.reuse ;  /* 0x0000000942427223 */ /* 0x180fe20000010831 */
[-CC-:B------:R-:W-:Y:S01]  /*3850*/  FFMA.FTZ R78, R78, R9.reuse, -R49.reuse ;  /* 0x000000094e4e7223 */ /* 0x180fe20000010831 */
[----:B-----5:R-:W-:Y:S01]  /*3860*/  FADD.FTZ R3, R15, R20 ;  /* 0x000000140f037221 */ /* 0x020fe20000010000 */
[-CC-:B------:R-:W-:Y:S01]  /*3870*/  FFMA.FTZ R70, R70, R9.reuse, -R49.reuse ;  /* 0x0000000946467223 */ /* 0x180fe20000010831 */
[-C--:B------:R-:W-:Y:S01]  /*3880*/  FFMA.FTZ R82, R82, R9.reuse, -R49 ;  /* 0x0000000952527223 */ /* 0x080fe20000010831 */
[----:B------:R-:W2:Y:S01]  /*3890*/  MUFU.EX2 R24, R24 ;  /* 0x0000001800187308 */ /* 0x000ea20000000800 */
[----:B------:R-:W-:Y:S01]  /*38a0*/  FADD.FTZ R20, R178, R3 ;  /* 0x00000003b2147221 */ /* 0x000fe20000010000 */
[----:B0-----:R-:W-:Y:S01]  /*38b0*/  FADD.FTZ R3, R8, R181 ;  /* 0x000000b508037221 */ /* 0x001fe20000010000 */
[-CC-:B------:R-:W-:Y:S01]  /*38c0*/  FFMA.FTZ R74, R74, R9.reuse, -R49.reuse ;  /* 0x000000094a4a7223 */ /* 0x180fe20000010831 */
[-CC-:B------:R-:W-:Y:S01]  /*38d0*/  FFMA.FTZ R86, R86, R9.reuse, -R49.reuse ;  /* 0x0000000956567223 */ /* 0x180fe20000010831 */
[----:B------:R-:W-:Y:S01]  /*38e0*/  FADD.FTZ R51, R21, R20 ;  /* 0x0000001415337221 */ /* 0x000fe20000010000 */
[----:B------:R-:W-:Y:S01]  /*38f0*/  FFMA.FTZ R49, R88, R9, -R49 ;  /* 0x0000000958317223 */ /* 0x000fe20000010831 */
[----:B------:R-:W-:Y:S01]  /*3900*/  F2FP.F16.F32.PACK_AB R181, R181, R8 ;  /* 0x00000008b5b5723e */ /* 0x000fe200000000ff */
[----:B------:R0:W3:Y:S01]  /*3910*/  MUFU.EX2 R177, R26 ;  /* 0x0000001a00b17308 */ /* 0x0000e20000000800 */
        /* <DEDUP_REMOVED lines=9> */
[----:B--2---:R-:W-:Y:S01]  /*39b0*/  FADD.FTZ R20, R24, R3 ;  /* 0x0000000318147221 */ /* 0x004fe20000010000 */
[----:B------:R-:W-:-:S02]  /*39c0*/  F2FP.F16.F32.PACK_AB R178, R21, R178 ;  /* 0x000000b215b2723e */ /* 0x000fc400000000ff */
[----:B------:R-:W-:Y:S01]  /*39d0*/  CS2R R88, SRZ ;  /* 0x0000000000587805 */ /* 0x000fe2000001ff00 */
[C---:B------:R-:W-:Y:S01]  /*39e0*/  FADD.FTZ R51, R25.reuse, R26 ;  /* 0x0000001a19337221 */ /* 0x040fe20000010000 */
[----:B------:R-:W-:Y:S01]  /*39f0*/  F2FP.F16.F32.PACK_AB R172, R25, R172 ;  /* 0x000000ac19ac723e */ /* 0x000fe200000000ff */
[----:B------:R-:W0:Y:S02]  /*3a00*/  MUFU.EX2 R179, R30 ;  /* 0x0000001e00b37308 */ /* 0x000e240000000800 */
[----:B------:R-:W-:Y:S01]  /*3a10*/  FADD.FTZ R26, R174, R51 ;  /* 0x00000033ae1a7221 */ /* 0x000fe20000010000 */
[----:B---3--:R-:W-:Y:S01]  /*3a20*/  FADD.FTZ R3, R177, R20 ;  /* 0x00000014b1037221 */ /* 0x008fe20000010000 */
[C---:B------:R-:W-:Y:S02]  /*3a30*/  F2FP.F16.F32.PACK_AB R174, R27.reuse, R174 ;  /* 0x000000ae1bae723e */ /* 0x040fe400000000ff */
[----:B------:R-:W-:Y:S01]  /*3a40*/  FADD.FTZ R51, R27, R26 ;  /* 0x0000001a1b337221 */ /* 0x000fe20000010000 */
[----:B------:R-:W-:Y:S01]  /*3a50*/  F2FP.F16.F32.PACK_AB R177, R177, R24 ;  /* 0x00000018b1b1723e */ /* 0x000fe200000000ff */
[----:B------:R-:W2:Y:S01]  /*3a60*/  MUFU.EX2 R32, R32 ;  /* 0x0000002000207308 */ /* 0x000ea20000000800 */
[----:B-1----:R-:W-:Y:S01]  /*3a70*/  FADD.FTZ R20, R28, R3 ;  /* 0x000000031c147221 */ /* 0x002fe20000010000 */
[----:B------:R-:W-:-:S02]  /*3a80*/  @P1 VIADD R3, R0, 0x34840 ;  /* 0x0003484000031836 */ /* 0x000fc40000000000 */
[----:B------:R-:W-:Y:S01]  /*3a90*/  FADD.FTZ R26, R168, R51 ;  /* 0x00000033a81a7221 */ /* 0x000fe20000010000 */
[----:B------:R-:W-:-:S03]  /*3aa0*/  F2FP.F16.F32.PACK_AB R168, R29, R168 ;  /* 0x000000a81da8723e */ /* 0x000fc600000000ff */
[----:B------:R-:W-:Y:S01]  /*3ab0*/  FADD.FTZ R53, R29, R26 ;  /* 0x0000001a1d357221 */ /* 0x000fe20000010000 */
[----:B------:R-:W1:Y:S01]  /*3ac0*/  MUFU.EX2 R173, R34 ;  /* 0x0000002200ad7308 */ /* 0x000e620000000800 */
[----:B0-----:R-:W-:Y:S01]  /*3ad0*/  FADD.FTZ R51, R179, R20 ;  /* 0x00000014b3337221 */ /* 0x001fe20000010000 */
[----:B------:R-:W-:Y:S01]  /*3ae0*/  @P1 PRMT R3, R18, 0x654, R3 ;  /* 0x0000065412031816 */ /* 0x000fe20000000003 */
[----:B------:R-:W-:Y:S01]  /*3af0*/  FADD.FTZ R20, R170, R53 ;  /* 0x00000035aa147221 */ /* 0x000fe20000010000 */
[----:B------:R-:W-:Y:S02]  /*3b00*/  F2FP.F16.F32.PACK_AB R170, R31, R170 ;  /* 0x000000aa1faa723e */ /* 0x000fe400000000ff */
[----:B------:R1:W-:Y:S01]  /*3b10*/  @P1 SYNCS.ARRIVE.TRANS64.RED.A1T0 RZ, [R3+URZ], RZ ;  /* 0x000000ff03ff19a7 */ /* 0x0003e2000810043f */
[----:B------:R-:W-:Y:S01]  /*3b20*/  F2FP.F16.F32.PACK_AB R179, R179, R28 ;  /* 0x0000001cb3b3723e */ /* 0x000fe200000000ff */
[----:B------:R-:W0:Y:S01]  /*3b30*/  MUFU.EX2 R36, R36 ;  /* 0x0000002400247308 */ /* 0x000e220000000800 */
[----:B--2---:R-:W-:Y:S01]  /*3b40*/  FADD.FTZ R0, R32, R51 ;  /* 0x0000003320007221 */ /* 0x004fe20000010000 */
[----:B------:R-:W-:-:S04]  /*3b50*/  FADD.FTZ R51, R31, R20 ;  /* 0x000000141f337221 */ /* 0x000fc80000010000 */
[----:B------:R-:W-:Y:S01]  /*3b60*/  FADD.FTZ R20, R152, R51 ;  /* 0x0000003398147221 */ /* 0x000fe20000010000 */
[----:B------:R-:W-:Y:S01]  /*3b70*/  F2FP.F16.F32.PACK_AB R152, R33, R152 ;  /* 0x000000982198723e */ /* 0x000fe200000000ff */
[----:B------:R-:W2:Y:S01]  /*3b80*/  MUFU.EX2 R175, R38 ;  /* 0x0000002600af7308 */ /* 0x000ea20000000800 */
[----:B-1----:R-:W-:Y:S01]  /*3b90*/  FADD.FTZ R3, R173, R0 ;  /* 0x00000000ad037221 */ /* 0x002fe20000010000 */
[----:B------:R-:W-:Y:S01]  /*3ba0*/  FADD.FTZ R51, R33, R20 ;  /* 0x0000001421337221 */ /* 0x000fe20000010000 */
[----:B------:R-:W-:-:S03]  /*3bb0*/  F2FP.F16.F32.PACK_AB R173, R173, R32 ;  /* 0x00000020adad723e */ /* 0x000fc600000000ff */
[----:B------:R-:W-:Y:S01]  /*3bc0*/  FADD.FTZ R20, R154, R51 ;  /* 0x000000339a147221 */ /* 0x000fe20000010000 */
[C---:B------:R-:W-:Y:S01]  /*3bd0*/  F2FP.F16.F32.PACK_AB R154, R35.reuse, R154 ;  /* 0x0000009a239a723e */ /* 0x040fe200000000ff */
[----:B------:R-:W1:Y:S01]  /*3be0*/  MUFU.EX2 R40, R40 ;  /* 0x0000002800287308 */ /* 0x000e620000000800 */
[----:B0-----:R-:W-:Y:S01]  /*3bf0*/  FADD.FTZ R0, R36, R3 ;  /* 0x0000000324007221 */ /* 0x001fe20000010000 */
[----:B------:R-:W-:-:S04]  /*3c00*/  FADD.FTZ R51, R35, R20 ;  /* 0x0000001423337221 */ /* 0x000fc80000010000 */
[----:B------:R-:W-:Y:S01]  /*3c10*/  FADD.FTZ R20, R156, R51 ;  /* 0x000000339c147221 */ /* 0x000fe20000010000 */
[----:B------:R-:W-:Y:S01]  /*3c20*/  F2FP.F16.F32.PACK_AB R156, R37, R156 ;  /* 0x0000009c259c723e */ /* 0x000fe200000000ff */
[----:B------:R-:W0:Y:S01]  /*3c30*/  MUFU.EX2 R169, R42 ;  /* 0x0000002a00a97308 */ /* 0x000e220000000800 */
[----:B--2---:R-:W-:Y:S01]  /*3c40*/  FADD.FTZ R3, R175, R0 ;  /* 0x00000000af037221 */ /* 0x004fe20000010000 */
[----:B------:R-:W-:Y:S01]  /*3c50*/  FADD.FTZ R51, R37, R20 ;  /* 0x0000001425337221 */ /* 0x000fe20000010000 */
[----:B------:R-:W-:-:S05]  /*3c60*/  F2FP.F16.F32.PACK_AB R175, R175, R36 ;  /* 0x00000024afaf723e */ /* 0x000fca00000000ff */
        /* <DEDUP_REMOVED lines=12> */
[----:B------:R-:W0:Y:S01]  /*3d30*/  MUFU.EX2 R39, R39 ;  /* 0x0000002700277308 */ /* 0x000e220000000800 */
[----:B--2---:R-:W-:-:S07]  /*3d40*/  FADD.FTZ R20, R158, R51 ;  /* 0x000000339e147221 */ /* 0x004fce0000010000 */
[----:B------:R-:W2:Y:S01]  /*3d50*/  MUFU.EX2 R52, R52 ;  /* 0x0000003400347308 */ /* 0x000ea20000000800 */
[C---:B-1----:R-:W-:Y:S01]  /*3d60*/  FADD.FTZ R3, R153.reuse, R0 ;  /* 0x0000000099037221 */ /* 0x042fe20000010000 */
[----:B------:R-:W-:-:S06]  /*3d70*/  F2FP.F16.F32.PACK_AB R153, R153, R48 ;  /* 0x000000309999723e */ /* 0x000fcc00000000ff */
[----:B------:R-:W1:Y:S01]  /*3d80*/  MUFU.EX2 R160, R160 ;  /* 0x000000a000a07308 */ /* 0x000e620000000800 */
[C---:B0-----:R-:W-:Y:S01]  /*3d90*/  FADD.FTZ R11, R39.reuse, R20 ;  /* 0x00000014270b7221 */ /* 0x041fe20000010000 */
[----:B------:R-:W-:-:S06]  /*3da0*/  F2FP.F16.F32.PACK_AB R158, R39, R158 ;  /* 0x0000009e279e723e */ /* 0x000fcc00000000ff */
[----:B------:R-:W0:Y:S01]  /*3db0*/  MUFU.EX2 R155, R54 ;  /* 0x00000036009b7308 */ /* 0x000e220000000800 */
[----:B--2---:R-:W-:-:S07]  /*3dc0*/  FADD.FTZ R0, R52, R3 ;  /* 0x0000000334007221 */ /* 0x004fce0000010000 */
[----:B------:R-:W2:Y:S01]  /*3dd0*/  MUFU.EX2 R41, R41 ;  /* 0x0000002900297308 */ /* 0x000ea20000000800 */
[----:B-1----:R-:W-:-:S07]  /*3de0*/  FADD.FTZ R20, R160, R11 ;  /* 0x0000000ba0147221 */ /* 0x002fce0000010000 */
[----:B------:R-:W1:Y:S01]  /*3df0*/  MUFU.EX2 R56, R56 ;  /* 0x0000003800387308 */ /* 0x000e620000000800 */
[C---:B0-----:R-:W-:Y:S01]  /*3e00*/  FADD.FTZ R3, R155.reuse, R0 ;  /* 0x000000009b037221 */ /* 0x041fe20000010000 */
[----:B------:R-:W-:-:S06]  /*3e10*/  F2FP.F16.F32.PACK_AB R155, R155, R52 ;  /* 0x000000349b9b723e */ /* 0x000fcc00000000ff */
[----:B------:R-:W0:Y:S01]  /*3e20*/  MUFU.EX2 R76, R76 ;  /* 0x0000004c004c7308 */ /* 0x000e220000000800 */
[C---:B--2---:R-:W-:Y:S01]  /*3e30*/  FADD.FTZ R11, R41.reuse, R20 ;  /* 0x00000014290b7221 */ /* 0x044fe20000010000 */
[----:B------:R-:W-:-:S06]  /*3e40*/  F2FP.F16.F32.PACK_AB R160, R41, R160 ;  /* 0x000000a029a0723e */ /* 0x000fcc00000000ff */
[----:B------:R-:W2:Y:S01]  /*3e50*/  MUFU.EX2 R157, R58 ;  /* 0x0000003a009d7308 */ /* 0x000ea20000000800 */
[----:B-1----:R-:W-:-:S07]  /*3e60*/  FADD.FTZ R0, R56, R3 ;  /* 0x0000000338007221 */ /* 0x002fce0000010000 */
[----:B------:R1:W3:Y:S01]  /*3e70*/  MUFU.EX2 R47, R132 ;  /* 0x00000084002f7308 */ /* 0x0002e20000000800 */
[----:B0-----:R-:W-:-:S07]  /*3e80*/  FADD.FTZ R20, R76, R11 ;  /* 0x0000000b4c147221 */ /* 0x001fce0000010000 */
[----:B------:R-:W0:Y:S01]  /*3e90*/  MUFU.EX2 R60, R60 ;  /* 0x0000003c003c7308 */ /* 0x000e220000000800 */
[C---:B--2---:R-:W-:Y:S01]  /*3ea0*/  FADD.FTZ R3, R157.reuse, R0 ;  /* 0x000000009d037221 */ /* 0x044fe20000010000 */
[----:B------:R-:W-:Y:S02]  /*3eb0*/  F2FP.F16.F32.PACK_AB R157, R157, R56 ;  /* 0x000000389d9d723e */ /* 0x000fe400000000ff */
[----:B-1----:R-:W-:-:S04]  /*3ec0*/  CS2R R132, SRZ ;  /* 0x0000000000847805 */ /* 0x002fc8000001ff00 */
[----:B------:R-:W1:Y:S01]  /*3ed0*/  MUFU.EX2 R80, R80 ;  /* 0x0000005000507308 */ /* 0x000e620000000800 */
[C---:B---3--:R-:W-:Y:S01]  /*3ee0*/  FADD.FTZ R11, R47.reuse, R20 ;  /* 0x000000142f0b7221 */ /* 0x048fe20000010000 */
[----:B------:R-:W-:-:S06]  /*3ef0*/  F2FP.F16.F32.PACK_AB R162, R47, R76 ;  /* 0x0000004c2fa2723e */ /* 0x000fcc00000000ff */
[----:B------:R-:W2:Y:S01]  /*3f00*/  MUFU.EX2 R159, R62 ;  /* 0x0000003e009f7308 */ /* 0x000ea20000000800 */
[----:B0-----:R-:W-:-:S07]  /*3f10*/  FADD.FTZ R0, R60, R3 ;  /* 0x000000033c007221 */ /* 0x001fce0000010000 */
[----:B------:R0:W3:Y:S01]  /*3f20*/  MUFU.EX2 R43, R134 ;  /* 0x00000086002b7308 */ /* 0x0000e20000000800 */
[----:B-1----:R-:W-:-:S07]  /*3f30*/  FADD.FTZ R20, R80, R11 ;  /* 0x0000000b50147221 */ /* 0x002fce0000010000 */
[----:B------:R-:W1:Y:S01]  /*3f40*/  MUFU.EX2 R64, R64 ;  /* 0x0000004000407308 */ /* 0x000e620000000800 */
[C---:B--2---:R-:W-:Y:S01]  /*3f50*/  FADD.FTZ R3, R159.reuse, R0 ;  /* 0x000000009f037221 */ /* 0x044fe20000010000 */
[----:B------:R-:W-:Y:S02]  /*3f60*/  F2FP.F16.F32.PACK_AB R159, R159, R60 ;  /* 0x0000003c9f9f723e */ /* 0x000fe400000000ff */
[----:B0-----:R-:W-:-:S04]  /*3f70*/  CS2R R134, SRZ ;  /* 0x0000000000867805 */ /* 0x001fc8000001ff00 */
[----:B------:R-:W0:Y:S01]  /*3f80*/  MUFU.EX2 R84, R84 ;  /* 0x0000005400547308 */ /* 0x000e220000000800 */
[C---:B---3--:R-:W-:Y:S01]  /*3f90*/  FADD.FTZ R11, R43.reuse, R20 ;  /* 0x000000142b0b7221 */ /* 0x048fe20000010000 */
[----:B------:R-:W-:-:S06]  /*3fa0*/  F2FP.F16.F32.PACK_AB R164, R43, R80 ;  /* 0x000000502ba4723e */ /* 0x000fcc00000000ff */
[----:B------:R-:W2:Y:S01]  /*3fb0*/  MUFU.EX2 R161, R66 ;  /* 0x0000004200a17308 */ /* 0x000ea20000000800 */
[----:B-1----:R-:W-:-:S07]  /*3fc0*/  FADD.FTZ R0, R64, R3 ;  /* 0x0000000340007221 */ /* 0x002fce0000010000 */
[----:B------:R-:W1:Y:S01]  /*3fd0*/  MUFU.EX2 R78, R78 ;  /* 0x0000004e004e7308 */ /* 0x000e620000000800 */
[----:B0-----:R-:W-:-:S07]  /*3fe0*/  FADD.FTZ R20, R84, R11 ;  /* 0x0000000b54147221 */ /* 0x001fce0000010000 */
[----:B------:R-:W0:Y:S01]  /*3ff0*/  MUFU.EX2 R163, R70 ;  /* 0x0000004600a37308 */ /* 0x000e220000000800 */
[C---:B--2---:R-:W-:Y:S01]  /*4000*/  FADD.FTZ R11, R161.reuse, R0 ;  /* 0x00000000a10b7221 */ /* 0x044fe20000010000 */
[----:B------:R-:W-:-:S06]  /*4010*/  F2FP.F16.F32.PACK_AB R161, R161, R64 ;  /* 0x00000040a1a1723e */ /* 0x000fcc00000000ff */
        /* <DEDUP_REMOVED lines=11> */
[----:B0-----:R-:W-:Y:S01]  /*40d0*/  FADD.FTZ R0, R86, R11 ;  /* 0x0000000b56007221 */ /* 0x001fe20000010000 */
[C---:B--2---:R-:W-:Y:S01]  /*40e0*/  FADD.FTZ R3, R45.reuse, R20 ;  /* 0x000000142d037221 */ /* 0x044fe20000010000 */
[----:B------:R-:W-:Y:S02]  /*40f0*/  F2FP.F16.F32.PACK_AB R166, R45, R84 ;  /* 0x000000542da6723e */ /* 0x000fe400000000ff */
[C---:B-1----:R-:W-:Y:S01]  /*4100*/  FADD.FTZ R0, R49.reuse, R0 ;  /* 0x0000000031007221 */ /* 0x042fe20000010000 */
[----:B------:R-:W-:Y:S01]  /*4110*/  F2FP.F16.F32.PACK_AB R167, R49, R86 ;  /* 0x0000005631a7723e */ /* 0x000fe200000000ff */
[----:B------:R-:W-:Y:S06]  /*4120*/  @!P2 BRA `(.L_x_191) ;  /* 0x000000280080a947 */ /* 0x000fec0003800000 */
[----:B------:R-:W-:Y:S01]  /*4130*/  VIADD R195, R195, 0xfffffffe ;  /* 0xfffffffec3c37836 */ /* 0x000fe20000000000 */
[----:B------:R-:W-:Y:S01]  /*4140*/  UMOV UR4, UR37 ;  /* 0x0000002500047c82 */ /* 0x000fe20008000000 */
[----:B------:R-:W-:Y:S01]  /*4150*/  IMAD.MOV.U32 R13, RZ, RZ, R14 ;  /* 0x000000ffff0d7224 */ /* 0x000fe200078e000e */
[----:B------:R-:W-:Y:S01]  /*4160*/  UMOV UR5, UR36 ;  /* 0x0000002400057c82 */ /* 0x000fe20008000000 */
[----:B------:R-:W-:Y:S01]  /*4170*/  IMAD.MOV.U32 R11, RZ, RZ, R12 ;  /* 0x000000ffff0b7224 */ /* 0x000fe200078e000c */
[----:B------:R-:W-:Y:S01]  /*4180*/  ULDC UR6, c[0x0][0x9d8] ;  /* 0x0002760000067ab9 */ /* 0x000fe20000000800 */
[----:B------:R-:W-:Y:S02]  /*4190*/  IMAD.MOV.U32 R8, RZ, RZ, 0x3f800000 ;  /* 0x3f800000ff087424 */ /* 0x000fe400078e00ff */
[----:B------:R-:W-:-:S07]  /*41a0*/  IMAD.MOV.U32 R151, RZ, RZ, RZ ;  /* 0x000000ffff977224 */ /* 0x000fce00078e00ff */
.L_x_202:
[----:B------:R-:W-:-:S04]  /*41b0*/  UIADD3 UR7, UR5, 0x1, URZ ;  /* 0x0000000105077890 */ /* 0x000fc8000fffe03f */
[----:B------:R-:W-:-:S04]  /*41c0*/  UISETP.NE.AND UP0, UPT, UR7, 0x2, UPT ;  /* 0x000000020700788c */ /* 0x000fc8000bf05270 */
[----:B------:R-:W-:Y:S02]  /*41d0*/  USEL UR37, URZ, 0x1, UP0 ;  /* 0x000000013f257887 */ /* 0x000fe40008000000 */
[----:B------:R-:W-:Y:S02]  /*41e0*/  USEL UR36, UR7, URZ, UP0 ;  /* 0x0000003f07247287 */ /* 0x000fe40008000000 */
[----:B------:R-:W-:Y:S01]  /*41f0*/  ULOP3.LUT UR37, UR4, UR37, URZ, 0x3c, !UPT ;  /* 0x0000002504257292 */ /* 0x000fe2000f8e3c3f */
[----:B------:R-:W-:Y:S11]  /*4200*/  @!P0 BRA `(.L_x_192) ;  /* 0x0000000000048947 */ /* 0x000ff60003800000 */
[----:B------:R-:W-:Y:S01]  /*4210*/  BPT.TRAP 0x1 ;  /* 0x000000040000795c */ /* 0x000fe20000300000 */
.L_x_192:
        /* <DEDUP_REMOVED lines=9> */
.L_x_193:
[----:B-1----:R-:W-:Y:S05]  /*42b0*/  @P1 BRA `(.L_x_194) ;  /* 0x0000000000081947 */ /* 0x002fea0003800000 */
[----:B------:R-:W1:Y:S02]  /*42c0*/  SYNCS.PHASECHK.TRANS64.TRYWAIT P1, [UR8+0x34830], R9 ;  /* 0x03483009ff0075a7 */ /* 0x000e640008020148 */
[----:B-1----:R-:W-:Y:S05]  /*42d0*/  @!P1 BRA `(.L_x_195) ;  /* 0x0000009000e49947 */ /* 0x002fea0003800000 */
.L_x_194:
        /* <DEDUP_REMOVED lines=137> */
.L_x_196:
[----:B------:R-:W-:Y:S01]  /*4b70*/  ULEA UR9, UR5, UR7, 0x3 ;  /* 0x0000000705097291 */ /* 0x000fe2000f8e183f */
[----:B------:R-:W-:-:S05]  /*4b80*/  IMAD.U32 R8, RZ, RZ, UR4 ;  /* 0x00000004ff087e24 */ /* 0x000fca000f8e00ff */
[----:B------:R-:W-:-:S04]  /*4b90*/  SHF.L.U32 R8, R8, 0x1f, RZ ;  /* 0x0000001f08087819 */ /* 0x000fc800000006ff */
[----:B------:R2:W3:Y:S01]  /*4ba0*/  SYNCS.PHASECHK.TRANS64.TRYWAIT P1, [UR9+0x34850], R8 ;  /* 0x03485008ff0075a7 */ /* 0x0004e20008020149 */
[----:B------:R-:W-:Y:S05]  /*4bb0*/  @!P0 BRA `(.L_x_197) ;  /* 0x0000000000048947 */ /* 0x000fea0003800000 */
[----:B------:R-:W-:Y:S01]  /*4bc0*/  BPT.TRAP 0x1 ;  /* 0x000000040000795c */ /* 0x000fe20000300000 */
.L_x_197:
[----:B---3--:R-:W-:Y:S05]  /*4bd0*/  @P1 BRA `(.L_x_198) ;  /* 0x0000000000081947 */ /* 0x008fea0003800000 */
[----:B------:R-:W3:Y:S02]  /*4be0*/  SYNCS.PHASECHK.TRANS64.TRYWAIT P1, [UR9+0x34850], R8 ;  /* 0x03485008ff0075a7 */ /* 0x000ee40008020149 */
[----:B---3--:R-:W-:Y:S05]  /*4bf0*/  @!P1 BRA `(.L_x_199) ;  /* 0x0000008800b49947 */ /* 0x008fea0003800000 */
.L_x_198:
[----:B------:R-:W-:Y:S01]  /*4c00*/  UIADD3 UR7, UR7, 0x400, URZ ;  /* 0x0000040007077890 */ /* 0x000fe2000fffe03f */
[----:B------:R-:W-:Y:S01]  /*4c10*/  WARPGROUP.ARRIVE ;  /* 0x00000000000079c5 */ /* 0x000fe20000000000 */
[----:B------:R-:W-:Y:S02]  /*4c20*/  UMOV UR15, 0x40000040 ;  /* 0x40000040000f7882 */ /* 0x000fe40000000000 */
[----:B------:R-:W-:-:S04]  /*4c30*/  USHF.R.U32.HI UR7, URZ, 0x4, UR7 ;  /* 0x000000043f077899 */ /* 0x000fc80008011607 */
[----:B------:R-:W-:-:S04]  /*4c40*/  ULOP3.LUT UR7, UR7, 0x3fff, URZ, 0xc0, !UPT ;  /* 0x00003fff07077892 */ /* 0x000fc8000f8ec03f */
[----:B------:R-:W-:-:S04]  /*4c50*/  ULOP3.LUT UR4, UR7, 0x4000000, URZ, 0xfc, !UPT ;  /* 0x0400000007047892 */ /* 0x000fc8000f8efc3f */
[----:B------:R-:W-:-:S07]  /*4c60*/  ULEA UR4, UR5, UR4, 0xb ;  /* 0x0000000405047291 */ /* 0x000fce000f8e583f */
[----:B------:R-:W-:Y:S02]  /*4c70*/  UMOV UR14, UR4 ;  /* 0x00000004000e7c82 */ /* 0x000fe40008000000 */
        /* <DEDUP_REMOVED lines=35> */
[----:B------:R-:W-:Y:S03]  /*4eb0*/  HGMMA.64x128x16.F32 R88, R164, gdesc[UR12].tnspB, R88, gsb0 ;  /* 0x41e0000ca4587df0 */ /* 0x000fe60008000858 */
[----:B------:R-:W-:Y:S02]  /*4ec0*/  WARPGROUP.DEPBAR.LE gsb0, 0x0 ;  /* 0x00008000000079c5 */ /* 0x000fe40000010000 */
[----:B------:R-:W-:Y:S05]  /*4ed0*/  @!P0 BRA `(.L_x_200) ;  /* 0x0000000000048947 */ /* 0x000fea0003800000 */
[----:B------:R-:W-:Y:S01]  /*4ee0*/  BPT.TRAP 0x1 ;  /* 0x000000040000795c */ /* 0x000fe20000300000 */
.L_x_200:
        /* <DEDUP_REMOVED lines=14> */
[----:B------:R-:W3:Y:S01]  /*4fd0*/  MUFU.TANH R154, R154 ;  /* 0x0000009a009a7308 */ /* 0x000ee20000002400 */
[----:B------:R-:W-:Y:S01]  /*4fe0*/  FMUL.FTZ R166, R37, UR6 ;  /* 0x0000000625a67c20 */ /* 0x000fe20008410000 */
[----:B------:R-:W-:Y:S01]  /*4ff0*/  FMUL.FTZ R34, R38, UR6 ;  /* 0x0000000626227c20 */ /* 0x000fe20008410000 */
[----:B------:R-:W-:Y:S01]  /*5000*/  FMUL.FTZ R36, R39, UR6 ;  /* 0x0000000627247c20 */ /* 0x000fe20008410000 */
[----:B------:R-:W-:Y:S01]  /*5010*/  FMUL.FTZ R168, R40, UR6 ;  /* 0x0000000628a87c20 */ /* 0x000fe20008410000 */
[----:B------:R-:W-:Y:S01]  /*5020*/  FMUL.FTZ R170, R41, UR6 ;  /* 0x0000000629aa7c20 */ /* 0x000fe20008410000 */
[----:B------:R-:W-:Y:S01]  /*5030*/  FMUL.FTZ R38, R42, UR6 ;  /* 0x000000062a267c20 */ /* 0x000fe20008410000 */
[----:B------:R-:W-:Y:S01]  /*5040*/  FMUL.FTZ R40, R43, UR6 ;  /* 0x000000062b287c20 */ /* 0x000fe20008410000 */
[----:B------:R-:W4:Y:S01]  /*5050*/  MUFU.TANH R20, R20 ;  /* 0x0000001400147308 */ /* 0x000f220000002400 */
[----:B01----:R-:W-:Y:S01]  /*5060*/  FMNMX.FTZ R9, R152, R11, !PT ;  /* 0x0000000b98097209 */ /* 0x003fe20007810000 */
[----:B------:R-:W-:Y:S01]  /*5070*/  FMUL.FTZ R172, R44, UR6 ;  /* 0x000000062cac7c20 */ /* 0x000fe20008410000 */
[----:B------:R-:W-:Y:S01]  /*5080*/  FMUL.FTZ R174, R45, UR6 ;  /* 0x000000062dae7c20 */ /* 0x000fe20008410000 */
[----:B------:R-:W-:Y:S01]  /*5090*/  FMUL.FTZ R42, R46, UR6 ;  /* 0x000000062e2a7c20 */ /* 0x000fe20008410000 */
[----:B------:R-:W-:Y:S01]  /*50a0*/  FMUL.FTZ R44, R47, UR6 ;  /* 0x000000062f2c7c20 */ /* 0x000fe20008410000 */
[----:B------:R-:W-:Y:S01]  /*50b0*/  FMUL.FTZ R176, R48, UR6 ;  /* 0x0000000630b07c20 */ /* 0x000fe20008410000 */
[----:B------:R-:W-:Y:S01]  /*50c0*/  FMUL.FTZ R178, R49, UR6 ;  /* 0x0000000631b27c20 */ /* 0x000fe20008410000 */
[----:B------:R-:W0:Y:S01]  /*50d0*/  MUFU.TANH R24, R24 ;  /* 0x0000001800187308 */ /* 0x000e220000002400 */
[----:B---3--:R-:W-:Y:S01]  /*50e0*/  FMNMX.FTZ R9, R154, R9, !PT ;  /* 0x000000099a097209 */ /* 0x008fe20007810000 */
[----:B------:R-:W-:Y:S01]  /*50f0*/  FMUL.FTZ R46, R50, UR6 ;  /* 0x00000006322e7c20 */ /* 0x000fe20008410000 */
[----:B------:R-:W-:Y:S01]  /*5100*/  FMUL.FTZ R48, R51, UR6 ;  /* 0x0000000633307c20 */ /* 0x000fe20008410000 */
[----:B------:R-:W-:Y:S01]  /*5110*/  FMUL.FTZ R180, R52, UR6 ;  /* 0x0000000634b47c20 */ /* 0x000fe20008410000 */
[----:B------:R-:W-:Y:S01]  /*5120*/  FMUL.FTZ R182, R53, UR6 ;  /* 0x0000000635b67c20 */ /* 0x000fe20008410000 */
[----:B------:R-:W-:Y:S01]  /*5130*/  FMUL.FTZ R50, R54, UR6 ;  /* 0x0000000636327c20 */ /* 0x000fe20008410000 */
[----:B------:R-:W-:Y:S01]  /*5140*/  FMUL.FTZ R52, R55, UR6 ;  /* 0x0000000637347c20 */ /* 0x000fe20008410000 */
[----:B------:R-:W1:Y:S01]  /*5150*/  MUFU.TANH R156, R156 ;  /* 0x0000009c009c7308 */ /* 0x000e620000002400 */
[----:B----4-:R-:W-:Y:S01]  /*5160*/  FMNMX.FTZ R15, R20, R13, !PT ;  /* 0x0000000d140f7209 */ /* 0x010fe20007810000 */
[----:B------:R-:W-:Y:S01]  /*5170*/  FMUL.FTZ R196, R56, UR6 ;  /* 0x0000000638c47c20 */ /* 0x000fe20008410000 */
[----:B------:R-:W-:Y:S01]  /*5180*/  FMUL.FTZ R198, R57, UR6 ;  /* 0x0000000639c67c20 */ /* 0x000fe20008410000 */
[----:B------:R-:W-:Y:S01]  /*5190*/  FMUL.FTZ R54, R58, UR6 ;  /* 0x000000063a367c20 */ /* 0x000fe20008410000 */
[----:B------:R-:W-:Y:S01]  /*51a0*/  FMUL.FTZ R56, R59, UR6 ;  /* 0x000000063b387c20 */ /* 0x000fe20008410000 */
[----:B------:R-:W-:Y:S01]  /*51b0*/  FMUL.FTZ R200, R60, UR6 ;  /* 0x000000063cc87c20 */ /* 0x000fe20008410000 */
[----:B------:R-:W-:Y:S01]  /*51c0*/  FMUL.FTZ R202, R61, UR6 ;  /* 0x000000063dca7c20 */ /* 0x000fe20008410000 */
[----:B------:R-:W3:Y:S01]  /*51d0*/  MUFU.TANH R158, R158 ;  /* 0x0000009e009e7308 */ /* 0x000ee20000002400 */
[----:B0-----:R-:W-:Y:S01]  /*51e0*/  FMNMX.FTZ R15, R24, R15, !PT ;  /* 0x0000000f180f7209 */ /* 0x001fe20007810000 */
[----:B------:R-:W-:Y:S01]  /*51f0*/  FMUL.FTZ R58, R62, UR6 ;  /* 0x000000063e3a7c20 */ /* 0x000fe20008410000 */
[----:B------:R-:W-:Y:S01]  /*5200*/  FMUL.FTZ R60, R63, UR6 ;  /* 0x000000063f3c7c20 */ /* 0x000fe20008410000 */
[----:B------:R-:W-:Y:S01]  /*5210*/  FMUL.FTZ R204, R64, UR6 ;  /* 0x0000000640cc7c20 */ /* 0x000fe20008410000 */
[----:B------:R-:W-:Y:S01]  /*5220*/  FMUL.FTZ R206, R65, UR6 ;  /* 0x0000000641ce7c20 */ /* 0x000fe20008410000 */
[----:B------:R-:W-:Y:S01]  /*5230*/  FMUL.FTZ R62, R66, UR6 ;  /* 0x00000006423e7c20 */ /* 0x000fe20008410000 */
[----:B------:R-:W-:Y:S01]  /*5240*/  FMUL.FTZ R64, R67, UR6 ;  /* 0x0000000643407c20 */ /* 0x000fe20008410000 */
[----:B------:R-:W0:Y:S01]  /*5250*/  MUFU.TANH R26, R26 ;  /* 0x0000001a001a7308 */ /* 0x000e220000002400 */
[----:B-1----:R-:W-:Y:S01]  /*5260*/  FMNMX.FTZ R9, R156, R9, !PT ;  /* 0x000000099c097209 */ /* 0x002fe20007810000 */
[----:B------:R-:W-:Y:S01]  /*5270*/  FMUL.FTZ R208, R68, UR6 ;  /* 0x0000000644d07c20 */ /* 0x000fe20008410000 */
[----:B------:R-:W-:Y:S01]  /*5280*/  FMUL.FTZ R210, R69, UR6 ;  /* 0x0000000645d27c20 */ /* 0x000fe20008410000 */
[----:B------:R-:W-:Y:S01]  /*5290*/  FMUL.FTZ R66, R70, UR6 ;  /* 0x0000000646427c20 */ /* 0x000fe20008410000 */
[----:B------:R-:W-:Y:S01]  /*52a0*/  FMUL.FTZ R68, R71, UR6 ;  /* 0x0000000647447c20 */ /* 0x000fe20008410000 */
[----:B------:R-:W-:Y:S01]  /*52b0*/  FMUL.FTZ R212, R72, UR6 ;  /* 0x0000000648d47c20 */ /* 0x000fe20008410000 */
[----:B------:R-:W-:Y:S01]  /*52c0*/  FMUL.FTZ R214, R73, UR6 ;  /* 0x0000000649d67c20 */ /* 0x000fe20008410000 */
[----:B------:R-:W1:Y:S01]  /*52d0*/  MUFU.TANH R28, R28 ;  /* 0x0000001c001c7308 */ /* 0x000e620000002400 */
[----:B---3--:R-:W-:Y:S01]  /*52e0*/  FMNMX.FTZ R9, R158, R9, !PT ;  /* 0x000000099e097209 */ /* 0x008fe20007810000 */
        /* <DEDUP_REMOVED lines=18> */
[----:B------:R-:W-:-:S04]  /*5410*/  ISETP.NE.AND P1, PT, R16, RZ, PT ;  /* 0x000000ff1000720c */ /* 0x000fc80003f25270 */
[----:B------:R-:W1:Y:S01]  /*5420*/  MUFU.TANH R30, R30 ;  /* 0x0000001e001e7308 */ /* 0x000e620000002400 */
[----:B---3--:R-:W-:-:S07]  /*5430*/  FMNMX.FTZ R9, R160, R9, !PT ;  /* 0x00000009a0097209 */ /* 0x008fce0007810000 */
[----:B------:R-:W3:Y:S01]  /*5440*/  MUFU.TANH R32, R32 ;  /* 0x0000002000207308 */ /* 0x000ee20000002400 */
[----:B0-----:R-:W-:-:S07]  /*5450*/  FMNMX.FTZ R9, R162, R9, !PT ;  /* 0x00000009a2097209 */ /* 0x001fce0007810000 */
[----:B------:R-:W0:Y:S01]  /*5460*/  MUFU.TANH R164, R164 ;  /* 0x000000a400a47308 */ /* 0x000e220000002400 */
[----:B-1----:R-:W-:-:S07]  /*5470*/  FMNMX.FTZ R15, R30, R15, !PT ;  /* 0x0000000f1e0f7209 */ /* 0x002fce0007810000 */
        /* <DEDUP_REMOVED lines=96> */
[----:B------:R-:W2:Y:S01]  /*5a80*/  MUFU.TANH R226, R226 ;  /* 0x000000e200e27308 */ /* 0x000ea20000002400 */
[----:B---3--:R-:W-:-:S07]  /*5a90*/  FMNMX.FTZ R15, R80, R15, !PT ;  /* 0x0000000f500f7209 */ /* 0x008fce0007810000 */
[----:B------:R-:W1:Y:S01]  /*5aa0*/  MUFU.TANH R82, R82 ;  /* 0x0000005200527308 */ /* 0x000e620000002400 */
[----:B0-----:R-:W-:-:S07]  /*5ab0*/  FMNMX.FTZ R9, R224, R9, !PT ;  /* 0x00000009e0097209 */ /* 0x001fce0007810000 */
[----:B------:R-:W0:Y:S01]  /*5ac0*/  MUFU.TANH R84, R84 ;  /* 0x0000005400547308 */ /* 0x000e220000002400 */
[----:B--2---:R-:W-:-:S05]  /*5ad0*/  FMNMX.FTZ R8, R226, R9, !PT ;  /* 0x00000009e2087209 */ /* 0x004fca0007810000 */
[----:B------:R-:W2:Y:S01]  /*5ae0*/  SHFL.BFLY PT, R9, R8, 0x2, 0x1f ;  /* 0x0c401f0008097f89 */ /* 0x000ea200000e0000 */
[----:B-1----:R-:W-:-:S04]  /*5af0*/  FMNMX.FTZ R15, R82, R15, !PT ;  /* 0x0000000f520f7209 */ /* 0x002fc80007810000 */
[----:B0-----:R-:W-:-:S05]  /*5b00*/  FMNMX.FTZ R15, R84, R15, !PT ;  /* 0x0000000f540f7209 */ /* 0x001fca0007810000 */
[----:B------:R-:W0:Y:S01]  /*5b10*/  SHFL.BFLY PT, R10, R15, 0x2, 0x1f ;  /* 0x0c401f000f0a7f89 */ /* 0x000e2200000e0000 */
[----:B--2---:R-:W-:Y:S02]  /*5b20*/  FMNMX.FTZ R21, R8, R9, !PT ;  /* 0x0000000908157209 */ /* 0x004fe40007810000 */
[----:B------:R-:W1:Y:S03]  /*5b30*/  LDC R9, c[0x0][0x988] ;  /* 0x00026200ff097b82 */ /* 0x000e660000000800 */
[----:B------:R-:W2:Y:S01]  /*5b40*/  SHFL.BFLY PT, R12, R21, 0x1, 0x1f ;  /* 0x0c201f00150c7f89 */ /* 0x000ea200000e0000 */
[----:B0-----:R-:W-:-:S05]  /*5b50*/  FMNMX.FTZ R25, R15, R10, !PT ;  /* 0x0000000a0f197209 */ /* 0x001fca0007810000 */
[----:B------:R-:W0:Y:S01]  /*5b60*/  SHFL.BFLY PT, R14, R25, 0x1, 0x1f ;  /* 0x0c201f00190e7f89 */ /* 0x000e2200000e0000 */
[----:B--2---:R-:W-:-:S05]  /*5b70*/  FMNMX.FTZ R12, R21, R12, !PT ;  /* 0x0000000c150c7209 */ /* 0x004fca0007810000 */
[C---:B-1----:R-:W-:Y:S01]  /*5b80*/  FMUL.FTZ R49, R12.reuse, R9 ;  /* 0x000000090c317220 */ /* 0x042fe20000410000 */
[----:B------:R-:W-:-:S03]  /*5b90*/  FADD.FTZ R10, -R12, R11 ;  /* 0x0000000b0c0a7221 */ /* 0x000fc60000010100 */
[-CC-:B------:R-:W-:Y:S01]  /*5ba0*/  FFMA.FTZ R11, R152, R9.reuse, -R49.reuse ;  /* 0x00000009980b7223 */ /* 0x180fe20000010831 */
[-CC-:B------:R-:W-:Y:S01]  /*5bb0*/  FFMA.FTZ R86, R154, R9.reuse, -R49.reuse ;  /* 0x000000099a567223 */ /* 0x180fe20000010831 */
[-CC-:B------:R-:W-:Y:S01]  /*5bc0*/  FFMA.FTZ R152, R158, R9.reuse, -R49.reuse ;  /* 0x000000099e987223 */ /* 0x180fe20000010831 */
[-CC-:B------:R-:W-:Y:S01]  /*5bd0*/  FFMA.FTZ R15, R160, R9.reuse, -R49.reuse ;  /* 0x00000009a00f7223 */ /* 0x180fe20000010831 */
[-CC-:B------:R-:W-:Y:S01]  /*5be0*/  FFMA.FTZ R154, R162, R9.reuse, -R49.reuse ;  /* 0x00000009a29a7223 */ /* 0x180fe20000010831 */
[-CC-:B------:R-:W-:Y:S01]  /*5bf0*/  FFMA.FTZ R21, R164, R9.reuse, -R49.reuse ;  /* 0x00000009a4157223 */ /* 0x180fe20000010831 */
[-CC-:B------:R-:W-:Y:S01]  /*5c00*/  FFMA.FTZ R158, R170, R9.reuse, -R49.reuse ;  /* 0x00000009aa9e7223 */ /* 0x180fe20000010831 */
[----:B0-----:R-:W-:Y:S01]  /*5c10*/  FMNMX.FTZ R14, R25, R14, !PT ;  /* 0x0000000e190e7209 */ /* 0x001fe20007810000 */
[-CC-:B------:R-:W-:Y:S01]  /*5c20*/  FFMA.FTZ R25, R168, R9.reuse, -R49.reuse ;  /* 0x00000009a8197223 */ /* 0x180fe20000010831 */
[-CC-:B------:R-:W-:Y:S01]  /*5c30*/  FFMA.FTZ R33, R196, R9.reuse, -R49.reuse ;  /* 0x00000009c4217223 */ /* 0x180fe20000010831 */
[-CC-:B------:R-:W-:Y:S01]  /*5c40*/  FFMA.FTZ R160, R198, R9.reuse, -R49.reuse ;  /* 0x00000009c6a07223 */ /* 0x180fe20000010831 */
[-C--:B------:R-:W-:Y:S01]  /*5c50*/  FFMA.FTZ R35, R200, R9.reuse, -R49 ;  /* 0x00000009c8237223 */ /* 0x080fe20000010831 */
[----:B------:R-:W-:Y:S01]  /*5c60*/  FADD.FTZ R8, -R14, R13 ;  /* 0x0000000d0e087221 */ /* 0x000fe20000010100 */
[-CC-:B------:R-:W-:Y:S01]  /*5c70*/  FFMA.FTZ R13, R156, R9.reuse, -R49.reuse ;  /* 0x000000099c0d7223 */ /* 0x180fe20000010831 */
        /* <DEDUP_REMOVED lines=19> */
[-C--:B------:R-:W-:Y:S01]  /*5db0*/  FFMA.FTZ R202, R226, R9.reuse, -R49 ;  /* 0x00000009e2ca7223 */ /* 0x080fe20000010831 */
[-C--:B------:R-:W-:Y:S01]  /*5dc0*/  FMUL.FTZ R49, R14, R9.reuse ;  /* 0x000000090e317220 */ /* 0x080fe20000410000 */
[-C--:B------:R-:W-:Y:S01]  /*5dd0*/  FMUL.FTZ R10, R10, R9.reuse ;  /* 0x000000090a0a7220 */ /* 0x080fe20000410000 */
[-C--:B------:R-:W-:Y:S01]  /*5de0*/  FMUL.FTZ R8, R8, R9.reuse ;  /* 0x0000000908087220 */ /* 0x080fe20000410000 */
        /* <DEDUP_REMOVED lines=8> */
[----:B------:R-:W0:Y:S01]  /*5e70*/  MUFU.EX2 R10, R10 ;  /* 0x0000000a000a7308 */ /* 0x000e220000000800 */
        /* <DEDUP_REMOVED lines=14> */
[----:B------:R-:W-:Y:S01]  /*5f60*/  FFMA.FTZ R157, R62, R9, -R49 ;  /* 0x000000093e9d7223 */ /* 0x000fe20000010831 */
[----:B------:R-:W1:Y:S01]  /*5f70*/  MUFU.EX2 R181, R181 ;  /* 0x000000b500b57308 */ /* 0x000e620000000800 */
[----:B0-----:R-:W-:Y:S01]  /*5f80*/  FFMA.FTZ R3, R10, R3, R11 ;  /* 0x000000030a037223 */ /* 0x001fe2000001000b */
        /* <DEDUP_REMOVED lines=8> */
[----:B------:R-:W-:-:S06]  /*6010*/  FFMA.FTZ R82, R82, R9, -R49 ;  /* 0x0000000952527223 */ /* 0x000fcc0000010831 */
[----:B------:R-:W2:Y:S01]  /*6020*/  MUFU.EX2 R20, R20 ;  /* 0x0000001400147308 */ /* 0x000ea20000000800 */
[----:B-1----:R-:W-:-:S07]  /*6030*/  FFMA.FTZ R51, R8, R0, R181 ;  /* 0x0000000008337223 */ /* 0x002fce00000100b5 */
[----:B------:R-:W1:Y:S01]  /*6040*/  MUFU.EX2 R13, R13 ;  /* 0x0000000d000d7308 */ /* 0x000e620000000800 */
[----:B0-----:R-:W-:-:S07]  /*6050*/  FADD.FTZ R0, R86, R3 ;  /* 0x0000000356007221 */ /* 0x001fce0000010000 */
[----:B------:R-:W0:Y:S01]  /*6060*/  MUFU.EX2 R183, R183 ;  /* 0x000000b700b77308 */ /* 0x000e220000000800 */
[----:B--2---:R-:W-:-:S07]  /*6070*/  FADD.FTZ R42, R20, R51 ;  /* 0x00000033142a7221 */ /* 0x004fce0000010000 */
[----:B------:R-:W2:Y:S01]  /*6080*/  MUFU.EX2 R152, R152 ;  /* 0x0000009800987308 */ /* 0x000ea20000000800 */
[----:B-1----:R-:W-:-:S07]  /*6090*/  FADD.FTZ R3, R13, R0 ;  /* 0x000000000d037221 */ /* 0x002fce0000010000 */
        /* <DEDUP_REMOVED lines=9> */
[----:B--2---:R-:W-:Y:S01]  /*6130*/  FADD.FTZ R51, R177, R42 ;  /* 0x0000002ab1337221 */ /* 0x004fe20000010000 */
[----:B------:R-:W-:-:S06]  /*6140*/  FFMA.FTZ R42, R64, R9, -R49 ;  /* 0x00000009402a7223 */ /* 0x000fcc0000010831 */
        /* <DEDUP_REMOVED lines=15> */
[----:B0-----:R-:W-:Y:S01]  /*6240*/  FADD.FTZ R51, R173, R44 ;  /* 0x0000002cad337221 */ /* 0x001fe20000010000 */
[-CC-:B------:R-:W-:Y:S01]  /*6250*/  FFMA.FTZ R44, R68, R9.reuse, -R49.reuse ;  /* 0x00000009442c7223 */ /* 0x180fe20000010831 */
[----:B------:R-:W-:-:S05]  /*6260*/  FFMA.FTZ R49, R84, R9, -R49 ;  /* 0x0000000954317223 */ /* 0x000fca0000010831 */
        /* <DEDUP_REMOVED lines=57> */
[----:B-1----:R-:W-:Y:S01]  /*6600*/  FADD.FTZ R0, R166, R3 ;  /* 0x00000003a6007221 */ /* 0x002fe20000010000 */
[----:B------:R-:W-:-:S04]  /*6610*/  IMAD.U32 R3, RZ, RZ, UR8 ;  /* 0x00000008ff037e24 */ /* 0x000fc8000f8e00ff */
[----:B------:R-:W-:Y:S02]  /*6620*/  @P1 VIADD R3, R3, 0x34840 ;  /* 0x0003484003031836 */ /* 0x000fe40000000000 */
[----:B------:R-:W1:Y:S01]  /*6630*/  MUFU.EX2 R161, R161 ;  /* 0x000000a100a17308 */ /* 0x000e620000000800 */
[----:B0-----:R-:W-:Y:S02]  /*6640*/  FADD.FTZ R46, R44, R51 ;  /* 0x000000332c2e7221 */ /* 0x001fe40000010000 */
[----:B------:R-:W-:-:S04]  /*6650*/  @P1 PRMT R3, R18, 0x654, R3 ;  /* 0x0000065412031816 */ /* 0x000fc80000000003 */
[----:B------:R0:W-:Y:S01]  /*6660*/  @P1 SYNCS.ARRIVE.TRANS64.RED.A1T0 RZ, [R3+URZ], RZ ;  /* 0x000000ff03ff19a7 */ /* 0x0001e2000810043f */
[----:B------:R-:W3:Y:S01]  /*6670*/  MUFU.EX2 R196, R196 ;  /* 0x000000c400c47308 */ /* 0x000ee20000000800 */
[----:B--2---:R-:W-:-:S07]  /*6680*/  FADD.FTZ R51, R41, R0 ;  /* 0x0000000029337221 */ /* 0x004fce0000010000 */
[----:B------:R-:W2:Y:S01]  /*6690*/  MUFU.EX2 R72, R72 ;  /* 0x0000004800487308 */ /* 0x000ea20000000800 */
[----:B-1----:R-:W-:-:S07]  /*66a0*/  FADD.FTZ R46, R161, R46 ;  /* 0x0000002ea12e7221 */ /* 0x002fce0000010000 */
[----:B------:R-:W1:Y:S01]  /*66b0*/  MUFU.EX2 R43, R43 ;  /* 0x0000002b002b7308 */ /* 0x000e620000000800 */
[----:B---3--:R-:W-:-:S07]  /*66c0*/  FADD.FTZ R0, R196, R51 ;  /* 0x00000033c4007221 */ /* 0x008fce0000010000 */
[----:B------:R-:W3:Y:S01]  /*66d0*/  MUFU.EX2 R163, R74 ;  /* 0x0000004a00a37308 */ /* 0x000ee20000000800 */
[----:B--2---:R-:W-:-:S07]  /*66e0*/  FADD.FTZ R46, R72, R46 ;  /* 0x0000002e482e7221 */ /* 0x004fce0000010000 */
[----:B------:R-:W2:Y:S01]  /*66f0*/  MUFU.EX2 R198, R198 ;  /* 0x000000c600c67308 */ /* 0x000ea20000000800 */
[----:B-1----:R-:W-:-:S07]  /*6700*/  FADD.FTZ R51, R43, R0 ;  /* 0x000000002b337221 */ /* 0x002fce0000010000 */
[----:B------:R-:W1:Y:S01]  /*6710*/  MUFU.EX2 R76, R76 ;  /* 0x0000004c004c7308 */ /* 0x000e620000000800 */
[----:B---3--:R-:W-:-:S07]  /*6720*/  FADD.FTZ R46, R163, R46 ;  /* 0x0000002ea32e7221 */ /* 0x008fce0000010000 */
        /* <DEDUP_REMOVED lines=16> */
[----:B0-----:R-:W-:-:S03]  /*6830*/  FADD.FTZ R3, R202, R3 ;  /* 0x00000003ca037221 */ /* 0x001fc60000010000 */
[----:B--2---:R-:W-:Y:S01]  /*6840*/  FADD.FTZ R0, R49, R46 ;  /* 0x0000002e31007221 */ /* 0x004fe20000010000 */
[----:B------:R-:W-:Y:S06]  /*6850*/  @!P0 BRA `(.L_x_201) ;  /* 0x0000000000048947 */ /* 0x000fec0003800000 */
[----:B------:R-:W-:Y:S01]  /*6860*/  BPT.TRAP 0x1 ;  /* 0x000000040000795c */ /* 0x000fe20000300000 */
.L_x_201:
[----:B------:R-:W-:Y:S01]  /*6870*/  ISETP.NE.AND P1, PT, R2, RZ, PT ;  /* 0x000000ff0200720c */ /* 0x000fe20003f25270 */
[----:B------:R-:W-:Y:S01]  /*6880*/  IMAD.U32 R46, RZ, RZ, UR9 ;  /* 0x00000009ff2e7e24 */ /* 0x000fe2000f8e00ff */
[----:B------:R-:W-:Y:S01]  /*6890*/  UMOV UR4, UR37 ;  /* 0x0000002500047c82 */ /* 0x000fe20008000000 */
[----:B------:R-:W-:Y:S01]  /*68a0*/  UMOV UR5, UR36 ;  /* 0x0000002400057c82 */ /* 0x000fe20008000000 */
[----:B------:R-:W-:Y:S01]  /*68b0*/  F2FP.F16.F32.PACK_AB R182, R152, R13 ;  /* 0x0000000d98b6723e */ /* 0x000fe200000000ff */
[----:B------:R-:W-:Y:S01]  /*68c0*/  IMAD.MOV.U32 R13, RZ, RZ, R14 ;  /* 0x000000ffff0d7224 */ /* 0x000fe200078e000e */
[----:B------:R-:W-:Y:S02]  /*68d0*/  F2FP.F16.F32.PACK_AB R176, R154, R15 ;  /* 0x0000000f9ab0723e */ /* 0x000fe400000000ff */
[----:B------:R-:W-:Y:S02]  /*68e0*/  F2FP.F16.F32.PACK_AB R178, R156, R21 ;  /* 0x000000159cb2723e */ /* 0x000fe400000000ff */
[----:B------:R-:W-:-:S02]  /*68f0*/  F2FP.F16.F32.PACK_AB R172, R158, R25 ;  /* 0x000000199eac723e */ /* 0x000fc400000000ff */
[----:B------:R-:W-:Y:S01]  /*6900*/  F2FP.F16.F32.PACK_AB R180, R86, R11 ;  /* 0x0000000b56b4723e */ /* 0x000fe200000000ff */
[----:B------:R-:W-:Y:S01]  /*6910*/  @P1 VIADD R46, R46, 0x34860 ;  /* 0x000348602e2e1836 */ /* 0x000fe20000000000 */
[----:B------:R-:W-:Y:S01]  /*6920*/  F2FP.F16.F32.PACK_AB R152, R160, R33 ;  /* 0x00000021a098723e */ /* 0x000fe200000000ff */
[----:B------:R-:W-:Y:S01]  /*6930*/  IMAD.MOV.U32 R11, RZ, RZ, R12 ;  /* 0x000000ffff0b7224 */ /* 0x000fe200078e000c */
[----:B------:R-:W-:Y:S02]  /*6940*/  F2FP.F16.F32.PACK_AB R154, R162, R35 ;  /* 0x00000023a29a723e */ /* 0x000fe400000000ff */
[----:B------:R-:W-:Y:S02]  /*6950*/  @P1 PRMT R46, R17, 0x654, R46 ;  /* 0x00000654112e1816 */ /* 0x000fe4000000002e */
[----:B------:R-:W-:Y:S02]  /*6960*/  F2FP.F16.F32.PACK_AB R156, R164, R37 ;  /* 0x00000025a49c723e */ /* 0x000fe400000000ff */
[----:B------:R0:W-:Y:S01]  /*6970*/  @P1 SYNCS.ARRIVE.TRANS64.RED.A1T0 RZ, [R46+URZ], RZ ;  /* 0x000000ff2eff19a7 */ /* 0x0001e2000810043f */
[C---:B------:R-:W-:Y:S01]  /*6980*/  ISETP.GT.AND P1, PT, R195.reuse, RZ, PT ;  /* 0x000000ffc300720c */ /* 0x040fe20003f24270 */
[----:B------:R-:W-:Y:S01]  /*6990*/  VIADD R195, R195, 0xffffffff ;  /* 0xffffffffc3c37836 */ /* 0x000fe20000000000 */
[----:B------:R-:W-:-:S02]  /*69a0*/  F2FP.F16.F32.PACK_AB R158, R166, R39 ;  /* 0x00000027a69e723e */ /* 0x000fc400000000ff */
[----:B------:R-:W-:Y:S02]  /*69b0*/  F2FP.F16.F32.PACK_AB R181, R20, R181 ;  /* 0x000000b514b5723e */ /* 0x000fe400000000ff */
[----:B------:R-:W-:Y:S02]  /*69c0*/  F2FP.F16.F32.PACK_AB R183, R24, R183 ;  /* 0x000000b718b7723e */ /* 0x000fe400000000ff */
[----:B------:R-:W-:Y:S02]  /*69d0*/  F2FP.F16.F32.PACK_AB R177, R26, R177 ;  /* 0x000000b11ab1723e */ /* 0x000fe400000000ff */
[----:B------:R-:W-:Y:S02]  /*69e0*/  F2FP.F16.F32.PACK_AB R179, R28, R179 ;  /* 0x000000b31cb3723e */ /* 0x000fe400000000ff */
[----:B------:R-:W-:Y:S02]  /*69f0*/  F2FP.F16.F32.PACK_AB R173, R30, R173 ;  /* 0x000000ad1ead723e */ /* 0x000fe400000000ff */
        /* <DEDUP_REMOVED lines=17> */
[----:B------:R-:W-:Y:S01]  /*6b10*/  F2FP.F16.F32.PACK_AB R167, R49, R167 ;  /* 0x000000a731a7723e */ /* 0x000fe200000000ff */
[----:B0-----:R-:W-:Y:S06]  /*6b20*/  @P1 BRA `(.L_x_202) ;  /* 0xffffffd400a01947 */ /* 0x001fec000383ffff */
.L_x_191:
        /* <DEDUP_REMOVED lines=67> */
.L_x_203:
        /* <DEDUP_REMOVED lines=9> */
.L_x_204:
[----:B-1----:R-:W-:Y:S05]  /*6ff0*/  @P1 BRA `(.L_x_205) ;  /* 0x0000000000081947 */ /* 0x002fea0003800000 */
[----:B------:R-:W1:Y:S02]  /*7000*/  SYNCS.PHASECHK.TRANS64.TRYWAIT P1, [UR9+0x34850], R4 ;  /* 0x03485004ff0075a7 */ /* 0x000e640008020149 */
[----:B-1----:R-:W-:Y:S05]  /*7010*/  @!P1 BRA `(.L_x_206) ;  /* 0x0000006400c49947 */ /* 0x002fea0003800000 */
.L_x_205:
[----:B------:R-:W-:Y:S01]  /*7020*/  UIADD3 UR5, UR4, 0x400, URZ ;  /* 0x0000040004057890 */ /* 0x000fe2000fffe03f */
[----:B------:R-:W-:Y:S01]  /*7030*/  WARPGROUP.ARRIVE ;  /* 0x00000000000079c5 */ /* 0x000fe20000000000 */
[----:B------:R-:W-:Y:S01]  /*7040*/  UMOV UR7, 0x40000040 ;  /* 0x4000004000077882 */ /* 0x000fe20000000000 */
[----:B------:R-:W-:Y:S01]  /*7050*/  UMOV UR11, 0x40000040 ;  /* 0x40000040000b7882 */ /* 0x000fe20000000000 */
[----:B------:R-:W-:Y:S01]  /*7060*/  USHF.R.U32.HI UR5, URZ, 0x4, UR5 ;  /* 0x000000043f057899 */ /* 0x000fe20008011605 */
[----:B01----:R-:W0:Y:S01]  /*7070*/  SHFL.BFLY PT, R4, R3, 0x2, 0x1f ;  /* 0x0c401f0003047f89 */ /* 0x003e2200000e0000 */
[----:B------:R-:W-:Y:S02]  /*7080*/  IMAD.MOV.U32 R10, RZ, RZ, RZ ;  /* 0x000000ffff0a7224 */ /* 0x000fe400078e00ff */
[----:B------:R-:W-:Y:S01]  /*7090*/  ULOP3.LUT UR5, UR5, 0x3fff, URZ, 0xc0, !UPT ;  /* 0x00003fff05057892 */ /* 0x000fe2000f8ec03f */
[----:B------:R-:W1:Y:S03]  /*70a0*/  SHFL.BFLY PT, R5, R0, 0x2, 0x1f ;  /* 0x0c401f0000057f89 */ /* 0x000e6600000e0000 */
[----:B------:R-:W-:-:S04]  /*70b0*/  ULOP3.LUT UR5, UR5, 0x4000000, URZ, 0xfc, !UPT ;  /* 0x0400000005057892 */ /* 0x000fc8000f8efc3f */
[----:B------:R-:W-:-:S04]  /*70c0*/  ULEA UR6, UR36, UR5, 0xb ;  /* 0x0000000524067291 */ /* 0x000fc8000f8e583f */
[----:B------:R-:W-:-:S05]  /*70d0*/  UIADD3 UR8, UR6, 0x80, URZ ;  /* 0x0000008006087890 */ /* 0x000fca000fffe03f */
[----:B------:R-:W-:Y:S01]  /*70e0*/  HGMMA.64x128x16.F32 R24, R180, gdesc[UR4].tnspB, R24, gsb0 ;  /* 0x41e00004b4187df0 */ /* 0x000fe20008000818 */
[----:B------:R-:W-:Y:S01]  /*70f0*/  UMOV UR7, 0x40000040 ;  /* 0x4000004000077882 */ /* 0x000fe20000000000 */
[----:B------:R-:W-:Y:S01]  /*7100*/  UMOV UR10, UR8 ;  /* 0x00000008000a7c82 */ /* 0x000fe20008000000 */
[----:B------:R-:W-:Y:S01]  /*7110*/  UIADD3 UR8, UR6, 0x100, URZ ;  /* 0x0000010006087890 */ /* 0x000fe2000fffe03f */
[----:B0-----:R-:W-:Y:S01]  /*7120*/  FADD.FTZ R4, R4, R3 ;  /* 0x0000000304047221 */ /* 0x001fe20000010000 */
[----:B------:R-:W-:Y:S02]  /*7130*/  IMAD.MOV.U32 R3, RZ, RZ, -0x800000 ;  /* 0xff800000ff037424 */ /* 0x000fe400078e00ff */
[----:B-1----:R-:W-:Y:S01]  /*7140*/  FADD.FTZ R6, R5, R0 ;  /* 0x0000000005067221 */ /* 0x002fe20000010000 */
[----:B------:R-:W-:Y:S01]  /*7150*/  IMAD.MOV.U32 R0, RZ, RZ, -0x800000 ;  /* 0xff800000ff007424 */ /* 0x000fe200078e00ff */
[----:B------:R-:W0:Y:S04]  /*7160*/  SHFL.BFLY PT, R5, R4, 0x1, 0x1f ;  /* 0x0c201f0004057f89 */ /* 0x000e2800000e0000 */
[----:B------:R-:W1:Y:S01]  /*7170*/  SHFL.BFLY PT, R7, R6, 0x1, 0x1f ;  /* 0x0c201f0006077f89 */ /* 0x000e6200000e0000 */
[----:B0-----:R-:W-:Y:S01]  /*7180*/  FADD.FTZ R13, R4, R5 ;  /* 0x00000005040d7221 */ /* 0x001fe20000010000 */
[----:B------:R-:W-:-:S02]  /*7190*/  IMAD.MOV.U32 R5, RZ, RZ, RZ ;  /* 0x000000ffff057224 */ /* 0x000fc400078e00ff */
[----:B-1----:R-:W-:Y:S02]  /*71a0*/  FADD.FTZ R15, R6, R7 ;  /* 0x00000007060f7221 */ /* 0x002fe40000010000 */
[----:B------:R-:W-:-:S03]  /*71b0*/  FSETP.NE.FTZ.AND P1, PT, R13, RZ, PT ;  /* 0x000000ff0d00720b */ /* 0x000fc60003f35000 */
[----:B------:R-:W-:-:S10]  /*71c0*/  FSETP.NE.FTZ.AND P2, PT, R15, RZ, PT ;  /* 0x000000ff0f00720b */ /* 0x000fd40003f55000 */
[----:B------:R-:W0:Y:S01]  /*71d0*/  @P1 MUFU.LG2 R8, R13 ;  /* 0x0000000d00081308 */ /* 0x000e220000000c00 */
[C---:B------:R-:W-:Y:S02]  /*71e0*/  @P1 FMUL.FTZ R7, R9.reuse, 0.69314718246459960938 ;  /* 0x3f31721809071820 */ /* 0x040fe40000410000 */
[----:B------:R-:W-:-:S05]  /*71f0*/  @P2 FMUL.FTZ R4, R9, 0.69314718246459960938 ;  /* 0x3f31721809042820 */ /* 0x000fca0000410000 */
[----:B------:R-:W1:Y:S08]  /*7200*/  @P2 MUFU.LG2 R11, R15 ;  /* 0x0000000f000b2308 */ /* 0x000e700000000c00 */
[----:B------:R2:W3:Y:S01]  /*7210*/  @P1 MUFU.RCP R5, R13 ;  /* 0x0000000d00051308 */ /* 0x0004e20000001000 */
[----:B0-----:R-:W-:-:S04]  /*7220*/  @P1 FMUL.FTZ R8, R8, 0.69314718246459960938 ;  /* 0x3f31721808081820 */ /* 0x001fc80000410000 */
[----:B------:R-:W-:-:S03]  /*7230*/  @P1 FFMA.FTZ R3, R7, R12, R8 ;  /* 0x0000000c07031223 */ /* 0x000fc60000010008 */
[----:B------:R2:W0:Y:S01]  /*7240*/  @P2 MUFU.RCP R10, R15 ;  /* 0x0000000f000a2308 */ /* 0x0004220000001000 */
[----:B-1----:R-:W-:-:S04]  /*7250*/  @P2 FMUL.FTZ R11, R11, 0.69314718246459960938 ;  /* 0x3f3172180b0b2820 */ /* 0x002fc80000410000 */
[----:B------:R-:W-:Y:S01]  /*7260*/  @P2 FFMA.FTZ R0, R4, R14, R11 ;  /* 0x0000000e04002223 */ /* 0x000fe2000001000b */
[----:B------:R-:W-:Y:S02]  /*7270*/  WARPGROUP.DEPBAR.LE gsb0, 0x0 ;  /* 0x00008000000079c5 */ /* 0x000fe40000010000 */
[----:B------:R-:W-:-:S06]  /*7280*/  WARPGROUP.ARRIVE ;  /* 0x00000000000079c5 */ /* 0x000fcc0000000000 */
[----:B------:R-:W-:Y:S01]  /*7290*/  HGMMA.64x128x16.F32 R24, R176, gdesc[UR8].tnspB, R24, gsb0 ;  /* 0x41e00008b0187df0 */ /* 0x000fe20008000818 */
[----:B------:R-:W-:Y:S01]  /*72a0*/  UMOV UR10, UR8 ;  /* 0x00000008000a7c82 */ /* 0x000fe20008000000 */
[----:B------:R-:W-:Y:S01]  /*72b0*/  UMOV UR11, 0x40000040 ;  /* 0x40000040000b7882 */ /* 0x000fe20000000000 */
[----:B------:R-:W-:Y:S01]  /*72c0*/  UIADD3 UR8, UR6, 0x180, URZ ;  /* 0x0000018006087890 */ /* 0x000fe2000fffe03f */
        /* <DEDUP_REMOVED lines=17> */
[----:B------:R-:W-:Y:S02]  /*73e0*/  UIADD3 UR8, UR6, 0x300, URZ ;  /* 0x0000030006087890 */ /* 0x000fe4000fffe03f */
[----:B------:R-:W-:Y:S01]  /*73f0*/  UIADD3 UR6, UR6, 0x380, URZ ;  /* 0x0000038006067890 */ /* 0x000fe2000fffe03f */
[----:B------:R-:W-:Y:S02]  /*7400*/  WARPGROUP.DEPBAR.LE gsb0, 0x0 ;  /* 0x00008000000079c5 */ /* 0x000fe40000010000 */
[----:B------:R-:W-:-:S06]  /*7410*/  WARPGROUP.ARRIVE ;  /* 0x00000000000079c5 */ /* 0x000fcc0000000000 */
[----:B------:R-:W-:Y:S01]  /*7420*/  HGMMA.64x128x16.F32 R24, R156, gdesc[UR8].tnspB, R24, gsb0 ;  /* 0x41e000089c187df0 */ /* 0x000fe20008000818 */
[----:B------:R-:W-:Y:S01]  /*7430*/  UMOV UR10, UR8 ;  /* 0x00000008000a7c82 */ /* 0x000fe20008000000 */
[----:B------:R-:W-:Y:S01]  /*7440*/  UMOV UR11, 0x40000040 ;  /* 0x40000040000b7882 */ /* 0x000fe20000000000 */
[----:B------:R-:W-:Y:S02]  /*7450*/  WARPGROUP.DEPBAR.LE gsb0, 0x0 ;  /* 0x00008000000079c5 */ /* 0x000fe40000010000 */
[----:B------:R-:W-:-:S07]  /*7460*/  WARPGROUP.ARRIVE ;  /* 0x00000000000079c5 */ /* 0x000fce0000000000 */
[----:B------:R-:W-:Y:S03]  /*7470*/  HGMMA.64x128x16.F32 R24, R160, gdesc[UR8].tnspB, R24, gsb0 ;  /* 0x41e00008a0187df0 */ /* 0x000fe60008000818 */
[----:B------:R-:W-:Y:S02]  /*7480*/  WARPGROUP.DEPBAR.LE gsb0, 0x0 ;  /* 0x00008000000079c5 */ /* 0x000fe40000010000 */
[----:B------:R-:W-:-:S07]  /*7490*/  WARPGROUP.ARRIVE ;  /* 0x00000000000079c5 */ /* 0x000fce0000000000 */
[----:B------:R-:W-:Y:S03]  /*74a0*/  HGMMA.64x128x16.F32 R24, R164, gdesc[UR4].tnspB, R24, gsb0 ;  /* 0x41e00004a4187df0 */ /* 0x000fe60008000818 */
[----:B------:R-:W-:Y:S02]  /*74b0*/  WARPGROUP.DEPBAR.LE gsb0, 0x0 ;  /* 0x00008000000079c5 */ /* 0x000fe40000010000 */
[----:B0-23--:R-:W-:Y:S05]  /*74c0*/  @!P0 BRA `(.L_x_207) ;  /* 0x0000000000048947 */ /* 0x00dfea0003800000 */
[----:B------:R-:W-:Y:S01]  /*74d0*/  BPT.TRAP 0x1 ;  /* 0x000000040000795c */ /* 0x000fe20000300000 */
.L_x_207:
[----:B------:R-:W0:Y:S01]  /*74e0*/  S2UR UR5, SR_SWINHI ;  /* 0x00000000000579c3 */ /* 0x000e220000002f00 */
[----:B------:R-:W-:Y:S01]  /*74f0*/  ISETP.NE.AND P1, PT, R2, RZ, PT ;  /* 0x000000ff0200720c */ /* 0x000fe20003f25270 */
[----:B------:R-:W-:Y:S01]  /*7500*/  FMUL.FTZ R98, R46, R10 ;  /* 0x0000000a2e627220 */ /* 0x000fe20000410000 */
[----:B------:R-:W-:Y:S02]  /*7510*/  IMAD.U32 R6, RZ, RZ, UR9 ;  /* 0x00000009ff067e24 */ /* 0x000fe4000f8e00ff */
[-C--:B------:R-:W-:Y:S01]  /*7520*/  FMUL.FTZ R92, R37, R5.reuse ;  /* 0x00000005255c7220 */ /* 0x080fe20000410000 */
[-C--:B------:R-:W-:Y:S01]  /*7530*/  FMUL.FTZ R93, R36, R5.reuse ;  /* 0x00000005245d7220 */ /* 0x080fe20000410000 */
[-C--:B------:R-:W-:Y:S01]  /*7540*/  FMUL.FTZ R25, R25, R5.reuse ;  /* 0x0000000519197220 */ /* 0x080fe20000410000 */
[-C--:B------:R-:W-:Y:S01]  /*7550*/  FMUL.FTZ R20, R24, R5.reuse ;  /* 0x0000000518147220 */ /* 0x080fe20000410000 */
[----:B------:R-:W1:Y:S01]  /*7560*/  LDC R46, c[0x0][0xbe8] ;  /* 0x0002fa00ff2e7b82 */ /* 0x000e620000000800 */
[-C--:B------:R-:W-:Y:S01]  /*7570*/  FMUL.FTZ R29, R29, R5.reuse ;  /* 0x000000051d1d7220 */ /* 0x080fe20000410000 */
[-C--:B------:R-:W-:Y:S01]  /*7580*/  FMUL.FTZ R104, R28, R5.reuse ;  /* 0x000000051c687220 */ /* 0x080fe20000410000 */
[-C--:B------:R-:W-:Y:S01]  /*7590*/  FMUL.FTZ R94, R33, R5.reuse ;  /* 0x00000005215e7220 */ /* 0x080fe20000410000 */
[-C--:B------:R-:W-:Y:S01]  /*75a0*/  FMUL.FTZ R95, R32, R5.reuse ;  /* 0x00000005205f7220 */ /* 0x080fe20000410000 */
[----:B------:R-:W-:Y:S01]  /*75b0*/  FMUL.FTZ R88, R41, R5 ;  /* 0x0000000529587220 */ /* 0x000fe20000410000 */
[----:B------:R-:W-:-:S02]  /*75c0*/  @P1 VIADD R6, R6, 0x34860 ;  /* 0x0003486006061836 */ /* 0x000fc40000000000 */
        /* <DEDUP_REMOVED lines=9> */
[----:B------:R-:W-:Y:S01]  /*7660*/  UMOV UR6, UR4 ;  /* 0x0000000400067c82 */ /* 0x000fe20008000000 */
[----:B0-----:R-:W-:Y:S01]  /*7670*/  UMOV UR7, UR5 ;  /* 0x0000000500077c82 */ /* 0x001fe20008000000 */
[----:B------:R-:W-:Y:S01]  /*7680*/  FMUL.FTZ R61, R61, R5 ;  /* 0x000000053d3d7220 */ /* 0x000fe20000410000 */
[----:B------:R-:W-:-:S02]  /*7690*/  IMAD.U32 R36, RZ, RZ, UR6 ;  /* 0x00000006ff247e24 */ /* 0x000fc4000f8e00ff */
[-C--:B------:R-:W-:Y:S01]  /*76a0*/  FMUL.FTZ R60, R60, R5.reuse ;  /* 0x000000053c3c7220 */ /* 0x080fe20000410000 */
[----:B------:R-:W-:Y:S02]  /*76b0*/  IMAD.U32 R37, RZ, RZ, UR7 ;  /* 0x00000007ff257e24 */ /* 0x000fe4000f8e00ff */
        /* <DEDUP_REMOVED lines=12> */
[----:B------:R-:W-:Y:S01]  /*7780*/  IMAD.WIDE R4, R191, 0x2, R36 ;  /* 0x00000002bf047825 */ /* 0x000fe200078e0224 */
[----:B------:R-:W-:-:S03]  /*7790*/  @P1 PRMT R6, R17, 0x654, R6 ;  /* 0x0000065411061816 */ /* 0x000fc60000000006 */
[-C--:B------:R-:W-:Y:S01]  /*77a0*/  FMUL.FTZ R96, R43, R10.reuse ;  /* 0x0000000a2b607220 */ /* 0x080fe20000410000 */
[-C--:B------:R-:W-:Y:S01]  /*77b0*/  FMUL.FTZ R97, R42, R10.reuse ;  /* 0x0000000a2a617220 */ /* 0x080fe20000410000 */
[-C--:B------:R-:W-:Y:S01]  /*77c0*/  FMUL.FTZ R7, R31, R10.reuse ;  /* 0x0000000a1f077220 */ /* 0x080fe20000410000 */
[----:B------:R0:W-:Y:S01]  /*77d0*/  @P1 SYNCS.ARRIVE.TRANS64.RED.A1T0 RZ, [R6+URZ], RZ ;  /* 0x000000ff06ff19a7 */ /* 0x0001e2000810043f */
[----:B------:R-:W-:Y:S01]  /*77e0*/  IADD3 R103, P1, R4, 0x4040, RZ ;  /* 0x0000404004677810 */ /* 0x000fe20007f3e0ff */
[-C--:B------:R-:W-:Y:S01]  /*77f0*/  FMUL.FTZ R106, R30, R10.reuse ;  /* 0x0000000a1e6a7220 */ /* 0x080fe20000410000 */
[----:B------:R-:W-:Y:S01]  /*7800*/  IMAD R9, R185, 0x40, R19 ;  /* 0x00000040b9097824 */ /* 0x000fe200078e0213 */
[----:B------:R-:W-:Y:S01]  /*7810*/  R2UR UR12, R187 ;  /* 0x00000000bb0c72ca */ /* 0x000fe200000e0000 */
[----:B------:R-:W-:Y:S01]  /*7820*/  FMUL.FTZ R99, R35, R10 ;  /* 0x0000000a23637220 */ /* 0x000fe20000410000 */
[----:B------:R-:W-:Y:S01]  /*7830*/  IMAD.X R43, RZ, RZ, R5, P1 ;  /* 0x000000ffff2b7224 */ /* 0x000fe200008e0605 */
[----:B-1----:R-:W-:Y:S01]  /*7840*/  ISETP.NE.AND P1, PT, R46, 0x1, PT ;  /* 0x000000012e00780c */ /* 0x002fe20003f25270 */
[----:B------:R-:W-:Y:S01]  /*7850*/  IMAD.WIDE R36, R9, 0x2, R36 ;  /* 0x0000000209247825 */ /* 0x000fe200078e0224 */
[----:B0-----:R-:W-:-:S03]  /*7860*/  LOP3.LUT R6, R103, 0x380, RZ, 0xc0, !PT ;  /* 0x0000038067067812 */ /* 0x001fc600078ec0ff */
[-C--:B------:R-:W-:Y:S01]  /*7870*/  FMUL.FTZ R27, R27, R10.reuse ;  /* 0x0000000a1b1b7220 */ /* 0x080fe20000410000 */
[----:B------:R-:W-:Y:S01]  /*7880*/  IADD3 R45, P0, R4, 0x4060, RZ ;  /* 0x00004060042d7810 */ /* 0x000fe20007f1e0ff */
[-C--:B------:R-:W-:Y:S01]  /*7890*/  FMUL.FTZ R102, R26, R10.reuse ;  /* 0x0000000a1a667220 */ /* 0x080fe20000410000 */
[----:B------:R-:W-:Y:S01]  /*78a0*/  SHF.R.U64 R6, R6, 0x3, RZ ;  /* 0x0000000306067819 */ /* 0x000fe200000012ff */
[----:B------:R-:W-:Y:S01]  /*78b0*/  UIADD3 UR5, -UR38, URZ, URZ ;  /* 0x0000003f26057290 */ /* 0x000fe2000fffe13f */
[----:B------:R-:W-:Y:S01]  /*78c0*/  IADD3 R33, P3, R4, 0x4000, RZ ;  /* 0x0000400004217810 */ /* 0x000fe20007f7e0ff */
[----:B------:R-:W-:Y:S01]  /*78d0*/  FMUL.FTZ R108, R34, R10 ;  /* 0x0000000a226c7220 */ /* 0x000fe20000410000 */
[----:B------:R-:W-:Y:S01]  /*78e0*/  LOP3.LUT R42, R6, R103, RZ, 0x3c, !PT ;  /* 0x00000067062a7212 */ /* 0x000fe200078e3cff */
[----:B------:R-:W-:Y:S01]  /*78f0*/  IMAD R100, RZ, RZ, -UR12 ;  /* 0x8000000cff647e24 */ /* 0x000fe2000f8e02ff */
[----:B------:R-:W0:Y:S01]  /*7900*/  LDC R103, c[0x0][0xc38] ;  /* 0x00030e00ff677b82 */ /* 0x000e220000000800 */
[----:B------:R-:W-:Y:S01]  /*7910*/  F2FP.F16.F32.PACK_AB R7, R7, R106 ;  /* 0x0000006a0707723e */ /* 0x000fe200000000ff */
[-C--:B------:R-:W-:Y:S01]  /*7920*/  FMUL.FTZ R101, R39, R10.reuse ;  /* 0x0000000a27657220 */ /* 0x080fe20000410000 */
[----:B------:R-:W-:Y:S01]  /*7930*/  LOP3.LUT R9, R4, 0x380, RZ, 0xc0, !PT ;  /* 0x0000038004097812 */ /* 0x000fe200078ec0ff */
[-C--:B------:R-:W-:Y:S01]  /*7940*/  FMUL.FTZ R110, R38, R10.reuse ;  /* 0x0000000a266e7220 */ /* 0x080fe20000410000 */
[----:B------:R-:W-:Y:S01]  /*7950*/  IADD3 R13, P6, R4, 0x20, RZ ;  /* 0x00000020040d7810 */ /* 0x000fe20007fde0ff */
[-C--:B------:R-:W-:Y:S01]  /*7960*/  FMUL.FTZ R47, R47, R10.reuse ;  /* 0x0000000a2f2f7220 */ /* 0x080fe20000410000 */
[----:B------:R-:W-:Y:S01]  /*7970*/  LOP3.LUT R44, R45, 0x380, RZ, 0xc0, !PT ;  /* 0x000003802d2c7812 */ /* 0x000fe200078ec0ff */
[----:B------:R-:W1:Y:S01]  /*7980*/  @P1 LDC R106, c[0x0][0xbec] ;  /* 0x0002fb00ff6a1b82 */ /* 0x000e620000000800 */
[----:B------:R-:W-:Y:S01]  /*7990*/  LOP3.LUT R8, R33, 0x380, RZ, 0xc0, !PT ;  /* 0x0000038021087812 */ /* 0x000fe200078ec0ff */
[-C--:B------:R-:W-:Y:S01]  /*79a0*/  FMUL.FTZ R51, R51, R10.reuse ;  /* 0x0000000a33337220 */ /* 0x080fe20000410000 */
[----:B------:R-:W-:Y:S01]  /*79b0*/  SHF.R.U64 R9, R9, 0x3, RZ ;  /* 0x0000000309097819 */ /* 0x000fe200000012ff */
[-C--:B------:R-:W-:Y:S01]  /*79c0*/  FMUL.FTZ R50, R50, R10.reuse ;  /* 0x0000000a32327220 */ /* 0x080fe20000410000 */
[----:B------:R-:W-:Y:S01]  /*79d0*/  LOP3.LUT R6, R13, 0x380, RZ, 0xc0, !PT ;  /* 0x000003800d067812 */ /* 0x000fe200078ec0ff */
[-C--:B------:R-:W-:Y:S01]  /*79e0*/  FMUL.FTZ R55, R55, R10.reuse ;  /* 0x0000000a37377220 */ /* 0x080fe20000410000 */
[----:B------:R-:W-:Y:S01]  /*79f0*/  SHF.R.U64 R44, R44, 0x3, RZ ;  /* 0x000000032c2c7819 */ /* 0x000fe200000012ff */
[----:B------:R-:W2:Y:S01]  /*7a00*/  @P1 LDC R107, c[0x0][0xbf0] ;  /* 0x0002fc00ff6b1b82 */ /* 0x000ea20000000800 */
[----:B------:R-:W-:Y:S01]  /*7a10*/  IADD3 R35, P2, R4, 0x4020, RZ ;  /* 0x0000402004237810 */ /* 0x000fe20007f5e0ff */
[-C--:B------:R-:W-:Y:S01]  /*7a20*/  FMUL.FTZ R54, R54, R10.reuse ;  /* 0x0000000a36367220 */ /* 0x080fe20000410000 */
[C---:B------:R-:W-:Y:S01]  /*7a30*/  IADD3 R31, P4, R4.reuse, 0x60, RZ ;  /* 0x00000060041f7810 */ /* 0x040fe20007f9e0ff */
[-C--:B------:R-:W-:Y:S01]  /*7a40*/  FMUL.FTZ R59, R59, R10.reuse ;  /* 0x0000000a3b3b7220 */ /* 0x080fe20000410000 */
[----:B------:R-:W-:Y:S01]  /*7a50*/  IADD3 R21, P5, R4, 0x40, RZ ;  /* 0x0000004004157810 */ /* 0x000fe20007fbe0ff */
[-C--:B------:R-:W-:Y:S01]  /*7a60*/  FMUL.FTZ R58, R58, R10.reuse ;  /* 0x0000000a3a3a7220 */ /* 0x080fe20000410000 */
[----:B------:R-:W-:Y:S01]  /*7a70*/  SHF.R.U64 R8, R8, 0x3, RZ ;  /* 0x0000000308087819 */ /* 0x000fe200000012ff */
[----:B------:R-:W-:Y:S01]  /*7a80*/  FMUL.FTZ R63, R63, R10 ;  /* 0x0000000a3f3f7220 */ /* 0x000fe20000410000 */
[----:B------:R-:W-:Y:S01]  /*7a90*/  LOP3.LUT R4, R9, R4, RZ, 0x3c, !PT ;  /* 0x0000000409047212 */ /* 0x000fe200078e3cff */
[-C--:B------:R-:W-:Y:S01]  /*7aa0*/  FMUL.FTZ R62, R62, R10.reuse ;  /* 0x0000000a3e3e7220 */ /* 0x080fe20000410000 */
[----:B------:R-:W-:Y:S01]  /*7ab0*/  SHF.R.U64 R6, R6, 0x3, RZ ;  /* 0x0000000306067819 */ /* 0x000fe200000012ff */
        /* <DEDUP_REMOVED lines=12> */
[----:B------:R-:W-:Y:S01]  /*7b80*/  ULDC UR10, c[0x0][0xc44] ;  /* 0x00031100000a7ab9 */ /* 0x000fe20000000800 */
[----:B------:R-:W-:Y:S01]  /*7b90*/  LOP3.LUT R44, R44, R45, RZ, 0x3c, !PT ;  /* 0x0000002d2c2c7212 */ /* 0x000fe200078e3cff */
[--C-:B------:R-:W-:Y:S01]  /*7ba0*/  IMAD.X R45, RZ, RZ, R5.reuse, P0 ;  /* 0x000000ffff2d7224 */ /* 0x100fe200000e0605 */
[----:B------:R-:W-:Y:S01]  /*7bb0*/  LOP3.LUT R10, R35, 0x380, RZ, 0xc0, !PT ;  /* 0x00000380230a7812 */ /* 0x000fe200078ec0ff */
[--C-:B------:R-:W-:Y:S01]  /*7bc0*/  IMAD.X R41, RZ, RZ, R5.reuse, P2 ;  /* 0x000000ffff297224 */ /* 0x100fe200010e0605 */
[----:B------:R-:W-:Y:S01]  /*7bd0*/  LOP3.LUT R38, R8, R33, RZ, 0x3c, !PT ;  /* 0x0000002108267212 */ /* 0x000fe200078e3cff */
[--C-:B------:R-:W-:Y:S01]  /*7be0*/  IMAD.X R39, RZ, RZ, R5.reuse, P3 ;  /* 0x000000ffff277224 */ /* 0x100fe200018e0605 */
[----:B------:R-:W-:Y:S01]  /*7bf0*/  UIMAD UR10, UR10, UR5, UR12 ;  /* 0x000000050a0a72a4 */ /* 0x000fe2000f8e020c */
[--C-:B------:R-:W-:Y:S01]  /*7c00*/  IMAD.X R15, RZ, RZ, R5.reuse, P6 ;  /* 0x000000ffff0f7224 */ /* 0x100fe200030e0605 */
[----:B------:R-:W-:Y:S01]  /*7c10*/  LOP3.LUT R14, R6, R13, RZ, 0x3c, !PT ;  /* 0x0000000d060e7212 */ /* 0x000fe200078e3cff */
[--C-:B------:R-:W-:Y:S01]  /*7c20*/  IMAD.X R11, RZ, RZ, R5.reuse, P4 ;  /* 0x000000ffff0b7224 */ /* 0x100fe200020e0605 */
[----:B------:R-:W-:Y:S01]  /*7c30*/  LOP3.LUT R8, R31, 0x380, RZ, 0xc0, !PT ;  /* 0x000003801f087812 */ /* 0x000fe200078ec0ff */
[----:B------:R-:W-:Y:S01]  /*7c40*/  IMAD.X R9, RZ, RZ, R5, P5 ;  /* 0x000000ffff097224 */ /* 0x000fe200028e0605 */
[----:B------:R-:W-:Y:S01]  /*7c50*/  MOV R109, R4 ;  /* 0x00000004006d7202 */ /* 0x000fe20000000f00 */
[----:B0-----:R-:W-:Y:S01]  /*7c60*/  IMAD R100, R103, R100, UR39 ;  /* 0x0000002767647e24 */ /* 0x001fe2000f8e0264 */
[----:B------:R-:W-:Y:S01]  /*7c70*/  LOP3.LUT R6, R21, 0x380, RZ, 0xc0, !PT ;  /* 0x0000038015067812 */ /* 0x000fe200078ec0ff */
[----:B------:R-:W-:Y:S01]  /*7c80*/  USHF.R.S32.HI UR11, URZ, 0x1f, UR10 ;  /* 0x0000001f3f0b7899 */ /* 0x000fe2000801140a */
[----:B------:R-:W-:Y:S01]  /*7c90*/  F2FP.F16.F32.PACK_AB R5, R27, R102 ;  /* 0x000000661b05723e */ /* 0x000fe200000000ff */
[----:B------:R-:W-:Y:S01]  /*7ca0*/  ULDC.64 UR8, c[0x0][0xb90] ;  /* 0x0002e40000087ab9 */ /* 0x000fe20000000a00 */
[----:B------:R-:W0:Y:S01]  /*7cb0*/  LDC.64 R102, c[0x0][0xb98] ;  /* 0x0002e600ff667b82 */ /* 0x000e220000000a00 */
[----:B------:R-:W-:Y:S01]  /*7cc0*/  SHF.R.U64 R10, R10, 0x3, RZ ;  /* 0x000000030a0a7819 */ /* 0x000fe200000012ff */
[----:B------:R-:W-:Y:S01]  /*7cd0*/  UIMAD UR5, UR11, UR8, URZ ;  /* 0x000000080b0572a4 */ /* 0x000fe2000f8e023f */
[----:B------:R-:W-:Y:S01]  /*7ce0*/  SHF.R.U64 R8, R8, 0x3, RZ ;  /* 0x0000000308087819 */ /* 0x000fe200000012ff */
[----:B------:R-:W-:Y:S01]  /*7cf0*/  IMAD R111, R100, 0x80, R190 ;  /* 0x00000080646f7824 */ /* 0x000fe200078e02be */
[----:B------:R-:W-:Y:S01]  /*7d00*/  SHF.R.U64 R6, R6, 0x3, RZ ;  /* 0x0000000306067819 */ /* 0x000fe200000012ff */
[----:B------:R-:W-:Y:S01]  /*7d10*/  UIMAD.WIDE.U32 UR6, UR10, UR8, URZ ;  /* 0x000000080a0672a5 */ /* 0x000fe2000f8e003f */
[----:B------:R-:W-:Y:S01]  /*7d20*/  LOP3.LUT R40, R10, R35, RZ, 0x3c, !PT ;  /* 0x000000230a287212 */ /* 0x000fe200078e3cff */
[----:B------:R-:W-:Y:S01]  /*7d30*/  UIMAD UR5, UR10, UR9, UR5 ;  /* 0x000000090a0572a4 */ /* 0x000fe2000f8e0205 */
[----:B------:R-:W-:Y:S01]  /*7d40*/  LOP3.LUT R10, R8, R31, RZ, 0x3c, !PT ;  /* 0x0000001f080a7212 */ /* 0x000fe200078e3cff */
[----:B------:R-:W-:Y:S01]  /*7d50*/  USHF.R.S32.HI UR12, URZ, 0x1f, UR38 ;  /* 0x0000001f3f0c7899 */ /* 0x000fe20008011426 */
[----:B------:R-:W-:Y:S01]  /*7d60*/  LOP3.LUT R8, R6, R21, RZ, 0x3c, !PT ;  /* 0x0000001506087212 */ /* 0x000fe200078e3cff */
[----:B------:R-:W-:Y:S01]  /*7d70*/  UIADD3 UR5, UR7, UR5, URZ ;  /* 0x0000000507057290 */ /* 0x000fe2000fffe03f */
[----:B------:R-:W-:Y:S01]  /*7d80*/  F2FP.F16.F32.PACK_AB R6, R29, R104 ;  /* 0x000000681d06723e */ /* 0x000fe200000000ff */
[----:B------:R-:W-:Y:S01]  /*7d90*/  IMAD.U32 R13, RZ, RZ, UR7 ;  /* 0x00000007ff0d7e24 */ /* 0x000fe2000f8e00ff */
[----:B------:R-:W-:Y:S01]  /*7da0*/  MOV R104, R44 ;  /* 0x0000002c00687202 */ /* 0x000fe20000000f00 */
[----:B-1----:R-:W-:Y:S01]  /*7db0*/  @P1 IMAD.HI.U32 R44, R111, R106, RZ ;  /* 0x0000006a6f2c1227 */ /* 0x002fe200078e00ff */
[----:B------:R-:W-:Y:S01]  /*7dc0*/  IADD3 R21, P6, R36, 0x1000, RZ ;  /* 0x0000100024157810 */ /* 0x000fe20007fde0ff */
[----:B------:R-:W-:Y:S01]  /*7dd0*/  ULDC.64 UR8, c[0x0][0xae8] ;  /* 0x0002ba0000087ab9 */ /* 0x000fe20000000a00 */
[----:B------:R-:W-:Y:S01]  /*7de0*/  F2FP.F16.F32.PACK_AB R4, R25, R20 ;  /* 0x000000141904723e */ /* 0x000fe200000000ff */
[----:B------:R-:W-:Y:S01]  /*7df0*/  BAR.SYNC.DEFER_BLOCKING 0x1, 0x100 ;  /* 0x0044000000007b1d */ /* 0x000fe20000010000 */
[----:B------:R-:W-:Y:S01]  /*7e00*/  LOP3.LUT R34, R21, 0x380, RZ, 0xc0, !PT ;  /* 0x0000038015227812 */ /* 0x000fe200078ec0ff */
[----:B------:R-:W-:Y:S01]  /*7e10*/  IMAD.MOV.U32 R45, RZ, RZ, R111 ;  /* 0x000000ffff2d7224 */ /* 0x000fe200078e006f */
[----:B--2---:R-:W-:Y:S01]  /*7e20*/  @P1 SHF.R.U32.HI R45, RZ, R107, R44 ;  /* 0x0000006bff2d1219 */ /* 0x004fe2000001162c */
[----:B------:R-:W-:Y:S01]  /*7e30*/  IMAD.U32 R12, RZ, RZ, UR6 ;  /* 0x00000006ff0c7e24 */ /* 0x000fe2000f8e00ff */
[----:B------:R-:W-:Y:S01]  /*7e40*/  SHF.R.U64 R34, R34, 0x3, RZ ;  /* 0x0000000322227819 */ /* 0x000fe200000012ff */
[----:B------:R-:W-:Y:S01]  /*7e50*/  IMAD.U32 R13, RZ, RZ, UR5 ;  /* 0x00000005ff0d7e24 */ /* 0x000fe2000f8e00ff */
[----:B------:R-:W-:Y:S01]  /*7e60*/  MOV R107, R38 ;  /* 0x00000026006b7202 */ /* 0x000fe20000000f00 */
[----:B------:R-:W-:Y:S01]  /*7e70*/  IMAD.MOV R39, RZ, RZ, -R45 ;  /* 0x000000ffff277224 */ /* 0x000fe200078e0a2d */
[----:B------:R-:W-:Y:S01]  /*7e80*/  LOP3.LUT R34, R34, R21, RZ, 0x3c, !PT ;  /* 0x0000001522227212 */ /* 0x000fe200078e3cff */
[----:B0-----:R-:W-:Y:S01]  /*7e90*/  IMAD.WIDE.U32 R12, R102, UR38, R12 ;  /* 0x00000026660c7c25 */ /* 0x001fe2000f8e000c */
[C---:B------:R-:W-:Y:S01]  /*7ea0*/  IADD3 R21, P0, R36.reuse, 0x6000, RZ ;  /* 0x0000600024157810 */ /* 0x040fe20007f1e0ff */
[----:B------:R-:W-:Y:S01]  /*7eb0*/  ULDC.64 UR6, c[0x0][0xb88] ;  /* 0x0002e20000067ab9 */ /* 0x000fe20000000a00 */
[C---:B------:R-:W-:Y:S01]  /*7ec0*/  IADD3 R33, P5, R36.reuse, 0x2000, RZ ;  /* 0x0000200024217810 */ /* 0x040fe20007fbe0ff */
[----:B------:R-:W-:Y:S01]  /*7ed0*/  ULDC UR5, c[0x0][0xa88] ;  /* 0x0002a20000057ab9 */ /* 0x000fe20000000800 */
[----:B------:R-:W-:Y:S01]  /*7ee0*/  IADD3 R35, P4, R36, 0x3000, RZ ;  /* 0x0000300024237810 */ /* 0x000fe20007f9e0ff */
[----:B------:R-:W-:Y:S01]  /*7ef0*/  IMAD.X R25, RZ, RZ, R37, P0 ;  /* 0x000000ffff197224 */ /* 0x000fe200000e0625 */
[----:B------:R-:W-:-:S02]  /*7f00*/  LOP3.LUT R32, R33, 0x380, RZ, 0xc0, !PT ;  /* 0x0000038021207812 */ /* 0x000fc400078ec0ff */
[----:B------:R-:W-:Y:S02]  /*7f10*/  LOP3.LUT R30, R35, 0x380, RZ, 0xc0, !PT ;  /* 0x00000380231e7812 */ /* 0x000fe400078ec0ff */
[----:B------:R-:W-:Y:S02]  /*7f20*/  IADD3 R12, P0, R45, R12, RZ ;  /* 0x0000000c2d0c7210 */ /* 0x000fe40007f1e0ff */
[----:B------:R-:W-:Y:S01]  /*7f30*/  SHF.R.U64 R32, R32, 0x3, RZ ;  /* 0x0000000320207819 */ /* 0x000fe200000012ff */
[----:B------:R0:W-:Y:S01]  /*7f40*/  STSM.16.M88.4 [R109], R4 ;  /* 0x000000046d007844 */ /* 0x0001e20000000200 */
[----:B------:R-:W-:Y:S02]  /*7f50*/  SHF.R.U64 R30, R30, 0x3, RZ ;  /* 0x000000031e1e7819 */ /* 0x000fe400000012ff */
[----:B------:R-:W-:Y:S02]  /*7f60*/  LOP3.LUT R32, R32, R33, RZ, 0x3c, !PT ;  /* 0x0000002120207212 */ /* 0x000fe400078e3cff */
[----:B------:R-:W-:Y:S01]  /*7f70*/  LOP3.LUT R30, R30, R35, RZ, 0x3c, !PT ;  /* 0x000000231e1e7212 */ /* 0x000fe200078e3cff */
[----:B------:R-:W-:Y:S01]  /*7f80*/  IMAD.X R35, RZ, RZ, R37, P6 ;  /* 0x000000ffff237224 */ /* 0x000fe200030e0625 */
[----:B------:R-:W-:-:S02]  /*7f90*/  MOV R15, R14 ;  /* 0x0000000e000f7202 */ /* 0x000fc40000000f00 */
[----:B------:R-:W-:Y:S02]  /*7fa0*/  IADD3 R33, P3, R36, 0x4000, RZ ;  /* 0x0000400024217810 */ /* 0x000fe40007f7e0ff */
[----:B------:R-:W-:Y:S01]  /*7fb0*/  MOV R106, R40 ;  /* 0x00000028006a7202 */ /* 0x000fe20000000f00 */
[----:B------:R-:W-:Y:S01]  /*7fc0*/  IMAD R40, R100, 0x80, R189 ;  /* 0x0000008064287824 */ /* 0x000fe200078e02bd */
[C---:B------:R-:W-:Y:S01]  /*7fd0*/  IADD3 R105, P6, R36.reuse, 0x7000, RZ ;  /* 0x0000700024697810 */ /* 0x040fe20007fde0ff */
[----:B------:R-:W-:Y:S01]  /*7fe0*/  IMAD.X R29, RZ, RZ, R37, P3 ;  /* 0x000000ffff1d7224 */ /* 0x000fe200018e0625 */
[----:B------:R-:W-:Y:S01]  /*7ff0*/  IADD3 R31, P2, R36, 0x5000, RZ ;  /* 0x00005000241f7810 */ /* 0x000fe20007f5e0ff */
[----:B0-----:R-:W-:Y:S01]  /*8000*/  IMAD R4, R102, UR12, RZ ;  /* 0x0000000c66047c24 */ /* 0x001fe2000f8e02ff */
[----:B------:R-:W-:Y:S01]  /*8010*/  MOV R109, R10 ;  /* 0x0000000a006d7202 */ /* 0x000fe20000000f00 */
[----:B------:R-:W-:Y:S01]  /*8020*/  IMAD R11, R46, R39, R111 ;  /* 0x000000272e0b7224 */ /* 0x000fe200078e026f */
[----:B------:R-:W-:Y:S01]  /*8030*/  SHF.R.S32.HI R39, RZ, 0x1f, R45 ;  /* 0x0000001fff277819 */ /* 0x000fe2000001142d */
[----:B------:R-:W-:Y:S01]  /*8040*/  IMAD R103, R103, UR38, R4 ;  /* 0x0000002667677c24 */ /* 0x000fe2000f8e0204 */
[----:B------:R-:W-:Y:S01]  /*8050*/  F2FP.F16.F32.PACK_AB R4, R94, R95 ;  /* 0x0000005f5e04723e */ /* 0x000fe200000000ff */
[----:B------:R-:W-:Y:S01]  /*8060*/  IMAD.X R27, RZ, RZ, R37, P2 ;  /* 0x000000ffff1b7224 */ /* 0x000fe200010e0625 */
[----:B------:R-:W-:-:S02]  /*8070*/  SHF.R.S32.HI R10, RZ, 0x1f, R11 ;  /* 0x0000001fff0a7819 */ /* 0x000fc4000001140b */
[----:B------:R-:W-:Y:S02]  /*8080*/  IADD3.X R13, R39, R13, R103, P0, !PT ;  /* 0x0000000d270d7210 */ /* 0x000fe400007fe467 */
[----:B------:R-:W-:Y:S01]  /*8090*/  F2FP.F16.F32.PACK_AB R5, R99, R108 ;  /* 0x0000006c6305723e */ /* 0x000fe200000000ff */
[----:B------:R-:W-:Y:S01]  /*80a0*/  IMAD R10, R10, UR6, RZ ;  /* 0x000000060a0a7c24 */ /* 0x000fe2000f8e02ff */
[----:B------:R-:W-:Y:S01]  /*80b0*/  F2FP.F16.F32.PACK_AB R6, R92, R93 ;  /* 0x0000005d5c06723e */ /* 0x000fe200000000ff */
[----:B------:R-:W-:Y:S01]  /*80c0*/  IMAD.WIDE.U32 R12, R11, UR6, R12 ;  /* 0x000000060b0c7c25 */ /* 0x000fe2000f8e000c */
[----:B------:R-:W-:Y:S02]  /*80d0*/  F2FP.F16.F32.PACK_AB R7, R101, R110 ;  /* 0x0000006e6507723e */ /* 0x000fe400000000ff */
[----:B------:R-:W-:Y:S01]  /*80e0*/  LOP3.LUT R20, R105, 0x380, RZ, 0xc0, !PT ;  /* 0x0000038069147812 */ /* 0x000fe200078ec0ff */
[----:B------:R-:W-:Y:S01]  /*80f0*/  IMAD R39, R11, UR7, R10 ;  /* 0x000000070b277c24 */ /* 0x000fe2000f8e020a */
[----:B------:R-:W-:Y:S01]  /*8100*/  F2FP.F16.F32.PACK_AB R11, R47, R98 ;  /* 0x000000622f0b723e */ /* 0x000fe200000000ff */
[----:B------:R0:W-:Y:S01]  /*8110*/  STSM.16.M88.4 [R15], R4 ;  /* 0x000000040f007844 */ /* 0x0001e20000000200 */
[----:B------:R-:W-:Y:S01]  /*8120*/  ULDC.64 UR6, c[0x0][0xb50] ;  /* 0x0002d40000067ab9 */ /* 0x000fe20000000a00 */
[----:B------:R-:W-:Y:S01]  /*8130*/  IMAD R47, R46, UR5, RZ ;  /* 0x000000052e2f7c24 */ /* 0x000fe2000f8e02ff */
[----:B------:R-:W-:-:S02]  /*8140*/  MOV R14, R8 ;  /* 0x00000008000e7202 */ /* 0x000fc40000000f00 */
[----:B------:R-:W-:Y:S02]  /*8150*/  LOP3.LUT P0, RZ, R186, 0x3, RZ, 0xc0, !PT ;  /* 0x00000003baff7812 */ /* 0x000fe4000780c0ff */
[----:B------:R-:W-:Y:S02]  /*8160*/  F2FP.F16.F32.PACK_AB R8, R88, R91 ;  /* 0x0000005b5808723e */ /* 0x000fe400000000ff */
[----:B------:R-:W-:Y:S02]  /*8170*/  F2FP.F16.F32.PACK_AB R9, R96, R97 ;  /* 0x000000616009723e */ /* 0x000fe400000000ff */
[----:B------:R-:W-:Y:S02]  /*8180*/  F2FP.F16.F32.PACK_AB R10, R89, R90 ;  /* 0x0000005a590a723e */ /* 0x000fe400000000ff */
[----:B------:R-:W-:Y:S02]  /*8190*/  LEA R38, P3, R12, UR6, 0x2 ;  /* 0x000000060c267c11 */ /* 0x000fe4000f8610ff */
[----:B------:R-:W-:Y:S01]  /*81a0*/  SHF.R.U64 R20, R20, 0x3, RZ ;  /* 0x0000000314147819 */ /* 0x000fe200000012ff */
[C---:B0-----:R-:W-:Y:S01]  /*81b0*/  VIADD R4, R40.reuse, 0x8 ;  /* 0x0000000828047836 */ /* 0x041fe20000000000 */
[----:B------:R-:W-:Y:S01]  /*81c0*/  ISETP.GE.OR P2, PT, R40, R47, P0 ;  /* 0x0000002f2800720c */ /* 0x000fe20000746670 */
[----:B------:R-:W-:Y:S01]  /*81d0*/  IMAD.IADD R5, R13, 0x1, R39 ;  /* 0x000000010d057824 */ /* 0x000fe200078e0227 */
[----:B------:R0:W-:Y:S01]  /*81e0*/  STSM.16.M88.4 [R14], R8 ;  /* 0x000000080e007844 */ /* 0x0001e20000000200 */
[----:B------:R-:W-:-:S02]  /*81f0*/  F2FP.F16.F32.PACK_AB R6, R53, R52 ;  /* 0x000000343506723e */ /* 0x000fc400000000ff */
[----:B------:R-:W-:Y:S01]  /*8200*/  ISETP.GE.OR P0, PT, R4, R47, P0 ;  /* 0x0000002f0400720c */ /* 0x000fe20000706670 */
[----:B------:R-:W-:Y:S01]  /*8210*/  SHFL.IDX PT, R44, R38, RZ, 0x1c1f ;  /* 0x001c1fff262c7589 */ /* 0x000fe200000e0000 */
[----:B------:R-:W-:Y:S02]  /*8220*/  LEA.HI.X R39, R12, UR7, R5, 0x2, P3 ;  /* 0x000000070c277c11 */ /* 0x000fe400098f1405 */
[----:B------:R-:W-:Y:S01]  /*8230*/  F2FP.F16.F32.PACK_AB R4, R49, R48 ;  /* 0x000000303104723e */ /* 0x000fe200000000ff */
[----:B------:R-:W-:Y:S01]  /*8240*/  SHFL.IDX PT, R88, R38, 0x1, 0x1c1f ;  /* 0x003c1f0026587f89 */ /* 0x000fe200000e0000 */
[----:B------:R-:W-:Y:S02]  /*8250*/  F2FP.F16.F32.PACK_AB R5, R51, R50 ;  /* 0x000000323305723e */ /* 0x000fe400000000ff */
[----:B------:R-:W-:Y:S01]  /*8260*/  F2FP.F16.F32.PACK_AB R7, R55, R54 ;  /* 0x000000363707723e */ /* 0x000fe200000000ff */
[----:B------:R-:W1:Y:S01]  /*8270*/  SHFL.IDX PT, R45, R39, RZ, 0x1c1f ;  /* 0x001c1fff272d7589 */ /* 0x000e6200000e0000 */
[----:B------:R-:W-:-:S02]  /*8280*/  F2FP.F16.F32.PACK_AB R12, R57, R56 ;  /* 0x00000038390c723e */ /* 0x000fc400000000ff */
[----:B------:R-:W-:Y:S01]  /*8290*/  F2FP.F16.F32.PACK_AB R13, R59, R58 ;  /* 0x0000003a3b0d723e */ /* 0x000fe200000000ff */
[----:B------:R-:W-:Y:S01]  /*82a0*/  STSM.16.M88.4 [R109], R4 ;  /* 0x000000046d007844 */ /* 0x000fe20000000200 */
[----:B0-----:R-:W-:Y:S02]  /*82b0*/  F2FP.F16.F32.PACK_AB R14, R61, R60 ;  /* 0x0000003c3d0e723e */ /* 0x001fe400000000ff */
[----:B------:R-:W-:Y:S01]  /*82c0*/  F2FP.F16.F32.PACK_AB R15, R63, R62 ;  /* 0x0000003e3f0f723e */ /* 0x000fe200000000ff */
[----:B------:R-:W0:Y:S01]  /*82d0*/  SHFL.IDX PT, R89, R39, 0x1, 0x1c1f ;  /* 0x003c1f0027597f89 */ /* 0x000e2200000e0000 */
[----:B------:R-:W-:Y:S01]  /*82e0*/  F2FP.F16.F32.PACK_AB R72, R73, R72 ;  /* 0x000000484948723e */ /* 0x000fe200000000ff */
[----:B------:R-:W2:Y:S01]  /*82f0*/  @P1 LDC R61, c[0x0][0xbec] ;  /* 0x0002fb00ff3d1b82 */ /* 0x000ea20000000800 */
[----:B------:R-:W-:Y:S01]  /*8300*/  LOP3.LUT R20, R20, R105, RZ, 0x3c, !PT ;  /* 0x0000006914147212 */ /* 0x000fe200078e3cff */
[----:B------:R-:W-:Y:S01]  /*8310*/  STSM.16.M88.4 [R107], R12 ;  /* 0x0000000c6b007844 */ /* 0x000fe20000000200 */
[----:B------:R-:W-:-:S02]  /*8320*/  F2FP.F16.F32.PACK_AB R8, R65, R64 ;  /* 0x000000404108723e */ /* 0x000fc400000000ff */
[----:B------:R-:W-:Y:S02]  /*8330*/  F2FP.F16.F32.PACK_AB R9, R67, R66 ;  /* 0x000000424309723e */ /* 0x000fe400000000ff */
[----:B------:R-:W-:Y:S02]  /*8340*/  F2FP.F16.F32.PACK_AB R10, R69, R68 ;  /* 0x00000044450a723e */ /* 0x000fe400000000ff */
[----:B------:R-:W-:Y:S02]  /*8350*/  F2FP.F16.F32.PACK_AB R11, R71, R70 ;  /* 0x00000046470b723e */ /* 0x000fe400000000ff */
[----:B------:R-:W-:Y:S02]  /*8360*/  F2FP.F16.F32.PACK_AB R73, R75, R74 ;  /* 0x0000004a4b49723e */ /* 0x000fe400000000ff */
[----:B------:R-:W-:Y:S01]  /*8370*/  F2FP.F16.F32.PACK_AB R80, R81, R80 ;  /* 0x000000505150723e */ /* 0x000fe200000000ff */
[----:B------:R-:W-:Y:S01]  /*8380*/  STSM.16.M88.4 [R106], R8 ;  /* 0x000000086a007844 */ /* 0x000fe20000000200 */
[----:B------:R-:W-:-:S02]  /*8390*/  MOV R105, R42 ;  /* 0x0000002a00697202 */ /* 0x000fc40000000f00 */
[----:B------:R-:W-:Y:S02]  /*83a0*/  F2FP.F16.F32.PACK_AB R74, R77, R76 ;  /* 0x0000004c4d4a723e */ /* 0x000fe400000000ff */
[----:B------:R-:W-:Y:S02]  /*83b0*/  F2FP.F16.F32.PACK_AB R75, R79, R78 ;  /* 0x0000004e4f4b723e */ /* 0x000fe400000000ff */
[----:B------:R-:W-:Y:S02]  /*83c0*/  F2FP.F16.F32.PACK_AB R81, R83, R82 ;  /* 0x000000525351723e */ /* 0x000fe400000000ff */
[----:B------:R-:W-:Y:S01]  /*83d0*/  F2FP.F16.F32.PACK_AB R82, R85, R84 ;  /* 0x000000545552723e */ /* 0x000fe200000000ff */
[----:B------:R-:W-:Y:S01]  /*83e0*/  STSM.16.M88.4 [R105], R72 ;  /* 0x0000004869007844 */ /* 0x000fe20000000200 */
[----:B------:R-:W-:Y:S02]  /*83f0*/  F2FP.F16.F32.PACK_AB R83, R87, R86 ;  /* 0x000000565753723e */ /* 0x000fe400000000ff */
[----:B------:R-:W-:-:S02]  /*8400*/  LOP3.LUT R28, R33, 0x380, RZ, 0xc0, !PT ;  /* 0x00000380211c7812 */ /* 0x000fc400078ec0ff */
[----:B------:R-:W-:Y:S01]  /*8410*/  LOP3.LUT R24, R21, 0x380, RZ, 0xc0, !PT ;  /* 0x0000038015187812 */ /* 0x000fe200078ec0ff */
[----:B------:R-:W-:Y:S01]  /*8420*/  STSM.16.M88.4 [R104], R80 ;  /* 0x0000005068007844 */ /* 0x000fe20000000200 */
[----:B------:R-:W-:Y:S01]  /*8430*/  SHF.R.U64 R28, R28, 0x3, RZ ;  /* 0x000000031c1c7819 */ /* 0x000fe200000012ff */
[----:B------:R-:W-:Y:S01]  /*8440*/  UIMAD UR5, UR11, UR8, URZ ;  /* 0x000000080b0572a4 */ /* 0x000fe2000f8e023f */
[----:B------:R-:W-:Y:S01]  /*8450*/  LOP3.LUT R26, R31, 0x380, RZ, 0xc0, !PT ;  /* 0x000003801f1a7812 */ /* 0x000fe200078ec0ff */
[----:B------:R-:W-:Y:S01]  /*8460*/  BAR.SYNC.DEFER_BLOCKING 0x1, 0x100 ;  /* 0x0044000000007b1d */ /* 0x000fe20000010000 */
[----:B------:R-:W-:Y:S02]  /*8470*/  LOP3.LUT R28, R28, R33, RZ, 0x3c, !PT ;  /* 0x000000211c1c7212 */ /* 0x000fe400078e3cff */
[----:B------:R-:W-:Y:S01]  /*8480*/  SHF.R.U64 R24, R24, 0x3, RZ ;  /* 0x0000000318187819 */ /* 0x000fe200000012ff */
[----:B------:R-:W-:Y:S01]  /*8490*/  UIMAD.WIDE.U32 UR6, UR10, UR8, URZ ;  /* 0x000000080a0672a5 */ /* 0x000fe2000f8e003f */
[----:B------:R-:W-:Y:S01]  /*84a0*/  SHF.R.U64 R26, R26, 0x3, RZ ;  /* 0x000000031a1a7819 */ /* 0x000fe200000012ff */
[----:B------:R-:W-:Y:S01]  /*84b0*/  UIMAD UR5, UR10, UR9, UR5 ;  /* 0x000000090a0572a4 */ /* 0x000fe2000f8e0205 */
[----:B------:R-:W-:Y:S01]  /*84c0*/  LOP3.LUT R24, R24, R21, RZ, 0x3c, !PT ;  /* 0x0000001518187212 */ /* 0x000fe200078e3cff */
[--C-:B------:R-:W-:Y:S01]  /*84d0*/  IMAD.X R33, RZ, RZ, R37.reuse, P5 ;  /* 0x000000ffff217224 */ /* 0x100fe200028e0625 */
[----:B------:R-:W-:Y:S01]  /*84e0*/  LOP3.LUT R21, R36, 0x380, RZ, 0xc0, !PT ;  /* 0x0000038024157812 */ /* 0x000fe200078ec0ff */
[----:B------:R-:W-:Y:S01]  /*84f0*/  ULDC.64 UR8, c[0x0][0xaf0] ;  /* 0x0002bc0000087ab9 */ /* 0x000fe20000000a00 */
[----:B-1----:R1:W-:Y:S01]  /*8500*/  @!P2 ST.E desc[UR60][R44.64], R3 ;  /* 0x000000032c00a985 */ /* 0x0023e2000c10193c */
[----:B------:R-:W-:Y:S01]  /*8510*/  UIADD3 UR7, UR7, UR5, URZ ;  /* 0x0000000507077290 */ /* 0x000fe2000fffe03f */
[----:B------:R-:W-:Y:S01]  /*8520*/  LOP3.LUT R26, R26, R31, RZ, 0x3c, !PT ;  /* 0x0000001f1a1a7212 */ /* 0x000fe200078e3cff */
[----:B------:R-:W-:Y:S01]  /*8530*/  UIADD3 UR4, UR4, 0x34820, URZ ;  /* 0x0003482004047890 */ /* 0x000fe2000fffe03f */
[----:B0-----:R0:W-:Y:S01]  /*8540*/  @!P0 ST.E desc[UR60][R88.64], R0 ;  /* 0x0000000058008985 */ /* 0x0011e2000c10193c */
[----:B------:R-:W-:Y:S01]  /*8550*/  SHF.R.U64 R21, R21, 0x3, RZ ;  /* 0x0000000315157819 */ /* 0x000fe200000012ff */
[----:B------:R-:W-:Y:S01]  /*8560*/  UIADD3 UR36, UR36, 0x1, URZ ;  /* 0x0000000124247890 */ /* 0x000fe2000fffe03f */
[----:B------:R-:W-:Y:S01]  /*8570*/  IMAD.X R31, RZ, RZ, R37, P4 ;  /* 0x000000ffff1f7224 */ /* 0x000fe200020e0625 */
[----:B------:R3:W5:Y:S01]  /*8580*/  LD.E.128 R48, desc[UR60][R34.64] ;  /* 0x0000003c22307980 */ /* 0x000762000c101d00 */
[----:B------:R-:W-:Y:S01]  /*8590*/  ULDC.64 UR10, c[0x0][0xa80] ;  /* 0x0002a000000a7ab9 */ /* 0x000fe20000000a00 */
[----:B-1----:R-:W1:Y:S01]  /*85a0*/  @P1 LDC R44, c[0x0][0xbf0] ;  /* 0x0002fc00ff2c1b82 */ /* 0x002e620000000800 */
[----:B------:R-:W-:Y:S01]  /*85b0*/  IMAD R3, R23, 0x20, R185 ;  /* 0x0000002017037824 */ /* 0x000fe200078e02b9 */
[----:B------:R4:W5:Y:S01]  /*85c0*/  LD.E.128 R56, desc[UR60][R28.64] ;  /* 0x0000003c1c387980 */ /* 0x000962000c101d00 */
[----:B------:R-:W-:Y:S01]  /*85d0*/  UIMAD UR5, UR12, UR8, URZ ;  /* 0x000000080c0572a4 */ /* 0x000fe2000f8e023f */
[----:B------:R-:W-:Y:S01]  /*85e0*/  LOP3.LUT R36, R21, R36, RZ, 0x3c, !PT ;  /* 0x0000002415247212 */ /* 0x000fe200078e3cff */
[----:B------:R-:W-:Y:S01]  /*85f0*/  UIMAD.WIDE.U32 UR6, UR38, UR8, UR6 ;  /* 0x00000008260672a5 */ /* 0x000fe2000f8e0006 */
[----:B------:R1:W5:Y:S02]  /*8600*/  LD.E.128 R52, desc[UR60][R26.64] ;  /* 0x0000003c1a347980 */ /* 0x000364000c101d00 */
[----:B---3--:R-:W3:Y:S02]  /*8610*/  LDC.64 R34, c[0x0][0xae0] ;  /* 0x0002b800ff227b82 */ /* 0x008ee40000000a00 */
[----:B------:R3:W5:Y:S01]  /*8620*/  LD.E.128 R12, desc[UR60][R24.64] ;  /* 0x0000003c180c7980 */ /* 0x000762000c101d00 */
[----:B----4-:R-:W-:Y:S01]  /*8630*/  IMAD R28, R100, 0x80, R3 ;  /* 0x00000080641c7824 */ /* 0x010fe200078e0203 */
[----:B------:R-:W-:Y:S01]  /*8640*/  UIMAD UR5, UR38, UR9, UR5 ;  /* 0x00000009260572a4 */ /* 0x000fe2000f8e0205 */
[----:B------:R-:W-:Y:S01]  /*8650*/  IMAD.X R21, RZ, RZ, R37, P6 ;  /* 0x000000ffff157224 */ /* 0x000fe200030e0625 */
[----:B------:R-:W5:Y:S01]  /*8660*/  LD.E.128 R40, desc[UR60][R32.64] ;  /* 0x0000003c20287980 */ /* 0x000f62000c101d00 */
[----:B--2---:R-:W-:-:S03]  /*8670*/  @P1 IMAD.HI.U32 R3, R28, R61, RZ ;  /* 0x0000003d1c031227 */ /* 0x004fc600078e00ff */
[----:B------:R-:W5:Y:S01]  /*8680*/  LD.E.128 R4, desc[UR60][R30.64] ;  /* 0x0000003c1e047980 */ /* 0x000f62000c101d00 */
[----:B0-----:R-:W-:Y:S01]  /*8690*/  IMAD.MOV.U32 R0, RZ, RZ, R28 ;  /* 0x000000ffff007224 */ /* 0x001fe200078e001c */
[----:B------:R-:W-:Y:S02]  /*86a0*/  UIADD3 UR7, UR7, UR5, URZ ;  /* 0x0000000507077290 */ /* 0x000fe4000fffe03f */
[----:B------:R-:W5:Y:S01]  /*86b0*/  LD.E.128 R36, desc[UR60][R36.64] ;  /* 0x0000003c24247980 */ /* 0x000f62000c101d00 */
[----:B-1----:R-:W-:Y:S01]  /*86c0*/  @P1 SHF.R.U32.HI R0, RZ, R44, R3 ;  /* 0x0000002cff001219 */ /* 0x002fe20000011603 */
[----:B------:R-:W-:Y:S02]  /*86d0*/  ULDC.64 UR8, c[0x0][0xad8] ;  /* 0x0002b60000087ab9 */ /* 0x000fe40000000a00 */
[----:B------:R0:W5:Y:S01]  /*86e0*/  LD.E.128 R8, desc[UR60][R20.64] ;  /* 0x0000003c14087980 */ /* 0x000162000c101d00 */
[--C-:B------:R-:W-:Y:S01]  /*86f0*/  SHF.R.S32.HI R3, RZ, 0x1f, R0.reuse ;  /* 0x0000001fff037819 */ /* 0x100fe20000011400 */
[----:B------:R-:W-:Y:S01]  /*8700*/  IMAD.MOV R27, RZ, RZ, -R0 ;  /* 0x000000ffff1b7224 */ /* 0x000fe200078e0a00 */
[----:B------:R-:W-:Y:S01]  /*8710*/  @!PT LDS RZ, [RZ] ;  /* 0x00000000fffff984 */ /* 0x000fe20000000800 */
[----:B------:R-:W-:Y:S01]  /*8720*/  @!PT LDS RZ, [RZ] ;  /* 0x00000000fffff984 */ /* 0x000fe20000000800 */
[----:B------:R-:W-:Y:S01]  /*8730*/  @!PT LDS RZ, [RZ] ;  /* 0x00000000fffff984 */ /* 0x000fe20000000800 */
[----:B------:R-:W-:Y:S01]  /*8740*/  @!PT LDS RZ, [RZ] ;  /* 0x00000000fffff984 */ /* 0x000fe20000000800 */
[----:B------:R1:W-:Y:S06]  /*8750*/  MEMBAR.ALL.CTA ;  /* 0x0000000000007992 */ /* 0x0003ec0000008000 */
[----:B-1----:R-:W1:Y:S01]  /*8760*/  FENCE.VIEW.ASYNC.S ;  /* 0x00000000000073c6 */ /* 0x002e620000000000 */
[----:B---3--:R-:W-:-:S04]  /*8770*/  IMAD R3, R3, R34, RZ ;  /* 0x0000002203037224 */ /* 0x008fc800078e02ff */
[----:B------:R-:W-:Y:S02]  /*8780*/  IMAD R25, R0, R35, R3 ;  /* 0x0000002300197224 */ /* 0x000fe400078e0203 */
[----:B------:R-:W-:Y:S02]  /*8790*/  IMAD R3, R46, R27, R28 ;  /* 0x0000001b2e037224 */ /* 0x000fe400078e021c */
[----:B0-----:R-:W-:-:S03]  /*87a0*/  IMAD.WIDE.U32 R20, R0, R34, UR6 ;  /* 0x0000000600147e25 */ /* 0x001fc6000f8e0022 */
[----:B------:R-:W-:Y:S01]  /*87b0*/  SHF.R.S32.HI R0, RZ, 0x1f, R3 ;  /* 0x0000001fff007819 */ /* 0x000fe20000011403 */
[----:B------:R-:W-:Y:S02]  /*87c0*/  IMAD.IADD R21, R21, 0x1, R25 ;  /* 0x0000000115157824 */ /* 0x000fe400078e0219 */
[----:B------:R-:W-:Y:S02]  /*87d0*/  IMAD R100, R100, 0x80, R185 ;  /* 0x0000008064647824 */ /* 0x000fe400078e02b9 */
[----:B------:R-:W-:Y:S01]  /*87e0*/  IMAD R0, R0, UR8, RZ ;  /* 0x0000000800007c24 */ /* 0x000fe2000f8e02ff */
[----:B------:R-:W-:Y:S01]  /*87f0*/  ULDC UR5, c[0x0][0xc] ;  /* 0x0000030000057ab9 */ /* 0x000fe20000000800 */
[----:B------:R-:W-:Y:S01]  /*8800*/  IMAD.WIDE.U32 R20, R3, UR8, R20 ;  /* 0x0000000803147c25 */ /* 0x000fe2000f8e0014 */
[----:B------:R-:W-:-:S03]  /*8810*/  ISETP.GE.AND P1, PT, R100, R47, PT ;  /* 0x0000002f6400720c */ /* 0x000fc60003f26270 */
[----:B------:R-:W-:Y:S01]  /*8820*/  IMAD R25, R3, UR9, R0 ;  /* 0x0000000903197c24 */ /* 0x000fe2000f8e0200 */
[----:B------:R-:W-:Y:S01]  /*8830*/  UMOV UR6, 0x1 ;  /* 0x0000000100067882 */ /* 0x000fe20000000000 */
[----:B------:R-:W-:Y:S01]  /*8840*/  UIADD3 UR39, UR5, UR39, URZ ;  /* 0x0000002705277290 */ /* 0x000fe2000fffe03f */
[----:B------:R-:W-:Y:S01]  /*8850*/  LEA R28, P0, R20, UR10, 0x1 ;  /* 0x0000000a141c7c11 */ /* 0x000fe2000f8008ff */
[----:B------:R-:W-:Y:S01]  /*8860*/  UPRMT UR5, URZ, 0x654, UR4 ;  /* 0x000006543f057896 */ /* 0x000fe20008000004 */
[----:B------:R-:W-:Y:S01]  /*8870*/  IMAD.IADD R3, R21, 0x1, R25 ;  /* 0x0000000115037824 */ /* 0x000fe200078e0219 */
[----:B------:R-:W-:Y:S01]  /*8880*/  UPRMT UR4, UR6, 0x654, UR4 ;  /* 0x0000065406047896 */ /* 0x000fe20008000004 */
[----:B------:R-:W-:Y:S01]  /*8890*/  VIADD R0, R100, 0x20 ;  /* 0x0000002064007836 */ /* 0x000fe20000000000 */
[----:B------:R-:W-:Y:S02]  /*88a0*/  UISETP.NE.AND UP0, UPT, UR36, 0x2, UPT ;  /* 0x000000022400788c */ /* 0x000fe4000bf05270 */
[----:B------:R-:W-:-:S02]  /*88b0*/  LEA.HI.X R3, R20, UR11, R3, 0x1, P0 ;  /* 0x0000000b14037c11 */ /* 0x000fc400080f0c03 */
[----:B------:R-:W-:Y:S01]  /*88c0*/  USEL UR6, URZ, 0x1, UP0 ;  /* 0x000000013f067887 */ /* 0x000fe20008000000 */
[-C--:B------:R-:W-:Y:S01]  /*88d0*/  ISETP.GE.AND P3, PT, R0, R47.reuse, PT ;  /* 0x0000002f0000720c */ /* 0x080fe20003f66270 */
[----:B------:R-:W-:Y:S01]  /*88e0*/  VIADD R0, R100, 0x40 ;  /* 0x0000004064007836 */ /* 0x000fe20000000000 */
[----:B-1----:R-:W-:Y:S01]  /*88f0*/  SYNCS.ARRIVE.TRANS64.RED.A1T0 RZ, [UR5], RZ ;  /* 0x000000ffffff79a7 */ /* 0x002fe20008100405 */
[----:B------:R-:W-:Y:S01]  /*8900*/  USEL UR36, UR36, URZ, UP0 ;  /* 0x0000003f24247287 */ /* 0x000fe20008000000 */
[----:B------:R0:W1:Y:S01]  /*8910*/  SHFL.IDX PT, R26, R28, RZ, 0x181f ;  /* 0x00181fff1c1a7589 */ /* 0x00006200000e0000 */
[----:B------:R-:W-:Y:S01]  /*8920*/  ULOP3.LUT UR37, UR37, UR6, URZ, 0x3c, !UPT ;  /* 0x0000000625257292 */ /* 0x000fe2000f8e3c3f */
[----:B------:R-:W-:Y:S02]  /*8930*/  BSSY B0, `(.L_x_208) ;  /* 0x000000d000007945 */ /* 0x000fe40003800000 */
[----:B------:R0:W2:Y:S01]  /*8940*/  SHFL.IDX PT, R27, R3, RZ, 0x181f ;  /* 0x00181fff031b7589 */ /* 0x0000a200000e0000 */
[----:B------:R-:W-:Y:S01]  /*8950*/  SYNCS.ARRIVE.TRANS64.RED.A1T0 RZ, [UR4], RZ ;  /* 0x000000ffffff79a7 */ /* 0x000fe20008100404 */
[----:B------:R-:W-:Y:S01]  /*8960*/  ISETP.GE.AND P0, PT, R0, R47, PT ;  /* 0x0000002f0000720c */ /* 0x000fe20003f06270 */
[----:B------:R-:W-:-:S12]  /*8970*/  @P1 BRA `(.L_x_209) ;  /* 0x0000000000201947 */ /* 0x000fd80003800000 */
        /* <DEDUP_REMOVED lines=8> */
.L_x_209:
[----:B------:R-:W-:Y:S05]  /*8a00*/  BSYNC B0 ;  /* 0x0000000000007941 */ /* 0x000fea0003800000 */
.L_x_208:
        /* <DEDUP_REMOVED lines=12> */
.L_x_211:
[----:B------:R-:W-:Y:S05]  /*8ad0*/  BSYNC B0 ;  /* 0x0000000000007941 */ /* 0x000fea0003800000 */
.L_x_210:
        /* <DEDUP_REMOVED lines=12> */
.L_x_213:
[----:B------:R-:W-:Y:S05]  /*8ba0*/  BSYNC B0 ;  /* 0x0000000000007941 */ /* 0x000fea0003800000 */
.L_x_212:
[----:B------:R-:W-:Y:S01]  /*8bb0*/  VIADD R0, R100, 0x60 ;  /* 0x0000006064007836 */ /* 0x000fe20000000000 */
[----:B0--3--:R0:W3:Y:S01]  /*8bc0*/  SHFL.IDX PT, R21, R3, 0x3, 0x181f ;  /* 0x00781f0003157f89 */ /* 0x0090e200000e0000 */
[----:B------:R-:W-:Y:S01]  /*8bd0*/  BSSY B0, `(.L_x_214) ;  /* 0x000000d000007945 */ /* 0x000fe20003800000 */
[----:B------:R-:W-:Y:S02]  /*8be0*/  VIADD R184, R184, 0x1 ;  /* 0x00000001b8b87836 */ /* 0x000fe40000000000 */
[----:B------:R-:W-:Y:S01]  /*8bf0*/  ISETP.GE.AND P0, PT, R0, R47, PT ;  /* 0x0000002f0000720c */ /* 0x000fe20003f06270 */
[----:B------:R0:W0:-:S12]  /*8c00*/  SHFL.IDX PT, R20, R28, 0x3, 0x181f ;  /* 0x00781f001c147f89 */ /* 0x00001800000e0000 */
[----:B------:R-:W-:Y:S05]  /*8c10*/  @P0 BRA `(.L_x_215) ;  /* 0x0000000000200947 */ /* 0x000fea0003800000 */
[----:B------:R-:W-:Y:S02]  /*8c20*/  ULDC UR4, c[0x0][0xac8] ;  /* 0x0002b20000047ab9 */ /* 0x000fe40000000800 */
[----:B------:R-:W-:Y:S02]  /*8c30*/  ISETP.GE.AND P2, PT, R22, UR4, PT ;  /* 0x0000000416007c0c */ /* 0x000fe4000bf46270 */
[----:B------:R-:W-:-:S11]  /*8c40*/  ISETP.GE.AND P1, PT, R19, UR4, PT ;  /* 0x0000000413007c0c */ /* 0x000fd6000bf26270 */
[C---:B0----5:R-:W-:Y:S02]  /*8c50*/  @!P2 LEA R14, P0, R22.reuse, R20, 0x1 ;  /* 0x00000014160ea211 */ /* 0x061fe400078008ff */
[----:B---3--:R-:W-:Y:S02]  /*8c60*/  @!P1 IMAD.WIDE R12, R19, 0x2, R20 ;  /* 0x00000002130c9825 */ /* 0x008fe400078e0214 */
[----:B------:R-:W-:-:S03]  /*8c70*/  @!P2 LEA.HI.X R15, R22, R21, R194, 0x1, P0 ;  /* 0x00000015160fa211 */ /* 0x000fc600000f0cc2 */
[----:B------:R0:W-:Y:S04]  /*8c80*/  @!P1 ST.E.128 desc[UR60][R12.64], R4 ;  /* 0x000000040c009985 */ /* 0x0001e8000c101d3c */
[----:B------:R0:W-:Y:S02]  /*8c90*/  @!P2 ST.E.128 desc[UR60][R14.64], R8 ;  /* 0x000000080e00a985 */ /* 0x0001e4000c101d3c */
.L_x_215:
[----:B------:R-:W-:Y:S05]  /*8ca0*/  BSYNC B0 ;  /* 0x0000000000007941 */ /* 0x000fea0003800000 */
.L_x_214:
[----:B------:R-:W1:Y:S02]  /*8cb0*/  LDC R0, c[0x0][0xc34] ;  /* 0x00030d00ff007b82 */ /* 0x000e640000000800 */
[----:B-1----:R-:W-:-:S13]  /*8cc0*/  ISETP.LE.AND P0, PT, R0, UR39, PT ;  /* 0x0000002700007c0c */ /* 0x002fda000bf03270 */
[----:B------:R-:W-:Y:S05]  /*8cd0*/  @!P0 BRA `(.L_x_216) ;  /* 0xffffff8400788947 */ /* 0x000fea000383ffff */
[----:B------:R-:W-:Y:S05]  /*8ce0*/  EXIT ;  /* 0x000000000000794d */ /* 0x000fea0003800000 */
.L_x_182:
[----:B------:R-:W-:-:S08]  /*8cf0*/  NOP ;  /* 0x0000000000007918 */ /* 0x000fd00000000000 */
[----:B0-----:R-:W0:-:S00]  /*8d00*/  USETMAXREG.DEALLOC.CTAPOOL 0x18 ;  /* 0x00000018000079c8 */ /* 0x001e0000080e0500 */
[----:B------:R-:W1:Y:S01]  /*8d10*/  S2UR UR4, SR_CTAID.X ;  /* 0x00000000000479c3 */ /* 0x000e620000002500 */
[----:B0-----:R-:W-:Y:S02]  /*8d20*/  IMAD.MOV.U32 R3, RZ, RZ, 0x1 ;  /* 0x00000001ff037424 */ /* 0x001fe400078e00ff */
[----:B------:R-:W-:-:S03]  /*8d30*/  IMAD.MOV.U32 R19, RZ, RZ, RZ ;  /* 0x000000ffff137224 */ /* 0x000fc600078e00ff */
[----:B------:R0:W-:Y:S02]  /*8d40*/  STL [R1], R3 ;  /* 0x0000000301007387 */ /* 0x0001e40000100800 */
[----:B------:R-:W1:Y:S02]  /*8d50*/  LDC R2, c[0x0][0xc34] ;  /* 0x00030d00ff027b82 */ /* 0x000e640000000800 */
[----:B-1----:R-:W-:Y:S01]  /*8d60*/  ISETP.LE.AND P0, PT, R2, UR4, PT ;  /* 0x0000000402007c0c */ /* 0x002fe2000bf03270 */
[----:B------:R-:W-:-:S12]  /*8d70*/  IMAD.MOV.U32 R2, RZ, RZ, 0x1 ;  /* 0x00000001ff027424 */ /* 0x000fd800078e00ff */
[----:B0-----:R-:W-:Y:S05]  /*8d80*/  @P0 BRA `(.L_x_217) ;  /* 0x00000044002c0947 */ /* 0x001fea0003800000 */
[----:B------:R-:W2:Y:S01]  /*8d90*/  LDL R4, [R1+0x30] ;  /* 0x0000300001047983 */ /* 0x000ea20000100800 */
[----:B------:R-:W0:Y:S01]  /*8da0*/  S2UR UR4, SR_CgaCtaId ;  /* 0x00000000000479c3 */ /* 0x000e220000008800 */
[C---:B------:R-:W-:Y:S01]  /*8db0*/  IMAD.SHL.U32 R2, R0.reuse, 0x8, RZ ;  /* 0x0000000800027824 */ /* 0x040fe200078e00ff */
[C---:B------:R-:W-:Y:S01]  /*8dc0*/  LOP3.LUT R5, R0.reuse, 0x7f, RZ, 0xc0, !PT ;  /* 0x0000007f00057812 */ /* 0x040fe200078ec0ff */
[----:B------:R-:W-:Y:S01]  /*8dd0*/  UMOV UR36, 0x400 ;  /* 0x0000040000247882 */ /* 0x000fe20000000000 */
[----:B------:R-:W-:Y:S01]  /*8de0*/  LOP3.LUT P0, RZ, R0, 0x1f, RZ, 0xc0, !PT ;  /* 0x0000001f00ff7812 */ /* 0x000fe2000780c0ff */
[----:B------:R-:W-:Y:S01]  /*8df0*/  IMAD.MOV.U32 R19, RZ, RZ, RZ ;  /* 0x000000ffff137224 */ /* 0x000fe200078e00ff */
[----:B------:R-:W-:Y:S01]  /*8e00*/  LOP3.LUT R3, R2, 0x1f8, RZ, 0xc0, !PT ;  /* 0x000001f802037812 */ /* 0x000fe200078ec0ff */
[----:B------:R-:W-:Y:S01]  /*8e10*/  ULDC.64 UR38, c[0x0][0x198] ;  /* 0x0000660000267ab9 */ /* 0x000fe20000000a00 */
[C---:B------:R-:W-:Y:S01]  /*8e20*/  ISETP.NE.AND P1, PT, R5.reuse, RZ, PT ;  /* 0x000000ff0500720c */ /* 0x040fe20003f25270 */
[----:B------:R-:W-:Y:S01]  /*8e30*/  ULDC UR40, c[0x0][0xc] ;  /* 0x0000030000287ab9 */ /* 0x000fe20000000800 */
[----:B------:R-:W-:-:S02]  /*8e40*/  ISETP.NE.OR P0, PT, R5, RZ, !P0 ;  /* 0x000000ff0500720c */ /* 0x000fc40004705670 */
[----:B------:R-:W-:Y:S02]  /*8e50*/  LOP3.LUT R18, R18, 0xfffffffe, RZ, 0xc0, !PT ;  /* 0xfffffffe12127812 */ /* 0x000fe400078ec0ff */
[----:B------:R-:W-:-:S07]  /*8e60*/  LOP3.LUT R2, R2, 0x38, RZ, 0xc0, !PT ;  /* 0x0000003802027812 */ /* 0x000fce00078ec0ff */
[----:B------:R-:W-:Y:S01]  /*8e70*/  @P1 LOP3.LUT R18, R18, 0x1, RZ, 0xfc, !PT ;  /* 0x0000000112121812 */ /* 0x000fe200078efcff */
[----:B0-----:R-:W-:-:S03]  /*8e80*/  ULEA UR36, UR4, UR36, 0x18 ;  /* 0x0000002404247291 */ /* 0x001fc6000f8ec03f */
[----:B------:R-:W-:-:S04]  /*8e90*/  LOP3.LUT R18, R18, 0xfffffffd, RZ, 0xc0, !PT ;  /* 0xfffffffd12127812 */ /* 0x000fc800078ec0ff */
[----:B------:R-:W-:Y:S02]  /*8ea0*/  @P0 LOP3.LUT R18, R18, 0x2, RZ, 0xfc, !PT ;  /* 0x0000000212120812 */ /* 0x000fe400078efcff */
[----:B--2---:R-:W-:Y:S02]  /*8eb0*/  R2UR UR5, R4 ;  /* 0x00000000040572ca */ /* 0x004fe400000e0000 */
[----:B------:R-:W-:Y:S01]  /*8ec0*/  LOP3.LUT R4, R3, 0x38, R0, 0x78, !PT ;  /* 0x0000003803047812 */ /* 0x000fe200078e7800 */
[----:B------:R-:W-:Y:S02]  /*8ed0*/  IMAD.SHL.U32 R3, R5, 0x8, RZ ;  /* 0x0000000805037824 */ /* 0x000fe400078e00ff */
[----:B------:R-:W-:-:S03]  /*8ee0*/  IMAD.SHL.U32 R0, R0, 0x10, RZ ;  /* 0x0000001000007824 */ /* 0x000fc600078e00ff */
[----:B------:R-:W-:Y:S02]  /*8ef0*/  LOP3.LUT R3, R4, 0x200, R3, 0xf8, !PT ;  /* 0x0000020004037812 */ /* 0x000fe400078ef803 */
[----:B------:R-:W-:-:S03]  /*8f00*/  SHF.R.U32.HI R4, RZ, 0x3, R5 ;  /* 0x00000003ff047819 */ /* 0x000fc60000011605 */
[----:B------:R-:W-:Y:S01]  /*8f10*/  ULOP3.LUT UR37, UR5, 0x2, URZ, 0xfc, !UPT ;  /* 0x0000000205257892 */ /* 0x000fe2000f8efc3f */
[----:B------:R-:W0:Y:S01]  /*8f20*/  S2UR UR5, SR_CTAID.X ;  /* 0x00000000000579c3 */ /* 0x000e220000002500 */
[----:B------:R-:W-:Y:S02]  /*8f30*/  LOP3.LUT R4, R4, 0x70, R0, 0xf8, !PT ;  /* 0x0000007004047812 */ /* 0x000fe400078ef800 */
[----:B------:R-:W-:-:S05]  /*8f40*/  LEA R0, R3, UR36, 0x1 ;  /* 0x0000002403007c11 */ /* 0x000fca000f8e08ff */
[----:B------:R1:W-:Y:S02]  /*8f50*/  STL [R1+0x10], R0 ;  /* 0x0000100001007387 */ /* 0x0003e40000100800 */
[----:B-1----:R-:W-:Y:S02]  /*8f60*/  IMAD.MOV.U32 R0, RZ, RZ, 0x1 ;  /* 0x00000001ff007424 */ /* 0x002fe400078e00ff */
[----:B0-----:R-:W-:-:S05]  /*8f70*/  IMAD.U32 R3, RZ, RZ, UR5 ;  /* 0x00000005ff037e24 */ /* 0x001fca000f8e00ff */
[----:B------:R0:W-:Y:S04]  /*8f80*/  STL [R1+0x24], R3 ;  /* 0x0000240301007387 */ /* 0x0001e80000100800 */
[----:B------:R-:W-:Y:S04]  /*8f90*/  STL [R1+0x2c], RZ ;  /* 0x00002cff01007387 */ /* 0x000fe80000100800 */
[----:B------:R1:W-:Y:S01]  /*8fa0*/  STL [R1], R0 ;  /* 0x0000000001007387 */ /* 0x0003e20000100800 */
[C---:B0-----:R-:W-:Y:S02]  /*8fb0*/  LOP3.LUT R3, R2.reuse, 0x40, RZ, 0xfc, !PT ;  /* 0x0000004002037812 */ /* 0x041fe400078efcff */
[----:B-1----:R-:W-:-:S07]  /*8fc0*/  LOP3.LUT R0, R2, 0x80, RZ, 0xfc, !PT ;  /* 0x0000008002007812 */ /* 0x002fce00078efcff */
.L_x_301:
[----:B0-----:R-:W2:Y:S01]  /*8fd0*/  LDL R4, [R1+0x24] ;  /* 0x0000240001047983 */ /* 0x001ea20000100800 */
[----:B------:R-:W0:Y:S01]  /*8fe0*/  LDC R0, c[0x0][0xc38] ;  /* 0x00030e00ff007b82 */ /* 0x000e220000000800 */
[----:B------:R-:W-:Y:S05]  /*8ff0*/  YIELD ;  /* 0x0000000000007946 */ /* 0x000fea0003800000 */
[----:B------:R-:W-:Y:S02]  /*9000*/  ULDC.64 UR4, c[0x0][0x418] ;  /* 0x0001060000047ab9 */ /* 0x000fe40000000a00 */
[----:B------:R-:W1:Y:S01]  /*9010*/  LDC R16, c[0x0][0xc44] ;  /* 0x00031100ff107b82 */ /* 0x000e620000000800 */
[----:B------:R-:W-:-:S03]  /*9020*/  UISETP.NE.U32.AND UP0, UPT, UR4, URZ, UPT ;  /* 0x0000003f0400728c */ /* 0x000fc6000bf05070 */
[----:B------:R-:W-:Y:S01]  /*9030*/  ULDC UR4, c[0x0][0x424] ;  /* 0x0001090000047ab9 */ /* 0x000fe20000000800 */
[----:B------:R-:W-:Y:S02]  /*9040*/  UISETP.NE.AND.EX UP0, UPT, UR5, URZ, UPT, UP0 ;  /* 0x0000003f0500728c */ /* 0x000fe4000bf05300 */
[----:B------:R-:W-:Y:S02]  /*9050*/  UIADD3 UR5, UR36, 0x1c400, URZ ;  /* 0x0001c40024057890 */ /* 0x000fe4000fffe03f */
[----:B------:R-:W-:Y:S02]  /*9060*/  USEL UR4, UR4, 0x1, UP0 ;  /* 0x0000000104047887 */ /* 0x000fe40008000000 */
[----:B------:R-:W-:Y:S01]  /*9070*/  ULOP3.LUT UP0, URZ, UR5, 0x3ff, URZ, 0xc0, !UPT ;  /* 0x000003ff053f7892 */ /* 0x000fe2000f80c03f */
[----:B0-----:R-:W-:Y:S02]  /*9080*/  ISETP.NE.AND P0, PT, R0, 0x1, PT ;  /* 0x000000010000780c */ /* 0x001fe40003f05270 */
[----:B-1----:R-:W-:-:S11]  /*9090*/  ISETP.NE.AND P1, PT, R16, 0x1, PT ;  /* 0x000000011000780c */ /* 0x002fd60003f25270 */
[----:B------:R-:W2:Y:S08]  /*90a0*/  @P0 LDC R5, c[0x0][0xc3c] ;  /* 0x00030f00ff050b82 */ /* 0x000eb00000000800 */
[----:B------:R-:W0:Y:S08]  /*90b0*/  @P0 LDC R0, c[0x0][0xc40] ;  /* 0x00031000ff000b82 */ /* 0x000e300000000800 */
[----:B------:R-:W1:Y:S01]  /*90c0*/  @P1 LDC.64 R2, c[0x0][0xc48] ;  /* 0x00031200ff021b82 */ /* 0x000e620000000a00 */
[----:B--2---:R-:W-:-:S05]  /*90d0*/  @P0 IMAD.HI.U32 R5, R4, R5, RZ ;  /* 0x0000000504050227 */ /* 0x004fca00078e00ff */
[----:B0-----:R-:W-:Y:S02]  /*90e0*/  @P0 SHF.R.U32.HI R4, RZ, R0, R5 ;  /* 0x00000000ff040219 */ /* 0x001fe40000011605 */
[----:B------:R-:W0:Y:S01]  /*90f0*/  LDC R0, c[0x0][0x2f0] ;  /* 0x0000bc00ff007b82 */ /* 0x000e220000000800 */
[----:B------:R-:W-:Y:S02]  /*9100*/  PLOP3.LUT P0, PT, PT, PT, UP0, 0x80, 0x0 ;  /* 0x000000000000781c */ /* 0x000fe40003f0f008 */
[----:B-1----:R-:W-:Y:S01]  /*9110*/  @P1 IMAD.HI.U32 R2, R4, R2, RZ ;  /* 0x0000000204021227 */ /* 0x002fe200078e00ff */
[----:B------:R-:W-:Y:S03]  /*9120*/  STL [R1+0x1c], R4 ;  /* 0x00001c0401007387 */ /* 0x000fe60000100800 */
[----:B------:R-:W-:Y:S01]  /*9130*/  IMAD.MOV.U32 R6, RZ, RZ, R4 ;  /* 0x000000ffff067224 */ /* 0x000fe200078e0004 */
[----:B------:R-:W-:-:S05]  /*9140*/  @P1 SHF.R.U32.HI R6, RZ, R3, R2 ;  /* 0x00000003ff061219 */ /* 0x000fca0000011602 */
[----:B------:R-:W-:Y:S01]  /*9150*/  STL [R1+0x14], R6 ;  /* 0x0000140601007387 */ /* 0x000fe20000100800 */
[----:B------:R-:W-:-:S04]  /*9160*/  IMAD.MOV R3, RZ, RZ, -R6 ;  /* 0x000000ffff037224 */ /* 0x000fc800078e0a06 */
[----:B------:R-:W-:Y:S02]  /*9170*/  IMAD R16, R16, R3, R4 ;  /* 0x0000000310107224 */ /* 0x000fe400078e0204 */
[----:B0-----:R-:W-:-:S05]  /*9180*/  IMAD R0, R0, UR4, RZ ;  /* 0x0000000400007c24 */ /* 0x001fca000f8e02ff */
[----:B------:R0:W-:Y:S02]  /*9190*/  STL [R1+0x28], R0 ;  /* 0x0000280001007387 */ /* 0x0001e40000100800 */
[----:B0-----:R-:W-:-:S05]  /*91a0*/  VIADD R0, R0, 0x7f ;  /* 0x0000007f00007836 */ /* 0x001fca0000000000 */
[----:B------:R-:W-:-:S04]  /*91b0*/  SHF.R.S32.HI R3, RZ, 0x1f, R0 ;  /* 0x0000001fff037819 */ /* 0x000fc80000011400 */
[----:B------:R-:W-:-:S04]  /*91c0*/  LEA.HI R3, R3, R0, RZ, 0x7 ;  /* 0x0000000003037211 */ /* 0x000fc800078f38ff */
[----:B------:R-:W-:-:S05]  /*91d0*/  SHF.R.S32.HI R0, RZ, 0x7, R3 ;  /* 0x00000007ff007819 */ /* 0x000fca0000011403 */
[----:B------:R0:W-:Y:S01]  /*91e0*/  STL [R1+0x20], R0 ;  /* 0x0000200001007387 */ /* 0x0001e20000100800 */
[----:B------:R-:W-:Y:S05]  /*91f0*/  @!P0 BRA `(.L_x_218) ;  /* 0x0000000000408947 */ /* 0x000fea0003800000 */
[----:B------:R-:W-:Y:S01]  /*9200*/  MOV R2, 0x0 ;  /* 0x0000000000027802 */ /* 0x000fe20000000f00 */
[----:B------:R-:W-:Y:S01]  /*9210*/  ULDC.64 UR6, c[0x4][0xb8] ;  /* 0x01002e0000067ab9 */ /* 0x000fe20000000a00 */
[----:B------:R-:W-:Y:S01]  /*9220*/  ULDC.64 UR8, c[0x4][0xc0] ;  /* 0x0100300000087ab9 */ /* 0x000fe20000000a00 */
[----:B------:R-:W-:Y:S01]  /*9230*/  ULDC.64 UR4, c[0x4][0x8] ;  /* 0x0100020000047ab9 */ /* 0x000fe20000000a00 */
[----:B------:R-:W-:Y:S02]  /*9240*/  IMAD.U32 R4, RZ, RZ, UR6 ;  /* 0x00000006ff047e24 */ /* 0x000fe4000f8e00ff */
[----:B------:R-:W1:Y:S01]  /*9250*/  LDC.64 R2, c[0x4][R2] ;  /* 0x0100000002027b82 */ /* 0x000e620000000a00 */
[----:B------:R-:W-:Y:S02]  /*9260*/  IMAD.U32 R5, RZ, RZ, UR7 ;  /* 0x00000007ff057e24 */ /* 0x000fe4000f8e00ff */
[----:B------:R-:W-:Y:S02]  /*9270*/  IMAD.U32 R6, RZ, RZ, UR8 ;  /* 0x00000008ff067e24 */ /* 0x000fe4000f8e00ff */
[----:B------:R-:W-:-:S02]  /*9280*/  IMAD.U32 R7, RZ, RZ, UR9 ;  /* 0x00000009ff077e24 */ /* 0x000fc4000f8e00ff */
[----:B------:R-:W-:Y:S02]  /*9290*/  IMAD.U32 R10, RZ, RZ, UR4 ;  /* 0x00000004ff0a7e24 */ /* 0x000fe4000f8e00ff */
[----:B------:R-:W-:Y:S02]  /*92a0*/  IMAD.U32 R11, RZ, RZ, UR5 ;  /* 0x00000005ff0b7e24 */ /* 0x000fe4000f8e00ff */
[----:B------:R-:W-:Y:S02]  /*92b0*/  IMAD.MOV.U32 R8, RZ, RZ, 0x70 ;  /* 0x00000070ff087424 */ /* 0x000fe400078e00ff */
[----:B------:R-:W-:Y:S02]  /*92c0*/  IMAD.MOV.U32 R12, RZ, RZ, 0x1 ;  /* 0x00000001ff0c7424 */ /* 0x000fe400078e00ff */
[----:B------:R-:W-:-:S07]  /*92d0*/  IMAD.MOV.U32 R13, RZ, RZ, RZ ;  /* 0x000000ffff0d7224 */ /* 0x000fce00078e00ff */
[----:B------:R-:W-:-:S07]  /*92e0*/  LEPC R20, `(.L_x_218) ;  /* 0x000000001014794e */ /* 0x000fce0000000000 */
[----:B01----:R-:W-:Y:S05]  /*92f0*/  CALL.ABS.NOINC R2 ;  /* 0x0000000002007343 */ /* 0x003fea0003c00000 */
.L_x_218:
        /* <DEDUP_REMOVED lines=8> */
[----:B------:R1:W2:Y:S01]  /*9380*/  LDC.64 R2, c[0x4][R17] ;  /* 0x0100000011027b82 */ /* 0x0002a20000000a00 */
[----:B------:R-:W-:Y:S02]  /*9390*/  IMAD.U32 R4, RZ, RZ, UR6 ;  /* 0x00000006ff047e24 */ /* 0x000fe4000f8e00ff */
[----:B------:R-:W-:Y:S02]  /*93a0*/  IMAD.U32 R5, RZ, RZ, UR7 ;  /* 0x00000007ff057e24 */ /* 0x000fe4000f8e00ff */
[----:B------:R-:W-:Y:S02]  /*93b0*/  IMAD.U32 R6, RZ, RZ, UR8 ;  /* 0x00000008ff067e24 */ /* 0x000fe4000f8e00ff */
[----:B------:R-:W-:-:S02]  /*93c0*/  IMAD.U32 R7, RZ, RZ, UR9 ;  /* 0x00000009ff077e24 */ /* 0x000fc4000f8e00ff */
[----:B------:R-:W-:Y:S02]  /*93d0*/  IMAD.U32 R10, RZ, RZ, UR4 ;  /* 0x00000004ff0a7e24 */ /* 0x000fe4000f8e00ff */
[----:B------:R-:W-:Y:S02]  /*93e0*/  IMAD.U32 R11, RZ, RZ, UR5 ;  /* 0x00000005ff0b7e24 */ /* 0x000fe4000f8e00ff */
[----:B------:R-:W-:Y:S02]  /*93f0*/  IMAD.MOV.U32 R8, RZ, RZ, 0x70 ;  /* 0x00000070ff087424 */ /* 0x000fe400078e00ff */
[----:B------:R-:W-:Y:S02]  /*9400*/  IMAD.MOV.U32 R12, RZ, RZ, 0x1 ;  /* 0x00000001ff0c7424 */ /* 0x000fe400078e00ff */
[----:B-1----:R-:W-:-:S07]  /*9410*/  IMAD.MOV.U32 R13, RZ, RZ, RZ ;  /* 0x000000ffff0d7224 */ /* 0x002fce00078e00ff */
[----:B------:R-:W-:-:S07]  /*9420*/  LEPC R20, `(.L_x_220) ;  /* 0x000000001014794e */ /* 0x000fce0000000000 */
[----:B0-2---:R-:W-:Y:S05]  /*9430*/  CALL.ABS.NOINC R2 ;  /* 0x0000000002007343 */ /* 0x005fea0003c00000 */
.L_x_220:
[----:B------:R0:W1:Y:S01]  /*9440*/  LDC.64 R2, c[0x4][R17] ;  /* 0x0100000011027b82 */ /* 0x0000620000000a00 */
[----:B------:R-:W-:Y:S01]  /*9450*/  ULDC.64 UR6, c[0x4][0xb8] ;  /* 0x01002e0000067ab9 */ /* 0x000fe20000000a00 */
[----:B------:R-:W-:Y:S01]  /*9460*/  ULDC.64 UR8, c[0x4][0xc0] ;  /* 0x0100300000087ab9 */ /* 0x000fe20000000a00 */
[----:B------:R-:W-:Y:S01]  /*9470*/  ULDC.64 UR4, c[0x4][0x18] ;  /* 0x0100060000047ab9 */ /* 0x000fe20000000a00 */
        /* <DEDUP_REMOVED lines=8> */
[----:B0-----:R-:W-:-:S07]  /*9500*/  IMAD.MOV.U32 R13, RZ, RZ, RZ ;  /* 0x000000ffff0d7224 */ /* 0x001fce00078e00ff */
[----:B------:R-:W-:-:S07]  /*9510*/  LEPC R20, `(.L_x_219) ;  /* 0x000000001014794e */ /* 0x000fce0000000000 */
[----:B-1----:R-:W-:Y:S05]  /*9520*/  CALL.ABS.NOINC R2 ;  /* 0x0000000002007343 */ /* 0x002fea0003c00000 */
.L_x_219:
[----:B------:R-:W2:Y:S01]  /*9530*/  LDL R2, [R1+0x20] ;  /* 0x0000200001027983 */ /* 0x000ea20000100800 */
[----:B------:R-:W-:-:S03]  /*9540*/  ULDC.64 UR4, c[0x0][0x9f8] ;  /* 0x00027e0000047ab9 */ /* 0x000fc60000000a00 */
[----:B0-----:R-:W3:Y:S01]  /*9550*/  LDL R0, [R1+0x14] ;  /* 0x0000140001007983 */ /* 0x001ee20000100800 */
[----:B------:R-:W-:-:S04]  /*9560*/  ISETP.NE.U32.AND P0, PT, RZ, UR4, PT ;  /* 0x00000004ff007c0c */ /* 0x000fc8000bf05070 */
[----:B------:R-:W-:Y:S01]  /*9570*/  ISETP.NE.AND.EX P0, PT, RZ, UR5, PT, P0 ;  /* 0x00000005ff007c0c */ /* 0x000fe2000bf05300 */
[----:B--2---:R-:W-:-:S12]  /*9580*/  IMAD.MOV.U32 R17, RZ, RZ, R2 ;  /* 0x000000ffff117224 */ /* 0x004fd800078e0002 */
[----:B------:R-:W3:Y:S02]  /*9590*/  @P0 LDC.64 R2, c[0x0][0x9f8] ;  /* 0x00027e00ff020b82 */ /* 0x000ee40000000a00 */
[----:B---3--:R-:W-:-:S05]  /*95a0*/  @P0 IMAD.WIDE R2, R0, 0x4, R2 ;  /* 0x0000000400020825 */ /* 0x008fca00078e0202 */
[----:B------:R0:W2:Y:S01]  /*95b0*/  @P0 LDG.E R0, desc[UR60][R2.64] ;  /* 0x0000003c02000981 */ /* 0x0000a2000c1e1900 */
[----:B------:R-:W-:Y:S01]  /*95c0*/  VIADD R9, R17, 0xffffffff ;  /* 0xffffffff11097836 */ /* 0x000fe20000000000 */
[----:B------:R-:W-:Y:S01]  /*95d0*/  UMOV UR4, 0xffffffff ;  /* 0xffffffff00047882 */ /* 0x000fe20000000000 */
[----:B------:R-:W-:-:S03]  /*95e0*/  LOP3.LUT R18, R18, 0xfffffffb, RZ, 0xc0, !PT ;  /* 0xfffffffb12127812 */ /* 0x000fc600078ec0ff */
[----:B------:R1:W-:Y:S01]  /*95f0*/  STL [R1+0x18], R9 ;  /* 0x0000180901007387 */ /* 0x0003e20000100800 */
[----:B0-----:R-:W0:Y:S02]  /*9600*/  LDC.64 R2, c[0x0][0x418] ;  /* 0x00010600ff027b82 */ /* 0x001e240000000a00 */
[----:B0-----:R-:W-:-:S04]  /*9610*/  ISETP.NE.U32.AND P0, PT, R2, RZ, PT ;  /* 0x000000ff0200720c */ /* 0x001fc80003f05070 */
[----:B------:R-:W-:-:S13]  /*9620*/  ISETP.NE.AND.EX P1, PT, R3, RZ, PT, P0 ;  /* 0x000000ff0300720c */ /* 0x000fda0003f25300 */
[----:B------:R-:W-:Y:S02]  /*9630*/  @P1 LOP3.LUT R18, R18, 0x4, RZ, 0xfc, !PT ;  /* 0x0000000412121812 */ /* 0x000fe400078efcff */
[----:B--2---:R-:W-:Y:S01]  /*9640*/  SHF.R.S32.HI R8, RZ, 0x1f, R0 ;  /* 0x0000001fff087819 */ /* 0x004fe20000011400 */
[----:B------:R1:W-:Y:S01]  /*9650*/  STL [R1+0x8], R0 ;  /* 0x0000080001007387 */ /* 0x0003e20000100800 */
[----:B------:R-:W-:-:S03]  /*9660*/  SEL R17, R0, RZ, !P1 ;  /* 0x000000ff00117207 */ /* 0x000fc60004800000 */
[----:B------:R1:W-:Y:S01]  /*9670*/  STL [R1+0xc], R8 ;  /* 0x00000c0801007387 */ /* 0x0003e20000100800 */
[----:B------:R-:W-:Y:S05]  /*9680*/  BRA.DIV UR4, `(.L_x_221) ;  /* 0x0000004204407947 */ /* 0x000fea000b800000 */
[----:B------:R-:W0:Y:S02]  /*9690*/  S2R R4, SR_TID.X ;  /* 0x0000000000047919 */ /* 0x000e240000002100 */
[----:B0-----:R-:W-:-:S04]  /*96a0*/  SHF.R.U32.HI R4, RZ, 0x5, R4 ;  /* 0x00000005ff047819 */ /* 0x001fc80000011604 */
[----:B------:R-:W-:-:S05]  /*96b0*/  LOP3.LUT R4, R4, 0x3, RZ, 0xc0, !PT ;  /* 0x0000000304047812 */ /* 0x000fca00078ec0ff */
[----:B------:R0:W2:Y:S02]  /*96c0*/  SHFL.IDX PT, R14, R4, RZ, 0x1f ;  /* 0x00001fff040e7589 */ /* 0x0000a400000e0000 */
.L_x_317:
[----:B--2---:R-:W-:Y:S02]  /*96d0*/  ISETP.NE.AND P0, PT, R14, RZ, PT ;  /* 0x000000ff0e00720c */ /* 0x004fe40003f05270 */
[----:B------:R-:W-:Y:S02]  /*96e0*/  PLOP3.LUT P2, PT, PT, PT, PT, 0x8, 0x0 ;  /* 0x000000000000781c */ /* 0x000fe40003f4e170 */
[----:B------:R-:W-:-:S11]  /*96f0*/  LOP3.LUT R18, R18, 0xfffffff7, RZ, 0xc0, !PT ;  /* 0xfffffff712127812 */ /* 0x000fd600078ec0ff */
[----:B------:R-:W-:Y:S01]  /*9700*/  @P2 LOP3.LUT R18, R18, 0x8, RZ, 0xfc, !PT ;  /* 0x0000000812122812 */ /* 0x000fe200078efcff */
[----:B------:R-:W-:Y:S06]  /*9710*/  @P0 BRA `(.L_x_222) ;  /* 0x00000004004c0947 */ /* 0x000fec0003800000 */
[----:B------:R-:W-:-:S03]  /*9720*/  UMOV UR4, 0xffffffff ;  /* 0xffffffff00047882 */ /* 0x000fc60000000000 */
[----:B------:R-:W-:Y:S05]  /*9730*/  BRA.DIV UR4, `(.L_x_223) ;  /* 0x0000004204487947 */ /* 0x000fea000b800000 */
[----:B------:R-:W-:-:S13]  /*9740*/  ELECT P6, URZ, PT ;  /* 0x00000000003f782f */ /* 0x000fda00038c0000 */
.L_x_320:
[----:B------:R-:W-:Y:S05]  /*9750*/  @!P6 BRA `(.L_x_222) ;  /* 0x00000004003ce947 */ /* 0x000fea0003800000 */
[----:B------:R2:W-:Y:S01]  /*9760*/  STL [R1+0x4], R9 ;  /* 0x0000040901007387 */ /* 0x0005e20000100800 */
[----:B------:R-:W-:Y:S05]  /*9770*/  @!P1 BRA `(.L_x_224) ;  /* 0x0000000000489947 */ /* 0x000fea0003800000 */
[----:B------:R-:W3:Y:S01]  /*9780*/  LDC R7, c[0x0][0x43c] ;  /* 0x00010f00ff077b82 */ /* 0x000ee20000000800 */
[----:B------:R-:W-:Y:S01]  /*9790*/  ULDC.64 UR4, c[0x0][0x428] ;  /* 0x00010a0000047ab9 */ /* 0x000fe20000000a00 */
[----:B---3--:R-:W-:-:S13]  /*97a0*/  ISETP.NE.AND P0, PT, R7, 0x1, PT ;  /* 0x000000010700780c */ /* 0x008fda0003f05270 */
[----:B0-----:R-:W0:Y:S02]  /*97b0*/  @P0 LDC.64 R4, c[0x0][0x440] ;  /* 0x00011000ff040b82 */ /* 0x001e240000000a00 */
[----:B0-----:R-:W-:-:S04]  /*97c0*/  @P0 IMAD.HI.U32 R6, R9, R4, RZ ;  /* 0x0000000409060227 */ /* 0x001fc800078e00ff */
[----:B------:R-:W-:Y:S01]  /*97d0*/  IMAD.MOV.U32 R4, RZ, RZ, R9 ;  /* 0x000000ffff047224 */ /* 0x000fe200078e0009 */
[----:B------:R-:W-:-:S05]  /*97e0*/  @P0 SHF.R.U32.HI R4, RZ, R5, R6 ;  /* 0x00000005ff040219 */ /* 0x000fca0000011606 */
[----:B------:R-:W-:-:S04]  /*97f0*/  IMAD.MOV R5, RZ, RZ, -R4 ;  /* 0x000000ffff057224 */ /* 0x000fc800078e0a04 */
[----:B------:R-:W-:Y:S01]  /*9800*/  IMAD R6, R7, R5, R9 ;  /* 0x0000000507067224 */ /* 0x000fe200078e0209 */
[----:B------:R-:W-:-:S04]  /*9810*/  SHF.R.S32.HI R5, RZ, 0x1f, R4 ;  /* 0x0000001fff057819 */ /* 0x000fc80000011404 */
[----:B------:R0:W-:Y:S01]  /*9820*/  STL [R1+0x4], R6 ;  /* 0x0000040601007387 */ /* 0x0001e20000100800 */
[----:B------:R-:W-:-:S03]  /*9830*/  IMAD.WIDE.U32 R4, R0, UR4, R4 ;  /* 0x0000000400047c25 */ /* 0x000fc6000f8e0004 */
[----:B------:R-:W-:Y:S01]  /*9840*/  LEA R2, P0, R4, R2, 0x2 ;  /* 0x0000000204027211 */ /* 0x000fe200078010ff */
[----:B0-----:R-:W-:-:S04]  /*9850*/  IMAD R6, R8, UR4, RZ ;  /* 0x0000000408067c24 */ /* 0x001fc8000f8e02ff */
[----:B-1----:R-:W-:-:S04]  /*9860*/  IMAD R0, R0, UR5, R6 ;  /* 0x0000000500007c24 */ /* 0x002fc8000f8e0206 */
[----:B------:R-:W-:-:S05]  /*9870*/  IMAD.IADD R0, R5, 0x1, R0 ;  /* 0x0000000105007824 */ /* 0x000fca00078e0200 */
[----:B------:R-:W-:-:S05]  /*9880*/  LEA.HI.X R3, R4, R3, R0, 0x2, P0 ;  /* 0x0000000304037211 */ /* 0x000fca00000f1400 */
[----:B------:R3:W5:Y:S02]  /*9890*/  LDG.E R0, desc[UR60][R2.64] ;  /* 0x0000003c02007981 */ /* 0x000764000c1e1900 */
.L_x_224:
[----:B---3--:R-:W3:Y:S01]  /*98a0*/  LDL R3, [R1] ;  /* 0x0000000001037983 */ /* 0x008ee20000100800 */
[----:B------:R-:W-:Y:S02]  /*98b0*/  LEA R2, R19, UR36, 0x3 ;  /* 0x0000002413027c11 */ /* 0x000fe4000f8e18ff */
[----:B---3--:R-:W-:-:S04]  /*98c0*/  SHF.L.U32 R3, R3, 0x1f, RZ ;  /* 0x0000001f03037819 */ /* 0x008fc800000006ff */
[----:B------:R-:W3:Y:S02]  /*98d0*/  SYNCS.PHASECHK.TRANS64.TRYWAIT P0, [R2+URZ+0x34840], R3 ;  /* 0x03484003020075a7 */ /* 0x000ee4000800017f */
[----:B---3--:R-:W-:Y:S05]  /*98e0*/  @!P0 BRA `(.L_x_225) ;  /* 0x0000003c00fc8947 */ /* 0x008fea0003800000 */
.L_x_321:
[----:B0-----:R-:W0:Y:S01]  /*98f0*/  S2R R4, SR_TID.X ;  /* 0x0000000000047919 */ /* 0x001e220000002100 */
[----:B------:R-:W-:-:S04]  /*9900*/  UPRMT UR4, UR37, 0x9910, URZ ;  /* 0x0000991025047896 */ /* 0x000fc8000800003f */
[----:B------:R-:W-:Y:S01]  /*9910*/  UISETP.NE.AND UP0, UPT, UR4, 0x2, UPT ;  /* 0x000000020400788c */ /* 0x000fe2000bf05270 */
[----:B0-----:R-:W-:-:S04]  /*9920*/  LOP3.LUT R4, R4, 0x7f, RZ, 0xc0, !PT ;  /* 0x0000007f04047812 */ /* 0x001fc800078ec0ff */
[----:B------:R-:W-:-:S13]  /*9930*/  ISETP.NE.AND P0, PT, R4, RZ, PT ;  /* 0x000000ff0400720c */ /* 0x000fda0003f05270 */
[----:B---3--:R-:W-:-:S04]  /*9940*/  @!P0 IMAD.MOV.U32 R3, RZ, RZ, 0xc000 ;  /* 0x0000c000ff038424 */ /* 0x008fc800078e00ff */
[----:B------:R0:W-:Y:S01]  /*9950*/  @!P0 SYNCS.ARRIVE.TRANS64 RZ, [R2+URZ+0x34830], R3 ;  /* 0x0348300302ff89a7 */ /* 0x0001e2000800003f */
[----:B------:R-:W-:-:S13]  /*9960*/  PLOP3.LUT P0, PT, PT, PT, UP0, 0x80, 0x0 ;  /* 0x000000000000781c */ /* 0x000fda0003f0f008 */
[----:B0-----:R-:W-:Y:S05]  /*9970*/  @P0 BRA `(.L_x_226) ;  /* 0x0000000000040947 */ /* 0x001fea0003800000 */
[----:B------:R-:W-:Y:S01]  /*9980*/  BPT.TRAP 0x1 ;  /* 0x000000040000795c */ /* 0x000fe20000300000 */
.L_x_226:
[----:B------:R-:W-:-:S13]  /*9990*/  LOP3.LUT P0, RZ, R18, 0x2, RZ, 0xc0, !PT ;  /* 0x0000000212ff7812 */ /* 0x000fda000780c0ff */
[----:B------:R-:W-:Y:S05]  /*99a0*/  @P0 BRA `(.L_x_227) ;  /* 0x0000000000040947 */ /* 0x000fea0003800000 */
[----:B------:R-:W-:Y:S01]  /*99b0*/  BPT.TRAP 0x1 ;  /* 0x000000040000795c */ /* 0x000fe20000300000 */
.L_x_227:
[----:B------:R-:W3:Y:S01]  /*99c0*/  LDL R4, [R1+0x4] ;  /* 0x0000040001047983 */ /* 0x000ee20000100800 */
[----:B------:R-:W-:Y:S01]  /*99d0*/  R2UR UR14, R2 ;  /* 0x00000000020e72ca */ /* 0x000fe200000e0000 */
[----:B------:R-:W-:Y:S01]  /*99e0*/  UIADD3 UR4, UP0, UR38, 0x370, URZ ;  /* 0x0000037026047890 */ /* 0x000fe2000ff1e03f */
[----:B------:R-:W-:Y:S01]  /*99f0*/  R2UR UR12, R16 ;  /* 0x00000000100c72ca */ /* 0x000fe200000e0000 */
[----:B------:R-:W0:Y:S01]  /*9a00*/  S2R R5, SR_CgaCtaId ;  /* 0x0000000000057919 */ /* 0x000e220000008800 */
[----:B-----5:R-:W-:Y:S01]  /*9a10*/  R2UR UR13, R0 ;  /* 0x00000000000d72ca */ /* 0x020fe200000e0000 */
[----:B------:R-:W-:Y:S01]  /*9a20*/  UMOV UR10, URZ ;  /* 0x0000003f000a7c82 */ /* 0x000fe20008000000 */
[----:B------:R-:W-:Y:S01]  /*9a30*/  UMOV UR18, 0x30000 ;  /* 0x0003000000127882 */ /* 0x000fe20000000000 */
[----:B------:R-:W4:Y:S01]  /*9a40*/  S2R R3, SR_CgaCtaId ;  /* 0x0000000000037919 */ /* 0x000f220000008800 */
[----:B------:R-:W-:Y:S01]  /*9a50*/  UMOV UR6, 0x0 ;  /* 0x0000000000067882 */ /* 0x000fe20000000000 */
[----:B------:R-:W-:Y:S01]  /*9a60*/  UMOV UR7, 0x14f00000 ;  /* 0x14f0000000077882 */ /* 0x000fe20000000000 */
[----:B------:R-:W-:Y:S01]  /*9a70*/  UMOV UR16, 0x40 ;  /* 0x0000004000107882 */ /* 0x000fe20000000000 */
[----:B------:R-:W-:Y:S01]  /*9a80*/  PLOP3.LUT P0, PT, PT, PT, PT, 0x80, 0x0 ;  /* 0x000000000000781c */ /* 0x000fe20003f0f070 */
[----:B------:R-:W-:Y:S01]  /*9a90*/  IMAD.MOV.U32 R17, RZ, RZ, R0 ;  /* 0x000000ffff117224 */ /* 0x000fe200078e0000 */
[----:B------:R-:W-:-:S11]  /*9aa0*/  LOP3.LUT R18, R18, 0xfffffff7, RZ, 0xc0, !PT ;  /* 0xfffffff712127812 */ /* 0x000fd600078ec0ff */
[----:B------:R-:W-:Y:S01]  /*9ab0*/  @P0 LOP3.LUT R18, R18, 0x8, RZ, 0xfc, !PT ;  /* 0x0000000812120812 */ /* 0x000fe200078efcff */
[----:B0-----:R-:W-:Y:S02]  /*9ac0*/  IMAD.SHL.U32 R5, R5, 0x1000, RZ ;  /* 0x0000100005057824 */ /* 0x001fe400078e00ff */
[----:B----4-:R-:W-:-:S03]  /*9ad0*/  IMAD.SHL.U32 R3, R3, 0x40, RZ ;  /* 0x0000004003037824 */ /* 0x010fc600078e00ff */
[----:B------:R-:W-:Y:S02]  /*9ae0*/  LOP3.LUT R5, R5, 0x1000, RZ, 0xc0, !PT ;  /* 0x0000100005057812 */ /* 0x000fe400078ec0ff */
[----:B------:R-:W-:-:S03]  /*9af0*/  LOP3.LUT R3, R3, 0x40, RZ, 0xc0, !PT ;  /* 0x0000004003037812 */ /* 0x000fc600078ec0ff */
[----:B------:R-:W-:Y:S01]  /*9b00*/  IMAD R2, R19, 0x6000, R5 ;  /* 0x0000600013027824 */ /* 0x000fe200078e0205 */
[----:B------:R-:W-:-:S04]  /*9b10*/  R2UR UR9, R3 ;  /* 0x00000000030972ca */ /* 0x000fc800000e0000 */
[----:B------:R-:W-:-:S13]  /*9b20*/  R2UR UR5, R2 ;  /* 0x00000000020572ca */ /* 0x000fda00000e0000 */
[----:B------:R-:W-:Y:S02]  /*9b30*/  ULEA UR8, UR5, UR36, 0x1 ;  /* 0x0000002405087291 */ /* 0x000fe4000f8e083f */
[----:B------:R-:W-:Y:S02]  /*9b40*/  UIADD3.X UR5, URZ, UR39, URZ, UP0, !UPT ;  /* 0x000000273f057290 */ /* 0x000fe400087fe43f */
[----:B------:R-:W-:Y:S02]  /*9b50*/  UIADD3 UR15, UR8, 0x20400, URZ ;  /* 0x00020400080f7890 */ /* 0x000fe4000fffe03f */
[----:B------:R-:W-:Y:S01]  /*9b60*/  UIADD3 UR17, UR8, 0x24400, URZ ;  /* 0x0002440008117890 */ /* 0x000fe2000fffe03f */
[----:B---3--:R-:W-:-:S13]  /*9b70*/  R2UR UR11, R4 ;  /* 0x00000000040b72ca */ /* 0x008fda00000e0000 */
[----:B------:R-:W-:Y:S02]  /*9b80*/  ULEA UR11, UR11, UR9, 0x7 ;  /* 0x000000090b0b7291 */ /* 0x000fe4000f8e383f */
[----:B------:R-:W-:Y:S02]  /*9b90*/  UIADD3 UR9, UR14, 0x34830, URZ ;  /* 0x000348300e097890 */ /* 0x000fe4000fffe03f */
[----:B------:R-:W-:-:S07]  /*9ba0*/  UIADD3 UR14, UR8, 0x1c400, URZ ;  /* 0x0001c400080e7890 */ /* 0x000fce000fffe03f */
[----:B------:R-:W-:Y:S01]  /*9bb0*/  UMOV UR8, UR14 ;  /* 0x0000000e00087c82 */ /* 0x000fe20008000000 */
[----:B------:R-:W-:Y:S01]  /*9bc0*/  UMOV UR14, 0x80 ;  /* 0x00000080000e7882 */ /* 0x000fe20000000000 */
[----:B------:R0:W-:Y:S02]  /*9bd0*/  UTMALDG.4D.MULTICAST [UR8], [UR4], UR18, desc[UR6] ;  /* 0x00000608040073b4 */ /* 0x0001e40008019812 */
[----:B0-----:R-:W-:Y:S01]  /*9be0*/  UMOV UR8, UR15 ;  /* 0x0000000f00087c82 */ /* 0x001fe20008000000 */
[----:B------:R-:W-:Y:S02]  /*9bf0*/  UMOV UR10, UR16 ;  /* 0x00000010000a7c82 */ /* 0x000fe40008000000 */
[----:B------:R0:W-:Y:S02]  /*9c00*/  UTMALDG.4D.MULTICAST [UR8], [UR4], UR18, desc[UR6] ;  /* 0x00000608040073b4 */ /* 0x0001e40008019812 */
[----:B0-----:R-:W-:Y:S01]  /*9c10*/  UMOV UR8, UR17 ;  /* 0x0000001100087c82 */ /* 0x001fe20008000000 */
[----:B------:R-:W-:-:S02]  /*9c20*/  UMOV UR10, UR14 ;  /* 0x0000000e000a7c82 */ /* 0x000fc40008000000 */
[----:B------:R3:W-:Y:S02]  /*9c30*/  UTMALDG.4D.MULTICAST [UR8], [UR4], UR18, desc[UR6] ;  /* 0x00000608040073b4 */ /* 0x0007e40008019812 */
[----:B---3--:R-:W-:Y:S01]  /*9c40*/  NOP ;  /* 0x0000000000007918 */ /* 0x008fe20000000000 */
.L_x_222:
        /* <DEDUP_REMOVED lines=10> */
[----:B0-----:R-:W-:Y:S02]  /*9cf0*/  IMAD.U32 R4, RZ, RZ, UR6 ;  /* 0x00000006ff047e24 */ /* 0x001fe4000f8e00ff */
[----:B------:R-:W0:Y:S01]  /*9d00*/  LDC.64 R2, c[0x4][R2] ;  /* 0x0100000002027b82 */ /* 0x000e220000000a00 */
[----:B------:R-:W-:Y:S02]  /*9d10*/  IMAD.U32 R5, RZ, RZ, UR7 ;  /* 0x00000007ff057e24 */ /* 0x000fe4000f8e00ff */
[----:B------:R-:W-:Y:S02]  /*9d20*/  IMAD.U32 R6, RZ, RZ, UR8 ;  /* 0x00000008ff067e24 */ /* 0x000fe4000f8e00ff */
[----:B------:R-:W-:-:S02]  /*9d30*/  IMAD.U32 R7, RZ, RZ, UR9 ;  /* 0x00000009ff077e24 */ /* 0x000fc4000f8e00ff */
[----:B------:R-:W-:Y:S02]  /*9d40*/  IMAD.U32 R10, RZ, RZ, UR4 ;  /* 0x00000004ff0a7e24 */ /* 0x000fe4000f8e00ff */
[----:B------:R-:W-:Y:S02]  /*9d50*/  IMAD.U32 R11, RZ, RZ, UR5 ;  /* 0x00000005ff0b7e24 */ /* 0x000fe4000f8e00ff */
[----:B-1----:R-:W-:Y:S02]  /*9d60*/  IMAD.MOV.U32 R8, RZ, RZ, 0x70 ;  /* 0x00000070ff087424 */ /* 0x002fe400078e00ff */
[----:B------:R-:W-:Y:S02]  /*9d70*/  IMAD.MOV.U32 R12, RZ, RZ, 0x1 ;  /* 0x00000001ff0c7424 */ /* 0x000fe400078e00ff */
[----:B------:R-:W-:-:S07]  /*9d80*/  IMAD.MOV.U32 R13, RZ, RZ, RZ ;  /* 0x000000ffff0d7224 */ /* 0x000fce00078e00ff */
[----:B------:R-:W-:-:S07]  /*9d90*/  LEPC R20, `(.L_x_228) ;  /* 0x000000001014794e */ /* 0x000fce0000000000 */
[----:B0-2---:R-:W-:Y:S05]  /*9da0*/  CALL.ABS.NOINC R2 ;  /* 0x0000000002007343 */ /* 0x005fea0003c00000 */
.L_x_228:
[----:B------:R-:W3:Y:S01]  /*9db0*/  LDL.LU R5, [R1+0x14] ;  /* 0x0000140001057983 */ /* 0x000ee20000300800 */
[----:B-1----:R-:W-:Y:S01]  /*9dc0*/  SHF.R.S32.HI R0, RZ, 0x1f, R16 ;  /* 0x0000001fff007819 */ /* 0x002fe20000011410 */
[----:B------:R-:W-:Y:S01]  /*9dd0*/  ULDC.64 UR4, c[0x0][0x2d8] ;  /* 0x0000b60000047ab9 */ /* 0x000fe20000000a00 */
[----:B------:R-:W1:Y:S01]  /*9de0*/  LDC R8, c[0x0][0x448] ;  /* 0x00011200ff087b82 */ /* 0x000e620000000800 */
[----:B------:R-:W4:Y:S04]  /*9df0*/  LDL.LU R7, [R1+0x1c] ;  /* 0x00001c0001077983 */ /* 0x000f280000300800 */
[----:B0-----:R-:W2:Y:S01]  /*9e00*/  LDL R4, [R1+0x24] ;  /* 0x0000240001047983 */ /* 0x001ea20000100800 */
[----:B------:R-:W-:Y:S02]  /*9e10*/  IMAD R0, R0, UR4, RZ ;  /* 0x0000000400007c24 */ /* 0x000fe4000f8e02ff */
[C---:B------:R-:W-:Y:S01]  /*9e20*/  IMAD.WIDE.U32 R2, R16.reuse, UR4, RZ ;  /* 0x0000000410027c25 */ /* 0x040fe2000f8e00ff */
[----:B------:R-:W0:Y:S03]  /*9e30*/  S2R R10, SR_TID.X ;  /* 0x00000000000a7919 */ /* 0x000e260000002100 */
[----:B------:R-:W-:Y:S01]  /*9e40*/  IMAD R0, R16, UR5, R0 ;  /* 0x0000000510007c24 */ /* 0x000fe2000f8e0200 */
[----:B------:R-:W-:-:S03]  /*9e50*/  ULDC.64 UR4, c[0x0][0x2e0] ;  /* 0x0000b80000047ab9 */ /* 0x000fc60000000a00 */
[----:B------:R-:W-:Y:S01]  /*9e60*/  IMAD.IADD R3, R3, 0x1, R0 ;  /* 0x0000000103037824 */ /* 0x000fe200078e0200 */
[----:B-1----:R-:W-:-:S13]  /*9e70*/  ISETP.NE.AND P0, PT, R8, 0x1, PT ;  /* 0x000000010800780c */ /* 0x002fda0003f05270 */
[----:B------:R-:W1:Y:S01]  /*9e80*/  @P0 LDC R6, c[0x0][0x44c] ;  /* 0x00011300ff060b82 */ /* 0x000e620000000800 */
[----:B0-----:R-:W-:-:S05]  /*9e90*/  IMAD.SHL.U32 R10, R10, 0x8, RZ ;  /* 0x000000080a0a7824 */ /* 0x001fca00078e00ff */
[----:B------:R-:W-:Y:S02]  /*9ea0*/  LOP3.LUT R10, R10, 0x38, RZ, 0xc0, !PT ;  /* 0x000000380a0a7812 */ /* 0x000fe400078ec0ff */
[----:B---3--:R-:W-:Y:S01]  /*9eb0*/  SHF.R.S32.HI R0, RZ, 0x1f, R5 ;  /* 0x0000001fff007819 */ /* 0x008fe20000011405 */
[----:B------:R-:W-:-:S04]  /*9ec0*/  IMAD.WIDE.U32 R2, R5, UR4, R2 ;  /* 0x0000000405027c25 */ /* 0x000fc8000f8e0002 */
[----:B------:R-:W-:Y:S01]  /*9ed0*/  IMAD R0, R0, UR4, RZ ;  /* 0x0000000400007c24 */ /* 0x000fe2000f8e02ff */
[----:B------:R-:W-:-:S03]  /*9ee0*/  ULDC UR4, c[0x0][0xc38] ;  /* 0x00030e0000047ab9 */ /* 0x000fc60000000800 */
[----:B------:R-:W-:Y:S02]  /*9ef0*/  IMAD R0, R5, UR5, R0 ;  /* 0x0000000505007c24 */ /* 0x000fe4000f8e0200 */
[----:B------:R-:W0:Y:S02]  /*9f00*/  S2R R5, SR_TID.X ;  /* 0x0000000000057919 */ /* 0x000e240000002100 */
[----:B------:R-:W-:Y:S02]  /*9f10*/  IMAD.IADD R3, R3, 0x1, R0 ;  /* 0x0000000103037824 */ /* 0x000fe400078e0200 */
[----:B----4-:R-:W-:Y:S02]  /*9f20*/  IMAD.MOV R0, RZ, RZ, -R7 ;  /* 0x000000ffff007224 */ /* 0x010fe400078e0a07 */
[----:B------:R-:W3:Y:S02]  /*9f30*/  @P0 LDC R7, c[0x0][0x450] ;  /* 0x00011400ff070b82 */ /* 0x000ee40000000800 */
[----:B--2---:R-:W-:Y:S01]  /*9f40*/  IMAD R0, R0, UR4, R4 ;  /* 0x0000000400007c24 */ /* 0x004fe2000f8e0204 */
[----:B------:R-:W-:-:S03]  /*9f50*/  ULDC.64 UR4, c[0x0][0x2d0] ;  /* 0x0000b40000047ab9 */ /* 0x000fc60000000a00 */
[----:B------:R-:W-:Y:S01]  /*9f60*/  IMAD.SHL.U32 R4, R0, 0x80, RZ ;  /* 0x0000008000047824 */ /* 0x000fe200078e00ff */
[----:B0-----:R-:W-:-:S04]  /*9f70*/  LOP3.LUT R5, R5, 0x7f, RZ, 0xc0, !PT ;  /* 0x0000007f05057812 */ /* 0x001fc800078ec0ff */
[----:B------:R-:W-:Y:S02]  /*9f80*/  SHF.R.U32.HI R9, RZ, 0x3, R5 ;  /* 0x00000003ff097819 */ /* 0x000fe40000011605 */
[----:B------:R-:W0:Y:S02]  /*9f90*/  S2R R5, SR_TID.X ;  /* 0x0000000000057919 */ /* 0x000e240000002100 */
[----:B0-----:R-:W-:-:S05]  /*9fa0*/  IMAD.SHL.U32 R5, R5, 0x10, RZ ;  /* 0x0000001005057824 */ /* 0x001fca00078e00ff */
[----:B------:R-:W-:Y:S02]  /*9fb0*/  LOP3.LUT R5, R9, 0x70, R5, 0xf8, !PT ;  /* 0x0000007009057812 */ /* 0x000fe400078ef805 */
[----:B------:R-:W0:Y:S02]  /*9fc0*/  S2R R9, SR_TID.X ;  /* 0x0000000000097919 */ /* 0x000e240000002100 */
[----:B------:R-:W-:-:S05]  /*9fd0*/  LOP3.LUT R0, R5, R4, RZ, 0xfc, !PT ;  /* 0x0000000405007212 */ /* 0x000fca00078efcff */
[----:B-1----:R-:W-:-:S04]  /*9fe0*/  @P0 IMAD.HI.U32 R6, R0, R6, RZ ;  /* 0x0000000600060227 */ /* 0x002fc800078e00ff */
[----:B------:R-:W-:Y:S01]  /*9ff0*/  IMAD.MOV.U32 R5, RZ, RZ, R0 ;  /* 0x000000ffff057224 */ /* 0x000fe200078e0000 */
[----:B---3--:R-:W-:-:S05]  /*a000*/  @P0 SHF.R.U32.HI R5, RZ, R7, R6 ;  /* 0x00000007ff050219 */ /* 0x008fca0000011606 */
[----:B------:R-:W-:Y:S02]  /*a010*/  IMAD.MOV R6, RZ, RZ, -R5 ;  /* 0x000000ffff067224 */ /* 0x000fe400078e0a05 */
[----:B------:R-:W-:-:S04]  /*a020*/  IMAD.WIDE.U32 R2, R5, UR4, R2 ;  /* 0x0000000405027c25 */ /* 0x000fc8000f8e0002 */
[----:B------:R-:W-:Y:S01]  /*a030*/  IMAD R0, R8, R6, R0 ;  /* 0x0000000608007224 */ /* 0x000fe200078e0200 */
[----:B------:R-:W-:-:S05]  /*a040*/  SHF.R.S32.HI R6, RZ, 0x1f, R5 ;  /* 0x0000001fff067819 */ /* 0x000fca0000011405 */
[----:B------:R-:W-:Y:S02]  /*a050*/  IMAD R6, R6, UR4, RZ ;  /* 0x0000000406067c24 */ /* 0x000fe4000f8e02ff */
[----:B0-----:R-:W-:Y:S02]  /*a060*/  IMAD.SHL.U32 R9, R9, 0x8, RZ ;  /* 0x0000000809097824 */ /* 0x001fe400078e00ff */
[----:B------:R-:W-:Y:S01]  /*a070*/  IMAD R6, R5, UR5, R6 ;  /* 0x0000000505067c24 */ /* 0x000fe2000f8e0206 */
[----:B------:R-:W-:Y:S01]  /*a080*/  SHF.R.S32.HI R5, RZ, 0x1f, R0 ;  /* 0x0000001fff057819 */ /* 0x000fe20000011400 */
[----:B------:R-:W-:Y:S01]  /*a090*/  ULDC.64 UR4, c[0x0][0x2c8] ;  /* 0x0000b20000047ab9 */ /* 0x000fe20000000a00 */
[----:B------:R-:W-:Y:S01]  /*a0a0*/  LOP3.LUT R9, R9, 0x38, RZ, 0xc0, !PT ;  /* 0x0000003809097812 */ /* 0x000fe200078ec0ff */
[----:B------:R-:W-:Y:S02]  /*a0b0*/  IMAD.IADD R3, R3, 0x1, R6 ;  /* 0x0000000103037824 */ /* 0x000fe400078e0206 */
[----:B------:R-:W-:Y:S01]  /*a0c0*/  IMAD R5, R5, UR4, RZ ;  /* 0x0000000405057c24 */ /* 0x000fe2000f8e02ff */
[C---:B------:R-:W-:Y:S01]  /*a0d0*/  LOP3.LUT R11, R9.reuse, 0x40, RZ, 0xfc, !PT ;  /* 0x00000040090b7812 */ /* 0x040fe200078efcff */
[----:B------:R-:W-:Y:S01]  /*a0e0*/  IMAD.WIDE.U32 R2, R0, UR4, R2 ;  /* 0x0000000400027c25 */ /* 0x000fe2000f8e0002 */
[----:B------:R-:W-:-:S03]  /*a0f0*/  LOP3.LUT R9, R9, 0x80, RZ, 0xfc, !PT ;  /* 0x0000008009097812 */ /* 0x000fc600078efcff */
[----:B------:R-:W-:Y:S01]  /*a100*/  IMAD R5, R0, UR5, R5 ;  /* 0x0000000500057c24 */ /* 0x000fe2000f8e0205 */
[----:B------:R-:W-:Y:S02]  /*a110*/  ULDC.64 UR4, c[0x0][0x280] ;  /* 0x0000a00000047ab9 */ /* 0x000fe40000000a00 */
[----:B------:R-:W-:Y:S01]  /*a120*/  LEA R0, P0, R2, UR4, 0x1 ;  /* 0x0000000402007c11 */ /* 0x000fe2000f8008ff */
[----:B------:R-:W-:Y:S01]  /*a130*/  ULDC UR4, c[0x0][0x2b8] ;  /* 0x0000ae0000047ab9 */ /* 0x000fe20000000800 */
[----:B------:R-:W-:Y:S01]  /*a140*/  IMAD.IADD R3, R3, 0x1, R5 ;  /* 0x0000000103037824 */ /* 0x000fe200078e0205 */
[----:B------:R-:W-:Y:S02]  /*a150*/  ISETP.GE.AND P1, PT, R9, UR4, PT ;  /* 0x0000000409007c0c */ /* 0x000fe4000bf26270 */
[----:B------:R0:W5:Y:S01]  /*a160*/  LDL R9, [R1+0x10] ;  /* 0x0000100001097983 */ /* 0x0001620000100800 */
[----:B------:R-:W-:Y:S02]  /*a170*/  ISETP.GE.AND P3, PT, R10, UR4, PT ;  /* 0x000000040a007c0c */ /* 0x000fe4000bf66270 */
[----:B------:R-:W-:-:S02]  /*a180*/  LEA.HI.X R2, R2, UR5, R3, 0x1, P0 ;  /* 0x0000000502027c11 */ /* 0x000fc400080f0c03 */
[----:B------:R-:W-:Y:S01]  /*a190*/  ISETP.GE.AND P0, PT, R11, UR4, PT ;  /* 0x000000040b007c0c */ /* 0x000fe2000bf06270 */
[----:B------:R-:W-:-:S03]  /*a1a0*/  UMOV UR4, 0xffffffff ;  /* 0xffffffff00047882 */ /* 0x000fc60000000000 */
[----:B0-----:R-:W-:Y:S09]  /*a1b0*/  BRA.DIV UR4, `(.L_x_229) ;  /* 0x0000003604dc7947 */ /* 0x001ff2000b800000 */
[----:B------:R-:W0:Y:S01]  /*a1c0*/  S2R R6, SR_TID.X ;  /* 0x0000000000067919 */ /* 0x000e220000002100 */
[----:B------:R-:W-:Y:S02]  /*a1d0*/  ULDC UR4, c[0x0][0x288] ;  /* 0x0000a20000047ab9 */ /* 0x000fe40000000800 */
[----:B------:R-:W-:Y:S01]  /*a1e0*/  IMAD R3, R8, UR4, RZ ;  /* 0x0000000408037c24 */ /* 0x000fe2000f8e02ff */
[----:B------:R-:W1:Y:S01]  /*a1f0*/  SHFL.IDX PT, R7, R0, RZ, 0x181f ;  /* 0x00181fff00077589 */ /* 0x000e6200000e0000 */
[----:B0-----:R-:W-:-:S04]  /*a200*/  LOP3.LUT R6, R6, 0x7f, RZ, 0xc0, !PT ;  /* 0x0000007f06067812 */ /* 0x001fc800078ec0ff */
[----:B------:R-:W-:Y:S02]  /*a210*/  SHF.R.U32.HI R11, RZ, 0x3, R6 ;  /* 0x00000003ff0b7819 */ /* 0x000fe40000011606 */
[----:B------:R-:W0:Y:S03]  /*a220*/  SHFL.IDX PT, R6, R2, RZ, 0x181f ;  /* 0x00181fff02067589 */ /* 0x000e2600000e0000 */
[----:B------:R-:W-:-:S04]  /*a230*/  IMAD.IADD R4, R11, 0x1, R4 ;  /* 0x000000010b047824 */ /* 0x000fc800078e0204 */
[C---:B------:R-:W-:Y:S01]  /*a240*/  VIADD R5, R4.reuse, 0x10 ;  /* 0x0000001004057836 */ /* 0x040fe20000000000 */
[----:B------:R-:W-:-:S13]  /*a250*/  ISETP.GE.AND P2, PT, R4, R3, PT ;  /* 0x000000030400720c */ /* 0x000fda0003f46270 */
[----:B-1----:R-:W-:-:S05]  /*a260*/  @!P2 LEA R7, P4, R10, R7, 0x1 ;  /* 0x000000070a07a211 */ /* 0x002fca00078808ff */
[----:B0-----:R-:W-:-:S05]  /*a270*/  @!P2 IMAD.X R6, RZ, RZ, R6, P4 ;  /* 0x000000ffff06a224 */ /* 0x001fca00020e0606 */
[----:B------:R-:W-:-:S04]  /*a280*/  @!P2 LOP3.LUT R7, R7, R6, RZ, 0x3c, !PT ;  /* 0x000000060707a212 */ /* 0x000fc800078e3cff */
[----:B------:R-:W-:-:S04]  /*a290*/  @!P2 LOP3.LUT R6, R7, R6, RZ, 0x3c, !PT ;  /* 0x000000060706a212 */ /* 0x000fc800078e3cff */
[----:B------:R-:W-:-:S05]  /*a2a0*/  @!P2 LOP3.LUT R7, R7, R6, RZ, 0x3c, !PT ;  /* 0x000000060707a212 */ /* 0x000fca00078e3cff */
[----:B------:R-:W-:Y:S01]  /*a2b0*/  @!PT LDS RZ, [RZ] ;  /* 0x00000000fffff984 */ /* 0x000fe20000000800 */
[----:B-----5:R-:W-:Y:S04]  /*a2c0*/  @!P2 LDGSTS.E.BYPASS.LTC128B.128 [R9+0x10400], desc[UR60][R6.64], !P3 ;  /* 0x104000000609afae */ /* 0x020fe8000d901d7c */
[----:B------:R-:W-:Y:S04]  /*a2d0*/  @!P2 LDGSTS.E.BYPASS.LTC128B.128 [R9+0x14400], desc[UR60][R6.64+0x80], !P0 ;  /* 0x144000800609afae */ /* 0x000fe8000c101d7c */
[----:B------:R0:W-:Y:S01]  /*a2e0*/  @!P2 LDGSTS.E.BYPASS.LTC128B.128 [R9+0x18400], desc[UR60][R6.64+0x100], !P1 ;  /* 0x184001000609afae */ /* 0x0001e2000c901d7c */
[----:B------:R-:W-:Y:S01]  /*a2f0*/  ISETP.GE.AND P2, PT, R5, R3, PT ;  /* 0x000000030500720c */ /* 0x000fe20003f46270 */
[----:B------:R-:W-:-:S02]  /*a300*/  VIADD R5, R4, 0x20 ;  /* 0x0000002004057836 */ /* 0x000fc40000000000 */
[----:B0-----:R-:W0:Y:S04]  /*a310*/  SHFL.IDX PT, R7, R0, 0x1, 0x181f ;  /* 0x00381f0000077f89 */ /* 0x001e2800000e0000 */
[----:B------:R-:W1:Y:S06]  /*a320*/  SHFL.IDX PT, R6, R2, 0x1, 0x181f ;  /* 0x00381f0002067f89 */ /* 0x000e6c00000e0000 */
[----:B0-----:R-:W-:-:S05]  /*a330*/  @!P2 LEA R7, P4, R10, R7, 0x1 ;  /* 0x000000070a07a211 */ /* 0x001fca00078808ff */
[----:B-1----:R-:W-:-:S05]  /*a340*/  @!P2 IMAD.X R6, RZ, RZ, R6, P4 ;  /* 0x000000ffff06a224 */ /* 0x002fca00020e0606 */
[----:B------:R-:W-:-:S04]  /*a350*/  @!P2 LOP3.LUT R7, R7, R6, RZ, 0x3c, !PT ;  /* 0x000000060707a212 */ /* 0x000fc800078e3cff */
[----:B------:R-:W-:-:S04]  /*a360*/  @!P2 LOP3.LUT R6, R7, R6, RZ, 0x3c, !PT ;  /* 0x000000060706a212 */ /* 0x000fc800078e3cff */
[----:B------:R-:W-:-:S05]  /*a370*/  @!P2 LOP3.LUT R7, R7, R6, RZ, 0x3c, !PT ;  /* 0x000000060707a212 */ /* 0x000fca00078e3cff */
[----:B------:R-:W-:Y:S04]  /*a380*/  @!P2 LDGSTS.E.BYPASS.LTC128B.128 [R9+0x10c00], desc[UR60][R6.64], !P3 ;  /* 0x10c000000609afae */ /* 0x000fe8000d901d7c */
        /* <DEDUP_REMOVED lines=50> */
[----:B------:R-:W-:-:S03]  /*a6b0*/  ISETP.GE.AND P2, PT, R5, R3, PT ;  /* 0x000000030500720c */ /* 0x000fc60003f46270 */
[----:B------:R-:W-:Y:S04]  /*a6c0*/  SHFL.IDX PT, R5, R2, 0x7, 0x181f ;  /* 0x00f81f0002057f89 */ /* 0x000fe800000e0000 */
[----:B0-----:R-:W0:Y:S04]  /*a6d0*/  SHFL.IDX PT, R7, R0, 0x6, 0x181f ;  /* 0x00d81f0000077f89 */ /* 0x001e2800000e0000 */
[----:B------:R-:W1:Y:S04]  /*a6e0*/  SHFL.IDX PT, R6, R2, 0x6, 0x181f ;  /* 0x00d81f0002067f89 */ /* 0x000e6800000e0000 */
[----:B------:R-:W2:Y:S01]  /*a6f0*/  SHFL.IDX PT, R0, R0, 0x7, 0x181f ;  /* 0x00f81f0000007f89 */ /* 0x000ea200000e0000 */
[----:B0-----:R-:W-:-:S05]  /*a700*/  @!P2 LEA R7, P4, R10, R7, 0x1 ;  /* 0x000000070a07a211 */ /* 0x001fca00078808ff */
[----:B-1----:R-:W-:-:S05]  /*a710*/  @!P2 IMAD.X R6, RZ, RZ, R6, P4 ;  /* 0x000000ffff06a224 */ /* 0x002fca00020e0606 */
[----:B------:R-:W-:-:S04]  /*a720*/  @!P2 LOP3.LUT R7, R7, R6, RZ, 0x3c, !PT ;  /* 0x000000060707a212 */ /* 0x000fc800078e3cff */
[----:B------:R-:W-:-:S04]  /*a730*/  @!P2 LOP3.LUT R6, R7, R6, RZ, 0x3c, !PT ;  /* 0x000000060706a212 */ /* 0x000fc800078e3cff */
[----:B------:R-:W-:-:S05]  /*a740*/  @!P2 LOP3.LUT R7, R7, R6, RZ, 0x3c, !PT ;  /* 0x000000060707a212 */ /* 0x000fca00078e3cff */
[----:B------:R1:W-:Y:S04]  /*a750*/  @!P2 LDGSTS.E.BYPASS.LTC128B.128 [R9+0x13400], desc[UR60][R6.64], !P3 ;  /* 0x134000000609afae */ /* 0x0003e8000d901d7c */
[----:B------:R1:W-:Y:S04]  /*a760*/  @!P2 LDGSTS.E.BYPASS.LTC128B.128 [R9+0x17400], desc[UR60][R6.64+0x80], !P0 ;  /* 0x174000800609afae */ /* 0x0003e8000c101d7c */
[----:B--2---:R1:W-:Y:S02]  /*a770*/  @!P2 LDGSTS.E.BYPASS.LTC128B.128 [R9+0x1b400], desc[UR60][R6.64+0x100], !P1 ;  /* 0x1b4001000609afae */ /* 0x0043e4000c901d7c */
.L_x_338:
[----:B------:R-:W-:Y:S01]  /*a780*/  VIADD R4, R4, 0x70 ;  /* 0x0000007004047836 */ /* 0x000fe20000000000 */
[----:B------:R-:W-:Y:S04]  /*a790*/  BSSY B0, `(.L_x_230) ;  /* 0x000000b000007945 */ /* 0x000fe80003800000 */
[----:B------:R-:W-:-:S13]  /*a7a0*/  ISETP.GE.AND P2, PT, R4, R3, PT ;  /* 0x000000030400720c */ /* 0x000fda0003f46270 */
[----:B------:R-:W-:Y:S05]  /*a7b0*/  @P2 BRA `(.L_x_231) ;  /* 0x0000000000202947 */ /* 0x000fea0003800000 */
[----:B------:R-:W-:-:S05]  /*a7c0*/  LEA R2, P2, R10, R0, 0x1 ;  /* 0x000000000a027211 */ /* 0x000fca00078408ff */
[----:B------:R-:W-:-:S05]  /*a7d0*/  IMAD.X R3, RZ, RZ, R5, P2 ;  /* 0x000000ffff037224 */ /* 0x000fca00010e0605 */
[----:B------:R-:W-:Y:S01]  /*a7e0*/  @!PT LDS RZ, [RZ] ;  /* 0x00000000fffff984 */ /* 0x000fe20000000800 */
[----:B------:R-:W-:Y:S01]  /*a7f0*/  @!PT LDS RZ, [RZ] ;  /* 0x00000000fffff984 */ /* 0x000fe20000000800 */
[----:B------:R-:W-:Y:S01]  /*a800*/  @!PT LDS RZ, [RZ] ;  /* 0x00000000fffff984 */ /* 0x000fe20000000800 */
[----:B------:R2:W-:Y:S04]  /*a810*/  LDGSTS.E.BYPASS.LTC128B.128 [R9+0x13c00], desc[UR60][R2.64], !P3 ;  /* 0x13c0000002097fae */ /* 0x0005e8000d901d7c */
[----:B------:R2:W-:Y:S04]  /*a820*/  LDGSTS.E.BYPASS.LTC128B.128 [R9+0x17c00], desc[UR60][R2.64+0x80], !P0 ;  /* 0x17c0008002097fae */ /* 0x0005e8000c101d7c */
[----:B------:R2:W-:Y:S02]  /*a830*/  LDGSTS.E.BYPASS.LTC128B.128 [R9+0x1bc00], desc[UR60][R2.64+0x100], !P1 ;  /* 0x1bc0010002097fae */ /* 0x0005e4000c901d7c */
.L_x_231:
[----:B------:R-:W-:Y:S05]  /*a840*/  BSYNC B0 ;  /* 0x0000000000007941 */ /* 0x000fea0003800000 */
.L_x_230:
[----:B--2---:R-:W2:Y:S01]  /*a850*/  LDL R2, [R1+0x2c] ;  /* 0x00002c0001027983 */ /* 0x004ea20000100800 */
        /* <DEDUP_REMOVED lines=9> */
[----:B------:R-:W3:Y:S01]  /*a8f0*/  SYNCS.PHASECHK.TRANS64.TRYWAIT P0, [UR36+0x34820], R0 ;  /* 0x03482000ff0075a7 */ /* 0x000ee20008000164 */
[----:B--2---:R-:W-:Y:S02]  /*a900*/  ISETP.GE.AND P1, PT, R2, 0x81, PT ;  /* 0x000000810200780c */ /* 0x004fe40003f26270 */
[----:B---3--:R-:W-:Y:S11]  /*a910*/  @!P0 BRA `(.L_x_233) ;  /* 0x0000003800f08947 */ /* 0x008ff60003800000 */
.L_x_339:
[----:B------:R-:W-:Y:S05]  /*a920*/  BSYNC B0 ;  /* 0x0000000000007941 */ /* 0x000fea0003800000 */
.L_x_232:
[----:B------:R-:W-:Y:S05]  /*a930*/  @!P1 BRA `(.L_x_234) ;  /* 0x0000002000e09947 */ /* 0x000fea0003800000 */
[----:B------:R-:W0:Y:S01]  /*a940*/  LDL R2, [R1+0x20] ;  /* 0x0000200001027983 */ /* 0x000e220000100800 */
[----:B--2---:R-:W-:Y:S02]  /*a950*/  IMAD.MOV.U32 R0, RZ, RZ, 0x1 ;  /* 0x00000001ff007424 */ /* 0x004fe400078e00ff */
[----:B01----:R-:W-:-:S05]  /*a960*/  IMAD.MOV R9, RZ, RZ, -R2 ;  /* 0x000000ffff097224 */ /* 0x003fca00078e0a02 */
[----:B------:R-:W-:-:S05]  /*a970*/  VIADDMNMX R9, R9, R0, 0xffffffff, !PT ;  /* 0xffffffff09097446 */ /* 0x000fca0007800100 */
[----:B------:R-:W-:-:S05]  /*a980*/  IMAD.IADD R0, R2, 0x1, R9 ;  /* 0x0000000102007824 */ /* 0x000fca00078e0209 */
[----:B------:R-:W-:-:S04]  /*a990*/  LOP3.LUT R0, R0, 0x1, RZ, 0xc0, !PT ;  /* 0x0000000100007812 */ /* 0x000fc800078ec0ff */
[----:B------:R-:W-:Y:S01]  /*a9a0*/  ISETP.NE.U32.AND P0, PT, R0, 0x1, PT ;  /* 0x000000010000780c */ /* 0x000fe20003f05070 */
[----:B------:R-:W-:-:S12]  /*a9b0*/  VIADD R0, R2, 0xfffffffe ;  /* 0xfffffffe02007836 */ /* 0x000fd80000000000 */
[----:B------:R-:W-:Y:S05]  /*a9c0*/  @P0 BRA `(.L_x_235) ;  /* 0x0000000800e80947 */ /* 0x000fea0003800000 */
[----:B------:R-:W2:Y:S01]  /*a9d0*/  LDL R2, [R1] ;  /* 0x0000000001027983 */ /* 0x000ea20000100800 */
[----:B------:R-:W-:Y:S01]  /*a9e0*/  LOP3.LUT P2, RZ, R18, 0x8, RZ, 0xc0, !PT ;  /* 0x0000000812ff7812 */ /* 0x000fe2000784c0ff */
[----:B------:R-:W-:Y:S01]  /*a9f0*/  VIADD R4, R19, 0x1 ;  /* 0x0000000113047836 */ /* 0x000fe20000000000 */
[----:B------:R-:W-:Y:S04]  /*aa00*/  BSSY B0, `(.L_x_236) ;  /* 0x00000b2000007945 */ /* 0x000fe80003800000 */
[----:B------:R-:W-:-:S04]  /*aa10*/  ISETP.NE.AND P0, PT, R4, 0x2, PT ;  /* 0x000000020400780c */ /* 0x000fc80003f05270 */
[----:B------:R-:W-:Y:S02]  /*aa20*/  SEL R8, RZ, 0x1, P0 ;  /* 0x00000001ff087807 */ /* 0x000fe40000000000 */
[----:B------:R-:W-:Y:S02]  /*aa30*/  SEL R4, R4, RZ, P0 ;  /* 0x000000ff04047207 */ /* 0x000fe40000000000 */
[----:B--2---:R-:W-:Y:S01]  /*aa40*/  LOP3.LUT R8, R2, R8, RZ, 0x3c, !PT ;  /* 0x0000000802087212 */ /* 0x004fe200078e3cff */
[----:B------:R-:W-:Y:S06]  /*aa50*/  @!P2 BRA `(.L_x_237) ;  /* 0x0000000800b0a947 */ /* 0x000fec0003800000 */
[----:B------:R-:W-:Y:S01]  /*aa60*/  LOP3.LUT P2, RZ, R18, 0x4, RZ, 0xc0, !PT ;  /* 0x0000000412ff7812 */ /* 0x000fe2000784c0ff */
[----:B------:R-:W-:-:S12]  /*aa70*/  IMAD.MOV.U32 R6, RZ, RZ, R17 ;  /* 0x000000ffff067224 */ /* 0x000fd800078e0011 */
[----:B------:R-:W-:Y:S05]  /*aa80*/  @!P2 BRA `(.L_x_238) ;  /* 0x000000000050a947 */ /* 0x000fea0003800000 */
[----:B------:R-:W2:Y:S01]  /*aa90*/  LDL R10, [R1+0xc] ;  /* 0x00000c00010a7983 */ /* 0x000ea20000100800 */
[----:B------:R-:W0:Y:S01]  /*aaa0*/  LDC R6, c[0x0][0x43c] ;  /* 0x00010f00ff067b82 */ /* 0x000e220000000800 */
[----:B------:R-:W-:Y:S02]  /*aab0*/  ULDC.64 UR4, c[0x0][0x428] ;  /* 0x00010a0000047ab9 */ /* 0x000fe40000000a00 */
[----:B------:R-:W3:Y:S01]  /*aac0*/  LDL R7, [R1+0x8] ;  /* 0x0000080001077983 */ /* 0x000ee20000100800 */
[----:B0-----:R-:W-:-:S13]  /*aad0*/  ISETP.NE.AND P0, PT, R6, 0x1, PT ;  /* 0x000000010600780c */ /* 0x001fda0003f05270 */
[----:B------:R-:W0:Y:S02]  /*aae0*/  @P0 LDC.64 R2, c[0x0][0x440] ;  /* 0x00011000ff020b82 */ /* 0x000e240000000a00 */
[----:B0-----:R-:W-:-:S04]  /*aaf0*/  @P0 IMAD.HI.U32 R5, R0, R2, RZ ;  /* 0x0000000200050227 */ /* 0x001fc800078e00ff */
[----:B------:R-:W-:Y:S01]  /*ab00*/  IMAD.MOV.U32 R2, RZ, RZ, R0 ;  /* 0x000000ffff027224 */ /* 0x000fe200078e0000 */
[----:B------:R-:W-:-:S05]  /*ab10*/  @P0 SHF.R.U32.HI R2, RZ, R3, R5 ;  /* 0x00000003ff020219 */ /* 0x000fca0000011605 */
[----:B------:R-:W-:-:S04]  /*ab20*/  IMAD.MOV R3, RZ, RZ, -R2 ;  /* 0x000000ffff037224 */ /* 0x000fc800078e0a02 */
[----:B------:R-:W-:Y:S01]  /*ab30*/  IMAD R0, R6, R3, R0 ;  /* 0x0000000306007224 */ /* 0x000fe200078e0200 */
[----:B------:R-:W-:Y:S01]  /*ab40*/  SHF.R.S32.HI R3, RZ, 0x1f, R2 ;  /* 0x0000001fff037819 */ /* 0x000fe20000011402 */
[----:B--2---:R-:W-:-:S04]  /*ab50*/  IMAD R5, R10, UR4, RZ ;  /* 0x000000040a057c24 */ /* 0x004fc8000f8e02ff */
[C---:B---3--:R-:W-:Y:S02]  /*ab60*/  IMAD R5, R7.reuse, UR5, R5 ;  /* 0x0000000507057c24 */ /* 0x048fe4000f8e0205 */
[----:B------:R-:W-:Y:S01]  /*ab70*/  IMAD.WIDE.U32 R2, R7, UR4, R2 ;  /* 0x0000000407027c25 */ /* 0x000fe2000f8e0002 */
[----:B------:R-:W-:-:S03]  /*ab80*/  ULDC.64 UR4, c[0x0][0x418] ;  /* 0x0001060000047ab9 */ /* 0x000fc60000000a00 */
[----:B------:R-:W-:Y:S01]  /*ab90*/  IMAD.IADD R3, R5, 0x1, R3 ;  /* 0x0000000105037824 */ /* 0x000fe200078e0203 */
[----:B------:R-:W-:-:S04]  /*aba0*/  LEA R6, P0, R2, UR4, 0x2 ;  /* 0x0000000402067c11 */ /* 0x000fc8000f8010ff */
[----:B------:R-:W-:-:S05]  /*abb0*/  LEA.HI.X R7, R2, UR5, R3, 0x2, P0 ;  /* 0x0000000502077c11 */ /* 0x000fca00080f1403 */
[----:B------:R0:W5:Y:S04]  /*abc0*/  LDG.E R6, desc[UR60][R6.64] ;  /* 0x0000003c06067981 */ /* 0x000168000c1e1900 */
.L_x_238:
[----:B------:R-:W-:Y:S01]  /*abd0*/  LEA R3, R4, UR36, 0x3 ;  /* 0x0000002404037c11 */ /* 0x000fe2000f8e18ff */
[----:B------:R-:W-:Y:S01]  /*abe0*/  BSSY B1, `(.L_x_239) ;  /* 0x0000004000017945 */ /* 0x000fe20003800000 */
[----:B------:R-:W-:-:S04]  /*abf0*/  SHF.L.U32 R2, R8, 0x1f, RZ ;  /* 0x0000001f08027819 */ /* 0x000fc800000006ff */
[----:B------:R-:W1:Y:S02]  /*ac00*/  SYNCS.PHASECHK.TRANS64.TRYWAIT P0, [R3+URZ+0x34840], R2 ;  /* 0x03484002030075a7 */ /* 0x000e64000800017f */
[----:B-1----:R-:W-:Y:S05]  /*ac10*/  @!P0 BRA `(.L_x_240) ;  /* 0x0000003800488947 */ /* 0x002fea0003800000 */
.L_x_340:
[----:B------:R-:W-:Y:S05]  /*ac20*/  BSYNC B1 ;  /* 0x0000000000017941 */ /* 0x000fea0003800000 */
.L_x_239:
[----:B------:R-:W2:Y:S01]  /*ac30*/  S2R R5, SR_TID.X ;  /* 0x0000000000057919 */ /* 0x000ea20000002100 */
[----:B------:R-:W-:Y:S01]  /*ac40*/  UPRMT UR4, UR37, 0x9910, URZ ;  /* 0x0000991025047896 */ /* 0x000fe2000800003f */
[----:B--2---:R-:W-:-:S04]  /*ac50*/  LOP3.LUT R5, R5, 0x7f, RZ, 0xc0, !PT ;  /* 0x0000007f05057812 */ /* 0x004fc800078ec0ff */
[----:B------:R-:W-:-:S13]  /*ac60*/  ISETP.NE.AND P0, PT, R5, RZ, PT ;  /* 0x000000ff0500720c */ /* 0x000fda0003f05270 */
[----:B-1----:R-:W-:-:S04]  /*ac70*/  @!P0 IMAD.MOV.U32 R2, RZ, RZ, 0xc000 ;  /* 0x0000c000ff028424 */ /* 0x002fc800078e00ff */
[----:B------:R1:W-:Y:S02]  /*ac80*/  @!P0 SYNCS.ARRIVE.TRANS64 RZ, [R3+URZ+0x34830], R2 ;  /* 0x0348300203ff89a7 */ /* 0x0003e4000800003f */
[----:B-1----:R-:W-:-:S05]  /*ac90*/  IMAD.U32 R2, RZ, RZ, UR4 ;  /* 0x00000004ff027e24 */ /* 0x002fca000f8e00ff */
[----:B------:R-:W-:-:S13]  /*aca0*/  ISETP.NE.AND P1, PT, R2, 0x2, PT ;  /* 0x000000020200780c */ /* 0x000fda0003f25270 */
[----:B------:R-:W-:Y:S05]  /*acb0*/  @P1 BRA `(.L_x_241) ;  /* 0x0000000000041947 */ /* 0x000fea0003800000 */
[----:B------:R-:W-:Y:S01]  /*acc0*/  BPT.TRAP 0x1 ;  /* 0x000000040000795c */ /* 0x000fe20000300000 */
.L_x_241:
[----:B------:R-:W-:Y:S01]  /*acd0*/  LOP3.LUT P0, RZ, R18, 0x2, RZ, 0xc0, !PT ;  /* 0x0000000212ff7812 */ /* 0x000fe2000780c0ff */
[----:B------:R-:W-:-:S12]  /*ace0*/  BSSY B1, `(.L_x_242) ;  /* 0x0000003000017945 */ /* 0x000fd80003800000 */
[----:B------:R-:W-:Y:S05]  /*acf0*/  @P0 BRA `(.L_x_243) ;  /* 0x0000000000040947 */ /* 0x000fea0003800000 */
[----:B------:R-:W-:Y:S01]  /*ad00*/  BPT.TRAP 0x1 ;  /* 0x000000040000795c */ /* 0x000fe20000300000 */
.L_x_243:
[----:B------:R-:W-:Y:S05]  /*ad10*/  BSYNC B1 ;  /* 0x0000000000017941 */ /* 0x000fea0003800000 */
.L_x_242:
[----:B------:R-:W1:Y:S01]  /*ad20*/  S2R R2, SR_CgaCtaId ;  /* 0x0000000000027919 */ /* 0x000e620000008800 */
[----:B------:R-:W-:Y:S01]  /*ad30*/  IMAD.MOV.U32 R10, RZ, RZ, RZ ;  /* 0x000000ffff0a7224 */ /* 0x000fe200078e00ff */
[----:B------:R-:W-:Y:S01]  /*ad40*/  UIADD3 UR4, UP0, UR38, 0x370, URZ ;  /* 0x0000037026047890 */ /* 0x000fe2000ff1e03f */
[----:B------:R-:W-:Y:S01]  /*ad50*/  PLOP3.LUT P0, PT, PT, PT, PT, 0x80, 0x0 ;  /* 0x000000000000781c */ /* 0x000fe20003f0f070 */
[----:B------:R-:W-:Y:S01]  /*ad60*/  VIADD R3, R3, 0x34830 ;  /* 0x0003483003037836 */ /* 0x000fe20000000000 */
[----:B------:R-:W-:Y:S01]  /*ad70*/  UMOV UR6, 0x30000 ;  /* 0x0003000000067882 */ /* 0x000fe20000000000 */
[----:B------:R-:W-:Y:S01]  /*ad80*/  R2UR UR10, R10 ;  /* 0x000000000a0a72ca */ /* 0x000fe200000e0000 */
[----:B------:R-:W-:Y:S01]  /*ad90*/  UIADD3.X UR5, URZ, UR39, URZ, UP0, !UPT ;  /* 0x000000273f057290 */ /* 0x000fe200087fe43f */
[----:B------:R-:W-:Y:S01]  /*ada0*/  UMOV UR14, 0x0 ;  /* 0x00000000000e7882 */ /* 0x000fe20000000000 */
[----:B------:R-:W-:Y:S01]  /*adb0*/  UMOV UR15, 0x14f00000 ;  /* 0x14f00000000f7882 */ /* 0x000fe20000000000 */
[----:B-1----:R-:W-:-:S05]  /*adc0*/  IMAD.SHL.U32 R2, R2, 0x1000, RZ ;  /* 0x0000100002027824 */ /* 0x002fca00078e00ff */
[----:B------:R-:W-:-:S05]  /*add0*/  LOP3.LUT R2, R2, 0x1000, RZ, 0xc0, !PT ;  /* 0x0000100002027812 */ /* 0x000fca00078ec0ff */
[----:B------:R-:W-:Y:S02]  /*ade0*/  IMAD R5, R4, 0x6000, R2 ;  /* 0x0000600004057824 */ /* 0x000fe400078e0202 */
[----:B------:R-:W1:Y:S03]  /*adf0*/  S2R R2, SR_CgaCtaId ;  /* 0x0000000000027919 */ /* 0x000e660000008800 */
[----:B------:R-:W-:-:S05]  /*ae00*/  LEA R5, R5, UR36, 0x1 ;  /* 0x0000002405057c11 */ /* 0x000fca000f8e08ff */
[----:B0-----:R-:W-:Y:S02]  /*ae10*/  VIADD R7, R5, 0x1c400 ;  /* 0x0001c40005077836 */ /* 0x001fe40000000000 */
[----:B-1----:R-:W-:-:S05]  /*ae20*/  IMAD.SHL.U32 R2, R2, 0x40, RZ ;  /* 0x0000004002027824 */ /* 0x002fca00078e00ff */
[----:B------:R-:W-:-:S05]  /*ae30*/  LOP3.LUT R2, R2, 0x40, RZ, 0xc0, !PT ;  /* 0x0000004002027812 */ /* 0x000fca00078ec0ff */
[----:B------:R-:W-:-:S07]  /*ae40*/  IMAD R2, R0, 0x80, R2 ;  /* 0x0000008000027824 */ /* 0x000fce00078e0202 */
.L_x_244:
        /* <DEDUP_REMOVED lines=8> */
[----:B------:R0:W-:Y:S02]  /*aed0*/  UTMALDG.4D.MULTICAST [UR8], [UR4], UR6, desc[UR14] ;  /* 0x00000e08040073b4 */ /* 0x0001e40008019806 */
[----:B0-----:R-:W-:Y:S05]  /*aee0*/  @P0 BRA.U.ANY `(.L_x_244) ;  /* 0xfffffffd00d80947 */ /* 0x001fea000393ffff */
[----:B------:R-:W-:Y:S01]  /*aef0*/  IMAD.MOV.U32 R11, RZ, RZ, 0x40 ;  /* 0x00000040ff0b7424 */ /* 0x000fe200078e00ff */
[----:B------:R-:W-:Y:S01]  /*af00*/  PLOP3.LUT P0, PT, PT, PT, PT, 0x80, 0x0 ;  /* 0x000000000000781c */ /* 0x000fe20003f0f070 */
[----:B------:R-:W-:Y:S01]  /*af10*/  VIADD R7, R5, 0x20400 ;  /* 0x0002040005077836 */ /* 0x000fe20000000000 */
[----:B------:R-:W-:Y:S01]  /*af20*/  UMOV UR6, 0x30000 ;  /* 0x0003000000067882 */ /* 0x000fe20000000000 */
[----:B------:R-:W-:Y:S01]  /*af30*/  UMOV UR14, 0x0 ;  /* 0x00000000000e7882 */ /* 0x000fe20000000000 */
[----:B------:R-:W-:Y:S01]  /*af40*/  R2UR UR10, R11 ;  /* 0x000000000b0a72ca */ /* 0x000fe200000e0000 */
[----:B------:R-:W-:-:S14]  /*af50*/  UMOV UR15, 0x14f00000 ;  /* 0x14f00000000f7882 */ /* 0x000fdc0000000000 */
.L_x_245:
        /* <DEDUP_REMOVED lines=10> */
[----:B------:R-:W-:Y:S01]  /*b000*/  PLOP3.LUT P0, PT, PT, PT, PT, 0x80, 0x0 ;  /* 0x000000000000781c */ /* 0x000fe20003f0f070 */
[----:B------:R-:W-:Y:S01]  /*b010*/  VIADD R5, R5, 0x24400 ;  /* 0x0002440005057836 */ /* 0x000fe20000000000 */
[----:B------:R-:W-:Y:S01]  /*b020*/  UMOV UR6, 0x30000 ;  /* 0x0003000000067882 */ /* 0x000fe20000000000 */
[----:B------:R-:W-:Y:S01]  /*b030*/  UMOV UR14, 0x0 ;  /* 0x00000000000e7882 */ /* 0x000fe20000000000 */
[----:B------:R-:W-:Y:S01]  /*b040*/  UMOV UR15, 0x14f00000 ;  /* 0x14f00000000f7882 */ /* 0x000fe20000000000 */
[----:B------:R-:W-:-:S08]  /*b050*/  UMOV UR10, 0x80 ;  /* 0x00000080000a7882 */ /* 0x000fd00000000000 */
.L_x_246:
        /* <DEDUP_REMOVED lines=10> */
[----:B------:R-:W2:Y:S01]  /*b100*/  LDL.LU R7, [R1] ;  /* 0x0000000001077983 */ /* 0x000ea20000300800 */
[----:B------:R-:W-:Y:S01]  /*b110*/  LEA R2, R19, UR36, 0x3 ;  /* 0x0000002413027c11 */ /* 0x000fe2000f8e18ff */
[----:B------:R-:W-:Y:S01]  /*b120*/  BSSY B1, `(.L_x_247) ;  /* 0x0000004000017945 */ /* 0x000fe20003800000 */
[----:B--2---:R-:W-:-:S04]  /*b130*/  SHF.L.U32 R3, R7, 0x1f, RZ ;  /* 0x0000001f07037819 */ /* 0x004fc800000006ff */
[----:B------:R-:W0:Y:S02]  /*b140*/  SYNCS.PHASECHK.TRANS64.TRYWAIT P0, [R2+URZ+0x34860], R3 ;  /* 0x03486003020075a7 */ /* 0x000e24000800017f */
[----:B0-----:R-:W-:Y:S05]  /*b150*/  @!P0 BRA `(.L_x_248) ;  /* 0x00000034000c8947 */ /* 0x001fea0003800000 */
.L_x_341:
[----:B------:R-:W-:Y:S05]  /*b160*/  BSYNC B1 ;  /* 0x0000000000017941 */ /* 0x000fea0003800000 */
.L_x_247:
[----:B------:R-:W1:Y:S02]  /*b170*/  S2R R5, SR_TID.X ;  /* 0x0000000000057919 */ /* 0x000e640000002100 */
[----:B-1----:R-:W-:-:S04]  /*b180*/  LOP3.LUT R5, R5, 0x7f, RZ, 0xc0, !PT ;  /* 0x0000007f05057812 */ /* 0x002fc800078ec0ff */
[----:B------:R-:W-:-:S13]  /*b190*/  ISETP.NE.AND P0, PT, R5, RZ, PT ;  /* 0x000000ff0500720c */ /* 0x000fda0003f05270 */
[----:B0-----:R-:W-:-:S04]  /*b1a0*/  @!P0 IMAD.MOV.U32 R3, RZ, RZ, 0x8000 ;  /* 0x00008000ff038424 */ /* 0x001fc800078e00ff */
[----:B------:R0:W-:Y:S01]  /*b1b0*/  @!P0 SYNCS.ARRIVE.TRANS64 RZ, [R2+URZ+0x34850], R3 ;  /* 0x0348500302ff89a7 */ /* 0x0001e2000800003f */
[----:B------:R-:W-:Y:S05]  /*b1c0*/  @P1 BRA `(.L_x_249) ;  /* 0x0000000000041947 */ /* 0x000fea0003800000 */
[----:B------:R-:W-:Y:S01]  /*b1d0*/  BPT.TRAP 0x1 ;  /* 0x000000040000795c */ /* 0x000fe20000300000 */
.L_x_249:
[----:B------:R-:W-:Y:S01]  /*b1e0*/  LOP3.LUT P0, RZ, R18, 0x2, RZ, 0xc0, !PT ;  /* 0x0000000212ff7812 */ /* 0x000fe2000780c0ff */
[----:B------:R-:W-:-:S12]  /*b1f0*/  BSSY B1, `(.L_x_250) ;  /* 0x0000003000017945 */ /* 0x000fd80003800000 */
[----:B------:R-:W-:Y:S05]  /*b200*/  @P0 BRA `(.L_x_251) ;  /* 0x0000000000040947 */ /* 0x000fea0003800000 */
[----:B------:R-:W-:Y:S01]  /*b210*/  BPT.TRAP 0x1 ;  /* 0x000000040000795c */ /* 0x000fe20000300000 */
.L_x_251:
[----:B------:R-:W-:Y:S05]  /*b220*/  BSYNC B1 ;  /* 0x0000000000017941 */ /* 0x000fea0003800000 */
.L_x_250:
[----:B------:R-:W2:Y:S01]  /*b230*/  LDL.LU R5, [R1+0x4] ;  /* 0x0000040001057983 */ /* 0x000ea20000300800 */
[----:B0-----:R-:W0:Y:S01]  /*b240*/  S2R R3, SR_CgaCtaId ;  /* 0x0000000000037919 */ /* 0x001e220000008800 */
[----:B------:R-:W1:Y:S01]  /*b250*/  S2R R7, SR_CgaCtaId ;  /* 0x0000000000077919 */ /* 0x000e620000008800 */
[----:B------:R-:W-:Y:S01]  /*b260*/  R2UR UR10, R10 ;  /* 0x000000000a0a72ca */ /* 0x000fe200000e0000 */
[----:B------:R-:W-:Y:S01]  /*b270*/  UIADD3 UR4, UP0, UR38, 0x470, URZ ;  /* 0x0000047026047890 */ /* 0x000fe2000ff1e03f */
[----:B------:R-:W-:Y:S01]  /*b280*/  PLOP3.LUT P0, PT, PT, PT, PT, 0x80, 0x0 ;  /* 0x000000000000781c */ /* 0x000fe20003f0f070 */
[----:B------:R-:W-:Y:S01]  /*b290*/  VIADD R2, R2, 0x34850 ;  /* 0x0003485002027836 */ /* 0x000fe20000000000 */
[----:B------:R-:W-:Y:S01]  /*b2a0*/  UMOV UR6, 0x30000 ;  /* 0x0003000000067882 */ /* 0x000fe20000000000 */
[----:B0-----:R-:W-:-:S05]  /*b2b0*/  IMAD.SHL.U32 R3, R3, 0x1000, RZ ;  /* 0x0000100003037824 */ /* 0x001fca00078e00ff */
[----:B------:R-:W-:Y:S01]  /*b2c0*/  LOP3.LUT R3, R3, 0x1000, RZ, 0xc0, !PT ;  /* 0x0000100003037812 */ /* 0x000fe200078ec0ff */
[----:B-1----:R-:W-:-:S04]  /*b2d0*/  IMAD.SHL.U32 R7, R7, 0x40, RZ ;  /* 0x0000004007077824 */ /* 0x002fc800078e00ff */
[----:B------:R-:W-:Y:S01]  /*b2e0*/  IMAD R3, R19, 0x4000, R3 ;  /* 0x0000400013037824 */ /* 0x000fe200078e0203 */
[----:B------:R-:W-:-:S04]  /*b2f0*/  LOP3.LUT R7, R7, 0x40, RZ, 0xc0, !PT ;  /* 0x0000004007077812 */ /* 0x000fc800078ec0ff */
[----:B------:R-:W-:Y:S01]  /*b300*/  LEA R3, R3, UR36, 0x1 ;  /* 0x0000002403037c11 */ /* 0x000fe2000f8e08ff */
[----:B------:R-:W-:Y:S01]  /*b310*/  UIADD3.X UR5, URZ, UR39, URZ, UP0, !UPT ;  /* 0x000000273f057290 */ /* 0x000fe200087fe43f */
[----:B------:R-:W-:Y:S01]  /*b320*/  UMOV UR14, 0x0 ;  /* 0x00000000000e7882 */ /* 0x000fe20000000000 */
[----:B------:R-:W-:Y:S01]  /*b330*/  UMOV UR15, 0x14f00000 ;  /* 0x14f00000000f7882 */ /* 0x000fe20000000000 */
[----:B--2---:R-:W-:Y:S02]  /*b340*/  IMAD R5, R5, 0x80, R7 ;  /* 0x0000008005057824 */ /* 0x004fe400078e0207 */
[----:B------:R-:W-:-:S07]  /*b350*/  VIADD R7, R3, 0x400 ;  /* 0x0000040003077836 */ /* 0x000fce0000000000 */
.L_x_252:
        /* <DEDUP_REMOVED lines=10> */
[----:B------:R-:W-:Y:S01]  /*b400*/  R2UR UR10, R11 ;  /* 0x000000000b0a72ca */ /* 0x000fe200000e0000 */
[----:B------:R-:W-:Y:S01]  /*b410*/  VIADD R3, R3, 0x4400 ;  /* 0x0000440003037836 */ /* 0x000fe20000000000 */
[----:B------:R-:W-:Y:S01]  /*b420*/  PLOP3.LUT P0, PT, PT, PT, PT, 0x80, 0x0 ;  /* 0x000000000000781c */ /* 0x000fe20003f0f070 */
[----:B------:R-:W-:Y:S01]  /*b430*/  UMOV UR6, 0x30000 ;  /* 0x0003000000067882 */ /* 0x000fe20000000000 */
[----:B------:R-:W-:Y:S01]  /*b440*/  UMOV UR14, 0x0 ;  /* 0x00000000000e7882 */ /* 0x000fe20000000000 */
[----:B------:R-:W-:-:S10]  /*b450*/  UMOV UR15, 0x14f00000 ;  /* 0x14f00000000f7882 */ /* 0x000fd40000000000 */
.L_x_253:
        /* <DEDUP_REMOVED lines=10> */
[----:B------:R0:W-:Y:S01]  /*b500*/  STL [R1+0x4], R0 ;  /* 0x0000040001007387 */ /* 0x0001e20000100800 */
[----:B------:R-:W-:-:S07]  /*b510*/  IMAD.MOV.U32 R17, RZ, RZ, R6 ;  /* 0x000000ffff117224 */ /* 0x000fce00078e0006 */
.L_x_237:
[----:B------:R-:W-:Y:S05]  /*b520*/  BSYNC B0 ;  /* 0x0000000000007941 */ /* 0x000fea0003800000 */
.L_x_236:
[----:B0-----:R-:W2:Y:S01]  /*b530*/  LDL.LU R0, [R1+0x20] ;  /* 0x0000200001007983 */ /* 0x001ea20000300800 */
[----:B------:R-:W-:-:S03]  /*b540*/  IMAD.MOV.U32 R19, RZ, RZ, R4 ;  /* 0x000000ffff137224 */ /* 0x000fc600078e0004 */
[----:B------:R0:W-:Y:S02]  /*b550*/  STL [R1], R8 ;  /* 0x0000000801007387 */ /* 0x0001e40000100800 */
[----:B0-2---:R-:W-:-:S07]  /*b560*/  VIADD R0, R0, 0xfffffffd ;  /* 0xfffffffd00007836 */ /* 0x005fce0000000000 */
.L_x_235:
[----:B------:R-:W2:Y:S01]  /*b570*/  LDL.LU R2, [R1+0x18] ;  /* 0x0000180001027983 */ /* 0x000ea20000300800 */
[----:B------:R-:W-:Y:S01]  /*b580*/  IMAD.MOV R9, RZ, RZ, -R9 ;  /* 0x000000ffff097224 */ /* 0x000fe200078e0a09 */
[----:B------:R-:W-:Y:S04]  /*b590*/  BSSY B0, `(.L_x_234) ;  /* 0x0000172000007945 */ /* 0x000fe80003800000 */
[----:B--2---:R-:W-:-:S13]  /*b5a0*/  ISETP.NE.AND P0, PT, R2, R9, PT ;  /* 0x000000090200720c */ /* 0x004fda0003f05270 */
[----:B------:R-:W-:Y:S05]  /*b5b0*/  @!P0 BRA `(.L_x_254) ;  /* 0x0000001400bc8947 */ /* 0x000fea0003800000 */
[----:B------:R-:W-:-:S07]  /*b5c0*/  IMAD.MOV.U32 R6, RZ, RZ, R17 ;  /* 0x000000ffff067224 */ /* 0x000fce00078e0011 */
.L_x_291:
[----:B--2---:R-:W2:Y:S01]  /*b5d0*/  LDL R2, [R1] ;  /* 0x0000000001027983 */ /* 0x004ea20000100800 */
[----:B------:R-:W-:Y:S01]  /*b5e0*/  LOP3.LUT P1, RZ, R18, 0x8, RZ, 0xc0, !PT ;  /* 0x0000000812ff7812 */ /* 0x000fe2000782c0ff */
[----:B------:R-:W-:Y:S01]  /*b5f0*/  VIADD R4, R19, 0x1 ;  /* 0x0000000113047836 */ /* 0x000fe20000000000 */
[----:B------:R-:W-:Y:S04]  /*b600*/  BSSY B1, `(.L_x_255) ;  /* 0x00000b2000017945 */ /* 0x000fe80003800000 */
[----:B------:R-:W-:-:S04]  /*b610*/  ISETP.NE.AND P0, PT, R4, 0x2, PT ;  /* 0x000000020400780c */ /* 0x000fc80003f05270 */
[----:B------:R-:W-:Y:S02]  /*b620*/  SEL R5, RZ, 0x1, P0 ;  /* 0x00000001ff057807 */ /* 0x000fe40000000000 */
[----:B------:R-:W-:Y:S02]  /*b630*/  SEL R4, R4, RZ, P0 ;  /* 0x000000ff04047207 */ /* 0x000fe40000000000 */
[----:B--2---:R-:W-:Y:S01]  /*b640*/  LOP3.LUT R5, R2, R5, RZ, 0x3c, !PT ;  /* 0x0000000502057212 */ /* 0x004fe200078e3cff */
[----:B01----:R-:W-:Y:S06]  /*b650*/  @!P1 BRA `(.L_x_256) ;  /* 0x0000000800b09947 */ /* 0x003fec0003800000 */
        /* <DEDUP_REMOVED lines=23> */
.L_x_257:
[----:B------:R-:W-:Y:S01]  /*b7d0*/  LEA R3, R4, UR36, 0x3 ;  /* 0x0000002404037c11 */ /* 0x000fe2000f8e18ff */
[----:B------:R-:W-:Y:S01]  /*b7e0*/  BSSY B2, `(.L_x_258) ;  /* 0x0000004000027945 */ /* 0x000fe20003800000 */
[----:B------:R-:W-:-:S04]  /*b7f0*/  SHF.L.U32 R2, R5, 0x1f, RZ ;  /* 0x0000001f05027819 */ /* 0x000fc800000006ff */
[----:B------:R-:W1:Y:S02]  /*b800*/  SYNCS.PHASECHK.TRANS64.TRYWAIT P0, [R3+URZ+0x34840], R2 ;  /* 0x03484002030075a7 */ /* 0x000e64000800017f */
[----:B-1----:R-:W-:Y:S05]  /*b810*/  @!P0 BRA `(.L_x_259) ;  /* 0x0000002c00708947 */ /* 0x002fea0003800000 */
.L_x_342:
[----:B------:R-:W-:Y:S05]  /*b820*/  BSYNC B2 ;  /* 0x0000000000027941 */ /* 0x000fea0003800000 */
.L_x_258:
[----:B0-----:R-:W0:Y:S01]  /*b830*/  S2R R7, SR_TID.X ;  /* 0x0000000000077919 */ /* 0x001e220000002100 */
[----:B------:R-:W-:Y:S01]  /*b840*/  UPRMT UR4, UR37, 0x9910, URZ ;  /* 0x0000991025047896 */ /* 0x000fe2000800003f */
[----:B0-----:R-:W-:-:S04]  /*b850*/  LOP3.LUT R7, R7, 0x7f, RZ, 0xc0, !PT ;  /* 0x0000007f07077812 */ /* 0x001fc800078ec0ff */
[----:B------:R-:W-:-:S13]  /*b860*/  ISETP.NE.AND P0, PT, R7, RZ, PT ;  /* 0x000000ff0700720c */ /* 0x000fda0003f05270 */
[----:B-1----:R-:W-:-:S04]  /*b870*/  @!P0 IMAD.MOV.U32 R2, RZ, RZ, 0xc000 ;  /* 0x0000c000ff028424 */ /* 0x002fc800078e00ff */
[----:B------:R0:W-:Y:S02]  /*b880*/  @!P0 SYNCS.ARRIVE.TRANS64 RZ, [R3+URZ+0x34830], R2 ;  /* 0x0348300203ff89a7 */ /* 0x0001e4000800003f */
[----:B0-----:R-:W-:-:S05]  /*b890*/  IMAD.U32 R2, RZ, RZ, UR4 ;  /* 0x00000004ff027e24 */ /* 0x001fca000f8e00ff */
[----:B------:R-:W-:-:S13]  /*b8a0*/  ISETP.NE.AND P1, PT, R2, 0x2, PT ;  /* 0x000000020200780c */ /* 0x000fda0003f25270 */
[----:B------:R-:W-:Y:S05]  /*b8b0*/  @P1 BRA `(.L_x_260) ;  /* 0x0000000000041947 */ /* 0x000fea0003800000 */
[----:B------:R-:W-:Y:S01]  /*b8c0*/  BPT.TRAP 0x1 ;  /* 0x000000040000795c */ /* 0x000fe20000300000 */
.L_x_260:
[----:B------:R-:W-:Y:S01]  /*b8d0*/  LOP3.LUT P0, RZ, R18, 0x2, RZ, 0xc0, !PT ;  /* 0x0000000212ff7812 */ /* 0x000fe2000780c0ff */
[----:B------:R-:W-:-:S12]  /*b8e0*/  BSSY B2, `(.L_x_261) ;  /* 0x0000003000027945 */ /* 0x000fd80003800000 */
[----:B------:R-:W-:Y:S05]  /*b8f0*/  @P0 BRA `(.L_x_262) ;  /* 0x0000000000040947 */ /* 0x000fea0003800000 */
[----:B------:R-:W-:Y:S01]  /*b900*/  BPT.TRAP 0x1 ;  /* 0x000000040000795c */ /* 0x000fe20000300000 */
.L_x_262:
[----:B------:R-:W-:Y:S05]  /*b910*/  BSYNC B2 ;  /* 0x0000000000027941 */ /* 0x000fea0003800000 */
.L_x_261:
[----:B------:R-:W0:Y:S01]  /*b920*/  S2R R2, SR_CgaCtaId ;  /* 0x0000000000027919 */ /* 0x000e220000008800 */
        /* <DEDUP_REMOVED lines=9> */
[----:B0-----:R-:W-:-:S05]  /*b9c0*/  IMAD.SHL.U32 R2, R2, 0x1000, RZ ;  /* 0x0000100002027824 */ /* 0x001fca00078e00ff */
[----:B------:R-:W-:-:S05]  /*b9d0*/  LOP3.LUT R2, R2, 0x1000, RZ, 0xc0, !PT ;  /* 0x0000100002027812 */ /* 0x000fca00078ec0ff */
[----:B------:R-:W-:Y:S02]  /*b9e0*/  IMAD R7, R4, 0x6000, R2 ;  /* 0x0000600004077824 */ /* 0x000fe400078e0202 */
[----:B------:R-:W0:Y:S03]  /*b9f0*/  S2R R2, SR_CgaCtaId ;  /* 0x0000000000027919 */ /* 0x000e260000008800 */
[----:B------:R-:W-:-:S05]  /*ba00*/  LEA R7, R7, UR36, 0x1 ;  /* 0x0000002407077c11 */ /* 0x000fca000f8e08ff */
[----:B------:R-:W-:Y:S02]  /*ba10*/  VIADD R9, R7, 0x1c400 ;  /* 0x0001c40007097836 */ /* 0x000fe40000000000 */
[----:B0-----:R-:W-:-:S05]  /*ba20*/  IMAD.SHL.U32 R2, R2, 0x40, RZ ;  /* 0x0000004002027824 */ /* 0x001fca00078e00ff */
[----:B------:R-:W-:-:S05]  /*ba30*/  LOP3.LUT R2, R2, 0x40, RZ, 0xc0, !PT ;  /* 0x0000004002027812 */ /* 0x000fca00078ec0ff */
[----:B------:R-:W-:-:S07]  /*ba40*/  IMAD R2, R8, 0x80, R2 ;  /* 0x0000008008027824 */ /* 0x000fce00078e0202 */
.L_x_263:
        /* <DEDUP_REMOVED lines=17> */
.L_x_264:
        /* <DEDUP_REMOVED lines=16> */
.L_x_265:
        /* <DEDUP_REMOVED lines=16> */
.L_x_343:
[----:B------:R-:W-:Y:S05]  /*bd60*/  BSYNC B2 ;  /* 0x0000000000027941 */ /* 0x000fea0003800000 */
.L_x_266:
[----:B------:R-:W1:Y:S02]  /*bd70*/  S2R R7, SR_TID.X ;  /* 0x0000000000077919 */ /* 0x000e640000002100 */
[----:B-1----:R-:W-:-:S04]  /*bd80*/  LOP3.LUT R7, R7, 0x7f, RZ, 0xc0, !PT ;  /* 0x0000007f07077812 */ /* 0x002fc800078ec0ff */
[----:B------:R-:W-:-:S13]  /*bd90*/  ISETP.NE.AND P0, PT, R7, RZ, PT ;  /* 0x000000ff0700720c */ /* 0x000fda0003f05270 */
[----:B0-----:R-:W-:-:S04]  /*bda0*/  @!P0 IMAD.MOV.U32 R3, RZ, RZ, 0x8000 ;  /* 0x00008000ff038424 */ /* 0x001fc800078e00ff */
[----:B------:R0:W-:Y:S01]  /*bdb0*/  @!P0 SYNCS.ARRIVE.TRANS64 RZ, [R2+URZ+0x34850], R3 ;  /* 0x0348500302ff89a7 */ /* 0x0001e2000800003f */
[----:B------:R-:W-:Y:S05]  /*bdc0*/  @P1 BRA `(.L_x_268) ;  /* 0x0000000000041947 */ /* 0x000fea0003800000 */
[----:B------:R-:W-:Y:S01]  /*bdd0*/  BPT.TRAP 0x1 ;  /* 0x000000040000795c */ /* 0x000fe20000300000 */
.L_x_268:
[----:B------:R-:W-:Y:S01]  /*bde0*/  LOP3.LUT P0, RZ, R18, 0x2, RZ, 0xc0, !PT ;  /* 0x0000000212ff7812 */ /* 0x000fe2000780c0ff */
[----:B------:R-:W-:-:S12]  /*bdf0*/  BSSY B2, `(.L_x_269) ;  /* 0x0000003000027945 */ /* 0x000fd80003800000 */
[----:B------:R-:W-:Y:S05]  /*be00*/  @P0 BRA `(.L_x_270) ;  /* 0x0000000000040947 */ /* 0x000fea0003800000 */
[----:B------:R-:W-:Y:S01]  /*be10*/  BPT.TRAP 0x1 ;  /* 0x000000040000795c */ /* 0x000fe20000300000 */
.L_x_270:
[----:B------:R-:W-:Y:S05]  /*be20*/  BSYNC B2 ;  /* 0x0000000000027941 */ /* 0x000fea0003800000 */
.L_x_269:
        /* <DEDUP_REMOVED lines=19> */
.L_x_271:
        /* <DEDUP_REMOVED lines=16> */
.L_x_272:
        /* <DEDUP_REMOVED lines=12> */
.L_x_256:
[----:B------:R-:W-:Y:S05]  /*c120*/  BSYNC B1 ;  /* 0x0000000000017941 */ /* 0x000fea0003800000 */
.L_x_255:
[----:B------:R-:W-:Y:S01]  /*c130*/  VIADD R19, R4, 0x1 ;  /* 0x0000000104137836 */ /* 0x000fe20000000000 */
[----:B------:R-:W-:Y:S01]  /*c140*/  LOP3.LUT P1, RZ, R18, 0x8, RZ, 0xc0, !PT ;  /* 0x0000000812ff7812 */ /* 0x000fe2000782c0ff */
[----:B------:R-:W-:Y:S03]  /*c150*/  BSSY B1, `(.L_x_273) ;  /* 0x00000b2000017945 */ /* 0x000fe60003800000 */
[----:B------:R-:W-:-:S04]  /*c160*/  ISETP.NE.AND P0, PT, R19, 0x2, PT ;  /* 0x000000021300780c */ /* 0x000fc80003f05270 */
[----:B------:R-:W-:Y:S02]  /*c170*/  SEL R2, RZ, 0x1, P0 ;  /* 0x00000001ff027807 */ /* 0x000fe40000000000 */
[----:B------:R-:W-:Y:S02]  /*c180*/  SEL R19, R19, RZ, P0 ;  /* 0x000000ff13137207 */ /* 0x000fe40000000000 */
[----:B------:R-:W-:-:S05]  /*c190*/  LOP3.LUT R9, R5, R2, RZ, 0x3c, !PT ;  /* 0x0000000205097212 */ /* 0x000fca00078e3cff */
[----:B------:R1:W-:Y:S01]  /*c1a0*/  STL [R1], R9 ;  /* 0x0000000901007387 */ /* 0x0003e20000100800 */
[----:B------:R-:W-:Y:S05]  /*c1b0*/  @!P1 BRA `(.L_x_274) ;  /* 0x0000000800ac9947 */ /* 0x000fea0003800000 */
[----:B------:R-:W-:Y:S01]  /*c1c0*/  LOP3.LUT P1, RZ, R18, 0x4, RZ, 0xc0, !PT ;  /* 0x0000000412ff7812 */ /* 0x000fe2000782c0ff */
[----:B0-----:R-:W-:-:S12]  /*c1d0*/  VIADD R8, R0, 0xffffffff ;  /* 0xffffffff00087836 */ /* 0x001fd80000000000 */
        /* <DEDUP_REMOVED lines=21> */
.L_x_275:
[----:B------:R-:W-:Y:S01]  /*c330*/  LEA R3, R19, UR36, 0x3 ;  /* 0x0000002413037c11 */ /* 0x000fe2000f8e18ff */
[----:B------:R-:W-:Y:S01]  /*c340*/  BSSY B2, `(.L_x_276) ;  /* 0x0000004000027945 */ /* 0x000fe20003800000 */
[----:B------:R-:W-:-:S04]  /*c350*/  SHF.L.U32 R2, R9, 0x1f, RZ ;  /* 0x0000001f09027819 */ /* 0x000fc800000006ff */
[----:B------:R-:W2:Y:S02]  /*c360*/  SYNCS.PHASECHK.TRANS64.TRYWAIT P0, [R3+URZ+0x34840], R2 ;  /* 0x03484002030075a7 */ /* 0x000ea4000800017f */
[----:B--2---:R-:W-:Y:S05]  /*c370*/  @!P0 BRA `(.L_x_277) ;  /* 0x0000002000c08947 */ /* 0x004fea0003800000 */
.L_x_344:
[----:B------:R-:W-:Y:S05]  /*c380*/  BSYNC B2 ;  /* 0x0000000000027941 */ /* 0x000fea0003800000 */
.L_x_276:
[----:B0-----:R-:W0:Y:S01]  /*c390*/  S2R R7, SR_TID.X ;  /* 0x0000000000077919 */ /* 0x001e220000002100 */
[----:B------:R-:W-:Y:S01]  /*c3a0*/  UPRMT UR4, UR37, 0x9910, URZ ;  /* 0x0000991025047896 */ /* 0x000fe2000800003f */
[----:B0-----:R-:W-:-:S04]  /*c3b0*/  LOP3.LUT R7, R7, 0x7f, RZ, 0xc0, !PT ;  /* 0x0000007f07077812 */ /* 0x001fc800078ec0ff */
[----:B------:R-:W-:-:S13]  /*c3c0*/  ISETP.NE.AND P0, PT, R7, RZ, PT ;  /* 0x000000ff0700720c */ /* 0x000fda0003f05270 */
[----:B--2---:R-:W-:-:S04]  /*c3d0*/  @!P0 IMAD.MOV.U32 R2, RZ, RZ, 0xc000 ;  /* 0x0000c000ff028424 */ /* 0x004fc800078e00ff */
[----:B------:R0:W-:Y:S02]  /*c3e0*/  @!P0 SYNCS.ARRIVE.TRANS64 RZ, [R3+URZ+0x34830], R2 ;  /* 0x0348300203ff89a7 */ /* 0x0001e4000800003f */
[----:B0-----:R-:W-:-:S05]  /*c3f0*/  IMAD.U32 R2, RZ, RZ, UR4 ;  /* 0x00000004ff027e24 */ /* 0x001fca000f8e00ff */
[----:B------:R-:W-:-:S13]  /*c400*/  ISETP.NE.AND P1, PT, R2, 0x2, PT ;  /* 0x000000020200780c */ /* 0x000fda0003f25270 */
[----:B------:R-:W-:Y:S05]  /*c410*/  @P1 BRA `(.L_x_278) ;  /* 0x0000000000041947 */ /* 0x000fea0003800000 */
[----:B------:R-:W-:Y:S01]  /*c420*/  BPT.TRAP 0x1 ;  /* 0x000000040000795c */ /* 0x000fe20000300000 */
.L_x_278:
[----:B------:R-:W-:Y:S01]  /*c430*/  LOP3.LUT P0, RZ, R18, 0x2, RZ, 0xc0, !PT ;  /* 0x0000000212ff7812 */ /* 0x000fe2000780c0ff */
[----:B------:R-:W-:-:S12]  /*c440*/  BSSY B2, `(.L_x_279) ;  /* 0x0000003000027945 */ /* 0x000fd80003800000 */
[----:B------:R-:W-:Y:S05]  /*c450*/  @P0 BRA `(.L_x_280) ;  /* 0x0000000000040947 */ /* 0x000fea0003800000 */
[----:B------:R-:W-:Y:S01]  /*c460*/  BPT.TRAP 0x1 ;  /* 0x000000040000795c */ /* 0x000fe20000300000 */
.L_x_280:
[----:B------:R-:W-:Y:S05]  /*c470*/  BSYNC B2 ;  /* 0x0000000000027941 */ /* 0x000fea0003800000 */
.L_x_279:
        /* <DEDUP_REMOVED lines=15> */
[----:B-1----:R-:W-:Y:S02]  /*c570*/  VIADD R9, R7, 0x1c400 ;  /* 0x0001c40007097836 */ /* 0x002fe40000000000 */
[----:B0-----:R-:W-:-:S05]  /*c580*/  IMAD.SHL.U32 R2, R2, 0x40, RZ ;  /* 0x0000004002027824 */ /* 0x001fca00078e00ff */
[----:B------:R-:W-:-:S05]  /*c590*/  LOP3.LUT R2, R2, 0x40, RZ, 0xc0, !PT ;  /* 0x0000004002027812 */ /* 0x000fca00078ec0ff */
[----:B------:R-:W-:-:S07]  /*c5a0*/  IMAD R2, R8, 0x80, R2 ;  /* 0x0000008008027824 */ /* 0x000fce00078e0202 */
.L_x_281:
        /* <DEDUP_REMOVED lines=17> */
.L_x_282:
        /* <DEDUP_REMOVED lines=16> */
.L_x_283:
        /* <DEDUP_REMOVED lines=10> */
[----:B------:R-:W-:Y:S01]  /*c860*/  SHF.L.U32 R5, R5, 0x1f, RZ ;  /* 0x0000001f05057819 */ /* 0x000fe200000006ff */
[----:B------:R-:W-:Y:S01]  /*c870*/  BSSY B2, `(.L_x_284) ;  /* 0x0000004000027945 */ /* 0x000fe20003800000 */
[----:B------:R-:W-:-:S04]  /*c880*/  LEA R2, R4, UR36, 0x3 ;  /* 0x0000002404027c11 */ /* 0x000fc8000f8e18ff */
[----:B------:R-:W0:Y:S02]  /*c890*/  SYNCS.PHASECHK.TRANS64.TRYWAIT P0, [R2+URZ+0x34860], R5 ;  /* 0x03486005020075a7 */ /* 0x000e24000800017f */
[----:B0-----:R-:W-:Y:S05]  /*c8a0*/  @!P0 BRA `(.L_x_285) ;  /* 0x0000001c00888947 */ /* 0x001fea0003800000 */
.L_x_345:
[----:B------:R-:W-:Y:S05]  /*c8b0*/  BSYNC B2 ;  /* 0x0000000000027941 */ /* 0x000fea0003800000 */
.L_x_284:
[----:B------:R-:W1:Y:S02]  /*c8c0*/  S2R R3, SR_TID.X ;  /* 0x0000000000037919 */ /* 0x000e640000002100 */
[----:B-1----:R-:W-:-:S04]  /*c8d0*/  LOP3.LUT R3, R3, 0x7f, RZ, 0xc0, !PT ;  /* 0x0000007f03037812 */ /* 0x002fc800078ec0ff */
[----:B------:R-:W-:-:S13]  /*c8e0*/  ISETP.NE.AND P0, PT, R3, RZ, PT ;  /* 0x000000ff0300720c */ /* 0x000fda0003f05270 */
[----:B------:R-:W-:-:S04]  /*c8f0*/  @!P0 IMAD.MOV.U32 R3, RZ, RZ, 0x8000 ;  /* 0x00008000ff038424 */ /* 0x000fc800078e00ff */
[----:B------:R1:W-:Y:S01]  /*c900*/  @!P0 SYNCS.ARRIVE.TRANS64 RZ, [R2+URZ+0x34850], R3 ;  /* 0x0348500302ff89a7 */ /* 0x0003e2000800003f */
[----:B------:R-:W-:Y:S05]  /*c910*/  @P1 BRA `(.L_x_286) ;  /* 0x0000000000041947 */ /* 0x000fea0003800000 */
[----:B------:R-:W-:Y:S01]  /*c920*/  BPT.TRAP 0x1 ;  /* 0x000000040000795c */ /* 0x000fe20000300000 */
.L_x_286:
[----:B------:R-:W-:Y:S01]  /*c930*/  LOP3.LUT P0, RZ, R18, 0x2, RZ, 0xc0, !PT ;  /* 0x0000000212ff7812 */ /* 0x000fe2000780c0ff */
[----:B------:R-:W-:-:S12]  /*c940*/  BSSY B2, `(.L_x_287) ;  /* 0x0000003000027945 */ /* 0x000fd80003800000 */
[----:B------:R-:W-:Y:S05]  /*c950*/  @P0 BRA `(.L_x_288) ;  /* 0x0000000000040947 */ /* 0x000fea0003800000 */
[----:B------:R-:W-:Y:S01]  /*c960*/  BPT.TRAP 0x1 ;  /* 0x000000040000795c */ /* 0x000fe20000300000 */
.L_x_288:
[----:B------:R-:W-:Y:S05]  /*c970*/  BSYNC B2 ;  /* 0x0000000000027941 */ /* 0x000fea0003800000 */
.L_x_287:
[----:B0-----:R-:W2:Y:S01]  /*c980*/  LDL.LU R5, [R1+0x4] ;  /* 0x0000040001057983 */ /* 0x001ea20000300800 */
[----:B-1----:R-:W0:Y:S01]  /*c990*/  S2R R3, SR_CgaCtaId ;  /* 0x0000000000037919 */ /* 0x002e220000008800 */
        /* <DEDUP_REMOVED lines=17> */
.L_x_289:
        /* <DEDUP_REMOVED lines=16> */
.L_x_290:
        /* <DEDUP_REMOVED lines=12> */
.L_x_274:
[----:B------:R-:W-:Y:S05]  /*cc70*/  BSYNC B1 ;  /* 0x0000000000017941 */ /* 0x000fea0003800000 */
.L_x_273:
[C---:B------:R-:W-:Y:S01]  /*cc80*/  ISETP.GT.AND P0, PT, R0.reuse, 0x1, PT ;  /* 0x000000010000780c */ /* 0x040fe20003f04270 */
[----:B------:R-:W-:-:S12]  /*cc90*/  VIADD R0, R0, 0xfffffffe ;  /* 0xfffffffe00007836 */ /* 0x000fd80000000000 */
[----:B------:R-:W-:Y:S05]  /*cca0*/  @P0 BRA `(.L_x_291) ;  /* 0xffffffe800480947 */ /* 0x000fea000383ffff */
.L_x_254:
[----:B------:R-:W-:Y:S05]  /*ccb0*/  BSYNC B0 ;  /* 0x0000000000007941 */ /* 0x000fea0003800000 */
.L_x_234:
[----:B------:R-:W-:Y:S01]  /*ccc0*/  LOP3.LUT P0, RZ, R18, 0x8, RZ, 0xc0, !PT ;  /* 0x0000000812ff7812 */ /* 0x000fe2000780c0ff */
[----:B------:R-:W-:-:S12]  /*ccd0*/  BSSY B0, `(.L_x_292) ;  /* 0x0000045000007945 */ /* 0x000fd80003800000 */
[----:B------:R-:W-:Y:S05]  /*cce0*/  @!P0 BRA `(.L_x_293) ;  /* 0x00000004000c8947 */ /* 0x000fea0003800000 */
[----:B------:R-:W3:Y:S01]  /*ccf0*/  LDL R2, [R1] ;  /* 0x0000000001027983 */ /* 0x000ee20000100800 */
[----:B--2---:R-:W-:Y:S01]  /*cd00*/  LEA R0, R19, UR36, 0x3 ;  /* 0x0000002413007c11 */ /* 0x004fe2000f8e18ff */
[----:B------:R-:W-:Y:S01]  /*cd10*/  BSSY B1, `(.L_x_294) ;  /* 0x0000004000017945 */ /* 0x000fe20003800000 */
[----:B---3--:R-:W-:-:S04]  /*cd20*/  SHF.L.U32 R3, R2, 0x1f, RZ ;  /* 0x0000001f02037819 */ /* 0x008fc800000006ff */
[----:B------:R-:W2:Y:S02]  /*cd30*/  SYNCS.PHASECHK.TRANS64.TRYWAIT P0, [R0+URZ+0x34860], R3 ;  /* 0x03486003000075a7 */ /* 0x000ea4000800017f */
[----:B--2---:R-:W-:Y:S05]  /*cd40*/  @!P0 BRA `(.L_x_295) ;  /* 0x0000001800748947 */ /* 0x004fea0003800000 */
.L_x_346:
[----:B------:R-:W-:Y:S05]  /*cd50*/  BSYNC B1 ;  /* 0x0000000000017941 */ /* 0x000fea0003800000 */
.L_x_294:
[----:B------:R-:W3:Y:S01]  /*cd60*/  S2R R2, SR_TID.X ;  /* 0x0000000000027919 */ /* 0x000ee20000002100 */
[----:B------:R-:W-:-:S04]  /*cd70*/  UPRMT UR4, UR37, 0x9910, URZ ;  /* 0x0000991025047896 */ /* 0x000fc8000800003f */
[----:B------:R-:W-:Y:S01]  /*cd80*/  UISETP.NE.AND UP0, UPT, UR4, 0x2, UPT ;  /* 0x000000020400788c */ /* 0x000fe2000bf05270 */
[----:B---3--:R-:W-:-:S04]  /*cd90*/  LOP3.LUT R2, R2, 0x7f, RZ, 0xc0, !PT ;  /* 0x0000007f02027812 */ /* 0x008fc800078ec0ff */
[----:B------:R-:W-:-:S13]  /*cda0*/  ISETP.NE.AND P0, PT, R2, RZ, PT ;  /* 0x000000ff0200720c */ /* 0x000fda0003f05270 */
[----:B--2---:R-:W-:-:S04]  /*cdb0*/  @!P0 IMAD.MOV.U32 R3, RZ, RZ, 0x8000 ;  /* 0x00008000ff038424 */ /* 0x004fc800078e00ff */
[----:B------:R2:W-:Y:S01]  /*cdc0*/  @!P0 SYNCS.ARRIVE.TRANS64 RZ, [R0+URZ+0x34850], R3 ;  /* 0x0348500300ff89a7 */ /* 0x0005e2000800003f */
[----:B------:R-:W-:-:S13]  /*cdd0*/  PLOP3.LUT P0, PT, PT, PT, UP0, 0x80, 0x0 ;  /* 0x000000000000781c */ /* 0x000fda0003f0f008 */
[----:B--2---:R-:W-:Y:S05]  /*cde0*/  @P0 BRA `(.L_x_296) ;  /* 0x0000000000040947 */ /* 0x004fea0003800000 */
[----:B------:R-:W-:Y:S01]  /*cdf0*/  BPT.TRAP 0x1 ;  /* 0x000000040000795c */ /* 0x000fe20000300000 */
.L_x_296:
[----:B------:R-:W-:Y:S01]  /*ce00*/  LOP3.LUT P0, RZ, R18, 0x2, RZ, 0xc0, !PT ;  /* 0x0000000212ff7812 */ /* 0x000fe2000780c0ff */
[----:B------:R-:W-:-:S12]  /*ce10*/  BSSY B1, `(.L_x_297) ;  /* 0x0000003000017945 */ /* 0x000fd80003800000 */
[----:B------:R-:W-:Y:S05]  /*ce20*/  @P0 BRA `(.L_x_298) ;  /* 0x0000000000040947 */ /* 0x000fea0003800000 */
[----:B------:R-:W-:Y:S01]  /*ce30*/  BPT.TRAP 0x1 ;  /* 0x000000040000795c */ /* 0x000fe20000300000 */
.L_x_298:
[----:B------:R-:W-:Y:S05]  /*ce40*/  BSYNC B1 ;  /* 0x0000000000017941 */ /* 0x000fea0003800000 */
.L_x_297:
[----:B------:R-:W2:Y:S01]  /*ce50*/  LDL R2, [R1+0x4] ;  /* 0x0000040001027983 */ /* 0x000ea20000100800 */
[----:B------:R-:W3:Y:S01]  /*ce60*/  S2R R3, SR_CgaCtaId ;  /* 0x0000000000037919 */ /* 0x000ee20000008800 */
[----:B------:R-:W4:Y:S01]  /*ce70*/  S2R R4, SR_CgaCtaId ;  /* 0x0000000000047919 */ /* 0x000f220000008800 */
[----:B------:R-:W-:Y:S01]  /*ce80*/  UIADD3 UR4, UP0, UR38, 0x470, URZ ;  /* 0x0000047026047890 */ /* 0x000fe2000ff1e03f */
[----:B------:R-:W-:Y:S01]  /*ce90*/  PLOP3.LUT P0, PT, PT, PT, PT, 0x80, 0x0 ;  /* 0x000000000000781c */ /* 0x000fe20003f0f070 */
[----:B------:R-:W-:Y:S01]  /*cea0*/  VIADD R0, R0, 0x34850 ;  /* 0x0003485000007836 */ /* 0x000fe20000000000 */
[----:B------:R-:W-:Y:S01]  /*ceb0*/  UMOV UR6, 0x30000 ;  /* 0x0003000000067882 */ /* 0x000fe20000000000 */
[----:B------:R-:W-:Y:S01]  /*cec0*/  UIADD3.X UR5, URZ, UR39, URZ, UP0, !UPT ;  /* 0x000000273f057290 */ /* 0x000fe200087fe43f */
[----:B---3--:R-:W-:Y:S02]  /*ced0*/  IMAD.SHL.U32 R3, R3, 0x1000, RZ ;  /* 0x0000100003037824 */ /* 0x008fe400078e00ff */
[----:B----4-:R-:W-:-:S03]  /*cee0*/  IMAD.SHL.U32 R4, R4, 0x40, RZ ;  /* 0x0000004004047824 */ /* 0x010fc600078e00ff */
[----:B------:R-:W-:Y:S02]  /*cef0*/  LOP3.LUT R3, R3, 0x1000, RZ, 0xc0, !PT ;  /* 0x0000100003037812 */ /* 0x000fe400078ec0ff */
[----:B------:R-:W-:-:S03]  /*cf00*/  LOP3.LUT R4, R4, 0x40, RZ, 0xc0, !PT ;  /* 0x0000004004047812 */ /* 0x000fc600078ec0ff */
[----:B------:R-:W-:-:S05]  /*cf10*/  IMAD R3, R19, 0x4000, R3 ;  /* 0x0000400013037824 */ /* 0x000fca00078e0203 */
[----:B------:R-:W-:Y:S01]  /*cf20*/  LEA R3, R3, UR36, 0x1 ;  /* 0x0000002403037c11 */ /* 0x000fe2000f8e08ff */
[----:B------:R-:W-:Y:S01]  /*cf30*/  UMOV UR14, 0x0 ;  /* 0x00000000000e7882 */ /* 0x000fe20000000000 */
[----:B------:R-:W-:Y:S01]  /*cf40*/  UMOV UR15, 0x14f00000 ;  /* 0x14f00000000f7882 */ /* 0x000fe20000000000 */
[----:B------:R-:W-:Y:S01]  /*cf50*/  UMOV UR10, URZ ;  /* 0x0000003f000a7c82 */ /* 0x000fe20008000000 */
[----:B--2---:R-:W-:Y:S02]  /*cf60*/  IMAD R2, R2, 0x80, R4 ;  /* 0x0000008002027824 */ /* 0x004fe400078e0204 */
[----:B------:R-:W-:-:S07]  /*cf70*/  VIADD R4, R3, 0x400 ;  /* 0x0000040003047836 */ /* 0x000fce0000000000 */
.L_x_299:
        /* <DEDUP_REMOVED lines=9> */
[----:B--2---:R-:W-:Y:S05]  /*d010*/  @P0 BRA.U.ANY `(.L_x_299) ;  /* 0xfffffffd00d80947 */ /* 0x004fea000393ffff */
[----:B------:R-:W-:Y:S01]  /*d020*/  PLOP3.LUT P0, PT, PT, PT, PT, 0x80, 0x0 ;  /* 0x000000000000781c */ /* 0x000fe20003f0f070 */
[----:B------:R-:W-:Y:S01]  /*d030*/  VIADD R3, R3, 0x4400 ;  /* 0x0000440003037836 */ /* 0x000fe20000000000 */
[----:B------:R-:W-:Y:S01]  /*d040*/  UMOV UR6, 0x30000 ;  /* 0x0003000000067882 */ /* 0x000fe20000000000 */
[----:B------:R-:W-:Y:S01]  /*d050*/  UMOV UR14, 0x0 ;  /* 0x00000000000e7882 */ /* 0x000fe20000000000 */
[----:B------:R-:W-:Y:S01]  /*d060*/  UMOV UR15, 0x14f00000 ;  /* 0x14f00000000f7882 */ /* 0x000fe20000000000 */
[----:B------:R-:W-:-:S08]  /*d070*/  UMOV UR10, 0x40 ;  /* 0x00000040000a7882 */ /* 0x000fd00000000000 */
.L_x_300:
        /* <DEDUP_REMOVED lines=9> */
[----:B---3--:R-:W-:Y:S05]  /*d110*/  @P0 BRA.U.ANY `(.L_x_300) ;  /* 0xfffffffd00d80947 */ /* 0x008fea000393ffff */
.L_x_293:
[----:B------:R-:W-:Y:S05]  /*d120*/  BSYNC B0 ;  /* 0x0000000000007941 */ /* 0x000fea0003800000 */
.L_x_292:
[----:B01----:R-:W3:Y:S01]  /*d130*/  LDL.LU R6, [R1+0x24] ;  /* 0x0000240001067983 */ /* 0x003ee20000300800 */
[----:B------:R-:W-:Y:S01]  /*d140*/  VIADD R19, R19, 0x1 ;  /* 0x0000000113137836 */ /* 0x000fe20000000000 */
[----:B------:R-:W-:Y:S02]  /*d150*/  ULDC UR4, c[0x0][0xc34] ;  /* 0x00030d0000047ab9 */ /* 0x000fe40000000800 */
[----:B------:R-:W4:Y:S04]  /*d160*/  LDL.LU R5, [R1] ;  /* 0x0000000001057983 */ /* 0x000f280000300800 */
[----:B------:R-:W5:Y:S01]  /*d170*/  LDL.LU R4, [R1+0x2c] ;  /* 0x00002c0001047983 */ /* 0x000f620000300800 */
[----:B------:R-:W-:-:S04]  /*d180*/  ISETP.NE.AND P0, PT, R19, 0x2, PT ;  /* 0x000000021300780c */ /* 0x000fc80003f05270 */
[----:B--2---:R-:W-:Y:S02]  /*d190*/  SEL R0, RZ, 0x1, P0 ;  /* 0x00000001ff007807 */ /* 0x004fe40000000000 */
[----:B------:R-:W-:Y:S01]  /*d1a0*/  SEL R19, R19, RZ, P0 ;  /* 0x000000ff13137207 */ /* 0x000fe20000000000 */
[----:B---3--:R-:W-:Y:S01]  /*d1b0*/  VIADD R6, R6, UR40 ;  /* 0x0000002806067c36 */ /* 0x008fe20008000000 */
[----:B----4-:R-:W-:-:S04]  /*d1c0*/  LOP3.LUT R5, R5, R0, RZ, 0x3c, !PT ;  /* 0x0000000005057212 */ /* 0x010fc800078e3cff */
[----:B------:R0:W-:Y:S01]  /*d1d0*/  STL [R1+0x24], R6 ;  /* 0x0000240601007387 */ /* 0x0001e20000100800 */
[----:B------:R-:W-:Y:S01]  /*d1e0*/  ISETP.GE.AND P1, PT, R6, UR4, PT ;  /* 0x0000000406007c0c */ /* 0x000fe2000bf26270 */
[----:B-----5:R-:W-:-:S05]  /*d1f0*/  VIADD R4, R4, 0x1 ;  /* 0x0000000104047836 */ /* 0x020fca0000000000 */
[----:B------:R0:W-:Y:S04]  /*d200*/  STL [R1+0x2c], R4 ;  /* 0x00002c0401007387 */ /* 0x0001e80000100800 */
[----:B------:R0:W-:Y:S03]  /*d210*/  STL [R1], R5 ;  /* 0x0000000501007387 */ /* 0x0001e60000100800 */
[----:B------:R-:W-:Y:S05]  /*d220*/  @!P1 BRA `(.L_x_301) ;  /* 0xffffffbc00689947 */ /* 0x000fea000383ffff */
[----:B------:R-:W-:-:S07]  /*d230*/  LOP3.LUT R2, R4, 0x1, RZ, 0xc, !PT ;  /* 0x0000000104027812 */ /* 0x000fce00078e0cff */
.L_x_217:
[----:B------:R-:W1:Y:S01]  /*d240*/  S2R R3, SR_CgaCtaId ;  /* 0x0000000000037919 */ /* 0x000e620000008800 */
[----:B------:R-:W-:Y:S01]  /*d250*/  MOV R0, 0x400 ;  /* 0x0000040000007802 */ /* 0x000fe20000000f00 */
[----:B------:R-:W-:Y:S03]  /*d260*/  BSSY B0, `(.L_x_302) ;  /* 0x0000005000007945 */ /* 0x000fe60003800000 */
[----:B-1----:R-:W-:Y:S02]  /*d270*/  LEA R0, R3, R0, 0x18 ;  /* 0x0000000003007211 */ /* 0x002fe400078ec0ff */
[----:B------:R-:W-:-:S04]  /*d280*/  SHF.L.U32 R3, R2, 0x1f, RZ ;  /* 0x0000001f02037819 */ /* 0x000fc800000006ff */
[----:B------:R-:W1:Y:S02]  /*d290*/  SYNCS.PHASECHK.TRANS64.TRYWAIT P0, [R0+URZ+0x34820], R3 ;  /* 0x03482003000075a7 */ /* 0x000e64000800017f */
[----:B-1----:R-:W-:Y:S05]  /*d2a0*/  @!P0 BRA `(.L_x_303) ;  /* 0x0000001400308947 */ /* 0x002fea0003800000 */
.L_x_347:
[----:B------:R-:W-:Y:S05]  /*d2b0*/  BSYNC B0 ;  /* 0x0000000000007941 */ /* 0x000fea0003800000 */
.L_x_302:
[----:B------:R-:W-:-:S03]  /*d2c0*/  UMOV UR4, 0xffffffff ;  /* 0xffffffff00047882 */ /* 0x000fc60000000000 */
[----:B------:R-:W-:Y:S05]  /*d2d0*/  BRA.DIV UR4, `(.L_x_304) ;  /* 0x0000001604387947 */ /* 0x000fea000b800000 */
[----:B------:R-:W2:Y:S02]  /*d2e0*/  S2R R2, SR_TID.X ;  /* 0x0000000000027919 */ /* 0x000ea40000002100 */
[----:B--2---:R-:W-:-:S04]  /*d2f0*/  SHF.R.U32.HI R2, RZ, 0x5, R2 ;  /* 0x00000005ff027819 */ /* 0x004fc80000011602 */
[----:B------:R-:W-:-:S05]  /*d300*/  LOP3.LUT R2, R2, 0x3, RZ, 0xc0, !PT ;  /* 0x0000000302027812 */ /* 0x000fca00078ec0ff */
[----:B------:R2:W3:Y:S02]  /*d310*/  SHFL.IDX PT, R14, R2, RZ, 0x1f ;  /* 0x00001fff020e7589 */ /* 0x0004e400000e0000 */
.L_x_350:
[----:B---3--:R-:W-:Y:S01]  /*d320*/  ISETP.NE.AND P0, PT, R14, RZ, PT ;  /* 0x000000ff0e00720c */ /* 0x008fe20003f05270 */
[----:B------:R-:W-:-:S12]  /*d330*/  BSSY B0, `(.L_x_305) ;  /* 0x0000027000007945 */ /* 0x000fd80003800000 */
[----:B------:R-:W-:Y:S05]  /*d340*/  @P0 BRA `(.L_x_306) ;  /* 0x0000000000940947 */ /* 0x000fea0003800000 */
[----:B------:R-:W-:-:S03]  /*d350*/  UMOV UR4, 0xffffffff ;  /* 0xffffffff00047882 */ /* 0x000fc60000000000 */
[----:B------:R-:W-:Y:S05]  /*d360*/  BRA.DIV UR4, `(.L_x_307) ;  /* 0x0000001604487947 */ /* 0x000fea000b800000 */
[----:B------:R-:W-:-:S13]  /*d370*/  ELECT P6, URZ, PT ;  /* 0x00000000003f782f */ /* 0x000fda00038c0000 */
.L_x_353:
[----:B------:R-:W-:Y:S05]  /*d380*/  @!P6 BRA `(.L_x_306) ;  /* 0x000000000084e947 */ /* 0x000fea0003800000 */
[----:B--2---:R-:W2:Y:S02]  /*d390*/  LDL R2, [R1+0x30] ;  /* 0x0000300001027983 */ /* 0x004ea40000100800 */
[----:B--2---:R-:W-:-:S13]  /*d3a0*/  R2UR UR4, R2 ;  /* 0x00000000020472ca */ /* 0x004fda00000e0000 */
[----:B------:R-:W-:-:S06]  /*d3b0*/  ULOP3.LUT UR4, UR4, 0x2, URZ, 0xfc, !UPT ;  /* 0x0000000204047892 */ /* 0x000fcc000f8efc3f */
[----:B------:R-:W-:-:S05]  /*d3c0*/  IMAD.U32 R2, RZ, RZ, UR4 ;  /* 0x00000004ff027e24 */ /* 0x000fca000f8e00ff */
[----:B------:R-:W-:-:S13]  /*d3d0*/  ISETP.NE.AND P2, PT, R2, 0x3, PT ;  /* 0x000000030200780c */ /* 0x000fda0003f45270 */
[----:B------:R-:W-:Y:S05]  /*d3e0*/  @!P2 BRA `(.L_x_308) ;  /* 0x000000000004a947 */ /* 0x000fea0003800000 */
[----:B------:R-:W-:Y:S01]  /*d3f0*/  BPT.TRAP 0x1 ;  /* 0x000000040000795c */ /* 0x000fe20000300000 */
.L_x_308:
[----:B------:R-:W2:Y:S01]  /*d400*/  LDL.LU R7, [R1] ;  /* 0x0000000001077983 */ /* 0x000ea20000300800 */
[----:B------:R-:W-:Y:S02]  /*d410*/  VIADD R2, R0, 0x34840 ;  /* 0x0003484000027836 */ /* 0x000fe40000000000 */
[C---:B-1----:R-:W-:Y:S02]  /*d420*/  VIADD R3, R19.reuse, 0x1 ;  /* 0x0000000113037836 */ /* 0x042fe40000000000 */
[----:B0-----:R-:W-:-:S03]  /*d430*/  IMAD R6, R19, 0x8, R2 ;  /* 0x0000000813067824 */ /* 0x001fc600078e0202 */
[----:B------:R-:W-:-:S04]  /*d440*/  ISETP.NE.AND P1, PT, R3, 0x2, PT ;  /* 0x000000020300780c */ /* 0x000fc80003f25270 */
[----:B------:R-:W-:Y:S02]  /*d450*/  SEL R4, RZ, 0x1, P1 ;  /* 0x00000001ff047807 */ /* 0x000fe40000800000 */
[----:B------:R-:W-:Y:S02]  /*d460*/  SEL R3, R3, RZ, P1 ;  /* 0x000000ff03037207 */ /* 0x000fe40000800000 */
[C---:B--2---:R-:W-:Y:S02]  /*d470*/  SHF.L.U32 R5, R7.reuse, 0x1f, RZ ;  /* 0x0000001f07057819 */ /* 0x044fe400000006ff */
[----:B------:R-:W-:Y:S01]  /*d480*/  LOP3.LUT R4, R7, R4, RZ, 0x3c, !PT ;  /* 0x0000000407047212 */ /* 0x000fe200078e3cff */
[----:B------:R-:W-:Y:S01]  /*d490*/  IMAD R7, R3, 0x8, R2 ;  /* 0x0000000803077824 */ /* 0x000fe200078e0202 */
[----:B------:R-:W0:Y:S02]  /*d4a0*/  SYNCS.PHASECHK.TRANS64.TRYWAIT P0, [R6+URZ], R5 ;  /* 0x00000005060075a7 */ /* 0x000e24000800017f */
[----:B------:R-:W-:Y:S01]  /*d4b0*/  SHF.L.U32 R2, R4, 0x1f, RZ ;  /* 0x0000001f04027819 */ /* 0x000fe200000006ff */
[----:B0-----:R-:W-:Y:S06]  /*d4c0*/  @!P0 BRA `(.L_x_309) ;  /* 0x0000001400108947 */ /* 0x001fec0003800000 */
.L_x_354:
[----:B------:R-:W1:Y:S02]  /*d4d0*/  SYNCS.PHASECHK.TRANS64.TRYWAIT P0, [R7+URZ], R2 ;  /* 0x00000002070075a7 */ /* 0x000e64000800017f */
[----:B-1----:R-:W-:Y:S05]  /*d4e0*/  @!P0 BRA `(.L_x_310) ;  /* 0x00000014001c8947 */ /* 0x002fea0003800000 */
.L_x_355:
[----:B------:R-:W-:Y:S05]  /*d4f0*/  @!P2 BRA `(.L_x_311) ;  /* 0x000000000004a947 */ /* 0x000fea0003800000 */
[----:B------:R-:W-:Y:S01]  /*d500*/  BPT.TRAP 0x1 ;  /* 0x000000040000795c */ /* 0x000fe20000300000 */
.L_x_311:
[----:B------:R-:W-:-:S04]  /*d510*/  VIADD R0, R0, 0x34860 ;  /* 0x0003486000007836 */ /* 0x000fc80000000000 */
[----:B------:R-:W-:-:S04]  /*d520*/  IMAD R4, R19, 0x8, R0 ;  /* 0x0000000813047824 */ /* 0x000fc800078e0200 */
[----:B------:R-:W2:Y:S02]  /*d530*/  SYNCS.PHASECHK.TRANS64.TRYWAIT P0, [R4+URZ], R5 ;  /* 0x00000005040075a7 */ /* 0x000ea4000800017f */
[----:B--2---:R-:W-:Y:S05]  /*d540*/  @!P0 BRA `(.L_x_312) ;  /* 0x0000001400188947 */ /* 0x004fea0003800000 */
.L_x_356:
[----:B------:R-:W-:-:S07]  /*d550*/  IMAD R3, R3, 0x8, R0 ;  /* 0x0000000803037824 */ /* 0x000fce00078e0200 */
.L_x_313:
[----:B---3--:R3:W4:Y:S02]  /*d560*/  SYNCS.PHASECHK.TRANS64.TRYWAIT P0, [R3+URZ], R2 ;  /* 0x00000002030075a7 */ /* 0x008724000800017f */
[----:B----4-:R-:W-:Y:S05]  /*d570*/  @!P0 NANOSLEEP.SYNCS 0x989680 ;  /* 0x009896800000895d */ /* 0x010fea0003900000 */
[----:B------:R-:W4:Y:S02]  /*d580*/  @!P0 SYNCS.PHASECHK.TRANS64 P0, [R3+URZ], R2 ;  /* 0x00000002030085a7 */ /* 0x000f24000800007f */
[----:B----4-:R-:W-:Y:S05]  /*d590*/  @!P0 BRA `(.L_x_313) ;  /* 0xfffffffc00f08947 */ /* 0x010fea000383ffff */
.L_x_306:
[----:B------:R-:W-:Y:S05]  /*d5a0*/  BSYNC B0 ;  /* 0x0000000000007941 */ /* 0x000fea0003800000 */
.L_x_305:
[----:B------:R-:W-:Y:S05]  /*d5b0*/  EXIT ;  /* 0x000000000000794d */ /* 0x000fea0003800000 */
.L_x_185:
[----:B0-----:R-:W-:-:S04]  /*d5c0*/  IMAD.U32 R3, RZ, RZ, UR40 ;  /* 0x00000028ff037e24 */ /* 0x001fc8000f8e00ff */
[----:B------:R0:W1:Y:S03]  /*d5d0*/  SYNCS.PHASECHK.TRANS64.TRYWAIT P1, [R3+URZ+0x34800], R0 ;  /* 0x03480000030075a7 */ /* 0x000066000802017f */
[----:B-1----:R-:W-:Y:S05]  /*d5e0*/  @!P1 NANOSLEEP.SYNCS 0x989680 ;  /* 0x009896800000995d */ /* 0x002fea0003900000 */
[----:B------:R-:W1:Y:S02]  /*d5f0*/  @!P1 SYNCS.PHASECHK.TRANS64 P1, [R3+URZ+0x34800], R0 ;  /* 0x03480000030095a7 */ /* 0x000e64000802007f */
[----:B-1----:R-:W-:Y:S05]  /*d600*/  @!P1 BRA `(.L_x_185) ;  /* 0xfffffffc00ec9947 */ /* 0x002fea000383ffff */
[----:B------:R-:W-:Y:S05]  /*d610*/  BRA `(.L_x_314) ;  /* 0xffffff4000247947 */ /* 0x000fea000383ffff */
.L_x_189:
[----:B-1----:R1:W2:Y:S02]  /*d620*/  SYNCS.PHASECHK.TRANS64.TRYWAIT P1, [R0+URZ+0x34830], R3 ;  /* 0x03483003000075a7 */ /* 0x0022a4000802017f */
[----:B--2---:R-:W-:Y:S05]  /*d630*/  @!P1 NANOSLEEP.SYNCS 0x989680 ;  /* 0x009896800000995d */ /* 0x004fea0003900000 */
[----:B------:R-:W2:Y:S02]  /*d640*/  @!P1 SYNCS.PHASECHK.TRANS64 P1, [R0+URZ+0x34830], R3 ;  /* 0x03483003000095a7 */ /* 0x000ea4000802007f */
[----:B--2---:R-:W-:Y:S05]  /*d650*/  @!P1 BRA `(.L_x_189) ;  /* 0xfffffffc00f09947 */ /* 0x004fea000383ffff */
[----:B------:R-:W-:Y:S05]  /*d660*/  BRA `(.L_x_188) ;  /* 0xffffff4000407947 */ /* 0x000fea000383ffff */
.L_x_195:
[----:B-1----:R-:W-:-:S04]  /*d670*/  IMAD.U32 R12, RZ, RZ, UR8 ;  /* 0x00000008ff0c7e24 */ /* 0x002fc8000f8e00ff */
[----:B------:R1:W2:Y:S03]  /*d680*/  SYNCS.PHASECHK.TRANS64.TRYWAIT P1, [R12+URZ+0x34830], R9 ;  /* 0x034830090c0075a7 */ /* 0x0002a6000802017f */
[----:B--2---:R-:W-:Y:S05]  /*d690*/  @!P1 NANOSLEEP.SYNCS 0x989680 ;  /* 0x009896800000995d */ /* 0x004fea0003900000 */
[----:B------:R-:W2:Y:S02]  /*d6a0*/  @!P1 SYNCS.PHASECHK.TRANS64 P1, [R12+URZ+0x34830], R9 ;  /* 0x034830090c0095a7 */ /* 0x000ea4000802007f */
[----:B--2---:R-:W-:Y:S05]  /*d6b0*/  @!P1 BRA `(.L_x_195) ;  /* 0xfffffffc00ec9947 */ /* 0x004fea000383ffff */
[----:B------:R-:W-:Y:S05]  /*d6c0*/  BRA `(.L_x_194) ;  /* 0xffffff6c00047947 */ /* 0x000fea000383ffff */
.L_x_199:
[----:B01----:R-:W-:-:S04]  /*d6d0*/  IMAD.U32 R9, RZ, RZ, UR9 ;  /* 0x00000009ff097e24 */ /* 0x003fc8000f8e00ff */
[----:B------:R0:W1:Y:S03]  /*d6e0*/  SYNCS.PHASECHK.TRANS64.TRYWAIT P1, [R9+URZ+0x34850], R8 ;  /* 0x03485008090075a7 */ /* 0x000066000802017f */
[----:B-1----:R-:W-:Y:S05]  /*d6f0*/  @!P1 NANOSLEEP.SYNCS 0x989680 ;  /* 0x009896800000995d */ /* 0x002fea0003900000 */
[----:B------:R-:W1:Y:S02]  /*d700*/  @!P1 SYNCS.PHASECHK.TRANS64 P1, [R9+URZ+0x34850], R8 ;  /* 0x03485008090095a7 */ /* 0x000e64000802007f */
[----:B-1----:R-:W-:Y:S05]  /*d710*/  @!P1 BRA `(.L_x_199) ;  /* 0xfffffffc00ec9947 */ /* 0x002fea000383ffff */
[----:B------:R-:W-:Y:S05]  /*d720*/  BRA `(.L_x_198) ;  /* 0xffffff7400347947 */ /* 0x000fea000383ffff */
.L_x_206:
[----:B-1----:R-:W-:-:S04]  /*d730*/  IMAD.U32 R5, RZ, RZ, UR9 ;  /* 0x00000009ff057e24 */ /* 0x002fc8000f8e00ff */
[----:B------:R1:W2:Y:S03]  /*d740*/  SYNCS.PHASECHK.TRANS64.TRYWAIT P1, [R5+URZ+0x34850], R4 ;  /* 0x03485004050075a7 */ /* 0x0002a6000802017f */
[----:B--2---:R-:W-:Y:S05]  /*d750*/  @!P1 NANOSLEEP.SYNCS 0x989680 ;  /* 0x009896800000995d */ /* 0x004fea0003900000 */
[----:B------:R-:W2:Y:S02]  /*d760*/  @!P1 SYNCS.PHASECHK.TRANS64 P1, [R5+URZ+0x34850], R4 ;  /* 0x03485004050095a7 */ /* 0x000ea4000802007f */
[----:B--2---:R-:W-:Y:S05]  /*d770*/  @!P1 BRA `(.L_x_206) ;  /* 0xfffffffc00ec9947 */ /* 0x004fea000383ffff */
[----:B------:R-:W-:Y:S05]  /*d780*/  BRA `(.L_x_205) ;  /* 0xffffff9800247947 */ /* 0x000fea000383ffff */
.L_x_221:
[----:B------:R-:W0:Y:S01]  /*d790*/  S2R R6, SR_TID.X ;  /* 0x0000000000067919 */ /* 0x000e220000002100 */
[----:B------:R-:W-:Y:S01]  /*d7a0*/  BSSY B0, `(.L_x_315) ;  /* 0x000000a000007945 */ /* 0x000fe20003800000 */
[----:B------:R-:W-:Y:S02]  /*d7b0*/  IMAD.MOV.U32 R12, RZ, RZ, RZ ;  /* 0x000000ffff0c7224 */ /* 0x000fe400078e00ff */
[----:B------:R-:W-:Y:S02]  /*d7c0*/  IMAD.MOV.U32 R11, RZ, RZ, 0x1f ;  /* 0x0000001fff0b7424 */ /* 0x000fe400078e00ff */
[----:B------:R-:W-:Y:S01]  /*d7d0*/  IMAD.MOV.U32 R15, RZ, RZ, -0x1 ;  /* 0xffffffffff0f7424 */ /* 0x000fe200078e00ff */
[----:B0-----:R-:W-:-:S04]  /*d7e0*/  SHF.R.U32.HI R6, RZ, 0x5, R6 ;  /* 0x00000005ff067819 */ /* 0x001fc80000011606 */
[----:B------:R-:W-:-:S05]  /*d7f0*/  LOP3.LUT R6, R6, 0x3, RZ, 0xc0, !PT ;  /* 0x0000000306067812 */ /* 0x000fca00078ec0ff */
[----:B------:R-:W-:-:S07]  /*d800*/  IMAD.MOV.U32 R13, RZ, RZ, R6 ;  /* 0x000000ffff0d7224 */ /* 0x000fce00078e0006 */
[----:B-1----:R-:W-:Y:S05]  /*d810*/  WARPSYNC.COLLECTIVE R15, `(.L_x_316) ;  /* 0x000000000f087348 */ /* 0x002fea0003c00000 */
[----:B------:R0:W2:Y:S02]  /*d820*/  SHFL.IDX P6, R14, R13, R12, R11 ;  /* 0x0000000c0d0e7389 */ /* 0x0000a400000c000b */
[----:B012---:R-:W-:Y:S01]  /*d830*/  ENDCOLLECTIVE ;  /* 0x000000000000791b */ /* 0x007fe20003800000 */
.L_x_316:
[----:B------:R-:W-:Y:S05]  /*d840*/  BSYNC B0 ;  /* 0x0000000000007941 */ /* 0x000fea0003800000 */
.L_x_315:
[----:B------:R-:W-:Y:S05]  /*d850*/  BRA `(.L_x_317) ;  /* 0xffffffbc009c7947 */ /* 0x000fea000383ffff */
.L_x_223:
[----:B------:R-:W-:Y:S01]  /*d860*/  BSSY B0, `(.L_x_318) ;  /* 0x0000006000007945 */ /* 0x000fe20003800000 */
[----:B------:R-:W-:-:S07]  /*d870*/  IMAD.MOV.U32 R15, RZ, RZ, -0x1 ;  /* 0xffffffffff0f7424 */ /* 0x000fce00078e00ff */
[----:B01----:R-:W-:Y:S05]  /*d880*/  WARPSYNC.COLLECTIVE R15, `(.L_x_319) ;  /* 0x000000000f0c7348 */ /* 0x003fea0003c00000 */
[----:B------:R-:W-:Y:S02]  /*d890*/  ELECT P6, UR62, PT ;  /* 0x00000000003e782f */ /* 0x000fe400038c0000 */
[----:B------:R-:W-:Y:S01]  /*d8a0*/  MOV R14, UR62 ;  /* 0x0000003e000e7c02 */ /* 0x000fe20008000f00 */
[----:B01----:R-:W-:Y:S10]  /*d8b0*/  ENDCOLLECTIVE ;  /* 0x000000000000791b */ /* 0x003ff40003800000 */
.L_x_319:
[----:B------:R-:W-:Y:S05]  /*d8c0*/  BSYNC B0 ;  /* 0x0000000000007941 */ /* 0x000fea0003800000 */
.L_x_318:
[----:B------:R-:W-:Y:S05]  /*d8d0*/  BRA `(.L_x_320) ;  /* 0xffffffbc009c7947 */ /* 0x000fea000383ffff */
.L_x_225:
[----:B---3--:R3:W4:Y:S02]  /*d8e0*/  SYNCS.PHASECHK.TRANS64.TRYWAIT P0, [R2+URZ+0x34840], R3 ;  /* 0x03484003020075a7 */ /* 0x008724000800017f */
[----:B----4-:R-:W-:Y:S05]  /*d8f0*/  @!P0 NANOSLEEP.SYNCS 0x989680 ;  /* 0x009896800000895d */ /* 0x010fea0003900000 */
[----:B------:R-:W4:Y:S02]  /*d900*/  @!P0 SYNCS.PHASECHK.TRANS64 P0, [R2+URZ+0x34840], R3 ;  /* 0x03484003020085a7 */ /* 0x000f24000800007f */
[----:B----4-:R-:W-:Y:S05]  /*d910*/  @!P0 BRA `(.L_x_225) ;  /* 0xfffffffc00f08947 */ /* 0x010fea000383ffff */
[----:B------:R-:W-:Y:S05]  /*d920*/  BRA `(.L_x_321) ;  /* 0xffffffbc00f07947 */ /* 0x000fea000383ffff */
.L_x_229:
[----:B------:R-:W-:Y:S01]  /*d930*/  IMAD.MOV.U32 R13, RZ, RZ, R2 ;  /* 0x000000ffff0d7224 */ /* 0x000fe200078e0002 */
[----:B------:R-:W0:Y:S01]  /*d940*/  S2R R7, SR_TID.X ;  /* 0x0000000000077919 */ /* 0x000e220000002100 */
[----:B------:R-:W-:Y:S02]  /*d950*/  IMAD.MOV.U32 R12, RZ, RZ, RZ ;  /* 0x000000ffff0c7224 */ /* 0x000fe400078e00ff */
[----:B------:R-:W-:Y:S02]  /*d960*/  IMAD.MOV.U32 R11, RZ, RZ, 0x181f ;  /* 0x0000181fff0b7424 */ /* 0x000fe400078e00ff */
[----:B------:R-:W-:-:S07]  /*d970*/  IMAD.MOV.U32 R15, RZ, RZ, -0x1 ;  /* 0xffffffffff0f7424 */ /* 0x000fce00078e00ff */
[----:B0----5:R-:W-:Y:S05]  /*d980*/  WARPSYNC.COLLECTIVE R15, `(.L_x_322) ;  /* 0x000000000f087348 */ /* 0x021fea0003c00000 */
[----:B------:R1:W2:Y:S02]  /*d990*/  SHFL.IDX P6, R14, R13, R12, R11 ;  /* 0x0000000c0d0e7389 */ /* 0x0002a400000c000b */
[----:B012--5:R-:W-:Y:S01]  /*d9a0*/  ENDCOLLECTIVE ;  /* 0x000000000000791b */ /* 0x027fe20003800000 */
.L_x_322:
[----:B------:R-:W-:Y:S01]  /*d9b0*/  IMAD.MOV.U32 R13, RZ, RZ, R0 ;  /* 0x000000ffff0d7224 */ /* 0x000fe200078e0000 */
[----:B------:R-:W-:Y:S01]  /*d9c0*/  LOP3.LUT R7, R7, 0x7f, RZ, 0xc0, !PT ;  /* 0x0000007f07077812 */ /* 0x000fe200078ec0ff */
[----:B------:R-:W-:-:S07]  /*d9d0*/  IMAD.MOV.U32 R6, RZ, RZ, R14 ;  /* 0x000000ffff067224 */ /* 0x000fce00078e000e */
[----:B------:R-:W-:Y:S05]  /*d9e0*/  WARPSYNC.COLLECTIVE R15, `(.L_x_323) ;  /* 0x000000000f087348 */ /* 0x000fea0003c00000 */
[----:B------:R0:W1:Y:S02]  /*d9f0*/  SHFL.IDX P6, R14, R13, R12, R11 ;  /* 0x0000000c0d0e7389 */ /* 0x00006400000c000b */
[----:B01----:R-:W-:Y:S01]  /*da00*/  ENDCOLLECTIVE ;  /* 0x000000000000791b */ /* 0x003fe20003800000 */
.L_x_323:
[----:B------:R-:W-:Y:S01]  /*da10*/  SHF.R.U32.HI R5, RZ, 0x3, R7 ;  /* 0x00000003ff057819 */ /* 0x000fe20000011607 */
[----:B------:R-:W-:Y:S02]  /*da20*/  ULDC UR4, c[0x0][0x288] ;  /* 0x0000a20000047ab9 */ /* 0x000fe40000000800 */
[----:B------:R-:W-:Y:S02]  /*da30*/  IMAD R3, R8, UR4, RZ ;  /* 0x0000000408037c24 */ /* 0x000fe4000f8e02ff */
[----:B------:R-:W-:-:S04]  /*da40*/  IMAD.IADD R4, R5, 0x1, R4 ;  /* 0x0000000105047824 */ /* 0x000fc800078e0204 */
[C---:B------:R-:W-:Y:S01]  /*da50*/  VIADD R5, R4.reuse, 0x10 ;  /* 0x0000001004057836 */ /* 0x040fe20000000000 */
[----:B------:R-:W-:Y:S01]  /*da60*/  ISETP.GE.AND P2, PT, R4, R3, PT ;  /* 0x000000030400720c */ /* 0x000fe20003f46270 */
[----:B------:R-:W-:Y:S02]  /*da70*/  IMAD.MOV.U32 R13, RZ, RZ, R2 ;  /* 0x000000ffff0d7224 */ /* 0x000fe400078e0002 */
[----:B------:R-:W-:Y:S02]  /*da80*/  IMAD.MOV.U32 R12, RZ, RZ, 0x1 ;  /* 0x00000001ff0c7424 */ /* 0x000fe400078e00ff */
[----:B------:R-:W-:-:S08]  /*da90*/  IMAD.MOV.U32 R7, RZ, RZ, R14 ;  /* 0x000000ffff077224 */ /* 0x000fd000078e000e */
[----:B------:R-:W-:Y:S05]  /*daa0*/  WARPSYNC.COLLECTIVE R15, `(.L_x_324) ;  /* 0x000000000f087348 */ /* 0x000fea0003c00000 */
[----:B------:R0:W1:Y:S02]  /*dab0*/  SHFL.IDX P6, R14, R13, R12, R11 ;  /* 0x0000000c0d0e7389 */ /* 0x00006400000c000b */
[----:B01----:R-:W-:Y:S01]  /*dac0*/  ENDCOLLECTIVE ;  /* 0x000000000000791b */ /* 0x003fe20003800000 */
.L_x_324:
[----:B------:R-:W-:-:S05]  /*dad0*/  @!P2 LEA R7, P4, R10, R7, 0x1 ;  /* 0x000000070a07a211 */ /* 0x000fca00078808ff */
[----:B------:R-:W-:-:S05]  /*dae0*/  @!P2 IMAD.X R6, RZ, RZ, R6, P4 ;  /* 0x000000ffff06a224 */ /* 0x000fca00020e0606 */
[----:B------:R-:W-:Y:S01]  /*daf0*/  @!P2 LOP3.LUT R7, R7, R6, RZ, 0x3c, !PT ;  /* 0x000000060707a212 */ /* 0x000fe200078e3cff */
[----:B------:R-:W-:-:S03]  /*db00*/  IMAD.MOV.U32 R13, RZ, RZ, R0 ;  /* 0x000000ffff0d7224 */ /* 0x000fc600078e0000 */
[----:B------:R-:W-:-:S04]  /*db10*/  @!P2 LOP3.LUT R6, R7, R6, RZ, 0x3c, !PT ;  /* 0x000000060706a212 */ /* 0x000fc800078e3cff */
[----:B------:R-:W-:-:S05]  /*db20*/  @!P2 LOP3.LUT R7, R7, R6, RZ, 0x3c, !PT ;  /* 0x000000060707a212 */ /* 0x000fca00078e3cff */
[----:B------:R-:W-:Y:S01]  /*db30*/  @!PT LDS RZ, [RZ] ;  /* 0x00000000fffff984 */ /* 0x000fe20000000800 */
[----:B------:R-:W-:Y:S01]  /*db40*/  @!PT LDS RZ, [RZ] ;  /* 0x00000000fffff984 */ /* 0x000fe20000000800 */
[----:B------:R-:W-:Y:S01]  /*db50*/  @!PT LDS RZ, [RZ] ;  /* 0x00000000fffff984 */ /* 0x000fe20000000800 */
[----:B------:R-:W-:Y:S04]  /*db60*/  @!P2 LDGSTS.E.BYPASS.LTC128B.128 [R9+0x10400], desc[UR60][R6.64], !P3 ;  /* 0x104000000609afae */ /* 0x000fe8000d901d7c */
[----:B------:R-:W-:Y:S04]  /*db70*/  @!P2 LDGSTS.E.BYPASS.LTC128B.128 [R9+0x14400], desc[UR60][R6.64+0x80], !P0 ;  /* 0x144000800609afae */ /* 0x000fe8000c101d7c */
[----:B------:R0:W-:Y:S01]  /*db80*/  @!P2 LDGSTS.E.BYPASS.LTC128B.128 [R9+0x18400], desc[UR60][R6.64+0x100], !P1 ;  /* 0x184001000609afae */ /* 0x0001e2000c901d7c */
[----:B------:R-:W-:Y:S01]  /*db90*/  ISETP.GE.AND P2, PT, R5, R3, PT ;  /* 0x000000030500720c */ /* 0x000fe20003f46270 */
[----:B------:R-:W-:-:S02]  /*dba0*/  VIADD R5, R4, 0x20 ;  /* 0x0000002004057836 */ /* 0x000fc40000000000 */
[----:B0-----:R-:W-:-:S10]  /*dbb0*/  IMAD.MOV.U32 R6, RZ, RZ, R14 ;  /* 0x000000ffff067224 */ /* 0x001fd400078e000e */
[----:B------:R-:W-:Y:S05]  /*dbc0*/  WARPSYNC.COLLECTIVE R15, `(.L_x_325) ;  /* 0x000000000f087348 */ /* 0x000fea0003c00000 */
[----:B------:R0:W1:Y:S02]  /*dbd0*/  SHFL.IDX P6, R14, R13, R12, R11 ;  /* 0x0000000c0d0e7389 */ /* 0x00006400000c000b */
[----:B01----:R-:W-:Y:S01]  /*dbe0*/  ENDCOLLECTIVE ;  /* 0x000000000000791b */ /* 0x003fe20003800000 */
.L_x_325:
[----:B------:R-:W-:Y:S02]  /*dbf0*/  IMAD.MOV.U32 R13, RZ, RZ, R2 ;  /* 0x000000ffff0d7224 */ /* 0x000fe400078e0002 */
[----:B------:R-:W-:Y:S02]  /*dc00*/  IMAD.MOV.U32 R12, RZ, RZ, 0x2 ;  /* 0x00000002ff0c7424 */ /* 0x000fe400078e00ff */
[----:B------:R-:W-:-:S07]  /*dc10*/  IMAD.MOV.U32 R7, RZ, RZ, R14 ;  /* 0x000000ffff077224 */ /* 0x000fce00078e000e */
[----:B------:R-:W-:Y:S05]  /*dc20*/  WARPSYNC.COLLECTIVE R15, `(.L_x_326) ;  /* 0x000000000f087348 */ /* 0x000fea0003c00000 */
[----:B------:R0:W1:Y:S02]  /*dc30*/  SHFL.IDX P6, R14, R13, R12, R11 ;  /* 0x0000000c0d0e7389 */ /* 0x00006400000c000b */
[----:B01----:R-:W-:Y:S01]  /*dc40*/  ENDCOLLECTIVE ;  /* 0x000000000000791b */ /* 0x003fe20003800000 */
.L_x_326:
        /* <DEDUP_REMOVED lines=18> */
.L_x_327:
[----:B------:R-:W-:Y:S02]  /*dd70*/  IMAD.MOV.U32 R13, RZ, RZ, R2 ;  /* 0x000000ffff0d7224 */ /* 0x000fe400078e0002 */
[----:B------:R-:W-:Y:S02]  /*dd80*/  IMAD.MOV.U32 R12, RZ, RZ, 0x3 ;  /* 0x00000003ff0c7424 */ /* 0x000fe400078e00ff */
[----:B------:R-:W-:-:S07]  /*dd90*/  IMAD.MOV.U32 R7, RZ, RZ, R14 ;  /* 0x000000ffff077224 */ /* 0x000fce00078e000e */
[----:B------:R-:W-:Y:S05]  /*dda0*/  WARPSYNC.COLLECTIVE R15, `(.L_x_328) ;  /* 0x000000000f087348 */ /* 0x000fea0003c00000 */
[----:B------:R0:W1:Y:S02]  /*ddb0*/  SHFL.IDX P6, R14, R13, R12, R11 ;  /* 0x0000000c0d0e7389 */ /* 0x00006400000c000b */
[----:B01----:R-:W-:Y:S01]  /*ddc0*/  ENDCOLLECTIVE ;  /* 0x000000000000791b */ /* 0x003fe20003800000 */
.L_x_328:
        /* <DEDUP_REMOVED lines=18> */
.L_x_329:
[----:B------:R-:W-:Y:S02]  /*def0*/  IMAD.MOV.U32 R13, RZ, RZ, R2 ;  /* 0x000000ffff0d7224 */ /* 0x000fe400078e0002 */
[----:B------:R-:W-:Y:S02]  /*df00*/  IMAD.MOV.U32 R12, RZ, RZ, 0x4 ;  /* 0x00000004ff0c7424 */ /* 0x000fe400078e00ff */
[----:B------:R-:W-:-:S07]  /*df10*/  IMAD.MOV.U32 R7, RZ, RZ, R14 ;  /* 0x000000ffff077224 */ /* 0x000fce00078e000e */
[----:B------:R-:W-:Y:S05]  /*df20*/  WARPSYNC.COLLECTIVE R15, `(.L_x_330) ;  /* 0x000000000f087348 */ /* 0x000fea0003c00000 */
[----:B------:R0:W1:Y:S02]  /*df30*/  SHFL.IDX P6, R14, R13, R12, R11 ;  /* 0x0000000c0d0e7389 */ /* 0x00006400000c000b */
[----:B01----:R-:W-:Y:S01]  /*df40*/  ENDCOLLECTIVE ;  /* 0x000000000000791b */ /* 0x003fe20003800000 */
.L_x_330:
        /* <DEDUP_REMOVED lines=18> */
.L_x_331:
[----:B------:R-:W-:Y:S02]  /*e070*/  IMAD.MOV.U32 R13, RZ, RZ, R2 ;  /* 0x000000ffff0d7224 */ /* 0x000fe400078e0002 */
[----:B------:R-:W-:Y:S02]  /*e080*/  IMAD.MOV.U32 R12, RZ, RZ, 0x5 ;  /* 0x00000005ff0c7424 */ /* 0x000fe400078e00ff */
[----:B------:R-:W-:-:S07]  /*e090*/  IMAD.MOV.U32 R7, RZ, RZ, R14 ;  /* 0x000000ffff077224 */ /* 0x000fce00078e000e */
[----:B------:R-:W-:Y:S05]  /*e0a0*/  WARPSYNC.COLLECTIVE R15, `(.L_x_332) ;  /* 0x000000000f087348 */ /* 0x000fea0003c00000 */
[----:B------:R0:W1:Y:S02]  /*e0b0*/  SHFL.IDX P6, R14, R13, R12, R11 ;  /* 0x0000000c0d0e7389 */ /* 0x00006400000c000b */
[----:B01----:R-:W-:Y:S01]  /*e0c0*/  ENDCOLLECTIVE ;  /* 0x000000000000791b */ /* 0x003fe20003800000 */
.L_x_332:
        /* <DEDUP_REMOVED lines=18> */
.L_x_333:
[----:B------:R-:W-:Y:S02]  /*e1f0*/  IMAD.MOV.U32 R13, RZ, RZ, R2 ;  /* 0x000000ffff0d7224 */ /* 0x000fe400078e0002 */
[----:B------:R-:W-:Y:S02]  /*e200*/  IMAD.MOV.U32 R12, RZ, RZ, 0x6 ;  /* 0x00000006ff0c7424 */ /* 0x000fe400078e00ff */
[----:B------:R-:W-:-:S07]  /*e210*/  IMAD.MOV.U32 R7, RZ, RZ, R14 ;  /* 0x000000ffff077224 */ /* 0x000fce00078e000e */
[----:B------:R-:W-:Y:S05]  /*e220*/  WARPSYNC.COLLECTIVE R15, `(.L_x_334) ;  /* 0x000000000f087348 */ /* 0x000fea0003c00000 */
[----:B------:R0:W1:Y:S02]  /*e230*/  SHFL.IDX P6, R14, R13, R12, R11 ;  /* 0x0000000c0d0e7389 */ /* 0x00006400000c000b */
[----:B01----:R-:W-:Y:S01]  /*e240*/  ENDCOLLECTIVE ;  /* 0x000000000000791b */ /* 0x003fe20003800000 */
.L_x_334:
        /* <DEDUP_REMOVED lines=13> */
[----:B0-----:R-:W-:-:S12]  /*e320*/  IMAD.MOV.U32 R6, RZ, RZ, R14 ;  /* 0x000000ffff067224 */ /* 0x001fd800078e000e */
[----:B------:R-:W-:Y:S05]  /*e330*/  WARPSYNC.COLLECTIVE R15, `(.L_x_335) ;  /* 0x000000000f087348 */ /* 0x000fea0003c00000 */
[----:B------:R0:W1:Y:S02]  /*e340*/  SHFL.IDX P6, R14, R13, R12, R11 ;  /* 0x0000000c0d0e7389 */ /* 0x00006400000c000b */
[----:B01----:R-:W-:Y:S01]  /*e350*/  ENDCOLLECTIVE ;  /* 0x000000000000791b */ /* 0x003fe20003800000 */
.L_x_335:
[----:B------:R-:W-:Y:S02]  /*e360*/  IMAD.MOV.U32 R13, RZ, RZ, R2 ;  /* 0x000000ffff0d7224 */ /* 0x000fe400078e0002 */
[----:B------:R-:W-:Y:S02]  /*e370*/  IMAD.MOV.U32 R12, RZ, RZ, 0x7 ;  /* 0x00000007ff0c7424 */ /* 0x000fe400078e00ff */
[----:B------:R-:W-:-:S07]  /*e380*/  IMAD.MOV.U32 R7, RZ, RZ, R14 ;  /* 0x000000ffff077224 */ /* 0x000fce00078e000e */
[----:B------:R-:W-:Y:S05]  /*e390*/  WARPSYNC.COLLECTIVE R15, `(.L_x_336) ;  /* 0x000000000f087348 */ /* 0x000fea0003c00000 */
[----:B------:R0:W1:Y:S02]  /*e3a0*/  SHFL.IDX P6, R14, R13, R12, R11 ;  /* 0x0000000c0d0e7389 */ /* 0x00006400000c000b */
[----:B01----:R-:W-:Y:S01]  /*e3b0*/  ENDCOLLECTIVE ;  /* 0x000000000000791b */ /* 0x003fe20003800000 */
.L_x_336:
[----:B------:R-:W-:-:S05]  /*e3c0*/  @!P2 LEA R7, P4, R10, R7, 0x1 ;  /* 0x000000070a07a211 */ /* 0x000fca00078808ff */
[----:B------:R-:W-:-:S05]  /*e3d0*/  @!P2 IMAD.X R6, RZ, RZ, R6, P4 ;  /* 0x000000ffff06a224 */ /* 0x000fca00020e0606 */
[----:B------:R-:W-:Y:S01]  /*e3e0*/  @!P2 LOP3.LUT R7, R7, R6, RZ, 0x3c, !PT ;  /* 0x000000060707a212 */ /* 0x000fe200078e3cff */
[----:B------:R-:W-:-:S03]  /*e3f0*/  IMAD.MOV.U32 R13, RZ, RZ, R0 ;  /* 0x000000ffff0d7224 */ /* 0x000fc600078e0000 */
[----:B------:R-:W-:-:S04]  /*e400*/  @!P2 LOP3.LUT R6, R7, R6, RZ, 0x3c, !PT ;  /* 0x000000060706a212 */ /* 0x000fc800078e3cff */
[----:B------:R-:W-:Y:S01]  /*e410*/  @!P2 LOP3.LUT R7, R7, R6, RZ, 0x3c, !PT ;  /* 0x000000060707a212 */ /* 0x000fe200078e3cff */
[----:B------:R-:W-:-:S07]  /*e420*/  IMAD.MOV.U32 R5, RZ, RZ, R14 ;  /* 0x000000ffff057224 */ /* 0x000fce00078e000e */
[----:B------:R-:W-:Y:S05]  /*e430*/  WARPSYNC.COLLECTIVE R15, `(.L_x_337) ;  /* 0x000000000f087348 */ /* 0x000fea0003c00000 */
[----:B------:R0:W1:Y:S02]  /*e440*/  SHFL.IDX P6, R14, R13, R12, R11 ;  /* 0x0000000c0d0e7389 */ /* 0x00006400000c000b */
[----:B01----:R-:W-:Y:S01]  /*e450*/  ENDCOLLECTIVE ;  /* 0x000000000000791b */ /* 0x003fe20003800000 */
.L_x_337:
[----:B------:R-:W-:Y:S01]  /*e460*/  @!PT LDS RZ, [RZ] ;  /* 0x00000000fffff984 */ /* 0x000fe20000000800 */
[----:B------:R-:W-:Y:S01]  /*e470*/  @!PT LDS RZ, [RZ] ;  /* 0x00000000fffff984 */ /* 0x000fe20000000800 */
[----:B------:R-:W-:Y:S01]  /*e480*/  @!PT LDS RZ, [RZ] ;  /* 0x00000000fffff984 */ /* 0x000fe20000000800 */
[----:B------:R0:W-:Y:S04]  /*e490*/  @!P2 LDGSTS.E.BYPASS.LTC128B.128 [R9+0x13400], desc[UR60][R6.64], !P3 ;  /* 0x134000000609afae */ /* 0x0001e8000d901d7c */
[----:B------:R0:W-:Y:S04]  /*e4a0*/  @!P2 LDGSTS.E.BYPASS.LTC128B.128 [R9+0x17400], desc[UR60][R6.64+0x80], !P0 ;  /* 0x174000800609afae */ /* 0x0001e8000c101d7c */
[----:B------:R0:W-:Y:S01]  /*e4b0*/  @!P2 LDGSTS.E.BYPASS.LTC128B.128 [R9+0x1b400], desc[UR60][R6.64+0x100], !P1 ;  /* 0x1b4001000609afae */ /* 0x0001e2000c901d7c */
[----:B------:R-:W-:Y:S01]  /*e4c0*/  IMAD.MOV.U32 R0, RZ, RZ, R14 ;  /* 0x000000ffff007224 */ /* 0x000fe200078e000e */
[----:B------:R-:W-:Y:S06]  /*e4d0*/  BRA `(.L_x_338) ;  /* 0xffffffc000a87947 */ /* 0x000fec000383ffff */
.L_x_233:
[----:B--2---:R-:W-:-:S04]  /*e4e0*/  IMAD.U32 R3, RZ, RZ, UR36 ;  /* 0x00000024ff037e24 */ /* 0x004fc8000f8e00ff */
[----:B------:R2:W3:Y:S03]  /*e4f0*/  SYNCS.PHASECHK.TRANS64.TRYWAIT P0, [R3+URZ+0x34820], R0 ;  /* 0x03482000030075a7 */ /* 0x0004e6000800017f */
[----:B---3--:R-:W-:Y:S05]  /*e500*/  @!P0 NANOSLEEP.SYNCS 0x989680 ;  /* 0x009896800000895d */ /* 0x008fea0003900000 */
[----:B------:R-:W3:Y:S02]  /*e510*/  @!P0 SYNCS.PHASECHK.TRANS64 P0, [R3+URZ+0x34820], R0 ;  /* 0x03482000030085a7 */ /* 0x000ee4000800007f */
[----:B---3--:R-:W-:Y:S05]  /*e520*/  @!P0 BRA `(.L_x_233) ;  /* 0xfffffffc00ec8947 */ /* 0x008fea000383ffff */
[----:B------:R-:W-:Y:S05]  /*e530*/  BRA `(.L_x_339) ;  /* 0xffffffc000f87947 */ /* 0x000fea000383ffff */
.L_x_240:
[----:B-1----:R1:W2:Y:S02]  /*e540*/  SYNCS.PHASECHK.TRANS64.TRYWAIT P0, [R3+URZ+0x34840], R2 ;  /* 0x03484002030075a7 */ /* 0x0022a4000800017f */
[----:B--2---:R-:W-:Y:S05]  /*e550*/  @!P0 NANOSLEEP.SYNCS 0x989680 ;  /* 0x009896800000895d */ /* 0x004fea0003900000 */
[----:B------:R-:W2:Y:S02]  /*e560*/  @!P0 SYNCS.PHASECHK.TRANS64 P0, [R3+URZ+0x34840], R2 ;  /* 0x03484002030085a7 */ /* 0x000ea4000800007f */
[----:B--2---:R-:W-:Y:S05]  /*e570*/  @!P0 BRA `(.L_x_240) ;  /* 0xfffffffc00f08947 */ /* 0x004fea000383ffff */
[----:B------:R-:W-:Y:S05]  /*e580*/  BRA `(.L_x_340) ;  /* 0xffffffc400a47947 */ /* 0x000fea000383ffff */
.L_x_248:
[----:B0-----:R0:W1:Y:S02]  /*e590*/  SYNCS.PHASECHK.TRANS64.TRYWAIT P0, [R2+URZ+0x34860], R3 ;  /* 0x03486003020075a7 */ /* 0x001064000800017f */
[----:B-1----:R-:W-:Y:S05]  /*e5a0*/  @!P0 NANOSLEEP.SYNCS 0x989680 ;  /* 0x009896800000895d */ /* 0x002fea0003900000 */
[----:B------:R-:W1:Y:S02]  /*e5b0*/  @!P0 SYNCS.PHASECHK.TRANS64 P0, [R2+URZ+0x34860], R3 ;  /* 0x03486003020085a7 */ /* 0x000e64000800007f */
[----:B-1----:R-:W-:Y:S05]  /*e5c0*/  @!P0 BRA `(.L_x_248) ;  /* 0xfffffffc00f08947 */ /* 0x002fea000383ffff */
[----:B------:R-:W-:Y:S05]  /*e5d0*/  BRA `(.L_x_341) ;  /* 0xffffffc800e07947 */ /* 0x000fea000383ffff */
.L_x_259:
[----:B-1----:R1:W2:Y:S02]  /*e5e0*/  SYNCS.PHASECHK.TRANS64.TRYWAIT P0, [R3+URZ+0x34840], R2 ;  /* 0x03484002030075a7 */ /* 0x0022a4000800017f */
[----:B--2---:R-:W-:Y:S05]  /*e5f0*/  @!P0 NANOSLEEP.SYNCS 0x989680 ;  /* 0x009896800000895d */ /* 0x004fea0003900000 */
[----:B------:R-:W2:Y:S02]  /*e600*/  @!P0 SYNCS.PHASECHK.TRANS64 P0, [R3+URZ+0x34840], R2 ;  /* 0x03484002030085a7 */ /* 0x000ea4000800007f */
[----:B--2---:R-:W-:Y:S05]  /*e610*/  @!P0 BRA `(.L_x_259) ;  /* 0xfffffffc00f08947 */ /* 0x004fea000383ffff */
[----:B------:R-:W-:Y:S05]  /*e620*/  BRA `(.L_x_342) ;  /* 0xffffffd0007c7947 */ /* 0x000fea000383ffff */
.L_x_267:
[----:B0-----:R0:W1:Y:S02]  /*e630*/  SYNCS.PHASECHK.TRANS64.TRYWAIT P0, [R2+URZ+0x34860], R3 ;  /* 0x03486003020075a7 */ /* 0x001064000800017f */
[----:B-1----:R-:W-:Y:S05]  /*e640*/  @!P0 NANOSLEEP.SYNCS 0x989680 ;  /* 0x009896800000895d */ /* 0x002fea0003900000 */
[----:B------:R-:W1:Y:S02]  /*e650*/  @!P0 SYNCS.PHASECHK.TRANS64 P0, [R2+URZ+0x34860], R3 ;  /* 0x03486003020085a7 */ /* 0x000e64000800007f */
[----:B-1----:R-:W-:Y:S05]  /*e660*/  @!P0 BRA `(.L_x_267) ;  /* 0xfffffffc00f08947 */ /* 0x002fea000383ffff */
[----:B------:R-:W-:Y:S05]  /*e670*/  BRA `(.L_x_343) ;  /* 0xffffffd400b87947 */ /* 0x000fea000383ffff */
.L_x_277:
[----:B--2---:R2:W3:Y:S02]  /*e680*/  SYNCS.PHASECHK.TRANS64.TRYWAIT P0, [R3+URZ+0x34840], R2 ;  /* 0x03484002030075a7 */ /* 0x0044e4000800017f */
[----:B---3--:R-:W-:Y:S05]  /*e690*/  @!P0 NANOSLEEP.SYNCS 0x989680 ;  /* 0x009896800000895d */ /* 0x008fea0003900000 */
[----:B------:R-:W3:Y:S02]  /*e6a0*/  @!P0 SYNCS.PHASECHK.TRANS64 P0, [R3+URZ+0x34840], R2 ;  /* 0x03484002030085a7 */ /* 0x000ee4000800007f */
[----:B---3--:R-:W-:Y:S05]  /*e6b0*/  @!P0 BRA `(.L_x_277) ;  /* 0xfffffffc00f08947 */ /* 0x008fea000383ffff */
[----:B------:R-:W-:Y:S05]  /*e6c0*/  BRA `(.L_x_344) ;  /* 0xffffffdc002c7947 */ /* 0x000fea000383ffff */
.L_x_285:
[----:B0-----:R0:W1:Y:S02]  /*e6d0*/  SYNCS.PHASECHK.TRANS64.TRYWAIT P0, [R2+URZ+0x34860], R5 ;  /* 0x03486005020075a7 */ /* 0x001064000800017f */
[----:B-1----:R-:W-:Y:S05]  /*e6e0*/  @!P0 NANOSLEEP.SYNCS 0x989680 ;  /* 0x009896800000895d */ /* 0x002fea0003900000 */
[----:B------:R-:W1:Y:S02]  /*e6f0*/  @!P0 SYNCS.PHASECHK.TRANS64 P0, [R2+URZ+0x34860], R5 ;  /* 0x03486005020085a7 */ /* 0x000e64000800007f */
[----:B-1----:R-:W-:Y:S05]  /*e700*/  @!P0 BRA `(.L_x_285) ;  /* 0xfffffffc00f08947 */ /* 0x002fea000383ffff */
[----:B------:R-:W-:Y:S05]  /*e710*/  BRA `(.L_x_345) ;  /* 0xffffffe000647947 */ /* 0x000fea000383ffff */
.L_x_295:
[----:B--2---:R2:W3:Y:S02]  /*e720*/  SYNCS.PHASECHK.TRANS64.TRYWAIT P0, [R0+URZ+0x34860], R3 ;  /* 0x03486003000075a7 */ /* 0x0044e4000800017f */
[----:B---3--:R-:W-:Y:S05]  /*e730*/  @!P0 NANOSLEEP.SYNCS 0x989680 ;  /* 0x009896800000895d */ /* 0x008fea0003900000 */
[----:B------:R-:W3:Y:S02]  /*e740*/  @!P0 SYNCS.PHASECHK.TRANS64 P0, [R0+URZ+0x34860], R3 ;  /* 0x03486003000085a7 */ /* 0x000ee4000800007f */
[----:B---3--:R-:W-:Y:S05]  /*e750*/  @!P0 BRA `(.L_x_295) ;  /* 0xfffffffc00f08947 */ /* 0x008fea000383ffff */
[----:B------:R-:W-:Y:S05]  /*e760*/  BRA `(.L_x_346) ;  /* 0xffffffe400787947 */ /* 0x000fea000383ffff */
.L_x_303:
[----:B-1----:R1:W2:Y:S02]  /*e770*/  SYNCS.PHASECHK.TRANS64.TRYWAIT P0, [R0+URZ+0x34820], R3 ;  /* 0x03482003000075a7 */ /* 0x0022a4000800017f */
[----:B--2---:R-:W-:Y:S05]  /*e780*/  @!P0 NANOSLEEP.SYNCS 0x989680 ;  /* 0x009896800000895d */ /* 0x004fea0003900000 */
[----:B------:R-:W2:Y:S02]  /*e790*/  @!P0 SYNCS.PHASECHK.TRANS64 P0, [R0+URZ+0x34820], R3 ;  /* 0x03482003000085a7 */ /* 0x000ea4000800007f */
[----:B--2---:R-:W-:Y:S05]  /*e7a0*/  @!P0 BRA `(.L_x_303) ;  /* 0xfffffffc00f08947 */ /* 0x004fea000383ffff */
[----:B------:R-:W-:Y:S05]  /*e7b0*/  BRA `(.L_x_347) ;  /* 0xffffffe800bc7947 */ /* 0x000fea000383ffff */
.L_x_304:
[----:B------:R-:W2:Y:S01]  /*e7c0*/  S2R R2, SR_TID.X ;  /* 0x0000000000027919 */ /* 0x000ea20000002100 */
[----:B------:R-:W-:Y:S01]  /*e7d0*/  BSSY B0, `(.L_x_348) ;  /* 0x000000a000007945 */ /* 0x000fe20003800000 */
[----:B------:R-:W-:Y:S02]  /*e7e0*/  IMAD.MOV.U32 R12, RZ, RZ, RZ ;  /* 0x000000ffff0c7224 */ /* 0x000fe400078e00ff */
[----:B------:R-:W-:Y:S02]  /*e7f0*/  IMAD.MOV.U32 R11, RZ, RZ, 0x1f ;  /* 0x0000001fff0b7424 */ /* 0x000fe400078e00ff */
[----:B------:R-:W-:Y:S01]  /*e800*/  IMAD.MOV.U32 R15, RZ, RZ, -0x1 ;  /* 0xffffffffff0f7424 */ /* 0x000fe200078e00ff */
[----:B--2---:R-:W-:-:S04]  /*e810*/  SHF.R.U32.HI R2, RZ, 0x5, R2 ;  /* 0x00000005ff027819 */ /* 0x004fc80000011602 */
[----:B------:R-:W-:-:S05]  /*e820*/  LOP3.LUT R2, R2, 0x3, RZ, 0xc0, !PT ;  /* 0x0000000302027812 */ /* 0x000fca00078ec0ff */
[----:B------:R-:W-:-:S07]  /*e830*/  IMAD.MOV.U32 R13, RZ, RZ, R2 ;  /* 0x000000ffff0d7224 */ /* 0x000fce00078e0002 */
[----:B01----:R-:W-:Y:S05]  /*e840*/  WARPSYNC.COLLECTIVE R15, `(.L_x_349) ;  /* 0x000000000f087348 */ /* 0x003fea0003c00000 */
[----:B------:R2:W3:Y:S02]  /*e850*/  SHFL.IDX P6, R14, R13, R12, R11 ;  /* 0x0000000c0d0e7389 */ /* 0x0004e400000c000b */
[----:B0123--:R-:W-:Y:S01]  /*e860*/  ENDCOLLECTIVE ;  /* 0x000000000000791b */ /* 0x00ffe20003800000 */
.L_x_349:
[----:B------:R-:W-:Y:S05]  /*e870*/  BSYNC B0 ;  /* 0x0000000000007941 */ /* 0x000fea0003800000 */
.L_x_348:
[----:B------:R-:W-:Y:S05]  /*e880*/  BRA `(.L_x_350) ;  /* 0xffffffe800a47947 */ /* 0x000fea000383ffff */
.L_x_307:
[----:B------:R-:W-:Y:S01]  /*e890*/  BSSY B1, `(.L_x_351) ;  /* 0x0000006000017945 */ /* 0x000fe20003800000 */
[----:B------:R-:W-:-:S07]  /*e8a0*/  IMAD.MOV.U32 R15, RZ, RZ, -0x1 ;  /* 0xffffffffff0f7424 */ /* 0x000fce00078e00ff */
[----:B012---:R-:W-:Y:S05]  /*e8b0*/  WARPSYNC.COLLECTIVE R15, `(.L_x_352) ;  /* 0x000000000f0c7348 */ /* 0x007fea0003c00000 */
[----:B------:R-:W-:Y:S02]  /*e8c0*/  ELECT P6, UR62, PT ;  /* 0x00000000003e782f */ /* 0x000fe400038c0000 */
[----:B------:R-:W-:Y:S01]  /*e8d0*/  MOV R14, UR62 ;  /* 0x0000003e000e7c02 */ /* 0x000fe20008000f00 */
[----:B012---:R-:W-:Y:S10]  /*e8e0*/  ENDCOLLECTIVE ;  /* 0x000000000000791b */ /* 0x007ff40003800000 */
.L_x_352:
[----:B------:R-:W-:Y:S05]  /*e8f0*/  BSYNC B1 ;  /* 0x0000000000017941 */ /* 0x000fea0003800000 */
.L_x_351:
[----:B------:R-:W-:Y:S05]  /*e900*/  BRA `(.L_x_353) ;  /* 0xffffffe8009c7947 */ /* 0x000fea000383ffff */
.L_x_309:
[----:B0-----:R0:W1:Y:S02]  /*e910*/  SYNCS.PHASECHK.TRANS64.TRYWAIT P0, [R6+URZ], R5 ;  /* 0x00000005060075a7 */ /* 0x001064000800017f */
[----:B-1----:R-:W-:Y:S05]  /*e920*/  @!P0 NANOSLEEP.SYNCS 0x989680 ;  /* 0x009896800000895d */ /* 0x002fea0003900000 */
[----:B------:R-:W1:Y:S02]  /*e930*/  @!P0 SYNCS.PHASECHK.TRANS64 P0, [R6+URZ], R5 ;  /* 0x00000005060085a7 */ /* 0x000e64000800007f */
[----:B-1----:R-:W-:Y:S05]  /*e940*/  @!P0 BRA `(.L_x_309) ;  /* 0xfffffffc00f08947 */ /* 0x002fea000383ffff */
[----:B------:R-:W-:Y:S05]  /*e950*/  BRA `(.L_x_354) ;  /* 0xffffffe800dc7947 */ /* 0x000fea000383ffff */
.L_x_310:
[----:B-1----:R1:W2:Y:S02]  /*e960*/  SYNCS.PHASECHK.TRANS64.TRYWAIT P0, [R7+URZ], R2 ;  /* 0x00000002070075a7 */ /* 0x0022a4000800017f */
[----:B--2---:R-:W-:Y:S05]  /*e970*/  @!P0 NANOSLEEP.SYNCS 0x989680 ;  /* 0x009896800000895d */ /* 0x004fea0003900000 */
[----:B------:R-:W2:Y:S02]  /*e980*/  @!P0 SYNCS.PHASECHK.TRANS64 P0, [R7+URZ], R2 ;  /* 0x00000002070085a7 */ /* 0x000ea4000800007f */
[----:B--2---:R-:W-:Y:S05]  /*e990*/  @!P0 BRA `(.L_x_310) ;  /* 0xfffffffc00f08947 */ /* 0x004fea000383ffff */
[----:B------:R-:W-:Y:S05]  /*e9a0*/  BRA `(.L_x_355) ;  /* 0xffffffe800d07947 */ /* 0x000fea000383ffff */
.L_x_312:
[----:B--2---:R2:W3:Y:S02]  /*e9b0*/  SYNCS.PHASECHK.TRANS64.TRYWAIT P0, [R4+URZ], R5 ;  /* 0x00000005040075a7 */ /* 0x0044e4000800017f */
[----:B---3--:R-:W-:Y:S05]  /*e9c0*/  @!P0 NANOSLEEP.SYNCS 0x989680 ;  /* 0x009896800000895d */ /* 0x008fea0003900000 */
[----:B------:R-:W3:Y:S02]  /*e9d0*/  @!P0 SYNCS.PHASECHK.TRANS64 P0, [R4+URZ], R5 ;  /* 0x00000005040085a7 */ /* 0x000ee4000800007f */
[----:B---3--:R-:W-:Y:S05]  /*e9e0*/  @!P0 BRA `(.L_x_312) ;  /* 0xfffffffc00f08947 */ /* 0x008fea000383ffff */
[----:B------:R-:W-:Y:S05]  /*e9f0*/  BRA `(.L_x_356) ;  /* 0xffffffe800d47947 */ /* 0x000fea000383ffff */
.L_x_357:
        /* <DEDUP_REMOVED lines=16> */
.L_x_3194:


//--------------------- .text._ZN7cutlass13device_kernelIN5flash11enable_sm90INS1_16FlashAttnFwdSm90INS1_25CollectiveMainloopFwdSm90ILi2EN4cute5tupleIJNS5_1CILi1EEES8_S8_EEENS6_IJNS7_ILi128EEESA_NS7_ILi192EEEEEELi128ENS_6half_tEfNS_4arch4Sm90ELb0ELb0ELb1ELb1ELb0ELb0ELb0ELb1ELb1ELb1ELb0ELb0EEENS1_21CollectiveEpilogueFwdINS6_IJSA_SA_SA_EEES9_SD_SF_Li256ELb1ELb1ELb0ELb0EEENS1_36VarlenDynamicPersistentTileSchedulerILi128ELi128ELi256ELi128ELb0ELb1ELb1ELb0ELb1ELb1EEEEEEEEEvNT_6ParamsE --------------------------
	.section	.text._ZN7cutlass13device_kernelIN5flash11enable_sm90INS1_16FlashAttnFwdSm90INS1_25CollectiveMainloopFwdSm90ILi2EN4cute5tupleIJNS5_1CILi1EEES8_S8_EEENS6_IJNS7_ILi128EEESA_NS7_ILi192EEEEEELi128ENS_6half_tEfNS_4arch4Sm90ELb0ELb0ELb1ELb1ELb0ELb0ELb0ELb1ELb1ELb1ELb0ELb0EEENS1_21CollectiveEpilogueFwdINS6_IJSA_SA_SA_EEES9_SD_SF_Li256ELb1ELb1ELb0ELb0EEENS1_36VarlenDynamicPersistentTileSchedulerILi128ELi128ELi256ELi128ELb0ELb1ELb1ELb0ELb1ELb1EEEEEEEEEvNT_6ParamsE,"ax",@progbits
	.align	128
.text._ZN7cutlass13device_kernelIN5flash11enable_sm90INS1_16FlashAttnFwdSm90INS1_25CollectiveMainloopFwdSm90ILi2EN4cute5tupleIJNS5_1CILi1EEES8_S8_EEENS6_IJNS7_ILi128EEESA_NS7_ILi192EEEEEELi128ENS_6half_tEfNS_4arch4Sm90ELb0ELb0ELb1ELb1ELb0ELb0ELb0ELb1ELb1ELb1ELb0ELb0EEENS1_21CollectiveEpilogueFwdINS6_IJSA_SA_SA_EEES9_SD_SF_Li256ELb1ELb1ELb0ELb0EEENS1_36VarlenDynamicPersistentTileSchedulerILi128ELi128ELi256ELi128ELb0ELb1ELb1ELb0ELb1ELb1EEEEEEEEEvNT_6ParamsE:
        .type           _ZN7cutlass13device_kernelIN5flash11enable_sm90INS1_16FlashAttnFwdSm90INS1_25CollectiveMainloopFwdSm90ILi2EN4cute5tupleIJNS5_1CILi1EEES8_S8_EEENS6_IJNS7_ILi128EEESA_NS7_ILi192EEEEEELi128ENS_6half_tEfNS_4arch4Sm90ELb0ELb0ELb1ELb1ELb0ELb0ELb0ELb1ELb1ELb1ELb0ELb0EEENS1_21CollectiveEpilogueFwdINS6_IJSA_SA_SA_EEES9_SD_SF_Li256ELb1ELb1ELb0ELb0EEENS1_36VarlenDynamicPersistentTileSchedulerILi128ELi128ELi256ELi128ELb0ELb1ELb1ELb0ELb1ELb1EEEEEEEEEvNT_6ParamsE,@function
        .size           _ZN7cutlass13device_kernelIN5flash11enable_sm90INS1_16FlashAttnFwdSm90INS1_25CollectiveMainloopFwdSm90ILi2EN4cute5tupleIJNS5_1CILi1EEES8_S8_EEENS6_IJNS7_ILi128EEESA_NS7_ILi192EEEEEELi128ENS_6half_tEfNS_4arch4Sm90ELb0ELb0ELb1ELb1ELb0ELb0ELb0ELb1ELb1ELb1ELb0ELb0EEENS1_21CollectiveEpilogueFwdINS6_IJSA_SA_SA_EEES9_SD_SF_Li256ELb1ELb1ELb0ELb0EEENS1_36VarlenDynamicPersistentTileSchedulerILi128ELi128ELi256ELi128ELb0ELb1ELb1ELb0ELb1ELb1EEEEEEEEEvNT_6ParamsE,(.L_x_3195 - _ZN7cutlass13device_kernelIN5flash11enable_sm90INS1_16FlashAttnFwdSm90INS1_25CollectiveMainloopFwdSm90ILi2EN4cute5tupleIJNS5_1CILi1EEES8_S8_EEENS6_IJNS7_ILi128EEESA_NS7_ILi192EEEEEELi128ENS_6half_tEfNS_4arch4Sm90ELb0ELb0ELb1ELb1ELb0ELb0ELb0ELb1ELb1ELb1ELb0ELb0EEENS1_21CollectiveEpilogueFwdINS6_IJSA_SA_SA_EEES9_SD_SF_Li256ELb1ELb1ELb0ELb0EEENS1_36VarlenDynamicPersistentTileSchedulerILi128ELi128ELi256ELi128ELb0ELb1ELb1ELb0ELb1ELb1EEEEEEEEEvNT_6ParamsE)
        .other          _ZN7cutlass13device_kernelIN5flash11enable_sm90INS1_16FlashAttnFwdSm90INS1_25CollectiveMainloopFwdSm90ILi2EN4cute5tupleIJNS5_1CILi1EEES8_S8_EEENS6_IJNS7_ILi128EEESA_NS7_ILi192EEEEEELi128ENS_6half_tEfNS_4arch4Sm90ELb0ELb0ELb1ELb1ELb0ELb0ELb0ELb1ELb1ELb1ELb0ELb0EEENS1_21CollectiveEpilogueFwdINS6_IJSA_SA_SA_EEES9_SD_SF_Li256ELb1ELb1ELb0ELb0EEENS1_36VarlenDynamicPersistentTileSchedulerILi128ELi128ELi256ELi128ELb0ELb1ELb1ELb0ELb1ELb1EEEEEEEEEvNT_6ParamsE,@"STO_CUDA_ENTRY STV_DEFAULT"
_ZN7cutlass13device_kernelIN5flash11enable_sm90INS1_16FlashAttnFwdSm90INS1_25CollectiveMainloopFwdSm90ILi2EN4cute5tupleIJNS5_1CILi1EEES8_S8_EEENS6_IJNS7_ILi128EEESA_NS7_ILi192EEEEEELi128ENS_6half_tEfNS_4arch4Sm90ELb0ELb0ELb1ELb1ELb0ELb0ELb0ELb1ELb1ELb1ELb0ELb0EEENS1_21CollectiveEpilogueFwdINS6_IJSA_SA_SA_EEES9_SD_SF_Li256ELb1ELb1ELb0ELb0EEENS1_36VarlenDynamicPersistentTileSchedulerILi128ELi128ELi256ELi128ELb0ELb1ELb1ELb0ELb1ELb1EEEEEEEEEvNT_6ParamsE:
        /* <DEDUP_REMOVED lines=18> */
.L_x_359:
[----:B------:R-:W-:Y:S05]  /*0120*/  BSYNC B0 ;  /* 0x0000000000007941 */ /* 0x000fea0003800000 */
.L_x_358:
        /* <DEDUP_REMOVED lines=41> */
.L_x_360:
[----:B------:R-:W3:Y:S01]  /*03c0*/  SHFL.IDX PT, R2, R0, RZ, 0x1f ;  /* 0x00001fff00027589 */ /* 0x000ee200000e0000 */
[----:B------:R-:W-:Y:S01]  /*03d0*/  NOP ;  /* 0x0000000000007918 */ /* 0x000fe20000000000 */
[----:B---3--:R-:W-:-:S13]  /*03e0*/  ISETP.NE.AND P0, PT, R2, RZ, PT ;  /* 0x000000ff0200720c */ /* 0x008fda0003f05270 */
        /* <DEDUP_REMOVED lines=18> */
[----:B---3--:R-:W-:Y:S01]  /*0510*/  NOP ;  /* 0x0000000000007918 */ /* 0x008fe20000000000 */
.L_x_361:
[----:B------:R-:W3:Y:S01]  /*0520*/  SHFL.IDX PT, R2, R0, RZ, 0x1f ;  /* 0x00001fff00027589 */ /* 0x000ee200000e0000 */
[----:B------:R-:W-:Y:S01]  /*0530*/  NOP ;  /* 0x0000000000007918 */ /* 0x000fe20000000000 */
[----:B---3--:R-:W-:-:S13]  /*0540*/  ISETP.NE.AND P0, PT, R2, RZ, PT ;  /* 0x000000ff0200720c */ /* 0x008fda0003f05270 */
[----:B------:R-:W-:Y:S05]  /*0550*/  @P0 BRA `(.L_x_362) ;  /* 0x0000000000380947 */ /* 0x000fea0003800000 */
[----:B0-----:R-:W0:Y:S01]  /*0560*/  S2UR UR5, SR_CgaCtaId ;  /* 0x00000000000579c3 */ /* 0x001e220000008800 */
[----:B------:R-:W-:Y:S01]  /*0570*/  UMOV UR4, 0x400 ;  /* 0x0000040000047882 */ /* 0x000fe20000000000 */
[----:B------:R-:W-:Y:S01]  /*0580*/  UMOV UR7, 0x1 ;  /* 0x0000000100077882 */ /* 0x000fe20000000000 */
[----:B------:R-:W-:Y:S01]  /*0590*/  ELECT P0, URZ, PT ;  /* 0x00000000003f782f */ /* 0x000fe20003800000 */
[----:B0-----:R-:W-:Y:S02]  /*05a0*/  ULEA UR6, UR5, UR4, 0x18 ;  /* 0x0000000405067291 */ /* 0x001fe4000f8ec03f */
[----:B------:R-:W-:-:S04]  /*05b0*/  UIADD3 UR4, -UR7, 0x100000, URZ ;  /* 0x0010000007047890 */ /* 0x000fc8000fffe13f */
[----:B------:R-:W-:Y:S02]  /*05c0*/  USHF.L.U32 UR5, UR4, 0xb, URZ ;  /* 0x0000000b04057899 */ /* 0x000fe4000800063f */
[----:B------:R-:W-:Y:S01]  /*05d0*/  USHF.L.U32 UR4, UR4, 0x1, URZ ;  /* 0x0000000104047899 */ /* 0x000fe2000800063f */
[----:B------:R-:W0:Y:S11]  /*05e0*/  FENCE.VIEW.ASYNC.S ;  /* 0x00000000000073c6 */ /* 0x000e360000000000 */
[----:B0-----:R3:W0:Y:S01]  /*05f0*/  SYNCS.EXCH.64 URZ, [UR6+0x34870], UR4 ;  /* 0x03487004063f75b2 */ /* 0x0016220008000100 */
[----:B------:R3:W0:Y:S01]  /*0600*/  SYNCS.EXCH.64 URZ, [UR6+0x34880], UR4 ;  /* 0x03488004063f75b2 */ /* 0x0006220008000100 */
[----:B------:R3:W0:Y:S01]  /*0610*/  SYNCS.EXCH.64 URZ, [UR6+0x34878], UR4 ;  /* 0x03487804063f75b2 */ /* 0x0006220008000100 */
[----:B------:R3:W0:Y:S02]  /*0620*/  SYNCS.EXCH.64 URZ, [UR6+0x34888], UR4 ;  /* 0x03488804063f75b2 */ /* 0x0006240008000100 */
[----:B---3--:R-:W-:Y:S01]  /*0630*/  NOP ;  /* 0x0000000000007918 */ /* 0x008fe20000000000 */
.L_x_362:
        /* <DEDUP_REMOVED lines=22> */
.L_x_363:
        /* <DEDUP_REMOVED lines=22> */
.L_x_364:
[----:B0-----:R-:W-:Y:S01]  /*0900*/  UMOV UR4, 0x1 ;  /* 0x0000000100047882 */ /* 0x001fe20000000000 */
[----:B------:R-:W-:Y:S01]  /*0910*/  PLOP3.LUT P0, PT, PT, PT, UP0, 0x80, 0x0 ;  /* 0x000000000000781c */ /* 0x000fe20003f0f008 */
[----:B------:R-:W-:Y:S01]  /*0920*/  USEL UR4, UR4, 0x2, !UP0 ;  /* 0x0000000204047887 */ /* 0x000fe2000c000000 */
[----:B------:R-:W-:-:S05]  /*0930*/  NOP ;  /* 0x0000000000007918 */ /* 0x000fca0000000000 */
[----:B------:R-:W-:-:S05]  /*0940*/  IMAD.U32 R2, RZ, RZ, UR4 ;  /* 0x00000004ff027e24 */ /* 0x000fca000f8e00ff */
[----:B------:R0:W-:Y:S01]  /*0950*/  STL [R1+0x5c], R2 ;  /* 0x00005c0201007387 */ /* 0x0001e20000100800 */
[----:B-12-4-:R-:W-:Y:S06]  /*0960*/  BAR.SYNC.DEFER_BLOCKING 0x0 ;  /* 0x0000000000007b1d */ /* 0x016fec0000010000 */
[----:B------:R-:W-:Y:S05]  /*0970*/  @!P0 BRA `(.L_x_365) ;  /* 0x0000009400d48947 */ /* 0x000fea0003800000 */
.L_x_366:
[----:B------:R-:W-:-:S08]  /*0980*/  NOP ;  /* 0x0000000000007918 */ /* 0x000fd00000000000 */
[----:B------:R-:W1:Y:S02]  /*0990*/  USETMAXREG.TRY_ALLOC.CTAPOOL UP0, 0xf0 ;  /* 0x000000f0000079c8 */ /* 0x000e640008000600 */
[----:B-1----:R-:W-:-:S13]  /*09a0*/  PLOP3.LUT P0, PT, PT, PT, UP0, 0x80, 0x0 ;  /* 0x000000000000781c */ /* 0x002fda0003f0f008 */
[----:B------:R-:W-:Y:S05]  /*09b0*/  @!P0 BRA `(.L_x_366) ;  /* 0xfffffffc00f08947 */ /* 0x000fea000383ffff */
[----:B------:R-:W1:Y:S08]  /*09c0*/  S2UR UR5, SR_CgaCtaId ;  /* 0x00000000000579c3 */ /* 0x000e700000008800 */
[----:B------:R-:W-:Y:S06]  /*09d0*/  BAR.ARV 0x8, 0x180 ;  /* 0x0206000000007b1d */ /* 0x000fec0000002000 */
[----:B------:R-:W-:-:S02]  /*09e0*/  UMOV UR4, 0x400 ;  /* 0x0000040000047882 */ /* 0x000fc40000000000 */
[----:B------:R-:W-:Y:S01]  /*09f0*/  BAR.SYNC.DEFER_BLOCKING 0x5, 0x180 ;  /* 0x0146000000007b1d */ /* 0x000fe20000010000 */
[----:B-1----:R-:W-:-:S09]  /*0a00*/  ULEA UR4, UR5, UR4, 0x18 ;  /* 0x0000000405047291 */ /* 0x002fd2000f8ec03f */
[----:B------:R-:W1:Y:S01]  /*0a10*/  LDS.128 R44, [UR4+0x348d0] ;  /* 0x0348d004ff2c7984 */ /* 0x000e620008000c00 */
[----:B------:R-:W-:Y:S01]  /*0a20*/  ULDC UR4, c[0x0][0xc3c] ;  /* 0x00030f0000047ab9 */ /* 0x000fe20000000800 */
[----:B------:R-:W-:Y:S06]  /*0a30*/  BAR.ARV 0x4, 0x180 ;  /* 0x0106000000007b1d */ /* 0x000fec0000002000 */
[----:B-1----:R-:W-:-:S13]  /*0a40*/  ISETP.GE.AND P0, PT, R47, UR4, PT ;  /* 0x000000042f007c0c */ /* 0x002fda000bf06270 */
[----:B------:R-:W-:Y:S05]  /*0a50*/  @P0 EXIT ;  /* 0x000000000000094d */ /* 0x000fea0003800000 */
[----:B0-----:R-:W2:Y:S01]  /*0a60*/  LDL R2, [R1+0x5c] ;  /* 0x00005c0001027983 */ /* 0x001ea20000100800 */
[----:B------:R-:W-:Y:S01]  /*0a70*/  R2UR UR6, R45 ;  /* 0x000000002d0672ca */ /* 0x000fe200000e0000 */
[----:B------:R-:W-:Y:S01]  /*0a80*/  IMAD.MOV.U32 R16, RZ, RZ, RZ ;  /* 0x000000ffff107224 */ /* 0x000fe200078e00ff */
[----:B------:R-:W-:Y:S01]  /*0a90*/  R2UR UR5, R46 ;  /* 0x000000002e0572ca */ /* 0x000fe200000e0000 */
[----:B------:R-:W0:Y:S01]  /*0aa0*/  S2R R0, SR_TID.X ;  /* 0x0000000000007919 */ /* 0x000e220000002100 */
[----:B------:R-:W-:Y:S01]  /*0ab0*/  MOV R185, RZ ;  /* 0x000000ff00b97202 */ /* 0x000fe20000000f00 */
[----:B0-----:R-:W-:-:S05]  /*0ac0*/  VIADD R196, R0, 0xffffff80 ;  /* 0xffffff8000c47836 */ /* 0x001fca0000000000 */
[----:B------:R-:W-:-:S04]  /*0ad0*/  SHF.R.S32.HI R3, RZ, 0x1f, R196 ;  /* 0x0000001fff037819 */ /* 0x000fc800000114c4 */
[CC--:B------:R-:W-:Y:S02]  /*0ae0*/  LEA.HI R5, R3.reuse, R196.reuse, RZ, 0x7 ;  /* 0x000000c403057211 */ /* 0x0c0fe400078f38ff */
[----:B------:R-:W-:Y:S02]  /*0af0*/  LEA.HI R0, R3, R196, RZ, 0x4 ;  /* 0x000000c403007211 */ /* 0x000fe400078f20ff */
[----:B------:R-:W-:Y:S02]  /*0b00*/  LOP3.LUT R187, R5, 0xffffff80, RZ, 0xc0, !PT ;  /* 0xffffff8005bb7812 */ /* 0x000fe400078ec0ff */
[----:B------:R-:W-:Y:S02]  /*0b10*/  SHF.R.S32.HI R9, RZ, 0x4, R0 ;  /* 0x00000004ff097819 */ /* 0x000fe40000011400 */
[----:B------:R-:W-:Y:S01]  /*0b20*/  LOP3.LUT R7, R0, 0x3fffff0, RZ, 0xc0, !PT ;  /* 0x03fffff000077812 */ /* 0x000fe200078ec0ff */
[----:B------:R-:W-:Y:S01]  /*0b30*/  IMAD.IADD R187, R196, 0x1, -R187 ;  /* 0x00000001c4bb7824 */ /* 0x000fe200078e0abb */
[----:B------:R-:W-:-:S02]  /*0b40*/  LEA.HI R0, R0, R9, RZ, 0x1 ;  /* 0x0000000900007211 */ /* 0x000fc400078f08ff */
[----:B------:R-:W-:Y:S01]  /*0b50*/  SHF.R.S32.HI R188, RZ, 0x7, R5 ;  /* 0x00000007ffbc7819 */ /* 0x000fe20000011405 */
[----:B------:R-:W-:Y:S01]  /*0b60*/  IMAD.IADD R7, R196, 0x1, -R7 ;  /* 0x00000001c4077824 */ /* 0x000fe200078e0a07 */
[----:B------:R-:W-:Y:S02]  /*0b70*/  SHF.R.S32.HI R4, RZ, 0x1f, R187 ;  /* 0x0000001fff047819 */ /* 0x000fe400000114bb */
[----:B------:R-:W-:Y:S02]  /*0b80*/  LOP3.LUT R0, R0, 0x1ffffffe, RZ, 0xc0, !PT ;  /* 0x1ffffffe00007812 */ /* 0x000fe400078ec0ff */
[CC--:B------:R-:W-:Y:S02]  /*0b90*/  LEA.HI R6, R4.reuse, R187.reuse, RZ, 0x2 ;  /* 0x000000bb04067211 */ /* 0x0c0fe400078f10ff */
[----:B------:R-:W-:Y:S01]  /*0ba0*/  LEA.HI R4, R4, R187, RZ, 0x5 ;  /* 0x000000bb04047211 */ /* 0x000fe200078f28ff */
[----:B------:R-:W-:Y:S01]  /*0bb0*/  IMAD.IADD R0, R9, 0x1, -R0 ;  /* 0x0000000109007824 */ /* 0x000fe200078e0a00 */
[--C-:B------:R-:W-:Y:S01]  /*0bc0*/  SHF.R.S32.HI R8, RZ, 0x2, R6.reuse ;  /* 0x00000002ff087819 */ /* 0x100fe20000011406 */
[----:B------:R-:W-:Y:S01]  /*0bd0*/  IMAD.MOV.U32 R9, RZ, RZ, -0x2 ;  /* 0xfffffffeff097424 */ /* 0x000fe200078e00ff */
[----:B------:R-:W-:-:S02]  /*0be0*/  SHF.R.S32.HI R11, RZ, 0x1f, R6 ;  /* 0x0000001fff0b7819 */ /* 0x000fc40000011406 */
[----:B------:R-:W-:Y:S02]  /*0bf0*/  LEA.HI R5, R5, R188, RZ, 0x1 ;  /* 0x000000bc05057211 */ /* 0x000fe400078f08ff */
[----:B------:R-:W-:Y:S02]  /*0c00*/  LEA.HI R11, R11, R8, RZ, 0x3 ;  /* 0x000000080b0b7211 */ /* 0x000fe400078f18ff */
[----:B------:R-:W-:Y:S02]  /*0c10*/  SHF.R.S32.HI R4, RZ, 0x5, R4 ;  /* 0x00000005ff047819 */ /* 0x000fe40000011404 */
[----:B------:R-:W-:Y:S02]  /*0c20*/  LOP3.LUT R11, R11, 0xfffffff8, RZ, 0xc0, !PT ;  /* 0xfffffff80b0b7812 */ /* 0x000fe400078ec0ff */
[----:B------:R-:W-:Y:S02]  /*0c30*/  LOP3.LUT R5, R5, 0x3fffffe, RZ, 0xc0, !PT ;  /* 0x03fffffe05057812 */ /* 0x000fe400078ec0ff */
[----:B------:R-:W-:-:S02]  /*0c40*/  IADD3 R11, R8, -R11, RZ ;  /* 0x8000000b080b7210 */ /* 0x000fc40007ffe0ff */
[----:B------:R-:W-:Y:S01]  /*0c50*/  LOP3.LUT R6, R6, 0x7ffffffc, RZ, 0xc0, !PT ;  /* 0x7ffffffc06067812 */ /* 0x000fe200078ec0ff */
[----:B------:R-:W-:Y:S02]  /*0c60*/  IMAD.IADD R5, R188, 0x1, -R5 ;  /* 0x00000001bc057824 */ /* 0x000fe400078e0a05 */
[----:B------:R-:W-:Y:S02]  /*0c70*/  IMAD R4, R4, 0x10, R11 ;  /* 0x0000001004047824 */ /* 0x000fe400078e020b */
[----:B------:R-:W-:Y:S02]  /*0c80*/  IMAD.IADD R6, R187, 0x1, -R6 ;  /* 0x00000001bb067824 */ /* 0x000fe400078e0a06 */
[----:B------:R-:W-:Y:S02]  /*0c90*/  IMAD R189, R5, 0x40, R4 ;  /* 0x0000004005bd7824 */ /* 0x000fe400078e0204 */
[----:B------:R-:W-:Y:S01]  /*0ca0*/  IMAD R190, R6, R9, 0x80 ;  /* 0x0000008006be7424 */ /* 0x000fe200078e0209 */
[----:B--2---:R-:W-:-:S02]  /*0cb0*/  R2UR UR4, R2 ;  /* 0x00000000020472ca */ /* 0x004fc400000e0000 */
[----:B------:R-:W-:-:S05]  /*0cc0*/  LEA.HI R2, R3, R196, RZ, 0x5 ;  /* 0x000000c403027211 */ /* 0x000fca00078f28ff */
[----:B------:R-:W-:-:S05]  /*0cd0*/  IMAD.SHL.U32 R2, R2, 0x20, RZ ;  /* 0x0000002002027824 */ /* 0x000fca00078e00ff */
[----:B------:R-:W-:Y:S01]  /*0ce0*/  LOP3.LUT R2, R2, 0xfffffc00, RZ, 0xc0, !PT ;  /* 0xfffffc0002027812 */ /* 0x000fe200078ec0ff */
[----:B------:R-:W-:-:S04]  /*0cf0*/  ULOP3.LUT UR4, UR4, 0x1, URZ, 0xfc, !UPT ;  /* 0x0000000104047892 */ /* 0x000fc8000f8efc3f */
[----:B------:R-:W-:Y:S01]  /*0d00*/  IMAD R7, R7, 0x40, R2 ;  /* 0x0000004007077824 */ /* 0x000fe200078e0202 */
[CC--:B------:R-:W-:Y:S01]  /*0d10*/  LEA.HI R2, R3.reuse, R196.reuse, RZ, 0x2 ;  /* 0x000000c403027211 */ /* 0x0c0fe200078f10ff */
[----:B------:R-:W-:Y:S01]  /*0d20*/  IMAD.U32 R193, RZ, RZ, UR4 ;  /* 0x00000004ffc17e24 */ /* 0x000fe2000f8e00ff */
[----:B------:R-:W-:Y:S01]  /*0d30*/  LEA.HI R3, R3, R196, RZ, 0x3 ;  /* 0x000000c403037211 */ /* 0x000fe200078f18ff */
[----:B------:R-:W-:Y:S01]  /*0d40*/  IMAD R192, R0, 0x8, R7 ;  /* 0x0000000800c07824 */ /* 0x000fe200078e0207 */
[----:B------:R-:W-:Y:S01]  /*0d50*/  LOP3.LUT R7, R2, 0xfffffffc, RZ, 0xc0, !PT ;  /* 0xfffffffc02077812 */ /* 0x000fe200078ec0ff */
[----:B------:R-:W-:Y:S01]  /*0d60*/  IMAD.MOV.U32 R2, RZ, RZ, RZ ;  /* 0x000000ffff027224 */ /* 0x000fe200078e00ff */
[----:B------:R-:W-:Y:S02]  /*0d70*/  LOP3.LUT R19, R3, 0xfffffff8, RZ, 0xc0, !PT ;  /* 0xfffffff803137812 */ /* 0x000fe400078ec0ff */
[----:B------:R-:W-:Y:S01]  /*0d80*/  SHF.R.S32.HI R184, RZ, 0x3, R3 ;  /* 0x00000003ffb87819 */ /* 0x000fe20000011403 */
[----:B------:R-:W-:-:S02]  /*0d90*/  IMAD.IADD R7, R196, 0x1, -R7 ;  /* 0x00000001c4077824 */ /* 0x000fc400078e0a07 */
[----:B------:R-:W-:-:S03]  /*0da0*/  IMAD.IADD R19, R196, 0x1, -R19 ;  /* 0x00000001c4137824 */ /* 0x000fc600078e0a13 */
[----:B------:R-:W-:Y:S01]  /*0db0*/  LEA.HI R0, R7, R7, RZ, 0x1 ;  /* 0x0000000707007211 */ /* 0x000fe200078f08ff */
[----:B------:R-:W-:-:S03]  /*0dc0*/  IMAD.SHL.U32 R17, R19, 0x8, RZ ;  /* 0x0000000813117824 */ /* 0x000fc600078e00ff */
[----:B------:R-:W-:Y:S01]  /*0dd0*/  LOP3.LUT R0, R0, 0x1ffffffe, RZ, 0xc0, !PT ;  /* 0x1ffffffe00007812 */ /* 0x000fe200078ec0ff */
[----:B------:R-:W-:Y:S01]  /*0de0*/  VIADD R18, R17, 0x40 ;  /* 0x0000004011127836 */ /* 0x000fe20000000000 */
[----:B------:R-:W-:-:S03]  /*0df0*/  SHF.R.S32.HI R195, RZ, 0x1f, R17 ;  /* 0x0000001fffc37819 */ /* 0x000fc60000011411 */
[----:B------:R-:W-:Y:S01]  /*0e00*/  IMAD.IADD R0, R7, 0x1, -R0 ;  /* 0x0000000107007824 */ /* 0x000fe200078e0a00 */
[----:B------:R-:W-:-:S03]  /*0e10*/  SHF.R.S32.HI R194, RZ, 0x1f, R18 ;  /* 0x0000001fffc27819 */ /* 0x000fc60000011412 */
[----:B------:R-:W-:-:S07]  /*0e20*/  IMAD R191, R0, 0x8, R189 ;  /* 0x0000000800bf7824 */ /* 0x000fce00078e02bd */
.L_x_409:
[----:B0-2-4-:R-:W0:Y:S01]  /*0e30*/  LDC.64 R4, c[0x0][0xc88] ;  /* 0x00032200ff047b82 */ /* 0x015e220000000a00 */
[----:B------:R-:W-:Y:S01]  /*0e40*/  ULDC.64 UR12, c[0x0][0x208] ;  /* 0x00008200000c7ab9 */ /* 0x000fe20000000a00 */
[----:B------:R-:W-:Y:S01]  /*0e50*/  ULDC.64 UR8, c[0x0][0xa28] ;  /* 0x00028a0000087ab9 */ /* 0x000fe20000000a00 */
[----:B------:R-:W-:Y:S01]  /*0e60*/  ULDC.64 UR10, c[0x0][0xa20] ;  /* 0x00028800000a7ab9 */ /* 0x000fe20000000a00 */
[----:B0-----:R-:W-:-:S06]  /*0e70*/  IMAD.WIDE R4, R47, 0x4, R4 ;  /* 0x000000042f047825 */ /* 0x001fcc00078e0204 */
[----:B------:R-:W2:Y:S01]  /*0e80*/  LDG.E R4, desc[UR12][R4.64] ;  /* 0x0000000c04047981 */ /* 0x000ea2000c1e1900 */
[----:B------:R-:W-:Y:S02]  /*0e90*/  UISETP.NE.U32.AND UP0, UPT, UR8, URZ, UPT ;  /* 0x0000003f0800728c */ /* 0x000fe4000bf05070 */
[----:B------:R-:W-:Y:S02]  /*0ea0*/  UISETP.NE.U32.AND UP1, UPT, UR10, URZ, UPT ;  /* 0x0000003f0a00728c */ /* 0x000fe4000bf25070 */
[----:B------:R-:W-:Y:S02]  /*0eb0*/  UISETP.NE.AND.EX UP0, UPT, UR9, URZ, UPT, UP0 ;  /* 0x0000003f0900728c */ /* 0x000fe4000bf05300 */
[----:B------:R-:W-:-:S04]  /*0ec0*/  UISETP.NE.AND.EX UP1, UPT, UR11, URZ, UPT, UP1 ;  /* 0x0000003f0b00728c */ /* 0x000fc8000bf25310 */
[----:B------:R-:W-:Y:S02]  /*0ed0*/  PLOP3.LUT P0, PT, PT, PT, UP0, 0x80, 0x0 ;  /* 0x000000000000781c */ /* 0x000fe40003f0f008 */
[----:B------:R-:W-:Y:S02]  /*0ee0*/  PLOP3.LUT P1, PT, PT, PT, UP1, 0x80, 0x0 ;  /* 0x000000000000781c */ /* 0x000fe40003f2f018 */
[----:B--2---:R-:W-:-:S13]  /*0ef0*/  R2UR UR61, R4 ;  /* 0x00000000043d72ca */ /* 0x004fda00000e0000 */
[----:B------:R-:W-:Y:S02]  /*0f00*/  USHF.R.S32.HI UR4, URZ, 0x1f, UR61 ;  /* 0x0000001f3f047899 */ /* 0x000fe4000801143d */
[----:B------:R-:W-:Y:S02]  /*0f10*/  @UP0 ULEA UR8, UP2, UR61, UR8, 0x2 ;  /* 0x000000083d080291 */ /* 0x000fe4000f84103f */
[----:B------:R-:W-:Y:S02]  /*0f20*/  @UP1 ULEA UR10, UP3, UR61, UR10, 0x2 ;  /* 0x0000000a3d0a1291 */ /* 0x000fe4000f86103f */
[----:B------:R-:W-:Y:S02]  /*0f30*/  @UP0 ULEA.HI.X UR9, UR61, UR9, UR4, 0x2, UP2 ;  /* 0x000000093d090291 */ /* 0x000fe400090f1404 */
[----:B------:R-:W-:Y:S01]  /*0f40*/  IMAD.U32 R186, RZ, RZ, UR4 ;  /* 0x00000004ffba7e24 */ /* 0x000fe2000f8e00ff */
[----:B------:R-:W-:Y:S01]  /*0f50*/  @UP1 ULEA.HI.X UR11, UR61, UR11, UR4, 0x2, UP3 ;  /* 0x0000000b3d0b1291 */ /* 0x000fe200098f1404 */
[----:B------:R-:W-:-:S02]  /*0f60*/  IMAD.U32 R4, RZ, RZ, UR8 ;  /* 0x00000008ff047e24 */ /* 0x000fc4000f8e00ff */
[----:B------:R-:W-:Y:S01]  /*0f70*/  IMAD.U32 R6, RZ, RZ, UR10 ;  /* 0x0000000aff067e24 */ /* 0x000fe2000f8e00ff */
[----:B------:R-:W-:Y:S01]  /*0f80*/  ULDC UR4, c[0x0][0x424] ;  /* 0x0001090000047ab9 */ /* 0x000fe20000000800 */
[----:B------:R-:W-:Y:S01]  /*0f90*/  IMAD.U32 R5, RZ, RZ, UR9 ;  /* 0x00000009ff057e24 */ /* 0x000fe2000f8e00ff */
[----:B------:R-:W-:Y:S01]  /*0fa0*/  MOV R7, UR11 ;  /* 0x0000000b00077c02 */ /* 0x000fe20008000f00 */
[----:B------:R-:W-:-:S03]  /*0fb0*/  ULDC.64 UR8, c[0x0][0x418] ;  /* 0x0001060000087ab9 */ /* 0x000fc60000000a00 */
[----:B------:R-:W2:Y:S04]  /*0fc0*/  @P0 LDG.E R4, desc[UR12][R4.64] ;  /* 0x0000000c04040981 */ /* 0x000ea8000c1e1900 */
[----:B---3--:R-:W3:Y:S01]  /*0fd0*/  @P1 LDG.E R6, desc[UR12][R6.64] ;  /* 0x0000000c06061981 */ /* 0x008ee2000c1e1900 */
[----:B------:R-:W-:Y:S01]  /*0fe0*/  UISETP.NE.U32.AND UP0, UPT, UR8, URZ, UPT ;  /* 0x0000003f0800728c */ /* 0x000fe2000bf05070 */
[----:B------:R-:W-:Y:S01]  /*0ff0*/  IMAD.U32 R22, RZ, RZ, UR6 ;  /* 0x00000006ff167e24 */ /* 0x000fe2000f8e00ff */
[----:B------:R-:W-:Y:S01]  /*1000*/  ULDC UR6, c[0x0][0x2f0] ;  /* 0x0000bc0000067ab9 */ /* 0x000fe20000000800 */
[----:B------:R-:W-:Y:S01]  /*1010*/  UMOV UR44, URZ ;  /* 0x0000003f002c7c82 */ /* 0x000fe20008000000 */
[----:B------:R-:W-:Y:S01]  /*1020*/  UISETP.NE.AND.EX UP0, UPT, UR9, URZ, UPT, UP0 ;  /* 0x0000003f0900728c */ /* 0x000fe2000bf05300 */
[----:B------:R-:W-:Y:S01]  /*1030*/  IMAD.MOV.U32 R0, RZ, RZ, RZ ;  /* 0x000000ffff007224 */ /* 0x000fe200078e00ff */
[----:B------:R-:W-:Y:S01]  /*1040*/  CS2R R86, SRZ ;  /* 0x0000000000567805 */ /* 0x000fe2000001ff00 */
[----:B------:R-:W-:Y:S01]  /*1050*/  IMAD.MOV.U32 R3, RZ, RZ, RZ ;  /* 0x000000ffff037224 */ /* 0x000fe200078e00ff */
[----:B------:R-:W-:Y:S01]  /*1060*/  USEL UR4, UR4, 0x1, UP0 ;  /* 0x0000000104047887 */ /* 0x000fe20008000000 */
[----:B------:R-:W-:-:S02]  /*1070*/  CS2R R84, SRZ ;  /* 0x0000000000547805 */ /* 0x000fc4000001ff00 */
[----:B------:R-:W-:Y:S02]  /*1080*/  CS2R R82, SRZ ;  /* 0x0000000000527805 */ /* 0x000fe4000001ff00 */
[----:B------:R-:W-:Y:S01]  /*1090*/  CS2R R80, SRZ ;  /* 0x0000000000507805 */ /* 0x000fe2000001ff00 */
[----:B------:R-:W-:Y:S01]  /*10a0*/  UIMAD UR4, UR4, UR6, URZ ;  /* 0x00000006040472a4 */ /* 0x000fe2000f8e023f */
        /* <DEDUP_REMOVED lines=15> */
[----:B------:R-:W-:Y:S01]  /*11a0*/  CS2R R48, SRZ ;  /* 0x0000000000307805 */ /* 0x000fe2000001ff00 */
[----:B------:R-:W-:Y:S01]  /*11b0*/  IMAD.MOV.U32 R29, RZ, RZ, RZ ;  /* 0x000000ffff1d7224 */ /* 0x000fe200078e00ff */
[----:B------:R-:W-:-:S02]  /*11c0*/  CS2R R32, SRZ ;  /* 0x0000000000207805 */ /* 0x000fc4000001ff00 */
[----:B------:R-:W-:Y:S02]  /*11d0*/  CS2R R36, SRZ ;  /* 0x0000000000247805 */ /* 0x000fe4000001ff00 */
[----:B------:R-:W-:Y:S02]  /*11e0*/  CS2R R42, SRZ ;  /* 0x00000000002a7805 */ /* 0x000fe4000001ff00 */
[----:B------:R-:W-:Y:S02]  /*11f0*/  CS2R R40, SRZ ;  /* 0x0000000000287805 */ /* 0x000fe4000001ff00 */
[----:B------:R-:W-:Y:S01]  /*1200*/  CS2R R38, SRZ ;  /* 0x0000000000267805 */ /* 0x000fe2000001ff00 */
[----:B------:R-:W-:Y:S01]  /*1210*/  IMAD.U32 R23, RZ, RZ, UR5 ;  /* 0x00000005ff177e24 */ /* 0x000fe2000f8e00ff */
[----:B--2---:R-:W-:Y:S02]  /*1220*/  @P0 R2UR UR44, R4 ;  /* 0x00000000042c02ca */ /* 0x004fe400000e0000 */
[----:B------:R-:W-:-:S02]  /*1230*/  PLOP3.LUT P0, PT, PT, PT, PT, 0x80, 0x0 ;  /* 0x000000000000781c */ /* 0x000fc40003f0f070 */
[----:B---3--:R-:W-:Y:S01]  /*1240*/  @P1 R2UR UR4, R6 ;  /* 0x00000000060412ca */ /* 0x008fe200000e0000 */
[----:B-1----:R-:W-:-:S14]  /*1250*/  @P1 BRA `(.L_x_367) ;  /* 0x0000000000381947 */ /* 0x002fdc0003800000 */
[----:B------:R-:W-:Y:S02]  /*1260*/  ULDC.64 UR6, c[0x0][0xa08] ;  /* 0x0002820000067ab9 */ /* 0x000fe40000000a00 */
[----:B------:R-:W-:-:S04]  /*1270*/  ISETP.NE.U32.AND P1, PT, RZ, UR6, PT ;  /* 0x00000006ff007c0c */ /* 0x000fc8000bf25070 */
[----:B------:R-:W-:-:S13]  /*1280*/  ISETP.NE.AND.EX P1, PT, RZ, UR7, PT, P1 ;  /* 0x00000007ff007c0c */ /* 0x000fda000bf25310 */
[----:B------:R-:W-:Y:S05]  /*1290*/  @!P1 BRA `(.L_x_367) ;  /* 0x0000000000289947 */ /* 0x000fea0003800000 */
[----:B------:R-:W-:Y:S01]  /*12a0*/  ULDC.64 UR4, c[0x0][0xa08] ;  /* 0x0002820000047ab9 */ /* 0x000fe20000000a00 */
[----:B------:R-:W-:Y:S01]  /*12b0*/  ULDC.64 UR6, c[0x0][0x208] ;  /* 0x0000820000067ab9 */ /* 0x000fe20000000a00 */
[----:B------:R-:W-:-:S06]  /*12c0*/  UIMAD.WIDE UR4, UR61, 0x4, UR4 ;  /* 0x000000043d0478a5 */ /* 0x000fcc000f8e0204 */
[----:B------:R-:W-:Y:S02]  /*12d0*/  IMAD.U32 R4, RZ, RZ, UR4 ;  /* 0x00000004ff047e24 */ /* 0x000fe4000f8e00ff */
[----:B------:R-:W-:-:S05]  /*12e0*/  IMAD.U32 R5, RZ, RZ, UR5 ;  /* 0x00000005ff057e24 */ /* 0x000fca000f8e00ff */
[----:B------:R-:W2:Y:S04]  /*12f0*/  LDG.E R7, desc[UR6][R4.64] ;  /* 0x0000000604077981 */ /* 0x000ea8000c1e1900 */
[----:B------:R-:W3:Y:S01]  /*1300*/  LDG.E R6, desc[UR6][R4.64+0x4] ;  /* 0x0000040604067981 */ /* 0x000ee2000c1e1900 */
[----:B--2---:R-:W-:Y:S02]  /*1310*/  R2UR UR4, R7 ;  /* 0x00000000070472ca */ /* 0x004fe400000e0000 */
[----:B---3--:R-:W-:-:S13]  /*1320*/  R2UR UR5, R6 ;  /* 0x00000000060572ca */ /* 0x008fda00000e0000 */
[----:B------:R-:W-:-:S12]  /*1330*/  UIADD3 UR4, -UR4, UR5, URZ ;  /* 0x0000000504047290 */ /* 0x000fd8000fffe13f */
.L_x_367:
[----:B------:R-:W-:Y:S01]  /*1340*/  UIADD3 UR44, -UR44, UR4, URZ ;  /* 0x000000042c2c7290 */ /* 0x000fe2000fffe13f */
[----:B------:R-:W-:Y:S02]  /*1350*/  CS2R R88, SRZ ;  /* 0x0000000000587805 */ /* 0x000fe4000001ff00 */
[----:B------:R-:W-:Y:S02]  /*1360*/  CS2R R34, SRZ ;  /* 0x0000000000227805 */ /* 0x000fe4000001ff00 */
[----:B------:R-:W-:Y:S01]  /*1370*/  CS2R R90, SRZ ;  /* 0x00000000005a7805 */ /* 0x000fe2000001ff00 */
[----:B------:R-:W-:Y:S01]  /*1380*/  UISETP.GE.AND UP0, UPT, UR44, 0x1, UPT ;  /* 0x000000012c00788c */ /* 0x000fe2000bf06270 */
[----:B------:R-:W-:Y:S01]  /*1390*/  CS2R R6, SRZ ;  /* 0x0000000000067805 */ /* 0x000fe2000001ff00 */
[----:B------:R-:W-:Y:S01]  /*13a0*/  UIADD3 UR4, UR44, 0x7f, URZ ;  /* 0x0000007f2c047890 */ /* 0x000fe2000fffe03f */
[----:B------:R-:W-:Y:S01]  /*13b0*/  IMAD.MOV.U32 R8, RZ, RZ, RZ ;  /* 0x000000ffff087224 */ /* 0x000fe200078e00ff */
[----:B------:R-:W-:Y:S01]  /*13c0*/  MOV R93, RZ ;  /* 0x000000ff005d7202 */ /* 0x000fe20000000f00 */
[----:B------:R-:W-:Y:S01]  /*13d0*/  IMAD.MOV.U32 R10, RZ, RZ, RZ ;  /* 0x000000ffff0a7224 */ /* 0x000fe200078e00ff */
[----:B------:R-:W-:Y:S01]  /*13e0*/  PLOP3.LUT P1, PT, PT, PT, UP0, 0x80, 0x0 ;  /* 0x000000000000781c */ /* 0x000fe20003f2f008 */
[----:B------:R-:W-:Y:S01]  /*13f0*/  USHF.R.S32.HI UR5, URZ, 0x1f, UR4 ;  /* 0x0000001f3f057899 */ /* 0x000fe20008011404 */
[----:B------:R-:W-:-:S02]  /*1400*/  IMAD.MOV.U32 R12, RZ, RZ, RZ ;  /* 0x000000ffff0c7224 */ /* 0x000fc400078e00ff */
[----:B------:R-:W-:Y:S01]  /*1410*/  IMAD.MOV.U32 R95, RZ, RZ, RZ ;  /* 0x000000ffff5f7224 */ /* 0x000fe200078e00ff */
[----:B------:R-:W-:-:S08]  /*1420*/  ULEA.HI UR5, UR5, UR4, URZ, 0x7 ;  /* 0x0000000405057291 */ /* 0x000fd0000f8f383f */
[----:B------:R-:W-:Y:S05]  /*1430*/  @!P1 BRA `(.L_x_368) ;  /* 0x0000006800549947 */ /* 0x000fea0003800000 */
[----:B------:R-:W0:Y:S01]  /*1440*/  SHFL.IDX PT, R0, R188, RZ, 0x1f ;  /* 0x00001fffbc007589 */ /* 0x000e2200000e0000 */
[----:B------:R-:W1:Y:S01]  /*1450*/  S2UR UR8, SR_CgaCtaId ;  /* 0x00000000000879c3 */ /* 0x000e620000008800 */
[----:B------:R-:W-:Y:S01]  /*1460*/  UMOV UR7, 0x400 ;  /* 0x0000040000077882 */ /* 0x000fe20000000000 */
[----:B------:R-:W-:Y:S01]  /*1470*/  USHF.R.S32.HI UR45, URZ, 0x7, UR5 ;  /* 0x000000073f2d7899 */ /* 0x000fe20008011405 */
[----:B0-----:R-:W-:Y:S01]  /*1480*/  R2UR UR4, R0 ;  /* 0x00000000000472ca */ /* 0x001fe200000e0000 */
[----:B-1----:R-:W-:-:S04]  /*1490*/  ULEA UR7, UR8, UR7, 0x18 ;  /* 0x0000000708077291 */ /* 0x002fc8000f8ec03f */
[----:B------:R-:W-:-:S04]  /*14a0*/  UIADD3 UR7, UR7, 0x10400, URZ ;  /* 0x0001040007077890 */ /* 0x000fc8000fffe03f */
[----:B------:R-:W-:-:S04]  /*14b0*/  ULOP3.LUT UP0, URZ, UR7, 0x3ff, URZ, 0xc0, !UPT ;  /* 0x000003ff073f7892 */ /* 0x000fc8000f80c03f */
[----:B------:R-:W-:Y:S02]  /*14c0*/  ULEA.HI UR6, UR4, UR4, URZ, 0x1 ;  /* 0x0000000404067291 */ /* 0x000fe4000f8f083f */
[----:B------:R-:W-:Y:S02]  /*14d0*/  PLOP3.LUT P0, PT, PT, PT, UP0, 0x80, 0x0 ;  /* 0x000000000000781c */ /* 0x000fe40003f0f008 */
[----:B------:R-:W-:-:S04]  /*14e0*/  ULOP3.LUT UR6, UR6, 0x1e, URZ, 0xc0, !UPT ;  /* 0x0000001e06067892 */ /* 0x000fc8000f8ec03f */
[----:B------:R-:W-:-:S04]  /*14f0*/  UIADD3 UR6, UR4, -UR6, URZ ;  /* 0x8000000604067290 */ /* 0x000fc8000fffe03f */
[----:B------:R-:W-:-:S04]  /*1500*/  ULEA UR6, UR6, UR7, 0xd ;  /* 0x0000000706067291 */ /* 0x000fc8000f8e683f */
[----:B------:R-:W-:-:S04]  /*1510*/  USHF.R.U32.HI UR6, URZ, 0x4, UR6 ;  /* 0x000000043f067899 */ /* 0x000fc80008011606 */
        /* <DEDUP_REMOVED lines=10> */
[----:B------:R-:W-:Y:S01]  /*15c0*/  MOV R12, 0x1 ;  /* 0x00000001000c7802 */ /* 0x000fe20000000f00 */
[----:B------:R-:W-:Y:S02]  /*15d0*/  IMAD.U32 R6, RZ, RZ, UR4 ;  /* 0x00000004ff067e24 */ /* 0x000fe4000f8e00ff */
[----:B------:R-:W-:-:S02]  /*15e0*/  IMAD.U32 R7, RZ, RZ, UR5 ;  /* 0x00000005ff077e24 */ /* 0x000fc4000f8e00ff */
[----:B------:R-:W-:Y:S02]  /*15f0*/  IMAD.U32 R11, RZ, RZ, UR7 ;  /* 0x00000007ff0b7e24 */ /* 0x000fe4000f8e00ff */
[----:B------:R-:W-:Y:S02]  /*1600*/  IMAD.MOV.U32 R8, RZ, RZ, 0x70 ;  /* 0x00000070ff087424 */ /* 0x000fe400078e00ff */
[----:B0-----:R-:W-:-:S07]  /*1610*/  IMAD.MOV.U32 R13, RZ, RZ, RZ ;  /* 0x000000ffff0d7224 */ /* 0x001fce00078e00ff */
[----:B------:R-:W-:-:S07]  /*1620*/  LEPC R20, `(.L_x_369) ;  /* 0x000000001014794e */ /* 0x000fce0000000000 */
[----:B-1----:R-:W-:Y:S05]  /*1630*/  CALL.ABS.NOINC R14 ;  /* 0x000000000e007343 */ /* 0x002fea0003c00000 */
.L_x_369:
[----:B------:R-:W0:Y:S01]  /*1640*/  S2UR UR5, SR_CgaCtaId ;  /* 0x00000000000579c3 */ /* 0x000e220000008800 */
[----:B------:R-:W-:Y:S01]  /*1650*/  LEA.HI R0, R185, R185, RZ, 0x1 ;  /* 0x000000b9b9007211 */ /* 0x000fe200078f08ff */
[----:B------:R-:W-:Y:S01]  /*1660*/  UMOV UR4, 0x400 ;  /* 0x0000040000047882 */ /* 0x000fe20000000000 */
[----:B------:R-:W-:Y:S01]  /*1670*/  R2UR UR6, R193 ;  /* 0x00000000c10672ca */ /* 0x000fe200000e0000 */
[----:B------:R-:W-:Y:S01]  /*1680*/  BSSY B0, `(.L_x_370) ;  /* 0x000000a000007945 */ /* 0x000fe20003800000 */
[----:B------:R-:W-:-:S05]  /*1690*/  LOP3.LUT R0, R0, 0xfffffffe, RZ, 0xc0, !PT ;  /* 0xfffffffe00007812 */ /* 0x000fca00078ec0ff */
[----:B------:R-:W-:-:S05]  /*16a0*/  IMAD.IADD R3, R185, 0x1, -R0 ;  /* 0x00000001b9037824 */ /* 0x000fca00078e0a00 */
[----:B------:R-:W-:Y:S01]  /*16b0*/  SHF.L.U32 R3, R3, 0x1f, RZ ;  /* 0x0000001f03037819 */ /* 0x000fe200000006ff */
[----:B------:R-:W-:-:S05]  /*16c0*/  IMAD.U32 R4, RZ, RZ, UR6 ;  /* 0x00000006ff047e24 */ /* 0x000fca000f8e00ff */
[----:B------:R-:W-:Y:S01]  /*16d0*/  ISETP.NE.AND P0, PT, R4, 0x3, PT ;  /* 0x000000030400780c */ /* 0x000fe20003f05270 */
[----:B0-----:R-:W-:-:S06]  /*16e0*/  ULEA UR4, UR5, UR4, 0x18 ;  /* 0x0000000405047291 */ /* 0x001fcc000f8ec03f */
[----:B------:R-:W-:-:S04]  /*16f0*/  IMAD.U32 R0, RZ, RZ, UR4 ;  /* 0x00000004ff007e24 */ /* 0x000fc8000f8e00ff */
[----:B------:R-:W0:Y:S02]  /*1700*/  SYNCS.PHASECHK.TRANS64.TRYWAIT P1, [R0+URZ+0x34800], R3 ;  /* 0x03480003000075a7 */ /* 0x000e24000802017f */
[----:B0-----:R-:W-:Y:S05]  /*1710*/  @!P1 BRA `(.L_x_371) ;  /* 0x000000e800ec9947 */ /* 0x001fea0003800000 */
.L_x_534:
[----:B------:R-:W-:Y:S05]  /*1720*/  BSYNC B0 ;  /* 0x0000000000007941 */ /* 0x000fea0003800000 */
.L_x_370:
[----:B------:R-:W-:Y:S05]  /*1730*/  @!P0 BRA `(.L_x_372) ;  /* 0x0000000000048947 */ /* 0x000fea0003800000 */
[----:B------:R-:W-:Y:S01]  /*1740*/  BPT.TRAP 0x1 ;  /* 0x000000040000795c */ /* 0x000fe20000300000 */
.L_x_372:
[----:B0-----:R-:W-:Y:S01]  /*1750*/  IMAD R3, R2, 0x8, R0 ;  /* 0x0000000802037824 */ /* 0x001fe200078e0200 */
[----:B------:R-:W-:-:S04]  /*1760*/  SHF.L.U32 R4, R16, 0x1f, RZ ;  /* 0x0000001f10047819 */ /* 0x000fc800000006ff */
[----:B------:R0:W1:Y:S01]  /*1770*/  SYNCS.PHASECHK.TRANS64.TRYWAIT P2, [R3+URZ+0x34830], R4 ;  /* 0x03483004030075a7 */ /* 0x000062000804017f */
[----:B------:R-:W-:Y:S05]  /*1780*/  @!P0 BRA `(.L_x_373) ;  /* 0x0000000000048947 */ /* 0x000fea0003800000 */
[----:B------:R-:W-:Y:S01]  /*1790*/  BPT.TRAP 0x1 ;  /* 0x000000040000795c */ /* 0x000fe20000300000 */
.L_x_373:
[----:B------:R-:W2:Y:S01]  /*17a0*/  S2R R5, SR_TID.X ;  /* 0x0000000000057919 */ /* 0x000ea20000002100 */
[----:B------:R-:W-:Y:S01]  /*17b0*/  IMAD.MOV.U32 R151, RZ, RZ, RZ ;  /* 0x000000ffff977224 */ /* 0x000fe200078e00ff */
[----:B--2---:R-:W-:Y:S01]  /*17c0*/  LOP3.LUT P1, RZ, R5, 0x7f, RZ, 0xc0, !PT ;  /* 0x0000007f05ff7812 */ /* 0x004fe2000782c0ff */
[----:B-1----:R-:W-:-:S12]  /*17d0*/  @P2 BRA `(.L_x_374) ;  /* 0x0000000000082947 */ /* 0x002fd80003800000 */
[----:B------:R-:W1:Y:S02]  /*17e0*/  SYNCS.PHASECHK.TRANS64.TRYWAIT P2, [R3+URZ+0x34830], R4 ;  /* 0x03483004030075a7 */ /* 0x000e64000804017f */
[----:B-1----:R-:W-:Y:S05]  /*17f0*/  @!P2 BRA `(.L_x_375) ;  /* 0x000000e800c8a947 */ /* 0x002fea0003800000 */
.L_x_374:
[----:B------:R-:W-:Y:S05]  /*1800*/  WARPSYNC.ALL ;  /* 0x0000000000007948 */ /* 0x000fea0003800000 */
[----:B------:R-:W-:Y:S01]  /*1810*/  R2UR UR4, R0 ;  /* 0x00000000000472ca */ /* 0x000fe200000e0000 */
[----:B------:R-:W-:Y:S01]  /*1820*/  ULOP3.LUT UR56, UR56, 0x10000, URZ, 0xfc, !UPT ;  /* 0x0001000038387892 */ /* 0x000fe2000f8efc3f */
[----:B------:R-:W-:Y:S01]  /*1830*/  R2UR UR58, R2 ;  /* 0x00000000023a72ca */ /* 0x000fe200000e0000 */
[----:B------:R-:W-:Y:S01]  /*1840*/  WARPGROUP.ARRIVE ;  /* 0x00000000000079c5 */ /* 0x000fe20000000000 */
[----:B------:R-:W-:Y:S01]  /*1850*/  UMOV UR57, 0x40000040 ;  /* 0x4000004000397882 */ /* 0x000fe20000000000 */
[----:B------:R-:W-:Y:S01]  /*1860*/  UMOV UR59, 0x40000040 ;  /* 0x40000040003b7882 */ /* 0x000fe20000000000 */
[----:B------:R-:W-:Y:S01]  /*1870*/  UIADD3 UR52, UR56, 0x2, URZ ;  /* 0x0000000238347890 */ /* 0x000fe2000fffe03f */
[----:B------:R-:W-:Y:S01]  /*1880*/  VIADD R6, R190, UR44 ;  /* 0x0000002cbe067c36 */ /* 0x000fe20008000000 */
[----:B------:R-:W-:Y:S01]  /*1890*/  UMOV UR53, 0x40000040 ;  /* 0x4000004000357882 */ /* 0x000fe20000000000 */
[----:B------:R-:W-:Y:S01]  /*18a0*/  UMOV UR55, 0x40000040 ;  /* 0x4000004000377882 */ /* 0x000fe20000000000 */
[----:B------:R-:W-:Y:S01]  /*18b0*/  UIADD3 UR8, UR56, 0x4, URZ ;  /* 0x0000000438087890 */ /* 0x000fe2000fffe03f */
[----:B------:R-:W-:Y:S01]  /*18c0*/  IMAD.U32 R9, RZ, RZ, UR45 ;  /* 0x0000002dff097e24 */ /* 0x000fe2000f8e00ff */
[----:B------:R-:W-:Y:S01]  /*18d0*/  UMOV UR9, 0x40000040 ;  /* 0x4000004000097882 */ /* 0x000fe20000000000 */
[----:B------:R-:W-:Y:S01]  /*18e0*/  UIADD3 UR4, UR4, 0x1c400, URZ ;  /* 0x0001c40004047890 */ /* 0x000fe2000fffe03f */
[----:B------:R-:W-:Y:S01]  /*18f0*/  P2R R8, PR, RZ, 0x1 ;  /* 0x00000001ff087803 */ /* 0x000fe20000000000 */
[----:B------:R-:W-:Y:S01]  /*1900*/  UMOV UR11, 0x40000040 ;  /* 0x40000040000b7882 */ /* 0x000fe20000000000 */
[----:B------:R-:W-:Y:S01]  /*1910*/  UIADD3 UR12, UR56, 0x6, URZ ;  /* 0x00000006380c7890 */ /* 0x000fe2000fffe03f */
[----:B------:R-:W-:Y:S01]  /*1920*/  IMAD R6, R9, -0x80, R6 ;  /* 0xffffff8009067824 */ /* 0x000fe200078e0206 */
[----:B------:R-:W-:Y:S01]  /*1930*/  USHF.R.U32.HI UR4, URZ, 0x4, UR4 ;  /* 0x000000043f047899 */ /* 0x000fe20008011604 */
[----:B01----:R-:W-:Y:S01]  /*1940*/  @!P1 IADD3 R3, R3, 0x34840, RZ ;  /* 0x0003484003039810 */ /* 0x003fe20007ffe0ff */
[----:B------:R-:W-:Y:S01]  /*1950*/  UMOV UR13, 0x40000040 ;  /* 0x40000040000d7882 */ /* 0x000fe20000000000 */
[----:B------:R-:W-:Y:S01]  /*1960*/  UMOV UR15, 0x40000040 ;  /* 0x40000040000f7882 */ /* 0x000fe20000000000 */
[----:B------:R-:W-:Y:S01]  /*1970*/  ULOP3.LUT UR4, UR4, 0x3fff, URZ, 0xc0, !UPT ;  /* 0x00003fff04047892 */ /* 0x000fe2000f8ec03f */
[C---:B------:R-:W-:Y:S01]  /*1980*/  ISETP.GT.AND P2, PT, R6.reuse, RZ, PT ;  /* 0x000000ff0600720c */ /* 0x040fe20003f44270 */
[----:B------:R-:W-:Y:S01]  /*1990*/  UIADD3 UR16, UR56, 0x400, URZ ;  /* 0x0000040038107890 */ /* 0x000fe2000fffe03f */
[C---:B------:R-:W-:Y:S01]  /*19a0*/  ISETP.GT.AND P3, PT, R6.reuse, 0x1, PT ;  /* 0x000000010600780c */ /* 0x040fe20003f64270 */
[----:B------:R-:W-:Y:S01]  /*19b0*/  ULOP3.LUT UR60, UR4, 0x10000, URZ, 0xfc, !UPT ;  /* 0x00010000043c7892 */ /* 0x000fe2000f8efc3f */
[C---:B------:R-:W-:Y:S01]  /*19c0*/  ISETP.GT.AND P6, PT, R6.reuse, 0x8, PT ;  /* 0x000000080600780c */ /* 0x040fe20003fc4270 */
[----:B------:R-:W-:Y:S01]  /*19d0*/  UMOV UR17, 0x40000040 ;  /* 0x4000004000117882 */ /* 0x000fe20000000000 */
[----:B------:R-:W-:Y:S01]  /*19e0*/  UMOV UR19, 0x40000040 ;  /* 0x4000004000137882 */ /* 0x000fe20000000000 */
[----:B------:R-:W-:Y:S01]  /*19f0*/  UIMAD UR58, UR58, 0xc00, UR60 ;  /* 0x00000c003a3a78a4 */ /* 0x000fe2000f8e023c */
[C---:B------:R-:W-:Y:S01]  /*1a00*/  ISETP.GT.AND P5, PT, R6.reuse, 0x9, PT ;  /* 0x000000090600780c */ /* 0x040fe20003fa4270 */
[----:B------:R-:W-:Y:S01]  /*1a10*/  UIADD3 UR20, UR56, 0x402, URZ ;  /* 0x0000040238147890 */ /* 0x000fe2000fffe03f */
[----:B------:R-:W-:Y:S01]  /*1a20*/  ISETP.GT.AND P4, PT, R6, 0x10, PT ;  /* 0x000000100600780c */ /* 0x000fe20003f84270 */
[----:B------:R-:W-:Y:S01]  /*1a30*/  UIADD3 UR54, UR58, 0x2, URZ ;  /* 0x000000023a367890 */ /* 0x000fe2000fffe03f */
[----:B------:R-:W-:Y:S01]  /*1a40*/  @!P1 PRMT R3, RZ, 0x654, R3 ;  /* 0x00000654ff039816 */ /* 0x000fe20000000003 */
[----:B------:R-:W-:Y:S01]  /*1a50*/  UIADD3 UR10, UR58, 0x4, URZ ;  /* 0x000000043a0a7890 */ /* 0x000fe2000fffe03f */
[----:B------:R-:W-:Y:S01]  /*1a60*/  IMAD.MOV.U32 R150, RZ, RZ, R151 ;  /* 0x000000ffff967224 */ /* 0x000fe200078e0097 */
[----:B------:R-:W-:-:S02]  /*1a70*/  UIADD3 UR14, UR58, 0x6, URZ ;  /* 0x000000063a0e7890 */ /* 0x000fc4000fffe03f */
[----:B------:R-:W-:Y:S01]  /*1a80*/  HGMMA.64x128x16.F32 R24, gdesc[UR56], RZ, !UPT, gsb0 ;  /* 0x01e00000381879f0 */ /* 0x000fe2000c0008ff */
        /* <DEDUP_REMOVED lines=42> */
[----:B------:R-:W-:Y:S01]  /*1d30*/  ULDC UR4, c[0x0][0x9d8] ;  /* 0x0002760000047ab9 */ /* 0x000fe20000000800 */
[----:B------:R-:W-:Y:S01]  /*1d40*/  ULDC UR5, c[0x0][0x988] ;  /* 0x0002620000057ab9 */ /* 0x000fe20000000800 */
[----:B------:R-:W-:Y:S01]  /*1d50*/  UISETP.GE.AND UP0, UPT, UR44, 0x81, UPT ;  /* 0x000000812c00788c */ /* 0x000fe2000bf06270 */
        /* <DEDUP_REMOVED lines=17> */
[----:B------:R-:W-:Y:S01]  /*1e70*/  IMAD.MOV.U32 R88, RZ, RZ, R151 ;  /* 0x000000ffff587224 */ /* 0x000fe200078e0097 */
        /* <DEDUP_REMOVED lines=270> */
[----:B------:R-:W-:Y:S01]  /*2f60*/  ISETP.GT.AND P2, PT, R6, 0x79, PT ;  /* 0x000000790600780c */ /* 0x000fe20003f44270 */
[----:B------:R-:W-:-:S04]  /*2f70*/  IMAD.U32 R6, RZ, RZ, UR5 ;  /* 0x00000005ff067e24 */ /* 0x000fc8000f8e00ff */
[----:B------:R-:W3:Y:S01]  /*2f80*/  MUFU.TANH R82, R82 ;  /* 0x0000005200527308 */ /* 0x000ee20000002400 */
[----:B0-----:R-:W-:-:S04]  /*2f90*/  FSEL R145, R84, -INF , P3 ;  /* 0xff80000054917808 */ /* 0x001fc80001800000 */
[----:B------:R-:W-:-:S03]  /*2fa0*/  FMNMX.FTZ R12, R145, R12, !PT ;  /* 0x0000000c910c7209 */ /* 0x000fc60007810000 */
[----:B------:R-:W0:Y:S01]  /*2fb0*/  MUFU.TANH R83, R83 ;  /* 0x0000005300537308 */ /* 0x000e220000002400 */
[----:B-1----:R-:W-:-:S04]  /*2fc0*/  FSEL R147, R85, -INF , P2 ;  /* 0xff80000055937808 */ /* 0x002fc80001000000 */
[----:B------:R-:W-:-:S03]  /*2fd0*/  FMNMX.FTZ R12, R147, R12, !PT ;  /* 0x0000000c930c7209 */ /* 0x000fc60007810000 */
[----:B------:R-:W1:Y:S02]  /*2fe0*/  MUFU.TANH R86, R86 ;  /* 0x0000005600567308 */ /* 0x000e640000002400 */
[----:B------:R-:W4:Y:S06]  /*2ff0*/  SHFL.BFLY PT, R9, R12, 0x2, 0x1f ;  /* 0x0c401f000c097f89 */ /* 0x000f2c00000e0000 */
[----:B------:R-:W-:Y:S01]  /*3000*/  MUFU.TANH R87, R87 ;  /* 0x0000005700577308 */ /* 0x000fe20000002400 */
[----:B----4-:R-:W-:-:S05]  /*3010*/  FMNMX.FTZ R14, R12, R9, !PT ;  /* 0x000000090c0e7209 */ /* 0x010fca0007810000 */
[----:B------:R-:W4:Y:S02]  /*3020*/  SHFL.BFLY PT, R9, R14, 0x1, 0x1f ;  /* 0x0c201f000e097f89 */ /* 0x000f2400000e0000 */
[----:B----4-:R-:W-:-:S04]  /*3030*/  FMNMX.FTZ R9, R14, R9, !PT ;  /* 0x000000090e097209 */ /* 0x010fc80007810000 */
[C---:B------:R-:W-:Y:S01]  /*3040*/  FSETP.NEU.FTZ.AND P0, PT, R9.reuse, -INF , PT ;  /* 0xff8000000900780b */ /* 0x040fe20003f1d000 */
[----:B------:R-:W-:-:S05]  /*3050*/  FMUL.FTZ R20, R9, R6 ;  /* 0x0000000609147220 */ /* 0x000fca0000410000 */
[----:B------:R-:W-:Y:S02]  /*3060*/  FSEL R20, R20, RZ, P0 ;  /* 0x000000ff14147208 */ /* 0x000fe40000000000 */
[----:B------:R-:W-:Y:S02]  /*3070*/  ISETP.NE.AND P0, PT, R8, RZ, PT ;  /* 0x000000ff0800720c */ /* 0x000fe40003f05270 */
[----:B------:R-:W4:Y:S01]  /*3080*/  MUFU.TANH R8, R79 ;  /* 0x0000004f00087308 */ /* 0x000f220000002400 */
[--C-:B------:R-:W-:Y:S01]  /*3090*/  FFMA.FTZ R67, R10, R6, -R20.reuse ;  /* 0x000000060a437223 */ /* 0x100fe20000010814 */
[----:B------:R-:W-:Y:S01]  /*30a0*/  FMNMX.FTZ R10, R5, R4, !PT ;  /* 0x00000004050a7209 */ /* 0x000fe20007810000 */
[-CC-:B------:R-:W-:Y:S01]  /*30b0*/  FFMA.FTZ R69, R91, R6.reuse, -R20.reuse ;  /* 0x000000065b457223 */ /* 0x180fe20000010814 */
[-CC-:B------:R-:W-:Y:S01]  /*30c0*/  FFMA.FTZ R176, R93, R6.reuse, -R20.reuse ;  /* 0x000000065db07223 */ /* 0x180fe20000010814 */
[----:B---3--:R-:W-:Y:S01]  /*30d0*/  FSEL R93, R82, -INF , P5 ;  /* 0xff800000525d7808 */ /* 0x008fe20002800000 */
[--C-:B------:R-:W-:Y:S01]  /*30e0*/  FFMA.FTZ R71, R95, R6, -R20.reuse ;  /* 0x000000065f477223 */ /* 0x100fe20000010814 */
[----:B------:R-:W-:Y:S01]  /*30f0*/  FMNMX.FTZ R10, R7, R10, !PT ;  /* 0x0000000a070a7209 */ /* 0x000fe20007810000 */
[-CC-:B------:R-:W-:Y:S01]  /*3100*/  FFMA.FTZ R178, R97, R6.reuse, -R20.reuse ;  /* 0x0000000661b27223 */ /* 0x180fe20000010814 */
[----:B0-----:R-:W-:Y:S01]  /*3110*/  FSEL R95, R83, -INF , P4 ;  /* 0xff800000535f7808 */ /* 0x001fe20002000000 */
[--C-:B------:R-:W-:Y:S01]  /*3120*/  FFMA.FTZ R73, R99, R6, -R20.reuse ;  /* 0x0000000663497223 */ /* 0x100fe20000010814 */
[----:B------:R-:W-:Y:S01]  /*3130*/  FMNMX.FTZ R10, R13, R10, !PT ;  /* 0x0000000a0d0a7209 */ /* 0x000fe20007810000 */
[-CC-:B------:R-:W-:Y:S01]  /*3140*/  FFMA.FTZ R180, R11, R6.reuse, -R20.reuse ;  /* 0x000000060bb47223 */ /* 0x180fe20000010814 */
[----:B-1----:R-:W-:Y:S01]  /*3150*/  FSEL R97, R86, -INF , P3 ;  /* 0xff80000056617808 */ /* 0x002fe20001800000 */
[--C-:B------:R-:W-:Y:S01]  /*3160*/  FFMA.FTZ R182, R89, R6, -R20.reuse ;  /* 0x0000000659b67223 */ /* 0x100fe20000010814 */
[----:B------:R-:W-:Y:S01]  /*3170*/  FMNMX.FTZ R10, R15, R10, !PT ;  /* 0x0000000a0f0a7209 */ /* 0x000fe20007810000 */
[----:B------:R-:W-:Y:S01]  /*3180*/  MUFU.EX2 R67, R67 ;  /* 0x0000004300437308 */ /* 0x000fe20000000800 */
[----:B----4-:R-:W-:Y:S01]  /*3190*/  FSEL R91, R8, -INF , P6 ;  /* 0xff800000085b7808 */ /* 0x010fe20003000000 */
[--C-:B------:R-:W-:Y:S01]  /*31a0*/  FFMA.FTZ R172, R101, R6, -R20.reuse ;  /* 0x0000000665ac7223 */ /* 0x100fe20000010814 */
[----:B------:R-:W-:Y:S01]  /*31b0*/  FMNMX.FTZ R10, R21, R10, !PT ;  /* 0x0000000a150a7209 */ /* 0x000fe20007810000 */
[-CC-:B------:R-:W-:Y:S01]  /*31c0*/  FFMA.FTZ R75, R103, R6.reuse, -R20.reuse ;  /* 0x00000006674b7223 */ /* 0x180fe20000010814 */
[----:B------:R-:W-:Y:S01]  /*31d0*/  FSEL R99, R87, -INF , P2 ;  /* 0xff80000057637808 */ /* 0x000fe20001000000 */
        /* <DEDUP_REMOVED lines=35> */
[----:B------:R-:W-:Y:S01]  /*3410*/  FFMA.FTZ R20, R147, R6, -R20 ;  /* 0x0000000693147223 */ /* 0x000fe20000010814 */
[--C-:B------:R-:W-:Y:S01]  /*3420*/  IMAD.MOV.U32 R147, RZ, RZ, R151.reuse ;  /* 0x000000ffff937224 */ /* 0x100fe200078e0097 */
[----:B------:R-:W-:Y:S01]  /*3430*/  FMNMX.FTZ R10, R43, R10, !PT ;  /* 0x0000000a2b0a7209 */ /* 0x000fe20007810000 */
[--C-:B------:R-:W-:Y:S01]  /*3440*/  IMAD.MOV.U32 R131, RZ, RZ, R151.reuse ;  /* 0x000000ffff837224 */ /* 0x100fe200078e0097 */
[-C--:B------:R-:W-:Y:S01]  /*3450*/  MOV R133, R151.reuse ;  /* 0x0000009700857202 */ /* 0x080fe20000000f00 */
[--C-:B------:R-:W-:Y:S01]  /*3460*/  IMAD.MOV.U32 R129, RZ, RZ, R151.reuse ;  /* 0x000000ffff817224 */ /* 0x100fe200078e0097 */
[----:B------:R-:W-:Y:S01]  /*3470*/  FMNMX.FTZ R10, R45, R10, !PT ;  /* 0x0000000a2d0a7209 */ /* 0x000fe20007810000 */
[----:B------:R-:W2:Y:S01]  /*3480*/  MUFU.EX2 R178, R178 ;  /* 0x000000b200b27308 */ /* 0x000ea20000000800 */
[--C-:B------:R-:W-:Y:S01]  /*3490*/  IMAD.MOV.U32 R127, RZ, RZ, R151.reuse ;  /* 0x000000ffff7f7224 */ /* 0x100fe200078e0097 */
[-C--:B------:R-:W-:Y:S01]  /*34a0*/  MOV R123, R151.reuse ;  /* 0x00000097007b7202 */ /* 0x080fe20000000f00 */
[--C-:B------:R-:W-:Y:S01]  /*34b0*/  IMAD.MOV.U32 R125, RZ, RZ, R151.reuse ;  /* 0x000000ffff7d7224 */ /* 0x100fe200078e0097 */
[----:B------:R-:W-:Y:S01]  /*34c0*/  FMNMX.FTZ R10, R47, R10, !PT ;  /* 0x0000000a2f0a7209 */ /* 0x000fe20007810000 */
[--C-:B------:R-:W-:Y:S01]  /*34d0*/  IMAD.MOV.U32 R121, RZ, RZ, R151.reuse ;  /* 0x000000ffff797224 */ /* 0x100fe200078e0097 */
[-C--:B------:R-:W-:Y:S01]  /*34e0*/  MOV R113, R151.reuse ;  /* 0x0000009700717202 */ /* 0x080fe20000000f00 */
[--C-:B------:R-:W-:Y:S01]  /*34f0*/  IMAD.MOV.U32 R119, RZ, RZ, R151.reuse ;  /* 0x000000ffff777224 */ /* 0x100fe200078e0097 */
[----:B------:R-:W-:Y:S01]  /*3500*/  FMNMX.FTZ R10, R49, R10, !PT ;  /* 0x0000000a310a7209 */ /* 0x000fe20007810000 */
[----:B------:R-:W-:Y:S01]  /*3510*/  MUFU.EX2 R73, R73 ;  /* 0x0000004900497308 */ /* 0x000fe20000000800 */
[--C-:B------:R-:W-:Y:S01]  /*3520*/  IMAD.MOV.U32 R117, RZ, RZ, R151.reuse ;  /* 0x000000ffff757224 */ /* 0x100fe200078e0097 */
[----:B------:R-:W-:Y:S01]  /*3530*/  MOV R103, R151 ;  /* 0x0000009700677202 */ /* 0x000fe20000000f00 */
[--C-:B------:R-:W-:Y:S01]  /*3540*/  IMAD.MOV.U32 R115, RZ, RZ, R151.reuse ;  /* 0x000000ffff737224 */ /* 0x100fe200078e0097 */
[----:B------:R-:W-:Y:S01]  /*3550*/  FMNMX.FTZ R10, R51, R10, !PT ;  /* 0x0000000a330a7209 */ /* 0x000fe20007810000 */
[----:B------:R-:W-:-:S02]  /*3560*/  IMAD.MOV.U32 R111, RZ, RZ, R151 ;  /* 0x000000ffff6f7224 */ /* 0x000fc400078e0097 */
[--C-:B------:R-:W-:Y:S01]  /*3570*/  IMAD.MOV.U32 R109, RZ, RZ, R151.reuse ;  /* 0x000000ffff6d7224 */ /* 0x100fe200078e0097 */
[----:B------:R-:W-:Y:S01]  /*3580*/  FMNMX.FTZ R10, R53, R10, !PT ;  /* 0x0000000a350a7209 */ /* 0x000fe20007810000 */
[----:B------:R-:W-:Y:S01]  /*3590*/  MUFU.EX2 R172, R172 ;  /* 0x000000ac00ac7308 */ /* 0x000fe20000000800 */
[--C-:B------:R-:W-:Y:S02]  /*35a0*/  IMAD.MOV.U32 R107, RZ, RZ, R151.reuse ;  /* 0x000000ffff6b7224 */ /* 0x100fe400078e0097 */
[----:B------:R-:W-:Y:S01]  /*35b0*/  FMNMX.FTZ R10, R55, R10, !PT ;  /* 0x0000000a370a7209 */ /* 0x000fe20007810000 */
[--C-:B------:R-:W-:Y:S02]  /*35c0*/  IMAD.MOV.U32 R105, RZ, RZ, R151.reuse ;  /* 0x000000ffff697224 */ /* 0x100fe400078e0097 */
[----:B------:R-:W-:Y:S01]  /*35d0*/  IMAD.MOV.U32 R101, RZ, RZ, R151 ;  /* 0x000000ffff657224 */ /* 0x000fe200078e0097 */
[----:B------:R-:W-:Y:S01]  /*35e0*/  FMNMX.FTZ R10, R57, R10, !PT ;  /* 0x0000000a390a7209 */ /* 0x000fe20007810000 */
[----:B------:R-:W-:Y:S03]  /*35f0*/  MUFU.EX2 R75, R75 ;  /* 0x0000004b004b7308 */ /* 0x000fe60000000800 */
[----:B------:R-:W-:-:S04]  /*3600*/  FMNMX.FTZ R10, R59, R10, !PT ;  /* 0x0000000a3b0a7209 */ /* 0x000fc80007810000 */
        /* <DEDUP_REMOVED lines=11> */
[----:B------:R-:W-:-:S05]  /*36c0*/  FMNMX.FTZ R10, R99, R10, !PT ;  /* 0x0000000a630a7209 */ /* 0x000fca0007810000 */
[----:B------:R-:W0:Y:S01]  /*36d0*/  SHFL.BFLY PT, R11, R10, 0x2, 0x1f ;  /* 0x0c401f000a0b7f89 */ /* 0x000e2200000e0000 */
[----:B------:R-:W-:Y:S08]  /*36e0*/  MUFU.EX2 R170, R170 ;  /* 0x000000aa00aa7308 */ /* 0x000ff00000000800 */
[----:B------:R-:W-:Y:S08]  /*36f0*/  MUFU.EX2 R81, R81 ;  /* 0x0000005100517308 */ /* 0x000ff00000000800 */
[----:B------:R-:W-:Y:S01]  /*3700*/  MUFU.EX2 R152, R152 ;  /* 0x0000009800987308 */ /* 0x000fe20000000800 */
[----:B0-----:R-:W-:-:S07]  /*3710*/  FMNMX.FTZ R8, R10, R11, !PT ;  /* 0x0000000b0a087209 */ /* 0x001fce0007810000 */
[----:B------:R-:W-:Y:S01]  /*3720*/  MUFU.EX2 R83, R83 ;  /* 0x0000005300537308 */ /* 0x000fe20000000800 */
[----:B------:R-:W0:Y:S07]  /*3730*/  SHFL.BFLY PT, R11, R8, 0x1, 0x1f ;  /* 0x0c201f00080b7f89 */ /* 0x000e2e00000e0000 */
[----:B------:R-:W-:Y:S08]  /*3740*/  MUFU.EX2 R154, R154 ;  /* 0x0000009a009a7308 */ /* 0x000ff00000000800 */
[----:B------:R-:W-:Y:S08]  /*3750*/  MUFU.EX2 R85, R85 ;  /* 0x0000005500557308 */ /* 0x000ff00000000800 */
[----:B------:R-:W-:Y:S01]  /*3760*/  MUFU.EX2 R156, R156 ;  /* 0x0000009c009c7308 */ /* 0x000fe20000000800 */
[----:B0-----:R-:W-:-:S04]  /*3770*/  FMNMX.FTZ R11, R8, R11, !PT ;  /* 0x0000000b080b7209 */ /* 0x001fc80007810000 */
[C---:B------:R-:W-:Y:S01]  /*3780*/  FSETP.NEU.FTZ.AND P2, PT, R11.reuse, -INF , PT ;  /* 0xff8000000b00780b */ /* 0x040fe20003f5d000 */
[----:B------:R-:W-:Y:S02]  /*3790*/  FMUL.FTZ R8, R11, R6 ;  /* 0x000000060b087220 */ /* 0x000fe40000410000 */
[----:B------:R-:W-:Y:S03]  /*37a0*/  MUFU.EX2 R87, R87 ;  /* 0x0000005700577308 */ /* 0x000fe60000000800 */
[----:B------:R-:W-:Y:S02]  /*37b0*/  FSEL R8, R8, RZ, P2 ;  /* 0x000000ff08087208 */ /* 0x000fe40001000000 */
[----:B------:R-:W-:-:S03]  /*37c0*/  PLOP3.LUT P2, PT, PT, PT, UP0, 0x80, 0x0 ;  /* 0x000000000000781c */ /* 0x000fc60003f4f008 */
        /* <DEDUP_REMOVED lines=17> */
[----:B0-----:R-:W-:Y:S01]  /*38e0*/  FADD.FTZ R13, R180, R67 ;  /* 0x00000043b40d7221 */ /* 0x001fe20000010000 */
[-CC-:B------:R-:W-:Y:S01]  /*38f0*/  FFMA.FTZ R41, R41, R6.reuse, -R8.reuse ;  /* 0x0000000629297223 */ /* 0x180fe20000010808 */
[-CC-:B------:R-:W-:Y:S01]  /*3900*/  FFMA.FTZ R43, R43, R6.reuse, -R8.reuse ;  /* 0x000000062b2b7223 */ /* 0x180fe20000010808 */
[-CC-:B------:R-:W-:Y:S01]  /*3910*/  FFMA.FTZ R45, R45, R6.reuse, -R8.reuse ;  /* 0x000000062d2d7223 */ /* 0x180fe20000010808 */
[-CC-:B------:R-:W-:Y:S01]  /*3920*/  FFMA.FTZ R47, R47, R6.reuse, -R8.reuse ;  /* 0x000000062f2f7223 */ /* 0x180fe20000010808 */
[-CC-:B------:R-:W-:Y:S01]  /*3930*/  FFMA.FTZ R49, R49, R6.reuse, -R8.reuse ;  /* 0x0000000631317223 */ /* 0x180fe20000010808 */
[-CC-:B------:R-:W-:Y:S01]  /*3940*/  FFMA.FTZ R51, R51, R6.reuse, -R8.reuse ;  /* 0x0000000633337223 */ /* 0x180fe20000010808 */
[----:B------:R-:W0:Y:S01]  /*3950*/  MUFU.EX2 R5, R5 ;  /* 0x0000000500057308 */ /* 0x000e220000000800 */
[----:B-1----:R-:W-:Y:S01]  /*3960*/  FADD.FTZ R4, R182, R13 ;  /* 0x0000000db6047221 */ /* 0x002fe20000010000 */
[-CC-:B------:R-:W-:Y:S01]  /*3970*/  FFMA.FTZ R53, R53, R6.reuse, -R8.reuse ;  /* 0x0000000635357223 */ /* 0x180fe20000010808 */
[-CC-:B------:R-:W-:Y:S01]  /*3980*/  FFMA.FTZ R55, R55, R6.reuse, -R8.reuse ;  /* 0x0000000637377223 */ /* 0x180fe20000010808 */
[-C--:B------:R-:W-:Y:S01]  /*3990*/  FFMA.FTZ R57, R57, R6.reuse, -R8 ;  /* 0x0000000639397223 */ /* 0x080fe20000010808 */
[----:B---3--:R-:W-:Y:S01]  /*39a0*/  FADD.FTZ R13, R69, R4 ;  /* 0x00000004450d7221 */ /* 0x008fe20000010000 */
[-CC-:B------:R-:W-:Y:S01]  /*39b0*/  FFMA.FTZ R59, R59, R6.reuse, -R8.reuse ;  /* 0x000000063b3b7223 */ /* 0x180fe20000010808 */
[-CC-:B------:R-:W-:Y:S01]  /*39c0*/  FFMA.FTZ R61, R61, R6.reuse, -R8.reuse ;  /* 0x000000063d3d7223 */ /* 0x180fe20000010808 */
[----:B------:R-:W1:Y:S01]  /*39d0*/  MUFU.EX2 R7, R7 ;  /* 0x0000000700077308 */ /* 0x000e620000000800 */
[----:B----4-:R-:W-:Y:S01]  /*39e0*/  FADD.FTZ R4, R176, R13 ;  /* 0x0000000db0047221 */ /* 0x010fe20000010000 */
[-CC-:B------:R-:W-:Y:S01]  /*39f0*/  FFMA.FTZ R63, R63, R6.reuse, -R8.reuse ;  /* 0x000000063f3f7223 */ /* 0x180fe20000010808 */
[-CC-:B------:R-:W-:Y:S01]  /*3a00*/  FFMA.FTZ R65, R65, R6.reuse, -R8.reuse ;  /* 0x0000000641417223 */ /* 0x180fe20000010808 */
[-C--:B------:R-:W-:Y:S01]  /*3a10*/  FFMA.FTZ R91, R91, R6.reuse, -R8 ;  /* 0x000000065b5b7223 */ /* 0x080fe20000010808 */
[----:B-----5:R-:W-:Y:S01]  /*3a20*/  FADD.FTZ R13, R71, R4 ;  /* 0x00000004470d7221 */ /* 0x020fe20000010000 */
[-CC-:B------:R-:W-:Y:S01]  /*3a30*/  FFMA.FTZ R93, R93, R6.reuse, -R8.reuse ;  /* 0x000000065d5d7223 */ /* 0x180fe20000010808 */
[-C--:B------:R-:W-:Y:S01]  /*3a40*/  FFMA.FTZ R95, R95, R6.reuse, -R8 ;  /* 0x000000065f5f7223 */ /* 0x080fe20000010808 */
[----:B------:R-:W3:Y:S01]  /*3a50*/  MUFU.EX2 R15, R15 ;  /* 0x0000000f000f7308 */ /* 0x000ee20000000800 */
[----:B--2---:R-:W-:Y:S01]  /*3a60*/  FADD.FTZ R36, R178, R13 ;  /* 0x0000000db2247221 */ /* 0x004fe20000010000 */
[----:B0-----:R-:W-:Y:S01]  /*3a70*/  FADD.FTZ R4, R5, R10 ;  /* 0x0000000a05047221 */ /* 0x001fe20000010000 */
[-CC-:B------:R-:W-:Y:S01]  /*3a80*/  FFMA.FTZ R97, R97, R6.reuse, -R8.reuse ;  /* 0x0000000661617223 */ /* 0x180fe20000010808 */
[----:B------:R-:W-:Y:S01]  /*3a90*/  FFMA.FTZ R99, R99, R6, -R8 ;  /* 0x0000000663637223 */ /* 0x000fe20000010808 */
[----:B------:R-:W-:Y:S01]  /*3aa0*/  F2FP.F16.F32.PACK_AB R181, R10, R5 ;  /* 0x000000050ab5723e */ /* 0x000fe200000000ff */
[----:B------:R-:W-:Y:S01]  /*3ab0*/  IMAD.MOV.U32 R5, RZ, RZ, 0x3f800000 ;  /* 0x3f800000ff057424 */ /* 0x000fe200078e00ff */
[----:B------:R-:W-:Y:S01]  /*3ac0*/  F2FP.F16.F32.PACK_AB R180, R67, R180 ;  /* 0x000000b443b4723e */ /* 0x000fe200000000ff */
[----:B------:R0:W2:Y:S01]  /*3ad0*/  MUFU.EX2 R14, R21 ;  /* 0x00000015000e7308 */ /* 0x0000a20000000800 */
[----:B-1----:R-:W-:Y:S01]  /*3ae0*/  FADD.FTZ R13, R7, R4 ;  /* 0x00000004070d7221 */ /* 0x002fe20000010000 */
[C---:B------:R-:W-:Y:S01]  /*3af0*/  F2FP.F16.F32.PACK_AB R183, R12.reuse, R7 ;  /* 0x000000070cb7723e */ /* 0x040fe200000000ff */
[----:B------:R-:W-:Y:S01]  /*3b00*/  IMAD.MOV.U32 R7, RZ, RZ, 0x3f800000 ;  /* 0x3f800000ff077424 */ /* 0x000fe200078e00ff */
[----:B------:R-:W-:Y:S01]  /*3b10*/  F2FP.F16.F32.PACK_AB R182, R69, R182 ;  /* 0x000000b645b6723e */ /* 0x000fe200000000ff */
[----:B------:R-:W-:Y:S01]  /*3b20*/  FADD.FTZ R4, R12, R13 ;  /* 0x0000000d0c047221 */ /* 0x000fe20000010000 */
[----:B------:R-:W-:-:S02]  /*3b30*/  F2FP.F16.F32.PACK_AB R176, R71, R176 ;  /* 0x000000b047b0723e */ /* 0x000fc400000000ff */
[----:B------:R-:W1:Y:S01]  /*3b40*/  MUFU.EX2 R25, R25 ;  /* 0x0000001900197308 */ /* 0x000e620000000800 */
[----:B0-----:R-:W-:Y:S01]  /*3b50*/  FADD.FTZ R21, R73, R36 ;  /* 0x0000002449157221 */ /* 0x001fe20000010000 */
[----:B---3--:R-:W-:Y:S01]  /*3b60*/  FADD.FTZ R13, R15, R4 ;  /* 0x000000040f0d7221 */ /* 0x008fe20000010000 */
[----:B------:R-:W-:Y:S02]  /*3b70*/  F2FP.F16.F32.PACK_AB R178, R73, R178 ;  /* 0x000000b249b2723e */ /* 0x000fe400000000ff */
[----:B------:R-:W-:Y:S01]  /*3b80*/  FADD.FTZ R38, R172, R21 ;  /* 0x00000015ac267221 */ /* 0x000fe20000010000 */
[C---:B------:R-:W-:Y:S02]  /*3b90*/  F2FP.F16.F32.PACK_AB R172, R75.reuse, R172 ;  /* 0x000000ac4bac723e */ /* 0x040fe400000000ff */
[----:B------:R-:W0:Y:S01]  /*3ba0*/  MUFU.EX2 R24, R27 ;  /* 0x0000001b00187308 */ /* 0x000e220000000800 */
[----:B------:R-:W-:Y:S01]  /*3bb0*/  FADD.FTZ R21, R75, R38 ;  /* 0x000000264b157221 */ /* 0x000fe20000010000 */
[C---:B--2---:R-:W-:Y:S01]  /*3bc0*/  FADD.FTZ R4, R14.reuse, R13 ;  /* 0x0000000d0e047221 */ /* 0x044fe20000010000 */
[----:B------:R-:W-:-:S02]  /*3bd0*/  F2FP.F16.F32.PACK_AB R177, R14, R15 ;  /* 0x0000000f0eb1723e */ /* 0x000fc400000000ff */
[----:B------:R-:W-:Y:S01]  /*3be0*/  FADD.FTZ R38, R174, R21 ;  /* 0x00000015ae267221 */ /* 0x000fe20000010000 */
[C---:B------:R-:W-:Y:S02]  /*3bf0*/  F2FP.F16.F32.PACK_AB R174, R77.reuse, R174 ;  /* 0x000000ae4dae723e */ /* 0x040fe400000000ff */
[----:B------:R-:W2:Y:S01]  /*3c00*/  MUFU.EX2 R29, R29 ;  /* 0x0000001d001d7308 */ /* 0x000ea20000000800 */
[----:B------:R-:W-:Y:S01]  /*3c10*/  FADD.FTZ R21, R77, R38 ;  /* 0x000000264d157221 */ /* 0x000fe20000010000 */
[----:B-1----:R-:W-:-:S03]  /*3c20*/  FADD.FTZ R13, R25, R4 ;  /* 0x00000004190d7221 */ /* 0x002fc60000010000 */
[----:B------:R-:W-:Y:S01]  /*3c30*/  FADD.FTZ R40, R168, R21 ;  /* 0x00000015a8287221 */ /* 0x000fe20000010000 */
[C---:B------:R-:W-:Y:S02]  /*3c40*/  F2FP.F16.F32.PACK_AB R168, R79.reuse, R168 ;  /* 0x000000a84fa8723e */ /* 0x040fe400000000ff */
[----:B------:R-:W1:Y:S01]  /*3c50*/  MUFU.EX2 R26, R31 ;  /* 0x0000001f001a7308 */ /* 0x000e620000000800 */
[C---:B0-----:R-:W-:Y:S01]  /*3c60*/  FADD.FTZ R4, R24.reuse, R13 ;  /* 0x0000000d18047221 */ /* 0x041fe20000010000 */
[----:B------:R-:W-:Y:S01]  /*3c70*/  FADD.FTZ R21, R79, R40 ;  /* 0x000000284f157221 */ /* 0x000fe20000010000 */
[----:B------:R-:W-:-:S03]  /*3c80*/  F2FP.F16.F32.PACK_AB R179, R24, R25 ;  /* 0x0000001918b3723e */ /* 0x000fc600000000ff */
[----:B------:R-:W-:Y:S01]  /*3c90*/  FADD.FTZ R40, R170, R21 ;  /* 0x00000015aa287221 */ /* 0x000fe20000010000 */
[----:B------:R-:W-:Y:S01]  /*3ca0*/  F2FP.F16.F32.PACK_AB R170, R81, R170 ;  /* 0x000000aa51aa723e */ /* 0x000fe200000000ff */
[----:B------:R-:W0:Y:S01]  /*3cb0*/  MUFU.EX2 R33, R33 ;  /* 0x0000002100217308 */ /* 0x000e220000000800 */
[----:B--2---:R-:W-:-:S07]  /*3cc0*/  FADD.FTZ R13, R29, R4 ;  /* 0x000000041d0d7221 */ /* 0x004fce0000010000 */
[----:B------:R-:W2:Y:S01]  /*3cd0*/  MUFU.EX2 R28, R35 ;  /* 0x00000023001c7308 */ /* 0x000ea20000000800 */
[C---:B-1----:R-:W-:Y:S01]  /*3ce0*/  FADD.FTZ R4, R26.reuse, R13 ;  /* 0x0000000d1a047221 */ /* 0x042fe20000010000 */
[----:B------:R-:W-:Y:S01]  /*3cf0*/  FADD.FTZ R13, R81, R40 ;  /* 0x00000028510d7221 */ /* 0x000fe20000010000 */
[----:B------:R-:W-:-:S03]  /*3d00*/  F2FP.F16.F32.PACK_AB R173, R26, R29 ;  /* 0x0000001d1aad723e */ /* 0x000fc600000000ff */
[----:B------:R-:W-:Y:S01]  /*3d10*/  FADD.FTZ R42, R152, R13 ;  /* 0x0000000d982a7221 */ /* 0x000fe20000010000 */
[----:B------:R-:W-:Y:S01]  /*3d20*/  F2FP.F16.F32.PACK_AB R152, R83, R152 ;  /* 0x000000985398723e */ /* 0x000fe200000000ff */
[----:B------:R-:W1:Y:S01]  /*3d30*/  MUFU.EX2 R37, R37 ;  /* 0x0000002500257308 */ /* 0x000e620000000800 */
[----:B0-----:R-:W-:Y:S01]  /*3d40*/  FADD.FTZ R3, R33, R4 ;  /* 0x0000000421037221 */ /* 0x001fe20000010000 */
[----:B------:R-:W-:-:S04]  /*3d50*/  FADD.FTZ R13, R83, R42 ;  /* 0x0000002a530d7221 */ /* 0x000fc80000010000 */
[----:B------:R-:W-:Y:S01]  /*3d60*/  FADD.FTZ R42, R154, R13 ;  /* 0x0000000d9a2a7221 */ /* 0x000fe20000010000 */
[C---:B------:R-:W-:Y:S01]  /*3d70*/  F2FP.F16.F32.PACK_AB R154, R85.reuse, R154 ;  /* 0x0000009a559a723e */ /* 0x040fe200000000ff */
[----:B------:R-:W0:Y:S01]  /*3d80*/  MUFU.EX2 R30, R39 ;  /* 0x00000027001e7308 */ /* 0x000e220000000800 */
[C---:B--2---:R-:W-:Y:S01]  /*3d90*/  FADD.FTZ R4, R28.reuse, R3 ;  /* 0x000000031c047221 */ /* 0x044fe20000010000 */
[----:B------:R-:W-:Y:S01]  /*3da0*/  FADD.FTZ R13, R85, R42 ;  /* 0x0000002a550d7221 */ /* 0x000fe20000010000 */
[----:B------:R-:W-:-:S03]  /*3db0*/  F2FP.F16.F32.PACK_AB R175, R28, R33 ;  /* 0x000000211caf723e */ /* 0x000fc600000000ff */
[----:B------:R-:W-:Y:S01]  /*3dc0*/  FADD.FTZ R42, R156, R13 ;  /* 0x0000000d9c2a7221 */ /* 0x000fe20000010000 */
[----:B------:R-:W-:Y:S01]  /*3dd0*/  F2FP.F16.F32.PACK_AB R156, R87, R156 ;  /* 0x0000009c579c723e */ /* 0x000fe200000000ff */
[----:B------:R-:W2:Y:S01]  /*3de0*/  MUFU.EX2 R41, R41 ;  /* 0x0000002900297308 */ /* 0x000ea20000000800 */
[----:B-1----:R-:W-:Y:S01]  /*3df0*/  FADD.FTZ R3, R37, R4 ;  /* 0x0000000425037221 */ /* 0x002fe20000010000 */
[----:B------:R-:W-:-:S04]  /*3e00*/  FADD.FTZ R13, R87, R42 ;  /* 0x0000002a570d7221 */ /* 0x000fc80000010000 */
[----:B------:R-:W-:Y:S02]  /*3e10*/  FADD.FTZ R42, R158, R13 ;  /* 0x0000000d9e2a7221 */ /* 0x000fe40000010000 */
        /* <DEDUP_REMOVED lines=11> */
[C---:B--2---:R-:W-:Y:S01]  /*3ed0*/  FADD.FTZ R4, R34.reuse, R3 ;  /* 0x0000000322047221 */ /* 0x044fe20000010000 */
[----:B------:R-:W-:-:S06]  /*3ee0*/  F2FP.F16.F32.PACK_AB R153, R34, R45 ;  /* 0x0000002d2299723e */ /* 0x000fcc00000000ff */
[----:B------:R-:W2:Y:S01]  /*3ef0*/  MUFU.EX2 R160, R160 ;  /* 0x000000a000a07308 */ /* 0x000ea20000000800 */
[C---:B-1----:R-:W-:Y:S01]  /*3f00*/  FADD.FTZ R13, R89.reuse, R42 ;  /* 0x0000002a590d7221 */ /* 0x042fe20000010000 */
[----:B------:R-:W-:Y:S01]  /*3f10*/  F2FP.F16.F32.PACK_AB R158, R89, R158 ;  /* 0x0000009e599e723e */ /* 0x000fe200000000ff */
[----:B------:R-:W-:-:S05]  /*3f20*/  IMAD.MOV.U32 R89, RZ, RZ, R151 ;  /* 0x000000ffff597224 */ /* 0x000fca00078e0097 */
        /* <DEDUP_REMOVED lines=9> */
[----:B------:R-:W-:Y:S01]  /*3fc0*/  F2FP.F16.F32.PACK_AB R160, R135, R160 ;  /* 0x000000a087a0723e */ /* 0x000fe200000000ff */
[----:B------:R-:W-:-:S05]  /*3fd0*/  IMAD.MOV.U32 R135, RZ, RZ, R151 ;  /* 0x000000ffff877224 */ /* 0x000fca00078e0097 */
[----:B------:R-:W0:Y:S01]  /*3fe0*/  MUFU.EX2 R38, R55 ;  /* 0x0000003700267308 */ /* 0x000e220000000800 */
[----:B--2---:R-:W-:-:S07]  /*3ff0*/  FADD.FTZ R3, R53, R4 ;  /* 0x0000000435037221 */ /* 0x004fce0000010000 */
[----:B------:R2:W3:Y:S01]  /*4000*/  MUFU.EX2 R162, R139 ;  /* 0x0000008b00a27308 */ /* 0x0004e20000000800 */
[----:B-1----:R-:W-:-:S07]  /*4010*/  FADD.FTZ R13, R137, R44 ;  /* 0x0000002c890d7221 */ /* 0x002fce0000010000 */
[----:B------:R-:W1:Y:S01]  /*4020*/  MUFU.EX2 R57, R57 ;  /* 0x0000003900397308 */ /* 0x000e620000000800 */
[C---:B0-----:R-:W-:Y:S01]  /*4030*/  FADD.FTZ R4, R38.reuse, R3 ;  /* 0x0000000326047221 */ /* 0x041fe20000010000 */
[----:B------:R-:W-:Y:S01]  /*4040*/  F2FP.F16.F32.PACK_AB R157, R38, R53 ;  /* 0x00000035269d723e */ /* 0x000fe200000000ff */
[----:B--2---:R-:W-:-:S05]  /*4050*/  IMAD.MOV.U32 R139, RZ, RZ, R151 ;  /* 0x000000ffff8b7224 */ /* 0x004fca00078e0097 */
[----:B------:R-:W0:Y:S01]  /*4060*/  MUFU.EX2 R141, R141 ;  /* 0x0000008d008d7308 */ /* 0x000e220000000800 */
[C---:B---3--:R-:W-:Y:S01]  /*4070*/  FADD.FTZ R44, R162.reuse, R13 ;  /* 0x0000000da22c7221 */ /* 0x048fe20000010000 */
[----:B------:R-:W-:Y:S01]  /*4080*/  F2FP.F16.F32.PACK_AB R162, R162, R137 ;  /* 0x00000089a2a2723e */ /* 0x000fe200000000ff */
[----:B------:R-:W-:-:S05]  /*4090*/  IMAD.MOV.U32 R137, RZ, RZ, R151 ;  /* 0x000000ffff897224 */ /* 0x000fca00078e0097 */
[----:B------:R-:W2:Y:S01]  /*40a0*/  MUFU.EX2 R40, R59 ;  /* 0x0000003b00287308 */ /* 0x000ea20000000800 */
[----:B-1----:R-:W-:-:S07]  /*40b0*/  FADD.FTZ R3, R57, R4 ;  /* 0x0000000439037221 */ /* 0x002fce0000010000 */
[----:B------:R1:W3:Y:S01]  /*40c0*/  MUFU.EX2 R164, R143 ;  /* 0x0000008f00a47308 */ /* 0x0002e20000000800 */
[----:B0-----:R-:W-:-:S07]  /*40d0*/  FADD.FTZ R13, R141, R44 ;  /* 0x0000002c8d0d7221 */ /* 0x001fce0000010000 */
[----:B------:R-:W0:Y:S01]  /*40e0*/  MUFU.EX2 R61, R61 ;  /* 0x0000003d003d7308 */ /* 0x000e220000000800 */
[C---:B--2---:R-:W-:Y:S01]  /*40f0*/  FADD.FTZ R4, R40.reuse, R3 ;  /* 0x0000000328047221 */ /* 0x044fe20000010000 */
[----:B------:R-:W-:Y:S02]  /*4100*/  F2FP.F16.F32.PACK_AB R159, R40, R57 ;  /* 0x00000039289f723e */ /* 0x000fe400000000ff */
[----:B-1----:R-:W-:-:S04]  /*4110*/  MOV R143, R151 ;  /* 0x00000097008f7202 */ /* 0x002fc80000000f00 */
[----:B------:R-:W1:Y:S01]  /*4120*/  MUFU.EX2 R145, R145 ;  /* 0x0000009100917308 */ /* 0x000e620000000800 */
[C---:B---3--:R-:W-:Y:S01]  /*4130*/  FADD.FTZ R46, R164.reuse, R13 ;  /* 0x0000000da42e7221 */ /* 0x048fe20000010000 */
[----:B------:R-:W-:Y:S01]  /*4140*/  F2FP.F16.F32.PACK_AB R164, R164, R141 ;  /* 0x0000008da4a4723e */ /* 0x000fe200000000ff */
[----:B------:R-:W-:-:S05]  /*4150*/  IMAD.MOV.U32 R141, RZ, RZ, R151 ;  /* 0x000000ffff8d7224 */ /* 0x000fca00078e0097 */
[----:B------:R-:W2:Y:S01]  /*4160*/  MUFU.EX2 R8, R63 ;  /* 0x0000003f00087308 */ /* 0x000ea20000000800 */
[----:B0-----:R-:W-:-:S07]  /*4170*/  FADD.FTZ R3, R61, R4 ;  /* 0x000000043d037221 */ /* 0x001fce0000010000 */
[----:B------:R-:W0:Y:S01]  /*4180*/  MUFU.EX2 R65, R65 ;  /* 0x0000004100417308 */ /* 0x000e220000000800 */
[----:B-1----:R-:W-:-:S07]  /*4190*/  FADD.FTZ R13, R145, R46 ;  /* 0x0000002e910d7221 */ /* 0x002fce0000010000 */
[----:B------:R1:W3:Y:S01]  /*41a0*/  MUFU.EX2 R42, R91 ;  /* 0x0000005b002a7308 */ /* 0x0002e20000000800 */
[C---:B--2---:R-:W-:Y:S01]  /*41b0*/  FADD.FTZ R46, R8.reuse, R3 ;  /* 0x00000003082e7221 */ /* 0x044fe20000010000 */
[----:B------:R-:W-:-:S06]  /*41c0*/  F2FP.F16.F32.PACK_AB R161, R8, R61 ;  /* 0x0000003d08a1723e */ /* 0x000fcc00000000ff */
[----:B------:R-:W2:Y:S01]  /*41d0*/  MUFU.EX2 R93, R93 ;  /* 0x0000005d005d7308 */ /* 0x000ea20000000800 */
[----:B0-----:R-:W-:Y:S01]  /*41e0*/  FADD.FTZ R3, R65, R46 ;  /* 0x0000002e41037221 */ /* 0x001fe20000010000 */
[----:B-1----:R-:W-:-:S06]  /*41f0*/  IMAD.MOV.U32 R91, RZ, RZ, R151 ;  /* 0x000000ffff5b7224 */ /* 0x002fcc00078e0097 */
[----:B------:R0:W1:Y:S01]  /*4200*/  MUFU.EX2 R44, R95 ;  /* 0x0000005f002c7308 */ /* 0x0000620000000800 */
[C---:B---3--:R-:W-:Y:S01]  /*4210*/  FADD.FTZ R12, R42.reuse, R3 ;  /* 0x000000032a0c7221 */ /* 0x048fe20000010000 */
[----:B------:R-:W-:-:S06]  /*4220*/  F2FP.F16.F32.PACK_AB R163, R42, R65 ;  /* 0x000000412aa3723e */ /* 0x000fcc00000000ff */
[----:B------:R-:W3:Y:S01]  /*4230*/  MUFU.EX2 R97, R97 ;  /* 0x0000006100617308 */ /* 0x000ee20000000800 */
[----:B--2---:R-:W-:Y:S01]  /*4240*/  FADD.FTZ R3, R93, R12 ;  /* 0x0000000c5d037221 */ /* 0x004fe20000010000 */
[----:B0-----:R-:W-:-:S06]  /*4250*/  IMAD.MOV.U32 R95, RZ, RZ, R151 ;  /* 0x000000ffff5f7224 */ /* 0x001fcc00078e0097 */
[----:B------:R-:W0:Y:S01]  /*4260*/  MUFU.EX2 R20, R20 ;  /* 0x0000001400147308 */ /* 0x000e220000000800 */
[C---:B-1----:R-:W-:Y:S01]  /*4270*/  FADD.FTZ R12, R44.reuse, R3 ;  /* 0x000000032c0c7221 */ /* 0x042fe20000010000 */
[----:B------:R-:W-:Y:S02]  /*4280*/  F2FP.F16.F32.PACK_AB R165, R44, R93 ;  /* 0x0000005d2ca5723e */ /* 0x000fe400000000ff */
[----:B------:R-:W-:-:S04]  /*4290*/  MOV R93, R151 ;  /* 0x00000097005d7202 */ /* 0x000fc80000000f00 */
[----:B------:R1:W2:Y:S01]  /*42a0*/  MUFU.EX2 R10, R99 ;  /* 0x00000063000a7308 */ /* 0x0002a20000000800 */
[----:B---3--:R-:W-:Y:S01]  /*42b0*/  FADD.FTZ R3, R97, R12 ;  /* 0x0000000c61037221 */ /* 0x008fe20000010000 */
[C---:B0-----:R-:W-:Y:S01]  /*42c0*/  F2FP.F16.F32.PACK_AB R166, R20.reuse, R145 ;  /* 0x0000009114a6723e */ /* 0x041fe200000000ff */
[----:B------:R-:W-:Y:S01]  /*42d0*/  FADD.FTZ R4, R20, R13 ;  /* 0x0000000d14047221 */ /* 0x000fe20000010000 */
[--C-:B------:R-:W-:Y:S02]  /*42e0*/  IMAD.MOV.U32 R145, RZ, RZ, R151.reuse ;  /* 0x000000ffff917224 */ /* 0x100fe400078e0097 */
[----:B-1----:R-:W-:Y:S01]  /*42f0*/  IMAD.MOV.U32 R99, RZ, RZ, R151 ;  /* 0x000000ffff637224 */ /* 0x002fe200078e0097 */
[C---:B--2---:R-:W-:Y:S01]  /*4300*/  F2FP.F16.F32.PACK_AB R167, R10.reuse, R97 ;  /* 0x000000610aa7723e */ /* 0x044fe200000000ff */
[----:B------:R-:W-:Y:S01]  /*4310*/  FADD.FTZ R3, R10, R3 ;  /* 0x000000030a037221 */ /* 0x000fe20000010000 */
[----:B------:R-:W-:Y:S01]  /*4320*/  IMAD.MOV.U32 R97, RZ, RZ, R151 ;  /* 0x000000ffff617224 */ /* 0x000fe200078e0097 */
[----:B------:R-:W-:Y:S06]  /*4330*/  @!P2 BRA `(.L_x_376) ;  /* 0x0000002800eca947 */ /* 0x000fec0003800000 */
[----:B------:R-:W-:Y:S01]  /*4340*/  R2UR UR4, R2 ;  /* 0x00000000020472ca */ /* 0x000fe200000e0000 */
[----:B------:R-:W-:Y:S01]  /*4350*/  IMAD.MOV.U32 R8, RZ, RZ, R11 ;  /* 0x000000ffff087224 */ /* 0x000fe200078e000b */
[----:B------:R-:W-:Y:S01]  /*4360*/  CS2R R150, SRZ ;  /* 0x0000000000967805 */ /* 0x000fe2000001ff00 */
[----:B------:R-:W-:Y:S01]  /*4370*/  IMAD.MOV.U32 R12, RZ, RZ, R9 ;  /* 0x000000ffff0c7224 */ /* 0x000fe200078e0009 */
[----:B------:R-:W-:Y:S01]  /*4380*/  CS2R R146, SRZ ;  /* 0x0000000000927805 */ /* 0x000fe2000001ff00 */
[----:B------:R-:W-:Y:S01]  /*4390*/  IMAD.MOV.U32 R10, RZ, RZ, R16 ;  /* 0x000000ffff0a7224 */ /* 0x000fe200078e0010 */
[----:B------:R-:W-:Y:S01]  /*43a0*/  CS2R R142, SRZ ;  /* 0x00000000008e7805 */ /* 0x000fe2000001ff00 */
[----:B------:R-:W-:Y:S01]  /*43b0*/  IMAD.MOV.U32 R5, RZ, RZ, 0x3f800000 ;  /* 0x3f800000ff057424 */ /* 0x000fe200078e00ff */
        /* <DEDUP_REMOVED lines=29> */
[----:B------:R-:W-:Y:S01]  /*4590*/  UIADD3 UR5, UR45, -0x2, URZ ;  /* 0xfffffffe2d057890 */ /* 0x000fe2000fffe03f */
[----:B------:R-:W-:-:S11]  /*45a0*/  ULDC UR6, c[0x0][0x9d8] ;  /* 0x0002760000067ab9 */ /* 0x000fd60000000800 */
.L_x_385:
[----:B------:R-:W-:-:S04]  /*45b0*/  UIADD3 UR7, UR4, 0x1, URZ ;  /* 0x0000000104077890 */ /* 0x000fc8000fffe03f */
[----:B------:R-:W-:-:S04]  /*45c0*/  UISETP.NE.AND UP0, UPT, UR7, 0x2, UPT ;  /* 0x000000020700788c */ /* 0x000fc8000bf05270 */
[----:B------:R-:W-:Y:S02]  /*45d0*/  USEL UR10, URZ, 0x1, UP0 ;  /* 0x000000013f0a7887 */ /* 0x000fe40008000000 */
[----:B------:R-:W-:-:S04]  /*45e0*/  USEL UR7, UR7, URZ, UP0 ;  /* 0x0000003f07077287 */ /* 0x000fc80008000000 */
[----:B------:R-:W-:Y:S02]  /*45f0*/  LOP3.LUT R16, R10, UR10, RZ, 0x3c, !PT ;  /* 0x0000000a0a107c12 */ /* 0x000fe4000f8e3cff */
[----:B------:R-:W-:Y:S01]  /*4600*/  MOV R2, UR7 ;  /* 0x0000000700027c02 */ /* 0x000fe20008000f00 */
[----:B------:R-:W-:Y:S06]  /*4610*/  @!P0 BRA `(.L_x_377) ;  /* 0x0000000000048947 */ /* 0x000fec0003800000 */
[----:B------:R-:W-:Y:S01]  /*4620*/  BPT.TRAP 0x1 ;  /* 0x000000040000795c */ /* 0x000fe20000300000 */
.L_x_377:
[----:B------:R-:W0:Y:S01]  /*4630*/  S2UR UR11, SR_CgaCtaId ;  /* 0x00000000000b79c3 */ /* 0x000e220000008800 */
[----:B------:R-:W-:Y:S01]  /*4640*/  UMOV UR10, 0x400 ;  /* 0x00000400000a7882 */ /* 0x000fe20000000000 */
[----:B------:R-:W-:Y:S01]  /*4650*/  SHF.L.U32 R6, R16, 0x1f, RZ ;  /* 0x0000001f10067819 */ /* 0x000fe200000006ff */
[----:B0-----:R-:W-:-:S06]  /*4660*/  ULEA UR10, UR11, UR10, 0x18 ;  /* 0x0000000a0b0a7291 */ /* 0x001fcc000f8ec03f */
[----:B------:R-:W-:-:S05]  /*4670*/  IMAD.U32 R0, RZ, RZ, UR10 ;  /* 0x0000000aff007e24 */ /* 0x000fca000f8e00ff */
[----:B------:R-:W-:-:S13]  /*4680*/  R2UR UR10, R0 ;  /* 0x00000000000a72ca */ /* 0x000fda00000e0000 */
[----:B------:R-:W-:-:S09]  /*4690*/  ULEA UR7, UR7, UR10, 0x3 ;  /* 0x0000000a07077291 */ /* 0x000fd2000f8e183f */
[----:B------:R0:W1:Y:S01]  /*46a0*/  SYNCS.PHASECHK.TRANS64.TRYWAIT P2, [UR7+0x34830], R6 ;  /* 0x03483006ff0075a7 */ /* 0x0000620008040147 */
[----:B------:R-:W-:Y:S05]  /*46b0*/  @!P0 BRA `(.L_x_378) ;  /* 0x0000000000048947 */ /* 0x000fea0003800000 */
[----:B------:R-:W-:Y:S01]  /*46c0*/  BPT.TRAP 0x1 ;  /* 0x000000040000795c */ /* 0x000fe20000300000 */
.L_x_378:
[----:B-1----:R-:W-:Y:S05]  /*46d0*/  @P2 BRA `(.L_x_379) ;  /* 0x0000000000082947 */ /* 0x002fea0003800000 */
[----:B------:R-:W1:Y:S02]  /*46e0*/  SYNCS.PHASECHK.TRANS64.TRYWAIT P2, [UR7+0x34830], R6 ;  /* 0x03483006ff0075a7 */ /* 0x000e640008040147 */
[----:B-1----:R-:W-:Y:S05]  /*46f0*/  @!P2 BRA `(.L_x_380) ;  /* 0x000000bc001ca947 */ /* 0x002fea0003800000 */
.L_x_379:
[----:B------:R-:W-:Y:S01]  /*4700*/  R2UR UR10, R2 ;  /* 0x00000000020a72ca */ /* 0x000fe200000e0000 */
[----:B------:R-:W-:Y:S01]  /*4710*/  WARPGROUP.ARRIVE ;  /* 0x00000000000079c5 */ /* 0x000fe20000000000 */
[----:B------:R-:W-:Y:S01]  /*4720*/  UMOV UR44, UR56 ;  /* 0x00000038002c7c82 */ /* 0x000fe20008000000 */
[----:B------:R-:W-:Y:S01]  /*4730*/  UMOV UR45, UR57 ;  /* 0x00000039002d7c82 */ /* 0x000fe20008000000 */
[----:B------:R-:W-:Y:S01]  /*4740*/  UMOV UR47, 0x40000040 ;  /* 0x40000040002f7882 */ /* 0x000fe20000000000 */
        /* <DEDUP_REMOVED lines=8> */
[----:B------:R-:W-:Y:S01]  /*47d0*/  UIMAD UR10, UR10, 0xc00, UR60 ;  /* 0x00000c000a0a78a4 */ /* 0x000fe2000f8e023c */
[-C--:B------:R-:W-:Y:S01]  /*47e0*/  FMUL.FTZ R88, R88, R7.reuse ;  /* 0x0000000758587220 */ /* 0x080fe20000410000 */
[-C--:B------:R-:W-:Y:S01]  /*47f0*/  FMUL.FTZ R89, R89, R7.reuse ;  /* 0x0000000759597220 */ /* 0x080fe20000410000 */
[-C--:B------:R-:W-:Y:S01]  /*4800*/  FMUL.FTZ R92, R92, R7.reuse ;  /* 0x000000075c5c7220 */ /* 0x080fe20000410000 */
[----:B------:R-:W-:Y:S01]  /*4810*/  UIADD3 UR14, UR10, 0x6, URZ ;  /* 0x000000060a0e7890 */ /* 0x000fe2000fffe03f */
[-C--:B------:R-:W-:Y:S01]  /*4820*/  FMUL.FTZ R93, R93, R7.reuse ;  /* 0x000000075d5d7220 */ /* 0x080fe20000410000 */
[----:B------:R-:W-:Y:S01]  /*4830*/  UIADD3 UR18, UR10, 0x400, URZ ;  /* 0x000004000a127890 */ /* 0x000fe2000fffe03f */
[-C--:B------:R-:W-:Y:S01]  /*4840*/  FMUL.FTZ R96, R96, R7.reuse ;  /* 0x0000000760607220 */ /* 0x080fe20000410000 */
[----:B------:R-:W-:Y:S01]  /*4850*/  UMOV UR46, UR10 ;  /* 0x0000000a002e7c82 */ /* 0x000fe20008000000 */
[----:B------:R-:W-:Y:S01]  /*4860*/  UIADD3 UR22, UR10, 0x402, URZ ;  /* 0x000004020a167890 */ /* 0x000fe2000fffe03f */
[----:B------:R-:W-:Y:S01]  /*4870*/  HGMMA.64x128x16.F32 R24, gdesc[UR44], RZ, !UPT, gsb0 ;  /* 0x01e000002c1879f0 */ /* 0x000fe2000c0008ff */
[----:B------:R-:W-:Y:S01]  /*4880*/  UIADD3 UR46, UR10, 0x2, URZ ;  /* 0x000000020a2e7890 */ /* 0x000fe2000fffe03f */
[-C--:B------:R-:W-:Y:S01]  /*4890*/  FMUL.FTZ R97, R97, R7.reuse ;  /* 0x0000000761617220 */ /* 0x080fe20000410000 */
[----:B------:R-:W-:Y:S01]  /*48a0*/  UMOV UR44, UR52 ;  /* 0x00000034002c7c82 */ /* 0x000fe20008000000 */
[----:B------:R-:W-:Y:S01]  /*48b0*/  UMOV UR45, UR53 ;  /* 0x00000035002d7c82 */ /* 0x000fe20008000000 */
[----:B------:R-:W-:Y:S01]  /*48c0*/  UMOV UR47, 0x40000040 ;  /* 0x40000040002f7882 */ /* 0x000fe20000000000 */
[----:B------:R-:W-:Y:S01]  /*48d0*/  UIADD3 UR26, UR10, 0x404, URZ ;  /* 0x000004040a1a7890 */ /* 0x000fe2000fffe03f */
[-C--:B------:R-:W-:Y:S01]  /*48e0*/  FMUL.FTZ R100, R100, R7.reuse ;  /* 0x0000000764647220 */ /* 0x080fe20000410000 */
        /* <DEDUP_REMOVED lines=105> */
.L_x_381:
[----:B------:R-:W-:Y:S01]  /*4f80*/  IMAD.U32 R7, RZ, RZ, UR4 ;  /* 0x00000004ff077e24 */ /* 0x000fe2000f8e00ff */
[----:B------:R-:W-:-:S03]  /*4f90*/  SHF.L.U32 R5, R10, 0x1f, RZ ;  /* 0x0000001f0a057819 */ /* 0x000fc600000006ff */
[----:B------:R-:W-:-:S04]  /*4fa0*/  IMAD R10, R7, 0x8, R0 ;  /* 0x00000008070a7824 */ /* 0x000fc800078e0200 */
[----:B------:R2:W3:Y:S01]  /*4fb0*/  SYNCS.PHASECHK.TRANS64.TRYWAIT P2, [R10+URZ+0x34850], R5 ;  /* 0x034850050a0075a7 */ /* 0x0004e2000804017f */
[----:B------:R-:W-:Y:S05]  /*4fc0*/  @!P0 BRA `(.L_x_382) ;  /* 0x0000000000048947 */ /* 0x000fea0003800000 */
[----:B------:R-:W-:Y:S01]  /*4fd0*/  BPT.TRAP 0x1 ;  /* 0x000000040000795c */ /* 0x000fe20000300000 */
.L_x_382:
[----:B---3--:R-:W-:Y:S05]  /*4fe0*/  @P2 BRA `(.L_x_383) ;  /* 0x0000000000082947 */ /* 0x008fea0003800000 */
[----:B------:R-:W3:Y:S02]  /*4ff0*/  SYNCS.PHASECHK.TRANS64.TRYWAIT P2, [R10+URZ+0x34850], R5 ;  /* 0x034850050a0075a7 */ /* 0x000ee4000804017f */
[----:B---3--:R-:W-:Y:S05]  /*5000*/  @!P2 BRA `(.L_x_384) ;  /* 0x000000b000f0a947 */ /* 0x008fea0003800000 */
.L_x_383:
[----:B------:R-:W-:Y:S01]  /*5010*/  R2UR UR10, R0 ;  /* 0x00000000000a72ca */ /* 0x000fe200000e0000 */
[----:B------:R-:W-:Y:S01]  /*5020*/  WARPGROUP.ARRIVE ;  /* 0x00000000000079c5 */ /* 0x000fe20000000000 */
[----:B------:R-:W-:Y:S01]  /*5030*/  UMOV UR11, 0x40000040 ;  /* 0x40000040000b7882 */ /* 0x000fe20000000000 */
[----:B--23--:R-:W-:Y:S01]  /*5040*/  FMUL.FTZ R5, R24, UR6 ;  /* 0x0000000618057c20 */ /* 0x00cfe20008410000 */
        /* <DEDUP_REMOVED lines=9> */
[----:B------:R-:W-:Y:S01]  /*50e0*/  UIADD3 UR10, UR10, 0x400, URZ ;  /* 0x000004000a0a7890 */ /* 0x000fe2000fffe03f */
[----:B------:R-:W-:Y:S01]  /*50f0*/  FMUL.FTZ R45, R45, UR6 ;  /* 0x000000062d2d7c20 */ /* 0x000fe20008410000 */
[----:B------:R-:W-:Y:S01]  /*5100*/  FMUL.FTZ R205, R49, UR6 ;  /* 0x0000000631cd7c20 */ /* 0x000fe20008410000 */
[----:B------:R-:W-:Y:S01]  /*5110*/  FMUL.FTZ R207, R52, UR6 ;  /* 0x0000000634cf7c20 */ /* 0x000fe20008410000 */
[----:B------:R-:W-:Y:S01]  /*5120*/  USHF.R.U32.HI UR10, URZ, 0x4, UR10 ;  /* 0x000000043f0a7899 */ /* 0x000fe2000801160a */
[----:B------:R-:W2:Y:S01]  /*5130*/  MUFU.TANH R11, R11 ;  /* 0x0000000b000b7308 */ /* 0x000ea20000002400 */
[----:B------:R-:W-:Y:S01]  /*5140*/  FMUL.FTZ R209, R53, UR6 ;  /* 0x0000000635d17c20 */ /* 0x000fe20008410000 */
[----:B------:R-:W-:Y:S01]  /*5150*/  FMUL.FTZ R211, R56, UR6 ;  /* 0x0000000638d37c20 */ /* 0x000fe20008410000 */
[----:B------:R-:W-:Y:S01]  /*5160*/  ULOP3.LUT UR10, UR10, 0x3fff, URZ, 0xc0, !UPT ;  /* 0x00003fff0a0a7892 */ /* 0x000fe2000f8ec03f */
[----:B------:R-:W-:Y:S01]  /*5170*/  FMUL.FTZ R213, R57, UR6 ;  /* 0x0000000639d57c20 */ /* 0x000fe20008410000 */
[----:B------:R-:W-:Y:S01]  /*5180*/  FMUL.FTZ R215, R60, UR6 ;  /* 0x000000063cd77c20 */ /* 0x000fe20008410000 */
[----:B------:R-:W-:Y:S01]  /*5190*/  FMUL.FTZ R217, R61, UR6 ;  /* 0x000000063dd97c20 */ /* 0x000fe20008410000 */
[----:B------:R-:W-:Y:S01]  /*51a0*/  ULOP3.LUT UR10, UR10, 0x4000000, URZ, 0xfc, !UPT ;  /* 0x040000000a0a7892 */ /* 0x000fe2000f8efc3f */
[----:B------:R-:W3:Y:S01]  /*51b0*/  MUFU.TANH R21, R21 ;  /* 0x0000001500157308 */ /* 0x000ee20000002400 */
[----:B01----:R-:W-:Y:S01]  /*51c0*/  FMNMX.FTZ R6, R5, R12, !PT ;  /* 0x0000000c05067209 */ /* 0x003fe20007810000 */
[----:B------:R-:W-:Y:S01]  /*51d0*/  FMUL.FTZ R219, R64, UR6 ;  /* 0x0000000640db7c20 */ /* 0x000fe20008410000 */
[----:B------:R-:W-:Y:S01]  /*51e0*/  ULEA UR4, UR4, UR10, 0xb ;  /* 0x0000000a04047291 */ /* 0x000fe2000f8e583f */
[----:B------:R-:W-:Y:S01]  /*51f0*/  FMUL.FTZ R221, R69, UR6 ;  /* 0x0000000645dd7c20 */ /* 0x000fe20008410000 */
[----:B------:R-:W-:Y:S01]  /*5200*/  FMUL.FTZ R223, R72, UR6 ;  /* 0x0000000648df7c20 */ /* 0x000fe20008410000 */
[----:B------:R-:W-:Y:S01]  /*5210*/  FMUL.FTZ R225, R73, UR6 ;  /* 0x0000000649e17c20 */ /* 0x000fe20008410000 */
[----:B------:R-:W-:Y:S01]  /*5220*/  FMUL.FTZ R227, R76, UR6 ;  /* 0x000000064ce37c20 */ /* 0x000fe20008410000 */
[----:B------:R-:W0:Y:S01]  /*5230*/  MUFU.TANH R29, R29 ;  /* 0x0000001d001d7308 */ /* 0x000e220000002400 */
[----:B--2---:R-:W-:Y:S01]  /*5240*/  FMNMX.FTZ R6, R11, R6, !PT ;  /* 0x000000060b067209 */ /* 0x004fe20007810000 */
[----:B------:R-:W-:Y:S01]  /*5250*/  UMOV UR10, UR4 ;  /* 0x00000004000a7c82 */ /* 0x000fe20008000000 */
[----:B------:R-:W-:Y:S01]  /*5260*/  FMUL.FTZ R229, R77, UR6 ;  /* 0x000000064de57c20 */ /* 0x000fe20008410000 */
[----:B------:R-:W-:Y:S01]  /*5270*/  HGMMA.64x128x16.F32 R88, R180, gdesc[UR8].tnspB, R88, gsb0 ;  /* 0x41e00008b4587df0 */ /* 0x000fe20008000858 */
[----:B------:R-:W-:Y:S01]  /*5280*/  UIADD3 UR10, UR4, 0x80, URZ ;  /* 0x00000080040a7890 */ /* 0x000fe2000fffe03f */
[----:B------:R-:W-:Y:S01]  /*5290*/  FMUL.FTZ R231, R80, UR6 ;  /* 0x0000000650e77c20 */ /* 0x000fe20008410000 */
[----:B------:R-:W-:Y:S01]  /*52a0*/  UMOV UR11, 0x40000040 ;  /* 0x40000040000b7882 */ /* 0x000fe20000000000 */
[----:B------:R-:W-:Y:S01]  /*52b0*/  MUFU.TANH R33, R33 ;  /* 0x0000002100217308 */ /* 0x000fe20000002400 */
[----:B---3--:R-:W-:Y:S01]  /*52c0*/  FMNMX.FTZ R6, R21, R6, !PT ;  /* 0x0000000615067209 */ /* 0x008fe20007810000 */
[----:B------:R-:W-:Y:S01]  /*52d0*/  FMUL.FTZ R233, R81, UR6 ;  /* 0x0000000651e97c20 */ /* 0x000fe20008410000 */
[----:B------:R-:W-:Y:S01]  /*52e0*/  FMUL.FTZ R235, R84, UR6 ;  /* 0x0000000654eb7c20 */ /* 0x000fe20008410000 */
[----:B------:R-:W-:Y:S01]  /*52f0*/  FMUL.FTZ R85, R85, UR6 ;  /* 0x0000000655557c20 */ /* 0x000fe20008410000 */
[----:B------:R-:W-:Y:S01]  /*5300*/  FMUL.FTZ R13, R26, UR6 ;  /* 0x000000061a0d7c20 */ /* 0x000fe20008410000 */
[----:B------:R-:W-:Y:S01]  /*5310*/  FMUL.FTZ R15, R27, UR6 ;  /* 0x000000061b0f7c20 */ /* 0x000fe20008410000 */
[----:B------:R-:W-:Y:S01]  /*5320*/  FMUL.FTZ R25, R30, UR6 ;  /* 0x000000061e197c20 */ /* 0x000fe20008410000 */
[----:B------:R-:W-:Y:S01]  /*5330*/  MUFU.TANH R197, R197 ;  /* 0x000000c500c57308 */ /* 0x000fe20000002400 */
[----:B0-----:R-:W-:Y:S01]  /*5340*/  FMNMX.FTZ R6, R29, R6, !PT ;  /* 0x000000061d067209 */ /* 0x001fe20007810000 */
        /* <DEDUP_REMOVED lines=29> */
[----:B------:R-:W-:Y:S01]  /*5520*/  ISETP.LT.AND P2, PT, RZ, UR5, PT ;  /* 0x00000005ff007c0c */ /* 0x000fe2000bf41270 */
[----:B------:R-:W-:Y:S01]  /*5530*/  MUFU.TANH R45, R45 ;  /* 0x0000002d002d7308 */ /* 0x000fe20000002400 */
[----:B------:R-:W-:-:S07]  /*5540*/  UIADD3 UR5, UR5, -0x1, URZ ;  /* 0xffffffff05057890 */ /* 0x000fce000fffe03f */
[----:B------:R-:W-:Y:S08]  /*5550*/  MUFU.TANH R205, R205 ;  /* 0x000000cd00cd7308 */ /* 0x000ff00000002400 */
        /* <DEDUP_REMOVED lines=10> */
[----:B------:R-:W-:Y:S01]  /*5600*/  MUFU.TANH R227, R227 ;  /* 0x000000e300e37308 */ /* 0x000fe20000002400 */
[----:B------:R-:W-:-:S02]  /*5610*/  WARPGROUP.DEPBAR.LE gsb0, 0x0 ;  /* 0x00008000000079c5 */ /* 0x000fc40000010000 */
[----:B------:R-:W-:Y:S01]  /*5620*/  WARPGROUP.ARRIVE ;  /* 0x00000000000079c5 */ /* 0x000fe20000000000 */
[----:B------:R-:W-:Y:S01]  /*5630*/  FMUL.FTZ R181, R32, UR6 ;  /* 0x0000000620b57c20 */ /* 0x000fe20008410000 */
[----:B------:R-:W-:-:S03]  /*5640*/  FMUL.FTZ R183, R36, UR6 ;  /* 0x0000000624b77c20 */ /* 0x000fc60008410000 */
[----:B------:R-:W-:Y:S01]  /*5650*/  MUFU.TANH R229, R229 ;  /* 0x000000e500e57308 */ /* 0x000fe20000002400 */
[----:B------:R-:W-:Y:S01]  /*5660*/  HGMMA.64x128x16.F32 R88, R176, gdesc[UR8].tnspB, R88, gsb0 ;  /* 0x41e00008b0587df0 */ /* 0x000fe20008000858 */
[----:B------:R-:W-:Y:S01]  /*5670*/  UIADD3 UR10, UR4, 0x100, URZ ;  /* 0x00000100040a7890 */ /* 0x000fe2000fffe03f */
[----:B------:R-:W-:-:S05]  /*5680*/  UMOV UR11, 0x40000040 ;  /* 0x40000040000b7882 */ /* 0x000fca0000000000 */
[----:B------:R-:W0:Y:S08]  /*5690*/  MUFU.TANH R181, R181 ;  /* 0x000000b500b57308 */ /* 0x000e300000002400 */
[----:B------:R-:W1:Y:S08]  /*56a0*/  MUFU.TANH R183, R183 ;  /* 0x000000b700b77308 */ /* 0x000e700000002400 */
[----:B------:R-:W-:Y:S01]  /*56b0*/  MUFU.TANH R231, R231 ;  /* 0x000000e700e77308 */ /* 0x000fe20000002400 */
[----:B0-----:R-:W-:-:S04]  /*56c0*/  FMNMX.FTZ R6, R181, R6, !PT ;  /* 0x00000006b5067209 */ /* 0x001fc80007810000 */
[----:B------:R-:W-:-:S03]  /*56d0*/  FMNMX.FTZ R6, R33, R6, !PT ;  /* 0x0000000621067209 */ /* 0x000fc60007810000 */
[----:B------:R-:W-:Y:S01]  /*56e0*/  MUFU.TANH R233, R233 ;  /* 0x000000e900e97308 */ /* 0x000fe20000002400 */
[----:B-1----:R-:W-:-:S04]  /*56f0*/  FMNMX.FTZ R6, R183, R6, !PT ;  /* 0x00000006b7067209 */ /* 0x002fc80007810000 */
[----:B------:R-:W-:-:S03]  /*5700*/  FMNMX.FTZ R6, R197, R6, !PT ;  /* 0x00000006c5067209 */ /* 0x000fc60007810000 */
[----:B------:R-:W-:Y:S01]  /*5710*/  MUFU.TANH R235, R235 ;  /* 0x000000eb00eb7308 */ /* 0x000fe20000002400 */
[----:B------:R-:W-:-:S04]  /*5720*/  FMNMX.FTZ R6, R199, R6, !PT ;  /* 0x00000006c7067209 */ /* 0x000fc80007810000 */
[----:B------:R-:W-:-:S03]  /*5730*/  FMNMX.FTZ R6, R201, R6, !PT ;  /* 0x00000006c9067209 */ /* 0x000fc60007810000 */
[----:B------:R-:W-:Y:S01]  /*5740*/  MUFU.TANH R85, R85 ;  /* 0x0000005500557308 */ /* 0x000fe20000002400 */
[----:B------:R-:W-:-:S04]  /*5750*/  FMNMX.FTZ R6, R203, R6, !PT ;  /* 0x00000006cb067209 */ /* 0x000fc80007810000 */
[----:B------:R-:W-:-:S03]  /*5760*/  FMNMX.FTZ R6, R45, R6, !PT ;  /* 0x000000062d067209 */ /* 0x000fc60007810000 */
        /* <DEDUP_REMOVED lines=20> */
[----:B------:R-:W-:Y:S08]  /*58b0*/  MUFU.TANH R177, R177 ;  /* 0x000000b100b17308 */ /* 0x000ff00000002400 */
[----:B------:R-:W-:Y:S01]  /*58c0*/  MUFU.TANH R51, R51 ;  /* 0x0000003300337308 */ /* 0x000fe20000002400 */
[----:B0-----:R-:W-:-:S04]  /*58d0*/  FMNMX.FTZ R6, R179, R6, !PT ;  /* 0x00000006b3067209 */ /* 0x001fc80007810000 */
[----:B------:R-:W-:-:S03]  /*58e0*/  FMNMX.FTZ R6, R205, R6, !PT ;  /* 0x00000006cd067209 */ /* 0x000fc60007810000 */
[----:B------:R-:W-:Y:S01]  /*58f0*/  MUFU.TANH R53, R53 ;  /* 0x0000003500357308 */ /* 0x000fe20000002400 */
[----:B------:R-:W-:-:S04]  /*5900*/  FMNMX.FTZ R6, R207, R6, !PT ;  /* 0x00000006cf067209 */ /* 0x000fc80007810000 */
        /* <DEDUP_REMOVED lines=8> */
[----:B------:R-:W-:-:S07]  /*5990*/  FMNMX.FTZ R6, R219, R6, !PT ;  /* 0x00000006db067209 */ /* 0x000fce0007810000 */
        /* <DEDUP_REMOVED lines=14> */
[----:B------:R-:W-:Y:S01]  /*5a80*/  FMUL.FTZ R175, R68, UR6 ;  /* 0x0000000644af7c20 */ /* 0x000fe20008410000 */
[----:B------:R-:W-:Y:S02]  /*5a90*/  FMUL.FTZ R65, R66, UR6 ;  /* 0x0000000642417c20 */ /* 0x000fe40008410000 */
        /* <DEDUP_REMOVED lines=8> */
[----:B-1----:R-:W-:-:S04]  /*5b20*/  FMNMX.FTZ R6, R175, R6, !PT ;  /* 0x00000006af067209 */ /* 0x002fc80007810000 */
[----:B------:R-:W-:-:S04]  /*5b30*/  FMNMX.FTZ R6, R221, R6, !PT ;  /* 0x00000006dd067209 */ /* 0x000fc80007810000 */
[----:B------:R-:W-:-:S04]  /*5b40*/  FMNMX.FTZ R6, R223, R6, !PT ;  /* 0x00000006df067209 */ /* 0x000fc80007810000 */
[----:B------:R-:W-:-:S04]  /*5b50*/  FMNMX.FTZ R6, R225, R6, !PT ;  /* 0x00000006e1067209 */ /* 0x000fc80007810000 */
[----:B------:R-:W-:-:S04]  /*5b60*/  FMNMX.FTZ R6, R227, R6, !PT ;  /* 0x00000006e3067209 */ /* 0x000fc80007810000 */
[----:B------:R-:W-:-:S04]  /*5b70*/  FMNMX.FTZ R6, R229, R6, !PT ;  /* 0x00000006e5067209 */ /* 0x000fc80007810000 */
[----:B------:R-:W-:-:S04]  /*5b80*/  FMNMX.FTZ R6, R231, R6, !PT ;  /* 0x00000006e7067209 */ /* 0x000fc80007810000 */
[----:B------:R-:W-:-:S04]  /*5b90*/  FMNMX.FTZ R6, R233, R6, !PT ;  /* 0x00000006e9067209 */ /* 0x000fc80007810000 */
[----:B------:R-:W-:-:S04]  /*5ba0*/  FMNMX.FTZ R6, R235, R6, !PT ;  /* 0x00000006eb067209 */ /* 0x000fc80007810000 */
[----:B------:R-:W-:-:S05]  /*5bb0*/  FMNMX.FTZ R6, R85, R6, !PT ;  /* 0x0000000655067209 */ /* 0x000fca0007810000 */
[----:B------:R-:W0:Y:S02]  /*5bc0*/  SHFL.BFLY PT, R7, R6, 0x2, 0x1f ;  /* 0x0c401f0006077f89 */ /* 0x000e2400000e0000 */
[----:B0-----:R-:W-:Y:S02]  /*5bd0*/  FMNMX.FTZ R7, R6, R7, !PT ;  /* 0x0000000706077209 */ /* 0x001fe40007810000 */
[----:B------:R-:W0:Y:S03]  /*5be0*/  LDC R6, c[0x0][0x988] ;  /* 0x00026200ff067b82 */ /* 0x000e260000000800 */
[----:B------:R-:W1:Y:S02]  /*5bf0*/  SHFL.BFLY PT, R14, R7, 0x1, 0x1f ;  /* 0x0c201f00070e7f89 */ /* 0x000e6400000e0000 */
[----:B-1----:R-:W-:Y:S02]  /*5c00*/  FMNMX.FTZ R9, R7, R14, !PT ;  /* 0x0000000e07097209 */ /* 0x002fe40007810000 */
[----:B------:R-:W-:-:S03]  /*5c10*/  FMNMX.FTZ R14, R13, R8, !PT ;  /* 0x000000080d0e7209 */ /* 0x000fc60007810000 */
[----:B------:R-:W-:Y:S01]  /*5c20*/  FADD.FTZ R7, -R9, R12 ;  /* 0x0000000c09077221 */ /* 0x000fe20000010100 */
[----:B------:R-:W-:Y:S01]  /*5c30*/  FMNMX.FTZ R14, R15, R14, !PT ;  /* 0x0000000e0f0e7209 */ /* 0x000fe20007810000 */
[-C--:B0-----:R-:W-:Y:S02]  /*5c40*/  FMUL.FTZ R12, R9, R6.reuse ;  /* 0x00000006090c7220 */ /* 0x081fe40000410000 */
[----:B------:R-:W-:Y:S01]  /*5c50*/  FMUL.FTZ R7, R7, R6 ;  /* 0x0000000607077220 */ /* 0x000fe20000410000 */
[----:B------:R-:W-:Y:S01]  /*5c60*/  FMNMX.FTZ R14, R25, R14, !PT ;  /* 0x0000000e190e7209 */ /* 0x000fe20007810000 */
[-CC-:B------:R-:W-:Y:S01]  /*5c70*/  FFMA.FTZ R180, R5, R6.reuse, -R12.reuse ;  /* 0x0000000605b47223 */ /* 0x180fe2000001080c */
[-CC-:B------:R-:W-:Y:S01]  /*5c80*/  FFMA.FTZ R182, R21, R6.reuse, -R12.reuse ;  /* 0x0000000615b67223 */ /* 0x180fe2000001080c */
[--C-:B------:R-:W-:Y:S01]  /*5c90*/  FFMA.FTZ R21, R29, R6, -R12.reuse ;  /* 0x000000061d157223 */ /* 0x100fe2000001080c */
[----:B------:R-:W-:Y:S01]  /*5ca0*/  FMNMX.FTZ R14, R27, R14, !PT ;  /* 0x0000000e1b0e7209 */ /* 0x000fe20007810000 */
[----:B------:R-:W-:Y:S01]  /*5cb0*/  FFMA.FTZ R29, R33, R6, -R12 ;  /* 0x00000006211d7223 */ /* 0x000fe2000001080c */
[----:B------:R-:W-:-:S02]  /*5cc0*/  WARPGROUP.DEPBAR.LE gsb0, 0x0 ;  /* 0x00008000000079c5 */ /* 0x000fc40000010000 */
[----:B------:R-:W-:Y:S01]  /*5cd0*/  WARPGROUP.ARRIVE ;  /* 0x00000000000079c5 */ /* 0x000fe20000000000 */
[----:B------:R-:W-:Y:S01]  /*5ce0*/  FMNMX.FTZ R14, R31, R14, !PT ;  /* 0x0000000e1f0e7209 */ /* 0x000fe20007810000 */
[----:B------:R-:W-:Y:S01]  /*5cf0*/  FMUL.FTZ R169, R86, UR6 ;  /* 0x0000000656a97c20 */ /* 0x000fe20008410000 */
[-CC-:B------:R-:W-:Y:S01]  /*5d00*/  FFMA.FTZ R171, R11, R6.reuse, -R12.reuse ;  /* 0x000000060bab7223 */ /* 0x180fe2000001080c */
[--C-:B------:R-:W-:Y:S01]  /*5d10*/  FFMA.FTZ R33, R197, R6, -R12.reuse ;  /* 0x00000006c5217223 */ /* 0x100fe2000001080c */
[----:B------:R-:W-:Y:S01]  /*5d20*/  FMNMX.FTZ R14, R35, R14, !PT ;  /* 0x0000000e230e7209 */ /* 0x000fe20007810000 */
[----:B------:R-:W-:Y:S01]  /*5d30*/  HGMMA.64x128x16.F32 R88, R152, gdesc[UR8].tnspB, R88, gsb0 ;  /* 0x41e0000898587df0 */ /* 0x000fe20008000858 */
[----:B------:R-:W-:Y:S01]  /*5d40*/  UIADD3 UR10, UR4, 0x280, URZ ;  /* 0x00000280040a7890 */ /* 0x000fe2000fffe03f */
[----:B------:R-:W-:Y:S01]  /*5d50*/  MUFU.TANH R169, R169 ;  /* 0x000000a900a97308 */ /* 0x000fe20000002400 */
[----:B------:R-:W-:Y:S01]  /*5d60*/  UMOV UR11, 0x40000040 ;  /* 0x40000040000b7882 */ /* 0x000fe20000000000 */
[----:B------:R-:W-:Y:S01]  /*5d70*/  FMNMX.FTZ R14, R37, R14, !PT ;  /* 0x0000000e250e7209 */ /* 0x000fe20007810000 */
[-CC-:B------:R-:W-:Y:S01]  /*5d80*/  FFMA.FTZ R172, R199, R6.reuse, -R12.reuse ;  /* 0x00000006c7ac7223 */ /* 0x180fe2000001080c */
[-CC-:B------:R-:W-:Y:S01]  /*5d90*/  FFMA.FTZ R174, R203, R6.reuse, -R12.reuse ;  /* 0x00000006cbae7223 */ /* 0x180fe2000001080c */
[--C-:B------:R-:W-:Y:S01]  /*5da0*/  FFMA.FTZ R170, R207, R6, -R12.reuse ;  /* 0x00000006cfaa7223 */ /* 0x100fe2000001080c */
        /* <DEDUP_REMOVED lines=14> */
[----:B------:R-:W-:Y:S01]  /*5e90*/  FFMA.FTZ R85, R85, R6, -R12 ;  /* 0x0000000655557223 */ /* 0x000fe2000001080c */
[----:B------:R-:W-:Y:S01]  /*5ea0*/  MUFU.EX2 R7, R7 ;  /* 0x0000000700077308 */ /* 0x000fe20000000800 */
[----:B------:R-:W-:-:S04]  /*5eb0*/  FMNMX.FTZ R14, R47, R14, !PT ;  /* 0x0000000e2f0e7209 */ /* 0x000fc80007810000 */
[----:B------:R-:W-:-:S03]  /*5ec0*/  FMNMX.FTZ R14, R49, R14, !PT ;  /* 0x0000000e310e7209 */ /* 0x000fc60007810000 */
[----:B------:R-:W0:Y:S01]  /*5ed0*/  MUFU.EX2 R180, R180 ;  /* 0x000000b400b47308 */ /* 0x000e220000000800 */
[----:B------:R-:W-:-:S04]  /*5ee0*/  FMNMX.FTZ R14, R51, R14, !PT ;  /* 0x0000000e330e7209 */ /* 0x000fc80007810000 */
[----:B------:R-:W-:-:S03]  /*5ef0*/  FMNMX.FTZ R14, R53, R14, !PT ;  /* 0x0000000e350e7209 */ /* 0x000fc60007810000 */
[----:B------:R-:W1:Y:S01]  /*5f00*/  MUFU.EX2 R171, R171 ;  /* 0x000000ab00ab7308 */ /* 0x000e620000000800 */
[----:B------:R-:W-:-:S04]  /*5f10*/  FMNMX.FTZ R14, R55, R14, !PT ;  /* 0x0000000e370e7209 */ /* 0x000fc80007810000 */
[----:B------:R-:W-:-:S03]  /*5f20*/  FMNMX.FTZ R14, R57, R14, !PT ;  /* 0x0000000e390e7209 */ /* 0x000fc60007810000 */
[----:B------:R-:W-:Y:S01]  /*5f30*/  MUFU.EX2 R182, R182 ;  /* 0x000000b600b67308 */ /* 0x000fe20000000800 */
[----:B------:R-:W-:Y:S01]  /*5f40*/  FMNMX.FTZ R14, R59, R14, !PT ;  /* 0x0000000e3b0e7209 */ /* 0x000fe20007810000 */
[----:B0-----:R-:W-:-:S03]  /*5f50*/  FFMA.FTZ R4, R7, R4, R180 ;  /* 0x0000000407047223 */ /* 0x001fc600000100b4 */
[----:B------:R-:W-:-:S03]  /*5f60*/  FMNMX.FTZ R14, R61, R14, !PT ;  /* 0x0000000e3d0e7209 */ /* 0x000fc60007810000 */
[----:B------:R-:W-:Y:S01]  /*5f70*/  MUFU.EX2 R21, R21 ;  /* 0x0000001500157308 */ /* 0x000fe20000000800 */
[----:B------:R-:W-:Y:S02]  /*5f80*/  FMNMX.FTZ R14, R63, R14, !PT ;  /* 0x0000000e3f0e7209 */ /* 0x000fe40007810000 */
[----:B-1----:R-:W-:Y:S02]  /*5f90*/  F2FP.F16.F32.PACK_AB R180, R171, R180 ;  /* 0x000000b4abb4723e */ /* 0x002fe400000000ff */
[----:B------:R-:W-:-:S03]  /*5fa0*/  FMNMX.FTZ R14, R65, R14, !PT ;  /* 0x0000000e410e7209 */ /* 0x000fc60007810000 */
[----:B------:R-:W-:Y:S01]  /*5fb0*/  MUFU.EX2 R176, R176 ;  /* 0x000000b000b07308 */ /* 0x000fe20000000800 */
[----:B------:R-:W-:-:S04]  /*5fc0*/  FMNMX.FTZ R14, R67, R14, !PT ;  /* 0x0000000e430e7209 */ /* 0x000fc80007810000 */
        /* <DEDUP_REMOVED lines=14> */
[----:B------:R-:W-:Y:S01]  /*60b0*/  FMNMX.FTZ R5, R87, R14, !PT ;  /* 0x0000000e57057209 */ /* 0x000fe20007810000 */
[----:B------:R-:W-:-:S04]  /*60c0*/  FFMA.FTZ R14, R223, R6, -R12 ;  /* 0x00000006df0e7223 */ /* 0x000fc8000001080c */
[----:B------:R-:W0:Y:S02]  /*60d0*/  SHFL.BFLY PT, R20, R5, 0x2, 0x1f ;  /* 0x0c401f0005147f89 */ /* 0x000e2400000e0000 */
[----:B------:R-:W-:Y:S08]  /*60e0*/  MUFU.EX2 R45, R45 ;  /* 0x0000002d002d7308 */ /* 0x000ff00000000800 */
[----:B------:R-:W-:Y:S08]  /*60f0*/  MUFU.EX2 R168, R168 ;  /* 0x000000a800a87308 */ /* 0x000ff00000000800 */
[----:B------:R-:W-:Y:S01]  /*6100*/  MUFU.EX2 R170, R170 ;  /* 0x000000aa00aa7308 */ /* 0x000fe20000000800 */
[----:B0-----:R-:W-:Y:S01]  /*6110*/  FMNMX.FTZ R28, R5, R20, !PT ;  /* 0x00000014051c7209 */ /* 0x001fe20007810000 */
[----:B------:R-:W-:-:S06]  /*6120*/  FFMA.FTZ R20, R227, R6, -R12 ;  /* 0x00000006e3147223 */ /* 0x000fcc000001080c */
[----:B------:R-:W-:Y:S01]  /*6130*/  MUFU.EX2 R197, R197 ;  /* 0x000000c500c57308 */ /* 0x000fe20000000800 */
[----:B------:R-:W0:Y:S01]  /*6140*/  SHFL.BFLY PT, R11, R28, 0x1, 0x1f ;  /* 0x0c201f001c0b7f89 */ /* 0x000e2200000e0000 */
[----:B------:R-:W-:Y:S02]  /*6150*/  WARPGROUP.DEPBAR.LE gsb0, 0x0 ;  /* 0x00008000000079c5 */ /* 0x000fe40000010000 */
[----:B------:R-:W-:Y:S01]  /*6160*/  WARPGROUP.ARRIVE ;  /* 0x00000000000079c5 */ /* 0x000fe20000000000 */
[-CC-:B------:R-:W-:Y:S01]  /*6170*/  FFMA.FTZ R153, R201, R6.reuse, -R12.reuse ;  /* 0x00000006c9997223 */ /* 0x180fe2000001080c */
[-CC-:B------:R-:W-:Y:S01]  /*6180*/  FFMA.FTZ R155, R205, R6.reuse, -R12.reuse ;  /* 0x00000006cd9b7223 */ /* 0x180fe2000001080c */
[-CC-:B------:R-:W-:Y:S01]  /*6190*/  FFMA.FTZ R152, R211, R6.reuse, -R12.reuse ;  /* 0x00000006d3987223 */ /* 0x180fe2000001080c */
[-CC-:B------:R-:W-:Y:S01]  /*61a0*/  FFMA.FTZ R154, R215, R6.reuse, -R12.reuse ;  /* 0x00000006d79a7223 */ /* 0x180fe2000001080c */
[-CC-:B------:R-:W-:Y:S01]  /*61b0*/  FFMA.FTZ R201, R221, R6.reuse, -R12.reuse ;  /* 0x00000006ddc97223 */ /* 0x180fe2000001080c */
[----:B------:R-:W-:Y:S01]  /*61c0*/  HGMMA.64x128x16.F32 R88, R156, gdesc[UR8].tnspB, R88, gsb0 ;  /* 0x41e000089c587df0 */ /* 0x000fe20008000858 */
[----:B------:R-:W-:Y:S01]  /*61d0*/  UIADD3 UR10, UR4, 0x300, URZ ;  /* 0x00000300040a7890 */ /* 0x000fe2000fffe03f */
[----:B------:R-:W-:Y:S01]  /*61e0*/  FFMA.FTZ R205, R229, R6, -R12 ;  /* 0x00000006e5cd7223 */ /* 0x000fe2000001080c */
[----:B------:R-:W-:Y:S01]  /*61f0*/  UMOV UR11, 0x40000040 ;  /* 0x40000040000b7882 */ /* 0x000fe20000000000 */
[----:B------:R-:W-:Y:S01]  /*6200*/  UIADD3 UR4, UR4, 0x380, URZ ;  /* 0x0000038004047890 */ /* 0x000fe2000fffe03f */
[----:B------:R-:W-:Y:S01]  /*6210*/  MUFU.EX2 R153, R153 ;  /* 0x0000009900997308 */ /* 0x000fe20000000800 */
[----:B0-----:R-:W-:-:S07]  /*6220*/  FMNMX.FTZ R11, R28, R11, !PT ;  /* 0x0000000b1c0b7209 */ /* 0x001fce0007810000 */
[----:B------:R-:W-:Y:S01]  /*6230*/  MUFU.EX2 R155, R155 ;  /* 0x0000009b009b7308 */ /* 0x000fe20000000800 */
[----:B------:R-:W-:-:S04]  /*6240*/  FADD.FTZ R5, -R11, R8 ;  /* 0x000000080b057221 */ /* 0x000fc80000010100 */
[----:B------:R-:W-:-:S03]  /*6250*/  FMUL.FTZ R5, R5, R6 ;  /* 0x0000000605057220 */ /* 0x000fc60000410000 */
        /* <DEDUP_REMOVED lines=17> */
[-CC-:B------:R-:W-:Y:S01]  /*6370*/  FFMA.FTZ R156, R219, R6.reuse, -R12.reuse ;  /* 0x00000006db9c7223 */ /* 0x180fe2000001080c */
[-C--:B------:R-:W-:Y:S01]  /*6380*/  FFMA.FTZ R158, R175, R6.reuse, -R12 ;  /* 0x00000006af9e7223 */ /* 0x080fe2000001080c */
[-C--:B------:R-:W-:Y:S01]  /*6390*/  FMUL.FTZ R12, R11, R6.reuse ;  /* 0x000000060b0c7220 */ /* 0x080fe20000410000 */
[----:B------:R-:W-:Y:S01]  /*63a0*/  HGMMA.64x128x16.F32 R88, R160, gdesc[UR8].tnspB, R88, gsb0 ;  /* 0x41e00008a0587df0 */ /* 0x000fe20008000858 */
[----:B------:R-:W-:Y:S01]  /*63b0*/  UMOV UR10, UR4 ;  /* 0x00000004000a7c82 */ /* 0x000fe20008000000 */
[----:B------:R-:W-:Y:S01]  /*63c0*/  UMOV UR11, 0x40000040 ;  /* 0x40000040000b7882 */ /* 0x000fe20000000000 */
[-CC-:B------:R-:W-:Y:S01]  /*63d0*/  FFMA.FTZ R8, R13, R6.reuse, -R12.reuse ;  /* 0x000000060d087223 */ /* 0x180fe2000001080c */
[-CC-:B------:R-:W-:Y:S01]  /*63e0*/  FFMA.FTZ R181, R15, R6.reuse, -R12.reuse ;  /* 0x000000060fb57223 */ /* 0x180fe2000001080c */
[-CC-:B------:R-:W-:Y:S01]  /*63f0*/  FFMA.FTZ R183, R25, R6.reuse, -R12.reuse ;  /* 0x0000000619b77223 */ /* 0x180fe2000001080c */
[-CC-:B------:R-:W-:Y:S01]  /*6400*/  FFMA.FTZ R13, R31, R6.reuse, -R12.reuse ;  /* 0x000000061f0d7223 */ /* 0x180fe2000001080c */
[-CC-:B------:R-:W-:Y:S01]  /*6410*/  FFMA.FTZ R28, R27, R6.reuse, -R12.reuse ;  /* 0x000000061b1c7223 */ /* 0x180fe2000001080c */
[----:B------:R-:W-:Y:S01]  /*6420*/  IMAD.U32 R31, RZ, RZ, UR7 ;  /* 0x00000007ff1f7e24 */ /* 0x000fe2000f8e00ff */
[----:B------:R-:W0:Y:S01]  /*6430*/  MUFU.EX2 R8, R8 ;  /* 0x0000000800087308 */ /* 0x000e220000000800 */
[----:B------:R-:W-:Y:S01]  /*6440*/  FFMA.FTZ R30, R35, R6, -R12 ;  /* 0x00000006231e7223 */ /* 0x000fe2000001080c */
[----:B------:R-:W-:-:S02]  /*6450*/  @!P1 VIADD R35, R10, 0x34860 ;  /* 0x000348600a239836 */ /* 0x000fc40000000000 */
[-CC-:B------:R-:W-:Y:S01]  /*6460*/  FFMA.FTZ R179, R37, R6.reuse, -R12.reuse ;  /* 0x0000000625b37223 */ /* 0x180fe2000001080c */
[----:B------:R-:W-:Y:S02]  /*6470*/  @!P1 VIADD R31, R31, 0x34840 ;  /* 0x000348401f1f9836 */ /* 0x000fe40000000000 */
[-CC-:B------:R-:W-:Y:S01]  /*6480*/  FFMA.FTZ R32, R39, R6.reuse, -R12.reuse ;  /* 0x0000000627207223 */ /* 0x180fe2000001080c */
[-CC-:B------:R-:W-:Y:S01]  /*6490*/  FFMA.FTZ R173, R41, R6.reuse, -R12.reuse ;  /* 0x0000000629ad7223 */ /* 0x180fe2000001080c */
[----:B------:R-:W-:Y:S01]  /*64a0*/  @!P1 PRMT R35, RZ, 0x654, R35 ;  /* 0x00000654ff239816 */ /* 0x000fe20000000023 */
[----:B------:R-:W1:Y:S01]  /*64b0*/  MUFU.EX2 R181, R181 ;  /* 0x000000b500b57308 */ /* 0x000e620000000800 */
[----:B------:R-:W-:Y:S01]  /*64c0*/  @!P1 PRMT R31, RZ, 0x654, R31 ;  /* 0x00000654ff1f9816 */ /* 0x000fe2000000001f */
[-CC-:B------:R-:W-:Y:S01]  /*64d0*/  FFMA.FTZ R34, R43, R6.reuse, -R12.reuse ;  /* 0x000000062b227223 */ /* 0x180fe2000001080c */
[-CC-:B------:R-:W-:Y:S01]  /*64e0*/  FFMA.FTZ R175, R177, R6.reuse, -R12.reuse ;  /* 0x00000006b1af7223 */ /* 0x180fe2000001080c */
[-CC-:B------:R-:W-:Y:S01]  /*64f0*/  FFMA.FTZ R36, R47, R6.reuse, -R12.reuse ;  /* 0x000000062f247223 */ /* 0x180fe2000001080c */
[-CC-:B------:R-:W-:Y:S01]  /*6500*/  FFMA.FTZ R15, R49, R6.reuse, -R12.reuse ;  /* 0x00000006310f7223 */ /* 0x180fe2000001080c */
[-CC-:B------:R-:W-:Y:S01]  /*6510*/  FFMA.FTZ R38, R51, R6.reuse, -R12.reuse ;  /* 0x0000000633267223 */ /* 0x180fe2000001080c */
[-C--:B------:R-:W-:Y:S01]  /*6520*/  FFMA.FTZ R25, R53, R6.reuse, -R12 ;  /* 0x0000000635197223 */ /* 0x080fe2000001080c */
[----:B------:R-:W-:Y:S01]  /*6530*/  MUFU.EX2 R183, R183 ;  /* 0x000000b700b77308 */ /* 0x000fe20000000800 */
[----:B0-----:R-:W-:Y:S01]  /*6540*/  FFMA.FTZ R10, R5, R3, R8 ;  /* 0x00000003050a7223 */ /* 0x001fe20000010008 */
[-CC-:B------:R-:W-:Y:S01]  /*6550*/  FFMA.FTZ R40, R55, R6.reuse, -R12.reuse ;  /* 0x0000000637287223 */ /* 0x180fe2000001080c */
[-CC-:B------:R-:W-:Y:S01]  /*6560*/  FFMA.FTZ R27, R57, R6.reuse, -R12.reuse ;  /* 0x00000006391b7223 */ /* 0x180fe2000001080c */
[-CC-:B------:R-:W-:Y:S01]  /*6570*/  FFMA.FTZ R42, R59, R6.reuse, -R12.reuse ;  /* 0x000000063b2a7223 */ /* 0x180fe2000001080c */
[-CC-:B------:R-:W-:Y:S01]  /*6580*/  FFMA.FTZ R61, R61, R6.reuse, -R12.reuse ;  /* 0x000000063d3d7223 */ /* 0x180fe2000001080c */
[-CC-:B------:R-:W-:Y:S01]  /*6590*/  FFMA.FTZ R65, R65, R6.reuse, -R12.reuse ;  /* 0x0000000641417223 */ /* 0x180fe2000001080c */
[----:B------:R-:W-:Y:S01]  /*65a0*/  FFMA.FTZ R67, R67, R6, -R12 ;  /* 0x0000000643437223 */ /* 0x000fe2000001080c */
[----:B------:R-:W-:Y:S01]  /*65b0*/  MUFU.EX2 R28, R28 ;  /* 0x0000001c001c7308 */ /* 0x000fe20000000800 */
[C---:B-1----:R-:W-:Y:S01]  /*65c0*/  FADD.FTZ R10, R181.reuse, R10 ;  /* 0x0000000ab50a7221 */ /* 0x042fe20000010000 */
[----:B------:R-:W-:Y:S01]  /*65d0*/  F2FP.F16.F32.PACK_AB R181, R181, R8 ;  /* 0x00000008b5b5723e */ /* 0x000fe200000000ff */
        /* <DEDUP_REMOVED lines=8> */
[----:B------:R-:W-:Y:S01]  /*6660*/  FFMA.FTZ R83, R83, R6, -R12 ;  /* 0x0000000653537223 */ /* 0x000fe2000001080c */
[----:B------:R-:W-:-:S04]  /*6670*/  R2UR UR4, R2 ;  /* 0x00000000020472ca */ /* 0x000fc800000e0000 */
[----:B------:R-:W0:Y:S08]  /*6680*/  MUFU.EX2 R30, R30 ;  /* 0x0000001e001e7308 */ /* 0x000e300000000800 */
[----:B------:R-:W-:Y:S08]  /*6690*/  MUFU.EX2 R179, R179 ;  /* 0x000000b300b37308 */ /* 0x000ff00000000800 */
        /* <DEDUP_REMOVED lines=8> */
[----:B------:R-:W-:Y:S08]  /*6720*/  MUFU.EX2 R25, R25 ;  /* 0x0000001900197308 */ /* 0x000ff00000000800 */
[----:B------:R-:W0:Y:S08]  /*6730*/  MUFU.EX2 R40, R40 ;  /* 0x0000002800287308 */ /* 0x000e300000000800 */
[----:B------:R-:W-:Y:S01]  /*6740*/  MUFU.EX2 R27, R27 ;  /* 0x0000001b001b7308 */ /* 0x000fe20000000800 */
[----:B------:R-:W-:-:S02]  /*6750*/  WARPGROUP.DEPBAR.LE gsb0, 0x0 ;  /* 0x00008000000079c5 */ /* 0x000fc40000010000 */
[----:B------:R-:W-:-:S05]  /*6760*/  WARPGROUP.ARRIVE ;  /* 0x00000000000079c5 */ /* 0x000fca0000000000 */
[----:B------:R-:W-:Y:S01]  /*6770*/  MUFU.EX2 R42, R42 ;  /* 0x0000002a002a7308 */ /* 0x000fe20000000800 */
[----:B------:R-:W-:Y:S02]  /*6780*/  F2FP.F16.F32.PACK_AB R160, R203, R14 ;  /* 0x0000000ecba0723e */ /* 0x000fe400000000ff */
[----:B------:R-:W-:Y:S01]  /*6790*/  F2FP.F16.F32.PACK_AB R162, R205, R20 ;  /* 0x00000014cda2723e */ /* 0x000fe200000000ff */
[----:B------:R-:W-:Y:S04]  /*67a0*/  HGMMA.64x128x16.F32 R88, R164, gdesc[UR8].tnspB, R88, gsb0 ;  /* 0x41e00008a4587df0 */ /* 0x000fe80008000858 */
        /* <DEDUP_REMOVED lines=13> */
[----:B------:R1:W-:Y:S01]  /*6880*/  @!P1 SYNCS.ARRIVE.TRANS64.RED.A1T0 RZ, [R31+URZ], RZ ;  /* 0x000000ff1fff99a7 */ /* 0x0003e2000810043f */
[----:B------:R-:W-:Y:S02]  /*6890*/  F2FP.F16.F32.PACK_AB R164, R207, R24 ;  /* 0x00000018cfa4723e */ /* 0x000fe400000000ff */
[----:B------:R-:W-:Y:S01]  /*68a0*/  F2FP.F16.F32.PACK_AB R166, R85, R26 ;  /* 0x0000001a55a6723e */ /* 0x000fe200000000ff */
[----:B-1----:R-:W-:Y:S01]  /*68b0*/  FADD.FTZ R31, R171, R4 ;  /* 0x00000004ab1f7221 */ /* 0x002fe20000010000 */
[----:B------:R1:W-:Y:S01]  /*68c0*/  @!P1 SYNCS.ARRIVE.TRANS64.RED.A1T0 RZ, [R35+URZ], RZ ;  /* 0x000000ff23ff99a7 */ /* 0x0003e2000810043f */
[----:B------:R-:W-:Y:S01]  /*68d0*/  FFMA.FTZ R4, R63, R6, -R12 ;  /* 0x000000063f047223 */ /* 0x000fe2000001080c */
[----:B0-----:R-:W-:Y:S01]  /*68e0*/  F2FP.F16.F32.PACK_AB R171, R40, R25 ;  /* 0x0000001928ab723e */ /* 0x001fe200000000ff */
[----:B------:R-:W-:Y:S01]  /*68f0*/  FADD.FTZ R44, R182, R31 ;  /* 0x0000001fb62c7221 */ /* 0x000fe20000010000 */
[----:B------:R-:W-:Y:S01]  /*6900*/  FADD.FTZ R31, R183, R10 ;  /* 0x0000000ab71f7221 */ /* 0x000fe20000010000 */
[----:B------:R-:W-:-:S02]  /*6910*/  F2FP.F16.F32.PACK_AB R182, R21, R182 ;  /* 0x000000b615b6723e */ /* 0x000fc400000000ff */
[----:B------:R-:W0:Y:S01]  /*6920*/  MUFU.EX2 R4, R4 ;  /* 0x0000000400047308 */ /* 0x000e220000000800 */
[----:B-1----:R-:W-:Y:S01]  /*6930*/  FADD.FTZ R35, R21, R44 ;  /* 0x0000002c15237221 */ /* 0x002fe20000010000 */
[C---:B------:R-:W-:Y:S01]  /*6940*/  FADD.FTZ R10, R28.reuse, R31 ;  /* 0x0000001f1c0a7221 */ /* 0x040fe20000010000 */
[----:B------:R-:W-:Y:S02]  /*6950*/  F2FP.F16.F32.PACK_AB R183, R28, R183 ;  /* 0x000000b71cb7723e */ /* 0x000fe400000000ff */
[----:B------:R-:W-:Y:S01]  /*6960*/  FADD.FTZ R44, R176, R35 ;  /* 0x00000023b02c7221 */ /* 0x000fe20000010000 */
[----:B------:R-:W-:Y:S01]  /*6970*/  FADD.FTZ R31, R13, R10 ;  /* 0x0000000a0d1f7221 */ /* 0x000fe20000010000 */
[C---:B------:R-:W-:Y:S02]  /*6980*/  F2FP.F16.F32.PACK_AB R176, R29.reuse, R176 ;  /* 0x000000b01db0723e */ /* 0x040fe400000000ff */
[----:B------:R-:W-:Y:S01]  /*6990*/  FADD.FTZ R35, R29, R44 ;  /* 0x0000002c1d237221 */ /* 0x000fe20000010000 */
[----:B------:R-:W-:-:S02]  /*69a0*/  FADD.FTZ R10, R30, R31 ;  /* 0x0000001f1e0a7221 */ /* 0x000fc40000010000 */
[----:B------:R-:W-:Y:S01]  /*69b0*/  MUFU.EX2 R30, R77 ;  /* 0x0000004d001e7308 */ /* 0x000fe20000000800 */
[----:B------:R-:W-:Y:S01]  /*69c0*/  FADD.FTZ R44, R178, R35 ;  /* 0x00000023b22c7221 */ /* 0x000fe20000010000 */
[----:B------:R-:W-:Y:S01]  /*69d0*/  FADD.FTZ R31, R179, R10 ;  /* 0x0000000ab31f7221 */ /* 0x000fe20000010000 */
[C---:B------:R-:W-:Y:S02]  /*69e0*/  F2FP.F16.F32.PACK_AB R178, R33.reuse, R178 ;  /* 0x000000b221b2723e */ /* 0x040fe400000000ff */
[----:B------:R-:W-:Y:S01]  /*69f0*/  FADD.FTZ R35, R33, R44 ;  /* 0x0000002c21237221 */ /* 0x000fe20000010000 */
[C---:B------:R-:W-:Y:S01]  /*6a00*/  FADD.FTZ R10, R32.reuse, R31 ;  /* 0x0000001f200a7221 */ /* 0x040fe20000010000 */
[----:B------:R-:W-:Y:S02]  /*6a10*/  F2FP.F16.F32.PACK_AB R179, R32, R179 ;  /* 0x000000b320b3723e */ /* 0x000fe400000000ff */
[----:B------:R-:W-:Y:S01]  /*6a20*/  FADD.FTZ R44, R172, R35 ;  /* 0x00000023ac2c7221 */ /* 0x000fe20000010000 */
[----:B------:R-:W-:Y:S01]  /*6a30*/  FADD.FTZ R31, R173, R10 ;  /* 0x0000000aad1f7221 */ /* 0x000fe20000010000 */
[-C--:B------:R-:W-:Y:S01]  /*6a40*/  FFMA.FTZ R10, R169, R6.reuse, -R12 ;  /* 0x00000006a90a7223 */ /* 0x080fe2000001080c */
[----:B------:R-:W-:Y:S01]  /*6a50*/  F2FP.F16.F32.PACK_AB R169, R38, R15 ;  /* 0x0000000f26a9723e */ /* 0x000fe200000000ff */
[----:B------:R-:W-:Y:S01]  /*6a60*/  FADD.FTZ R35, R153, R44 ;  /* 0x0000002c99237221 */ /* 0x000fe20000010000 */
[----:B------:R-:W-:Y:S01]  /*6a70*/  FADD.FTZ R44, R34, R31 ;  /* 0x0000001f222c7221 */ /* 0x000fe20000010000 */
[----:B------:R-:W-:Y:S01]  /*6a80*/  FFMA.FTZ R12, R87, R6, -R12 ;  /* 0x00000006570c7223 */ /* 0x000fe2000001080c */
[----:B------:R-:W-:Y:S01]  /*6a90*/  F2FP.F16.F32.PACK_AB R172, R153, R172 ;  /* 0x000000ac99ac723e */ /* 0x000fe200000000ff */
[----:B------:R-:W-:Y:S01]  /*6aa0*/  FADD.FTZ R46, R174, R35 ;  /* 0x00000023ae2e7221 */ /* 0x000fe20000010000 */
[----:B------:R-:W-:Y:S01]  /*6ab0*/  FADD.FTZ R31, R175, R44 ;  /* 0x0000002caf1f7221 */ /* 0x000fe20000010000 */
[----:B------:R-:W-:Y:S01]  /*6ac0*/  MUFU.EX2 R10, R10 ;  /* 0x0000000a000a7308 */ /* 0x000fe20000000800 */
[----:B------:R-:W-:Y:S01]  /*6ad0*/  F2FP.F16.F32.PACK_AB R173, R34, R173 ;  /* 0x000000ad22ad723e */ /* 0x000fe200000000ff */
[C---:B------:R-:W-:Y:S01]  /*6ae0*/  FADD.FTZ R35, R45.reuse, R46 ;  /* 0x0000002e2d237221 */ /* 0x040fe20000010000 */
[----:B------:R-:W-:Y:S01]  /*6af0*/  FADD.FTZ R44, R36, R31 ;  /* 0x0000001f242c7221 */ /* 0x000fe20000010000 */
[----:B------:R-:W-:-:S02]  /*6b00*/  F2FP.F16.F32.PACK_AB R174, R45, R174 ;  /* 0x000000ae2dae723e */ /* 0x000fc400000000ff */
[----:B------:R-:W-:Y:S01]  /*6b10*/  FADD.FTZ R46, R168, R35 ;  /* 0x00000023a82e7221 */ /* 0x000fe20000010000 */
[----:B------:R-:W-:Y:S01]  /*6b20*/  FADD.FTZ R21, R15, R44 ;  /* 0x0000002c0f157221 */ /* 0x000fe20000010000 */
[C---:B------:R-:W-:Y:S01]  /*6b30*/  F2FP.F16.F32.PACK_AB R168, R155.reuse, R168 ;  /* 0x000000a89ba8723e */ /* 0x040fe200000000ff */
[----:B------:R-:W1:Y:S01]  /*6b40*/  MUFU.EX2 R12, R12 ;  /* 0x0000000c000c7308 */ /* 0x000e620000000800 */
[----:B------:R-:W-:Y:S01]  /*6b50*/  FADD.FTZ R29, R155, R46 ;  /* 0x0000002e9b1d7221 */ /* 0x000fe20000010000 */
[----:B------:R-:W-:Y:S01]  /*6b60*/  FADD.FTZ R8, R38, R21 ;  /* 0x0000001526087221 */ /* 0x000fe20000010000 */
[----:B0-----:R-:W-:Y:S02]  /*6b70*/  F2FP.F16.F32.PACK_AB R155, R4, R3 ;  /* 0x00000003049b723e */ /* 0x001fe400000000ff */
[----:B------:R-:W-:Y:S01]  /*6b80*/  FADD.FTZ R44, R170, R29 ;  /* 0x0000001daa2c7221 */ /* 0x000fe20000010000 */
[----:B------:R-:W-:Y:S01]  /*6b90*/  FADD.FTZ R13, R25, R8 ;  /* 0x00000008190d7221 */ /* 0x000fe20000010000 */
[----:B------:R-:W-:Y:S01]  /*6ba0*/  F2FP.F16.F32.PACK_AB R175, R36, R175 ;  /* 0x000000af24af723e */ /* 0x000fe200000000ff */
[----:B------:R-:W0:Y:S01]  /*6bb0*/  MUFU.EX2 R46, R73 ;  /* 0x00000049002e7308 */ /* 0x000e220000000800 */
[C---:B------:R-:W-:Y:S01]  /*6bc0*/  FADD.FTZ R21, R197.reuse, R44 ;  /* 0x0000002cc5157221 */ /* 0x040fe20000010000 */
[----:B------:R-:W-:Y:S01]  /*6bd0*/  FADD.FTZ R8, R40, R13 ;  /* 0x0000000d28087221 */ /* 0x000fe20000010000 */
[----:B------:R-:W-:-:S02]  /*6be0*/  F2FP.F16.F32.PACK_AB R170, R197, R170 ;  /* 0x000000aac5aa723e */ /* 0x000fc400000000ff */
[----:B------:R-:W-:Y:S01]  /*6bf0*/  FADD.FTZ R28, R152, R21 ;  /* 0x00000015981c7221 */ /* 0x000fe20000010000 */
[----:B------:R-:W-:Y:S01]  /*6c00*/  FADD.FTZ R13, R27, R8 ;  /* 0x000000081b0d7221 */ /* 0x000fe20000010000 */
[C---:B------:R-:W-:Y:S02]  /*6c10*/  F2FP.F16.F32.PACK_AB R152, R157.reuse, R152 ;  /* 0x000000989d98723e */ /* 0x040fe400000000ff */
[----:B------:R-:W-:Y:S01]  /*6c20*/  FADD.FTZ R21, R157, R28 ;  /* 0x0000001c9d157221 */ /* 0x000fe20000010000 */
[----:B------:R-:W-:Y:S01]  /*6c30*/  FADD.FTZ R8, R42, R13 ;  /* 0x0000000d2a087221 */ /* 0x000fe20000010000 */
[----:B-1----:R-:W-:Y:S02]  /*6c40*/  F2FP.F16.F32.PACK_AB R167, R12, R10 ;  /* 0x0000000a0ca7723e */ /* 0x002fe400000000ff */
[----:B------:R-:W-:Y:S01]  /*6c50*/  FADD.FTZ R28, R154, R21 ;  /* 0x000000159a1c7221 */ /* 0x000fe20000010000 */
[----:B------:R-:W-:Y:S01]  /*6c60*/  FADD.FTZ R13, R3, R8 ;  /* 0x00000008030d7221 */ /* 0x000fe20000010000 */
[----:B------:R-:W-:-:S02]  /*6c70*/  F2FP.F16.F32.PACK_AB R154, R159, R154 ;  /* 0x0000009a9f9a723e */ /* 0x000fc400000000ff */
[----:B------:R-:W-:Y:S01]  /*6c80*/  FADD.FTZ R21, R159, R28 ;  /* 0x0000001c9f157221 */ /* 0x000fe20000010000 */
[----:B------:R-:W-:Y:S01]  /*6c90*/  FADD.FTZ R13, R4, R13 ;  /* 0x0000000d040d7221 */ /* 0x000fe20000010000 */
[----:B------:R-:W1:Y:S01]  /*6ca0*/  MUFU.EX2 R28, R81 ;  /* 0x00000051001c7308 */ /* 0x000e620000000800 */
[----:B------:R-:W-:Y:S01]  /*6cb0*/  F2FP.F16.F32.PACK_AB R153, R42, R27 ;  /* 0x0000001b2a99723e */ /* 0x000fe200000000ff */
[----:B------:R-:W-:Y:S01]  /*6cc0*/  FADD.FTZ R8, R156, R21 ;  /* 0x000000159c087221 */ /* 0x000fe20000010000 */
[----:B------:R-:W-:Y:S01]  /*6cd0*/  FADD.FTZ R13, R48, R13 ;  /* 0x0000000d300d7221 */ /* 0x000fe20000010000 */
[C---:B------:R-:W-:Y:S02]  /*6ce0*/  F2FP.F16.F32.PACK_AB R156, R199.reuse, R156 ;  /* 0x0000009cc79c723e */ /* 0x040fe400000000ff */
[----:B------:R-:W-:Y:S01]  /*6cf0*/  FADD.FTZ R15, R199, R8 ;  /* 0x00000008c70f7221 */ /* 0x000fe20000010000 */
[C---:B------:R-:W-:Y:S01]  /*6d00*/  FADD.FTZ R13, R67.reuse, R13 ;  /* 0x0000000d430d7221 */ /* 0x040fe20000010000 */
[----:B------:R-:W-:-:S02]  /*6d10*/  F2FP.F16.F32.PACK_AB R157, R67, R48 ;  /* 0x00000030439d723e */ /* 0x000fc400000000ff */
[----:B------:R-:W-:Y:S01]  /*6d20*/  FADD.FTZ R8, R158, R15 ;  /* 0x0000000f9e087221 */ /* 0x000fe20000010000 */
[----:B------:R-:W-:Y:S01]  /*6d30*/  FADD.FTZ R13, R50, R13 ;  /* 0x0000000d320d7221 */ /* 0x000fe20000010000 */
[C---:B------:R-:W-:Y:S02]  /*6d40*/  F2FP.F16.F32.PACK_AB R158, R201.reuse, R158 ;  /* 0x0000009ec99e723e */ /* 0x040fe400000000ff */
[----:B------:R-:W-:Y:S01]  /*6d50*/  FADD.FTZ R15, R201, R8 ;  /* 0x00000008c90f7221 */ /* 0x000fe20000010000 */
[C---:B------:R-:W-:Y:S01]  /*6d60*/  FADD.FTZ R13, R71.reuse, R13 ;  /* 0x0000000d470d7221 */ /* 0x040fe20000010000 */
[----:B------:R-:W-:Y:S02]  /*6d70*/  F2FP.F16.F32.PACK_AB R159, R71, R50 ;  /* 0x00000032479f723e */ /* 0x000fe400000000ff */
[----:B------:R-:W-:Y:S01]  /*6d80*/  FADD.FTZ R8, R14, R15 ;  /* 0x0000000f0e087221 */ /* 0x000fe20000010000 */
[----:B0-----:R-:W-:Y:S01]  /*6d90*/  FADD.FTZ R13, R46, R13 ;  /* 0x0000000d2e0d7221 */ /* 0x001fe20000010000 */
[----:B------:R-:W-:-:S02]  /*6da0*/  F2FP.F16.F32.PACK_AB R161, R75, R46 ;  /* 0x0000002e4ba1723e */ /* 0x000fc400000000ff */
[----:B------:R-:W-:Y:S01]  /*6db0*/  FADD.FTZ R3, R203, R8 ;  /* 0x00000008cb037221 */ /* 0x000fe20000010000 */
[----:B------:R-:W-:Y:S01]  /*6dc0*/  FADD.FTZ R13, R75, R13 ;  /* 0x0000000d4b0d7221 */ /* 0x000fe20000010000 */
[----:B------:R-:W-:Y:S01]  /*6dd0*/  F2FP.F16.F32.PACK_AB R163, R79, R30 ;  /* 0x0000001e4fa3723e */ /* 0x000fe200000000ff */
[----:B------:R-:W-:Y:S02]  /*6de0*/  IMAD.MOV.U32 R8, RZ, RZ, R11 ;  /* 0x000000ffff087224 */ /* 0x000fe400078e000b */
[----:B------:R-:W-:Y:S01]  /*6df0*/  FADD.FTZ R4, R20, R3 ;  /* 0x0000000314047221 */ /* 0x000fe20000010000 */
[----:B------:R-:W-:Y:S01]  /*6e00*/  FADD.FTZ R13, R30, R13 ;  /* 0x0000000d1e0d7221 */ /* 0x000fe20000010000 */
[----:B-1----:R-:W-:Y:S02]  /*6e10*/  F2FP.F16.F32.PACK_AB R165, R83, R28 ;  /* 0x0000001c53a5723e */ /* 0x002fe400000000ff */
[----:B------:R-:W-:Y:S01]  /*6e20*/  FADD.FTZ R3, R205, R4 ;  /* 0x00000004cd037221 */ /* 0x000fe20000010000 */
[----:B------:R-:W-:-:S03]  /*6e30*/  FADD.FTZ R13, R79, R13 ;  /* 0x0000000d4f0d7221 */ /* 0x000fc60000010000 */
[----:B------:R-:W-:Y:S01]  /*6e40*/  FADD.FTZ R4, R24, R3 ;  /* 0x0000000318047221 */ /* 0x000fe20000010000 */
[----:B------:R-:W-:-:S03]  /*6e50*/  FADD.FTZ R13, R28, R13 ;  /* 0x0000000d1c0d7221 */ /* 0x000fc60000010000 */
[----:B------:R-:W-:Y:S01]  /*6e60*/  FADD.FTZ R3, R207, R4 ;  /* 0x00000004cf037221 */ /* 0x000fe20000010000 */
[----:B------:R-:W-:-:S03]  /*6e70*/  FADD.FTZ R13, R83, R13 ;  /* 0x0000000d530d7221 */ /* 0x000fc60000010000 */
[----:B------:R-:W-:Y:S01]  /*6e80*/  FADD.FTZ R4, R26, R3 ;  /* 0x000000031a047221 */ /* 0x000fe20000010000 */
[----:B------:R-:W-:Y:S01]  /*6e90*/  FADD.FTZ R13, R10, R13 ;  /* 0x0000000d0a0d7221 */ /* 0x000fe20000010000 */
[----:B------:R-:W-:Y:S02]  /*6ea0*/  IMAD.MOV.U32 R10, RZ, RZ, R16 ;  /* 0x000000ffff0a7224 */ /* 0x000fe400078e0010 */
[----:B------:R-:W-:Y:S01]  /*6eb0*/  FADD.FTZ R4, R85, R4 ;  /* 0x0000000455047221 */ /* 0x000fe20000010000 */
[----:B------:R-:W-:Y:S01]  /*6ec0*/  FADD.FTZ R3, R12, R13 ;  /* 0x0000000d0c037221 */ /* 0x000fe20000010000 */
[----:B------:R-:W-:Y:S01]  /*6ed0*/  IMAD.MOV.U32 R12, RZ, RZ, R9 ;  /* 0x000000ffff0c7224 */ /* 0x000fe200078e0009 */
[----:B------:R-:W-:Y:S06]  /*6ee0*/  @P2 BRA `(.L_x_385) ;  /* 0xffffffd400b02947 */ /* 0x000fec000383ffff */
.L_x_376:
        /* <DEDUP_REMOVED lines=67> */
.L_x_386:
[----:B------:R-:W-:Y:S02]  /*7320*/  LEA R20, R2, R0, 0x3 ;  /* 0x0000000002147211 */ /* 0x000fe400078e18ff */
[----:B------:R-:W-:-:S04]  /*7330*/  SHF.L.U32 R5, R16, 0x1f, RZ ;  /* 0x0000001f10057819 */ /* 0x000fc800000006ff */
[----:B------:R0:W1:Y:S01]  /*7340*/  SYNCS.PHASECHK.TRANS64.TRYWAIT P2, [R20+URZ+0x34850], R5 ;  /* 0x03485005140075a7 */ /* 0x000062000804017f */
[----:B------:R-:W-:Y:S05]  /*7350*/  @!P0 BRA `(.L_x_387) ;  /* 0x0000000000048947 */ /* 0x000fea0003800000 */
[----:B------:R-:W-:Y:S01]  /*7360*/  BPT.TRAP 0x1 ;  /* 0x000000040000795c */ /* 0x000fe20000300000 */
.L_x_387:
[----:B-1----:R-:W-:Y:S05]  /*7370*/  @P2 BRA `(.L_x_388) ;  /* 0x0000000000082947 */ /* 0x002fea0003800000 */
[----:B------:R-:W1:Y:S02]  /*7380*/  SYNCS.PHASECHK.TRANS64.TRYWAIT P0, [R20+URZ+0x34850], R5 ;  /* 0x03485005140075a7 */ /* 0x000e64000800017f */
[----:B-1----:R-:W-:Y:S05]  /*7390*/  @!P0 BRA `(.L_x_389) ;  /* 0x0000009000208947 */ /* 0x002fea0003800000 */
.L_x_388:
[----:B------:R-:W-:Y:S05]  /*73a0*/  WARPSYNC.ALL ;  /* 0x0000000000007948 */ /* 0x000fea0003800000 */
[----:B------:R-:W-:Y:S01]  /*73b0*/  VIADD R0, R0, 0x400 ;  /* 0x0000040000007836 */ /* 0x000fe20000000000 */
[----:B------:R-:W-:Y:S01]  /*73c0*/  WARPGROUP.ARRIVE ;  /* 0x00000000000079c5 */ /* 0x000fe20000000000 */
[----:B------:R-:W-:Y:S01]  /*73d0*/  IMAD.MOV.U32 R15, RZ, RZ, 0x40000040 ;  /* 0x40000040ff0f7424 */ /* 0x000fe200078e00ff */
[----:B01----:R-:W0:Y:S01]  /*73e0*/  SHFL.BFLY PT, R5, R4, 0x2, 0x1f ;  /* 0x0c401f0004057f89 */ /* 0x003e2200000e0000 */
[----:B------:R-:W-:Y:S01]  /*73f0*/  VIADD R185, R185, 0x1 ;  /* 0x00000001b9b97836 */ /* 0x000fe20000000000 */
[----:B------:R-:W-:-:S04]  /*7400*/  SHF.R.U32.HI R0, RZ, 0x4, R0 ;  /* 0x00000004ff007819 */ /* 0x000fc80000011600 */
[----:B------:R-:W-:-:S04]  /*7410*/  LOP3.LUT R0, R0, 0x3fff, RZ, 0xc0, !PT ;  /* 0x00003fff00007812 */ /* 0x000fc800078ec0ff */
[----:B------:R-:W-:Y:S02]  /*7420*/  LOP3.LUT R13, R0, 0x4000000, RZ, 0xfc, !PT ;  /* 0x04000000000d7812 */ /* 0x000fe400078efcff */
[----:B------:R-:W1:Y:S03]  /*7430*/  SHFL.BFLY PT, R0, R3, 0x2, 0x1f ;  /* 0x0c401f0003007f89 */ /* 0x000e6600000e0000 */
[----:B------:R-:W-:Y:S02]  /*7440*/  IMAD R12, R2, 0x800, R13 ;  /* 0x00000800020c7824 */ /* 0x000fe400078e020d */
[----:B------:R-:W-:Y:S02]  /*7450*/  IMAD.MOV.U32 R13, RZ, RZ, 0x40000040 ;  /* 0x40000040ff0d7424 */ /* 0x000fe400078e00ff */
[C---:B------:R-:W-:Y:S01]  /*7460*/  VIADD R14, R12.reuse, 0x80 ;  /* 0x000000800c0e7836 */ /* 0x040fe20000000000 */
[----:B------:R-:W-:-:S02]  /*7470*/  R2UR UR6, R12 ;  /* 0x000000000c0672ca */ /* 0x000fc400000e0000 */
[----:B------:R-:W-:Y:S01]  /*7480*/  R2UR UR7, R13 ;  /* 0x000000000d0772ca */ /* 0x000fe200000e0000 */
[----:B------:R-:W-:Y:S02]  /*7490*/  IMAD.MOV.U32 R13, RZ, RZ, 0x40000040 ;  /* 0x40000040ff0d7424 */ /* 0x000fe400078e00ff */
[----:B0-----:R-:W-:-:S10]  /*74a0*/  FADD.FTZ R5, R5, R4 ;  /* 0x0000000405057221 */ /* 0x001fd40000010000 */
[----:B------:R-:W-:Y:S01]  /*74b0*/  HGMMA.64x128x16.F32 R24, R180, gdesc[UR4].tnspB, R24, gsb0 ;  /* 0x41e00004b4187df0 */ /* 0x000fe20008000818 */
[----:B------:R-:W-:Y:S01]  /*74c0*/  R2UR UR6, R14 ;  /* 0x000000000e0672ca */ /* 0x000fe200000e0000 */
[----:B------:R-:W-:Y:S01]  /*74d0*/  VIADD R14, R12, 0x100 ;  /* 0x000001000c0e7836 */ /* 0x000fe20000000000 */
[----:B------:R-:W-:Y:S01]  /*74e0*/  R2UR UR7, R15 ;  /* 0x000000000f0772ca */ /* 0x000fe200000e0000 */
[----:B------:R-:W-:Y:S02]  /*74f0*/  IMAD.MOV.U32 R15, RZ, RZ, 0x40000040 ;  /* 0x40000040ff0f7424 */ /* 0x000fe400078e00ff */
[----:B-1----:R-:W-:Y:S02]  /*7500*/  FADD.FTZ R7, R0, R3 ;  /* 0x0000000300077221 */ /* 0x002fe40000010000 */
[----:B------:R-:W-:Y:S04]  /*7510*/  SHFL.BFLY PT, R0, R5, 0x1, 0x1f ;  /* 0x0c201f0005007f89 */ /* 0x000fe800000e0000 */
[----:B------:R-:W0:Y:S01]  /*7520*/  SHFL.BFLY PT, R8, R7, 0x1, 0x1f ;  /* 0x0c201f0007087f89 */ /* 0x000e2200000e0000 */
[----:B------:R-:W-:-:S02]  /*7530*/  WARPGROUP.DEPBAR.LE gsb0, 0x0 ;  /* 0x00008000000079c5 */ /* 0x000fc40000010000 */
[----:B------:R-:W-:-:S06]  /*7540*/  WARPGROUP.ARRIVE ;  /* 0x00000000000079c5 */ /* 0x000fcc0000000000 */
[----:B------:R-:W-:Y:S01]  /*7550*/  HGMMA.64x128x16.F32 R24, R176, gdesc[UR4].tnspB, R24, gsb0 ;  /* 0x41e00004b0187df0 */ /* 0x000fe20008000818 */
[----:B------:R-:W-:Y:S01]  /*7560*/  R2UR UR6, R14 ;  /* 0x000000000e0672ca */ /* 0x000fe200000e0000 */
[----:B------:R-:W-:Y:S01]  /*7570*/  VIADD R14, R12, 0x180 ;  /* 0x000001800c0e7836 */ /* 0x000fe20000000000 */
[----:B------:R-:W-:Y:S01]  /*7580*/  R2UR UR7, R15 ;  /* 0x000000000f0772ca */ /* 0x000fe200000e0000 */
[----:B------:R-:W-:Y:S01]  /*7590*/  IMAD.MOV.U32 R15, RZ, RZ, 0x40000040 ;  /* 0x40000040ff0f7424 */ /* 0x000fe200078e00ff */
[----:B------:R-:W-:Y:S02]  /*75a0*/  WARPGROUP.DEPBAR.LE gsb0, 0x0 ;  /* 0x00008000000079c5 */ /* 0x000fe40000010000 */
[----:B------:R-:W-:-:S09]  /*75b0*/  WARPGROUP.ARRIVE ;  /* 0x00000000000079c5 */ /* 0x000fd20000000000 */
[----:B------:R-:W-:Y:S01]  /*75c0*/  HGMMA.64x128x16.F32 R24, R172, gdesc[UR4].tnspB, R24, gsb0 ;  /* 0x41e00004ac187df0 */ /* 0x000fe20008000818 */
[----:B------:R-:W-:Y:S02]  /*75d0*/  R2UR UR6, R14 ;  /* 0x000000000e0672ca */ /* 0x000fe400000e0000 */
[----:B------:R-:W-:Y:S01]  /*75e0*/  R2UR UR7, R15 ;  /* 0x000000000f0772ca */ /* 0x000fe200000e0000 */
[----:B------:R-:W-:Y:S01]  /*75f0*/  IMAD.MOV.U32 R15, RZ, RZ, 0x40000040 ;  /* 0x40000040ff0f7424 */ /* 0x000fe200078e00ff */
[----:B------:R-:W-:Y:S01]  /*7600*/  IADD3 R14, R12, 0x200, RZ ;  /* 0x000002000c0e7810 */ /* 0x000fe20007ffe0ff */
[----:B------:R-:W-:Y:S02]  /*7610*/  WARPGROUP.DEPBAR.LE gsb0, 0x0 ;  /* 0x00008000000079c5 */ /* 0x000fe40000010000 */
[----:B------:R-:W-:-:S08]  /*7620*/  WARPGROUP.ARRIVE ;  /* 0x00000000000079c5 */ /* 0x000fd00000000000 */
        /* <DEDUP_REMOVED lines=8> */
[----:B------:R-:W-:Y:S01]  /*76b0*/  R2UR UR6, R14 ;  /* 0x000000000e0672ca */ /* 0x000fe200000e0000 */
[C---:B------:R-:W-:Y:S01]  /*76c0*/  VIADD R14, R12.reuse, 0x300 ;  /* 0x000003000c0e7836 */ /* 0x040fe20000000000 */
[----:B------:R-:W-:Y:S01]  /*76d0*/  R2UR UR7, R15 ;  /* 0x000000000f0772ca */ /* 0x000fe200000e0000 */
[----:B------:R-:W-:Y:S02]  /*76e0*/  IMAD.MOV.U32 R15, RZ, RZ, 0x40000040 ;  /* 0x40000040ff0f7424 */ /* 0x000fe400078e00ff */
[----:B------:R-:W-:Y:S01]  /*76f0*/  VIADD R12, R12, 0x380 ;  /* 0x000003800c0c7836 */ /* 0x000fe20000000000 */
[----:B------:R-:W-:Y:S02]  /*7700*/  WARPGROUP.DEPBAR.LE gsb0, 0x0 ;  /* 0x00008000000079c5 */ /* 0x000fe40000010000 */
[----:B------:R-:W-:-:S07]  /*7710*/  WARPGROUP.ARRIVE ;  /* 0x00000000000079c5 */ /* 0x000fce0000000000 */
[----:B------:R-:W-:Y:S01]  /*7720*/  HGMMA.64x128x16.F32 R24, R156, gdesc[UR4].tnspB, R24, gsb0 ;  /* 0x41e000049c187df0 */ /* 0x000fe20008000818 */
[----:B------:R-:W-:Y:S01]  /*7730*/  R2UR UR6, R14 ;  /* 0x000000000e0672ca */ /* 0x000fe200000e0000 */
[----:B------:R-:W-:Y:S01]  /*7740*/  VIADD R14, R2, 0x1 ;  /* 0x00000001020e7836 */ /* 0x000fe20000000000 */
[----:B------:R-:W-:Y:S01]  /*7750*/  R2UR UR7, R15 ;  /* 0x000000000f0772ca */ /* 0x000fe200000e0000 */
[----:B0-----:R-:W-:Y:S01]  /*7760*/  FADD.FTZ R15, R7, R8 ;  /* 0x00000008070f7221 */ /* 0x001fe20000010000 */
[----:B------:R-:W-:Y:S01]  /*7770*/  IMAD.MOV.U32 R2, RZ, RZ, RZ ;  /* 0x000000ffff027224 */ /* 0x000fe200078e00ff */
[----:B------:R-:W-:Y:S02]  /*7780*/  @!P1 IADD3 R7, R20, 0x34860, RZ ;  /* 0x0003486014079810 */ /* 0x000fe40007ffe0ff */
[----:B------:R-:W-:Y:S02]  /*7790*/  ISETP.NE.AND P2, PT, R14, 0x2, PT ;  /* 0x000000020e00780c */ /* 0x000fe40003f45270 */
[----:B------:R-:W-:-:S02]  /*77a0*/  FSETP.NE.FTZ.AND P3, PT, R15, RZ, PT ;  /* 0x000000ff0f00720b */ /* 0x000fc40003f75000 */
[----:B------:R-:W-:Y:S02]  /*77b0*/  SEL R3, RZ, 0x1, P2 ;  /* 0x00000001ff037807 */ /* 0x000fe40001000000 */
[----:B------:R-:W-:Y:S02]  /*77c0*/  @!P1 PRMT R7, RZ, 0x654, R7 ;  /* 0x00000654ff079816 */ /* 0x000fe40000000007 */
[----:B------:R-:W-:Y:S01]  /*77d0*/  LOP3.LUT R16, R16, R3, RZ, 0x3c, !PT ;  /* 0x0000000310107212 */ /* 0x000fe200078e3cff */
[----:B------:R-:W-:-:S06]  /*77e0*/  IMAD.MOV.U32 R3, RZ, RZ, -0x800000 ;  /* 0xff800000ff037424 */ /* 0x000fcc00078e00ff */
[----:B------:R-:W0:Y:S01]  /*77f0*/  @P3 MUFU.LG2 R10, R15 ;  /* 0x0000000f000a3308 */ /* 0x000e220000000c00 */
[----:B------:R-:W-:Y:S01]  /*7800*/  @P3 FMUL.FTZ R21, R6, 0.69314718246459960938 ;  /* 0x3f31721806153820 */ /* 0x000fe20000410000 */
[----:B0-----:R-:W-:Y:S01]  /*7810*/  @P3 FMUL.FTZ R10, R10, 0.69314718246459960938 ;  /* 0x3f3172180a0a3820 */ /* 0x001fe20000410000 */
[----:B------:R-:W-:Y:S02]  /*7820*/  WARPGROUP.DEPBAR.LE gsb0, 0x0 ;  /* 0x00008000000079c5 */ /* 0x000fe40000010000 */
[----:B------:R-:W-:-:S06]  /*7830*/  WARPGROUP.ARRIVE ;  /* 0x00000000000079c5 */ /* 0x000fcc0000000000 */
[----:B------:R-:W-:Y:S01]  /*7840*/  HGMMA.64x128x16.F32 R24, R160, gdesc[UR4].tnspB, R24, gsb0 ;  /* 0x41e00004a0187df0 */ /* 0x000fe20008000818 */
[----:B------:R-:W-:Y:S01]  /*7850*/  R2UR UR6, R12 ;  /* 0x000000000c0672ca */ /* 0x000fe200000e0000 */
[----:B------:R-:W-:Y:S01]  /*7860*/  FADD.FTZ R12, R5, R0 ;  /* 0x00000000050c7221 */ /* 0x000fe20000010000 */
[----:B------:R-:W-:Y:S01]  /*7870*/  R2UR UR7, R13 ;  /* 0x000000000d0772ca */ /* 0x000fe200000e0000 */
[----:B------:R-:W-:Y:S02]  /*7880*/  IMAD.MOV.U32 R13, RZ, RZ, RZ ;  /* 0x000000ffff0d7224 */ /* 0x000fe400078e00ff */
[----:B------:R-:W-:Y:S01]  /*7890*/  IMAD.MOV.U32 R0, RZ, RZ, -0x800000 ;  /* 0xff800000ff007424 */ /* 0x000fe200078e00ff */
[----:B------:R-:W-:Y:S01]  /*78a0*/  FSETP.NE.FTZ.AND P0, PT, R12, RZ, PT ;  /* 0x000000ff0c00720b */ /* 0x000fe20003f15000 */
[----:B------:R-:W-:Y:S02]  /*78b0*/  @P3 FFMA.FTZ R0, R21, R11, R10 ;  /* 0x0000000b15003223 */ /* 0x000fe4000001000a */
[----:B------:R-:W-:Y:S10]  /*78c0*/  @P3 MUFU.RCP R13, R15 ;  /* 0x0000000f000d3308 */ /* 0x000ff40000001000 */
[----:B------:R-:W0:Y:S01]  /*78d0*/  @P0 MUFU.LG2 R8, R12 ;  /* 0x0000000c00080308 */ /* 0x000e220000000c00 */
[----:B------:R-:W-:-:S07]  /*78e0*/  @P0 FMUL.FTZ R4, R6, 0.69314718246459960938 ;  /* 0x3f31721806040820 */ /* 0x000fce0000410000 */
[----:B------:R-:W1:Y:S01]  /*78f0*/  @P0 MUFU.RCP R2, R12 ;  /* 0x0000000c00020308 */ /* 0x000e620000001000 */
[----:B0-----:R-:W-:-:S04]  /*7900*/  @P0 FMUL.FTZ R5, R8, 0.69314718246459960938 ;  /* 0x3f31721808050820 */ /* 0x001fc80000410000 */
[----:B------:R-:W-:Y:S01]  /*7910*/  @P0 FFMA.FTZ R3, R4, R9, R5 ;  /* 0x0000000904030223 */ /* 0x000fe20000010005 */
[----:B------:R-:W-:Y:S01]  /*7920*/  PLOP3.LUT P0, PT, PT, PT, PT, 0x8, 0x0 ;  /* 0x000000000000781c */ /* 0x000fe20003f0e170 */
[----:B------:R-:W-:Y:S02]  /*7930*/  WARPGROUP.DEPBAR.LE gsb0, 0x0 ;  /* 0x00008000000079c5 */ /* 0x000fe40000010000 */
[----:B------:R-:W-:-:S06]  /*7940*/  WARPGROUP.ARRIVE ;  /* 0x00000000000079c5 */ /* 0x000fcc0000000000 */
[----:B------:R-:W-:Y:S03]  /*7950*/  HGMMA.64x128x16.F32 R24, R164, gdesc[UR4].tnspB, R24, gsb0 ;  /* 0x41e00004a4187df0 */ /* 0x000fe60008000818 */
[----:B------:R-:W-:Y:S02]  /*7960*/  WARPGROUP.DEPBAR.LE gsb0, 0x0 ;  /* 0x00008000000079c5 */ /* 0x000fe40000010000 */
[-C--:B-1----:R-:W-:Y:S01]  /*7970*/  FMUL.FTZ R89, R33, R2.reuse ;  /* 0x0000000221597220 */ /* 0x082fe20000410000 */
[-C--:B------:R-:W-:Y:S01]  /*7980*/  FMUL.FTZ R88, R36, R2.reuse ;  /* 0x0000000224587220 */ /* 0x080fe20000410000 */
[----:B------:R0:W-:Y:S01]  /*7990*/  @!P1 SYNCS.ARRIVE.TRANS64.RED.A1T0 RZ, [R7+URZ], RZ ;  /* 0x000000ff07ff99a7 */ /* 0x0001e2000810043f */
        /* <DEDUP_REMOVED lines=33> */
[-C--:B0-----:R-:W-:Y:S01]  /*7bb0*/  FMUL.FTZ R7, R31, R13.reuse ;  /* 0x0000000d1f077220 */ /* 0x081fe20000410000 */
        /* <DEDUP_REMOVED lines=28> */
[----:B------:R-:W-:-:S07]  /*7d80*/  SEL R2, R14, RZ, P2 ;  /* 0x000000ff0e027207 */ /* 0x000fce0001000000 */
.L_x_368:
[----:B------:R-:W0:Y:S01]  /*7d90*/  S2R R5, SR_CgaCtaId ;  /* 0x0000000000057919 */ /* 0x000e220000008800 */
[----:B------:R-:W-:Y:S01]  /*7da0*/  MOV R28, 0x400 ;  /* 0x00000400001c7802 */ /* 0x000fe20000000f00 */
[----:B------:R-:W-:Y:S01]  /*7db0*/  BSSY B0, `(.L_x_390) ;  /* 0x000022d000007945 */ /* 0x000fe20003800000 */
[----:B------:R-:W-:Y:S02]  /*7dc0*/  BAR.SYNC.DEFER_BLOCKING 0x5, 0x180 ;  /* 0x0146000000007b1d */ /* 0x000fe40000010000 */
[----:B0-----:R-:W-:-:S05]  /*7dd0*/  LEA R28, R5, R28, 0x18 ;  /* 0x0000001c051c7211 */ /* 0x001fca00078ec0ff */
[----:B------:R-:W0:Y:S02]  /*7de0*/  LDS.128 R44, [R28+0x348d0] ;  /* 0x0348d0001c2c7984 */ /* 0x000e240000000c00 */
[----:B0-----:R-:W-:Y:S02]  /*7df0*/  R2UR UR6, R45 ;  /* 0x000000002d0672ca */ /* 0x001fe400000e0000 */
[----:B------:R-:W-:Y:S01]  /*7e00*/  R2UR UR5, R46 ;  /* 0x000000002e0572ca */ /* 0x000fe200000e0000 */
[----:B------:R-:W-:Y:S06]  /*7e10*/  BAR.ARV 0x4, 0x180 ;  /* 0x0106000000007b1d */ /* 0x000fec0000002000 */
[----:B------:R-:W-:Y:S08]  /*7e20*/  @P0 BRA `(.L_x_391) ;  /* 0x0000001400780947 */ /* 0x000ff00003800000 */
[----:B------:R-:W0:Y:S01]  /*7e30*/  S2R R5, SR_SWINHI ;  /* 0x0000000000057919 */ /* 0x000e220000002f00 */
[----:B------:R-:W-:Y:S01]  /*7e40*/  F2FP.F16.F32.PACK_AB R7, R7, R8 ;  /* 0x000000080707723e */ /* 0x000fe200000000ff */
[----:B------:R-:W-:Y:S01]  /*7e50*/  ULDC.64 UR8, c[0x0][0xc00] ;  /* 0x0003000000087ab9 */ /* 0x000fe20000000a00 */
[----:B------:R-:W-:Y:S01]  /*7e60*/  F2FP.F16.F32.PACK_AB R6, R6, R91 ;  /* 0x0000005b0606723e */ /* 0x000fe200000000ff */
[----:B------:R-:W-:Y:S01]  /*7e70*/  UISETP.NE.U32.AND UP0, UPT, UR8, URZ, UPT ;  /* 0x0000003f0800728c */ /* 0x000fe2000bf05070 */
[----:B------:R-:W-:Y:S01]  /*7e80*/  F2FP.F16.F32.PACK_AB R64, R65, R64 ;  /* 0x000000404140723e */ /* 0x000fe200000000ff */
[----:B------:R-:W-:Y:S01]  /*7e90*/  USHF.L.U32 UR10, UR61, 0x2, URZ ;  /* 0x000000023d0a7899 */ /* 0x000fe2000800063f */
[----:B------:R-:W-:Y:S01]  /*7ea0*/  F2FP.F16.F32.PACK_AB R65, R67, R66 ;  /* 0x000000424341723e */ /* 0x000fe200000000ff */
[----:B------:R-:W-:Y:S01]  /*7eb0*/  UISETP.NE.AND.EX UP0, UPT, UR9, URZ, UPT, UP0 ;  /* 0x0000003f0900728c */ /* 0x000fe2000bf05300 */
[----:B------:R-:W-:Y:S01]  /*7ec0*/  F2FP.F16.F32.PACK_AB R72, R73, R72 ;  /* 0x000000484948723e */ /* 0x000fe200000000ff */
[----:B------:R-:W-:Y:S01]  /*7ed0*/  ULDC.64 UR12, c[0x0][0x208] ;  /* 0x00008200000c7ab9 */ /* 0x000fe20000000a00 */
        /* <DEDUP_REMOVED lines=9> */
[----:B------:R-:W-:Y:S02]  /*7f70*/  R2UR UR4, R186 ;  /* 0x00000000ba0472ca */ /* 0x000fe400000e0000 */
[----:B------:R-:W-:Y:S02]  /*7f80*/  R2UR UR14, R22 ;  /* 0x00000000160e72ca */ /* 0x000fe400000e0000 */
[----:B------:R-:W-:Y:S02]  /*7f90*/  MOV R20, R28 ;  /* 0x0000001c00147202 */ /* 0x000fe40000000f00 */
[----:B0-----:R-:W-:-:S03]  /*7fa0*/  MOV R21, R5 ;  /* 0x0000000500157202 */ /* 0x001fc60000000f00 */
[----:B------:R-:W-:-:S04]  /*7fb0*/  IMAD.WIDE R4, R192, 0x2, R20 ;  /* 0x00000002c0047825 */ /* 0x000fc800078e0214 */
[----:B------:R-:W-:Y:S01]  /*7fc0*/  USHF.L.U64.HI UR11, UR61, 0x2, UR4 ;  /* 0x000000023d0b7899 */ /* 0x000fe20008010204 */
[C---:B------:R-:W-:Y:S01]  /*7fd0*/  LOP3.LUT R9, R4.reuse, 0x380, RZ, 0xc0, !PT ;  /* 0x0000038004097812 */ /* 0x040fe200078ec0ff */
[----:B------:R-:W-:Y:S01]  /*7fe0*/  UIADD3 UR4, UP1, UR10, UR8, URZ ;  /* 0x000000080a047290 */ /* 0x000fe2000ff3e03f */
[C---:B------:R-:W-:Y:S02]  /*7ff0*/  IADD3 R97, P5, R4.reuse, 0x40, RZ ;  /* 0x0000004004617810 */ /* 0x040fe40007fbe0ff */
[C---:B------:R-:W-:Y:S01]  /*8000*/  IADD3 R45, P6, R4.reuse, 0x20, RZ ;  /* 0x00000020042d7810 */ /* 0x040fe20007fde0ff */
[----:B------:R-:W-:Y:S01]  /*8010*/  UIADD3.X UR7, UR11, UR9, URZ, UP1, !UPT ;  /* 0x000000090b077290 */ /* 0x000fe20008ffe43f */
[----:B------:R-:W-:Y:S01]  /*8020*/  IADD3 R99, P4, R4, 0x60, RZ ;  /* 0x0000006004637810 */ /* 0x000fe20007f9e0ff */
[--C-:B------:R-:W-:Y:S01]  /*8030*/  IMAD.X R27, RZ, RZ, R5.reuse, P5 ;  /* 0x000000ffff1b7224 */ /* 0x100fe200028e0605 */
[----:B------:R-:W-:Y:S01]  /*8040*/  SHF.R.U64 R9, R9, 0x3, RZ ;  /* 0x0000000309097819 */ /* 0x000fe200000012ff */
[--C-:B------:R-:W-:Y:S01]  /*8050*/  IMAD.X R31, RZ, RZ, R5.reuse, P6 ;  /* 0x000000ffff1f7224 */ /* 0x100fe200030e0605 */
[----:B------:R-:W-:Y:S01]  /*8060*/  LOP3.LUT R24, R97, 0x380, RZ, 0xc0, !PT ;  /* 0x0000038061187812 */ /* 0x000fe200078ec0ff */
[----:B------:R-:W-:Y:S01]  /*8070*/  IMAD.X R25, RZ, RZ, R5, P4 ;  /* 0x000000ffff197224 */ /* 0x000fe200020e0605 */
[----:B------:R-:W-:Y:S01]  /*8080*/  LOP3.LUT R14, R45, 0x380, RZ, 0xc0, !PT ;  /* 0x000003802d0e7812 */ /* 0x000fe200078ec0ff */
[----:B------:R-:W-:Y:S01]  /*8090*/  ULDC.64 UR8, c[0x0][0xc08] ;  /* 0x0003020000087ab9 */ /* 0x000fe20000000a00 */
[----:B------:R-:W-:-:S02]  /*80a0*/  LOP3.LUT R44, R99, 0x380, RZ, 0xc0, !PT ;  /* 0x00000380632c7812 */ /* 0x000fc400078ec0ff */
[C---:B------:R-:W-:Y:S02]  /*80b0*/  IADD3 R101, P3, R4.reuse, 0x4000, RZ ;  /* 0x0000400004657810 */ /* 0x040fe40007f7e0ff */
[C---:B------:R-:W-:Y:S02]  /*80c0*/  IADD3 R103, P2, R4.reuse, 0x4020, RZ ;  /* 0x0000402004677810 */ /* 0x040fe40007f5e0ff */
[C---:B------:R-:W-:Y:S01]  /*80d0*/  IADD3 R105, P1, R4.reuse, 0x4040, RZ ;  /* 0x0000404004697810 */ /* 0x040fe20007f3e0ff */
[--C-:B------:R-:W-:Y:S01]  /*80e0*/  IMAD.X R15, RZ, RZ, R5.reuse, P3 ;  /* 0x000000ffff0f7224 */ /* 0x100fe200018e0605 */
[----:B------:R-:W-:Y:S01]  /*80f0*/  IADD3 R92, P0, R4, 0x4060, RZ ;  /* 0x00004060045c7810 */ /* 0x000fe20007f1e0ff */
[--C-:B------:R-:W-:Y:S01]  /*8100*/  IMAD.X R13, RZ, RZ, R5.reuse, P2 ;  /* 0x000000ffff0d7224 */ /* 0x100fe200010e0605 */
[----:B------:R-:W-:Y:S02]  /*8110*/  LOP3.LUT R4, R9, R4, RZ, 0x3c, !PT ;  /* 0x0000000409047212 */ /* 0x000fe400078e3cff */
[----:B------:R-:W-:Y:S01]  /*8120*/  SHF.R.U64 R24, R24, 0x3, RZ ;  /* 0x0000000318187819 */ /* 0x000fe200000012ff */
[----:B------:R-:W-:Y:S01]  /*8130*/  IMAD.X R9, RZ, RZ, R5, P0 ;  /* 0x000000ffff097224 */ /* 0x000fe200000e0605 */
[----:B------:R-:W-:-:S02]  /*8140*/  SHF.R.U64 R14, R14, 0x3, RZ ;  /* 0x000000030e0e7819 */ /* 0x000fc400000012ff */
[----:B------:R-:W-:Y:S02]  /*8150*/  SHF.R.U64 R44, R44, 0x3, RZ ;  /* 0x000000032c2c7819 */ /* 0x000fe400000012ff */
[-C--:B------:R-:W-:Y:S02]  /*8160*/  IADD3.X R11, RZ, R5.reuse, RZ, P1, !PT ;  /* 0x00000005ff0b7210 */ /* 0x080fe40000ffe4ff */
[----:B------:R-:W-:Y:S02]  /*8170*/  MOV R94, R4 ;  /* 0x00000004005e7202 */ /* 0x000fe40000000f00 */
[----:B------:R-:W-:Y:S02]  /*8180*/  LOP3.LUT R26, R24, R97, RZ, 0x3c, !PT ;  /* 0x00000061181a7212 */ /* 0x000fe400078e3cff */
[----:B------:R-:W-:Y:S02]  /*8190*/  F2FP.F16.F32.PACK_AB R5, R10, R93 ;  /* 0x0000005d0a05723e */ /* 0x000fe400000000ff */
[----:B------:R-:W-:-:S02]  /*81a0*/  LOP3.LUT R30, R14, R45, RZ, 0x3c, !PT ;  /* 0x0000002d0e1e7212 */ /* 0x000fc400078e3cff */
[----:B------:R-:W-:Y:S02]  /*81b0*/  LOP3.LUT R24, R44, R99, RZ, 0x3c, !PT ;  /* 0x000000632c187212 */ /* 0x000fe400078e3cff */
[----:B------:R-:W-:Y:S02]  /*81c0*/  LOP3.LUT R10, R103, 0x380, RZ, 0xc0, !PT ;  /* 0x00000380670a7812 */ /* 0x000fe400078ec0ff */
[----:B------:R-:W-:Y:S02]  /*81d0*/  LOP3.LUT R44, R105, 0x380, RZ, 0xc0, !PT ;  /* 0x00000380692c7812 */ /* 0x000fe400078ec0ff */
[----:B------:R-:W-:Y:S02]  /*81e0*/  LOP3.LUT R45, R92, 0x380, RZ, 0xc0, !PT ;  /* 0x000003805c2d7812 */ /* 0x000fe400078ec0ff */
[----:B------:R-:W-:Y:S02]  /*81f0*/  LOP3.LUT R46, R101, 0x380, RZ, 0xc0, !PT ;  /* 0x00000380652e7812 */ /* 0x000fe400078ec0ff */
[----:B------:R-:W-:-:S02]  /*8200*/  SHF.R.U64 R10, R10, 0x3, RZ ;  /* 0x000000030a0a7819 */ /* 0x000fc400000012ff */
[----:B------:R-:W-:Y:S02]  /*8210*/  SHF.R.U64 R44, R44, 0x3, RZ ;  /* 0x000000032c2c7819 */ /* 0x000fe400000012ff */
[----:B------:R-:W-:Y:S02]  /*8220*/  SHF.R.U64 R45, R45, 0x3, RZ ;  /* 0x000000032d2d7819 */ /* 0x000fe400000012ff */
[----:B------:R-:W-:Y:S02]  /*8230*/  SHF.R.U64 R46, R46, 0x3, RZ ;  /* 0x000000032e2e7819 */ /* 0x000fe400000012ff */
[----:B------:R-:W-:Y:S01]  /*8240*/  F2FP.F16.F32.PACK_AB R4, R12, R95 ;  /* 0x0000005f0c04723e */ /* 0x000fe200000000ff */
[----:B------:R-:W-:Y:S01]  /*8250*/  BAR.SYNC.DEFER_BLOCKING 0x1, 0x100 ;  /* 0x0044000000007b1d */ /* 0x000fe20000010000 */
[----:B------:R-:W-:Y:S02]  /*8260*/  LOP3.LUT R12, R10, R103, RZ, 0x3c, !PT ;  /* 0x000000670a0c7212 */ /* 0x000fe400078e3cff */
[----:B------:R-:W-:-:S02]  /*8270*/  LOP3.LUT R10, R44, R105, RZ, 0x3c, !PT ;  /* 0x000000692c0a7212 */ /* 0x000fc400078e3cff */
[----:B------:R-:W-:Y:S02]  /*8280*/  LOP3.LUT R8, R45, R92, RZ, 0x3c, !PT ;  /* 0x0000005c2d087212 */ /* 0x000fe400078e3cff */
[----:B------:R-:W-:Y:S02]  /*8290*/  LOP3.LUT R14, R46, R101, RZ, 0x3c, !PT ;  /* 0x000000652e0e7212 */ /* 0x000fe400078e3cff */
[----:B------:R-:W-:Y:S02]  /*82a0*/  MOV R92, R30 ;  /* 0x0000001e005c7202 */ /* 0x000fe40000000f00 */
[----:B------:R-:W-:Y:S02]  /*82b0*/  MOV R31, R10 ;  /* 0x0000000a001f7202 */ /* 0x000fe40000000f00 */
[----:B------:R-:W-:Y:S02]  /*82c0*/  MOV R30, R8 ;  /* 0x00000008001e7202 */ /* 0x000fe40000000f00 */
[----:B------:R-:W-:-:S02]  /*82d0*/  F2FP.F16.F32.PACK_AB R8, R89, R90 ;  /* 0x0000005a5908723e */ /* 0x000fc400000000ff */
[----:B------:R-:W-:Y:S02]  /*82e0*/  F2FP.F16.F32.PACK_AB R9, R35, R34 ;  /* 0x000000222309723e */ /* 0x000fe400000000ff */
[----:B------:R-:W-:Y:S02]  /*82f0*/  F2FP.F16.F32.PACK_AB R10, R37, R88 ;  /* 0x00000058250a723e */ /* 0x000fe400000000ff */
[----:B------:R-:W-:Y:S02]  /*8300*/  F2FP.F16.F32.PACK_AB R11, R39, R38 ;  /* 0x00000026270b723e */ /* 0x000fe400000000ff */
[----:B------:R-:W-:Y:S01]  /*8310*/  MOV R91, R26 ;  /* 0x0000001a005b7202 */ /* 0x000fe20000000f00 */
[----:B------:R0:W-:Y:S01]  /*8320*/  STSM.16.M88.4 [R94], R4 ;  /* 0x000000045e007844 */ /* 0x0001e20000000200 */
[----:B------:R-:W-:Y:S02]  /*8330*/  MOV R45, R14 ;  /* 0x0000000e002d7202 */ /* 0x000fe40000000f00 */
[----:B------:R-:W-:Y:S01]  /*8340*/  MOV R44, R12 ;  /* 0x0000000c002c7202 */ /* 0x000fe20000000f00 */
[----:B------:R-:W-:Y:S01]  /*8350*/  STSM.16.M88.4 [R92], R8 ;  /* 0x000000085c007844 */ /* 0x000fe20000000200 */
[----:B------:R-:W-:-:S02]  /*8360*/  MOV R46, R24 ;  /* 0x00000018002e7202 */ /* 0x000fc40000000f00 */
[----:B------:R-:W-:Y:S02]  /*8370*/  F2FP.F16.F32.PACK_AB R12, R49, R48 ;  /* 0x00000030310c723e */ /* 0x000fe400000000ff */
[----:B------:R-:W-:Y:S02]  /*8380*/  F2FP.F16.F32.PACK_AB R13, R51, R50 ;  /* 0x00000032330d723e */ /* 0x000fe400000000ff */
[----:B------:R-:W-:Y:S02]  /*8390*/  F2FP.F16.F32.PACK_AB R14, R53, R52 ;  /* 0x00000034350e723e */ /* 0x000fe400000000ff */
[----:B------:R-:W-:Y:S02]  /*83a0*/  F2FP.F16.F32.PACK_AB R15, R55, R54 ;  /* 0x00000036370f723e */ /* 0x000fe400000000ff */
[----:B------:R-:W-:Y:S02]  /*83b0*/  F2FP.F16.F32.PACK_AB R24, R57, R56 ;  /* 0x000000383918723e */ /* 0x000fe400000000ff */
[----:B0-----:R-:W-:-:S02]  /*83c0*/  F2FP.F16.F32.PACK_AB R4, R41, R40 ;  /* 0x000000282904723e */ /* 0x001fc400000000ff */
[----:B------:R-:W-:Y:S02]  /*83d0*/  F2FP.F16.F32.PACK_AB R5, R43, R42 ;  /* 0x0000002a2b05723e */ /* 0x000fe400000000ff */
[----:B------:R-:W-:Y:S02]  /*83e0*/  F2FP.F16.F32.PACK_AB R6, R33, R36 ;  /* 0x000000242106723e */ /* 0x000fe400000000ff */
[----:B------:R-:W-:Y:S02]  /*83f0*/  F2FP.F16.F32.PACK_AB R7, R29, R32 ;  /* 0x000000201d07723e */ /* 0x000fe400000000ff */
[----:B------:R-:W-:Y:S02]  /*8400*/  F2FP.F16.F32.PACK_AB R25, R59, R58 ;  /* 0x0000003a3b19723e */ /* 0x000fe400000000ff */
[----:B------:R-:W-:Y:S01]  /*8410*/  F2FP.F16.F32.PACK_AB R26, R61, R60 ;  /* 0x0000003c3d1a723e */ /* 0x000fe200000000ff */
[----:B------:R0:W-:Y:S01]  /*8420*/  STSM.16.M88.4 [R91], R4 ;  /* 0x000000045b007844 */ /* 0x0001e20000000200 */
[----:B------:R-:W-:-:S02]  /*8430*/  F2FP.F16.F32.PACK_AB R27, R63, R62 ;  /* 0x0000003e3f1b723e */ /* 0x000fc400000000ff */
[----:B------:R-:W-:Y:S01]  /*8440*/  PLOP3.LUT P0, PT, PT, PT, UP0, 0x80, 0x0 ;  /* 0x000000000000781c */ /* 0x000fe20003f0f008 */
[----:B------:R1:W-:Y:S04]  /*8450*/  STSM.16.M88.4 [R46], R12 ;  /* 0x0000000c2e007844 */ /* 0x0003e80000000200 */
[----:B------:R2:W-:Y:S04]  /*8460*/  STSM.16.M88.4 [R45], R24 ;  /* 0x000000182d007844 */ /* 0x0005e80000000200 */
[----:B------:R2:W-:Y:S04]  /*8470*/  STSM.16.M88.4 [R44], R64 ;  /* 0x000000402c007844 */ /* 0x0005e80000000200 */
[----:B------:R2:W-:Y:S01]  /*8480*/  STSM.16.M88.4 [R31], R72 ;  /* 0x000000481f007844 */ /* 0x0005e20000000200 */
[----:B0-----:R-:W-:-:S02]  /*8490*/  IMAD.U32 R4, RZ, RZ, UR4 ;  /* 0x00000004ff047e24 */ /* 0x001fc4000f8e00ff */
[----:B------:R-:W-:Y:S01]  /*84a0*/  IMAD.U32 R5, RZ, RZ, UR7 ;  /* 0x00000007ff057e24 */ /* 0x000fe2000f8e00ff */
[----:B------:R2:W-:Y:S01]  /*84b0*/  STSM.16.M88.4 [R30], R80 ;  /* 0x000000501e007844 */ /* 0x0005e20000000200 */
[----:B-1----:R-:W0:Y:S08]  /*84c0*/  LDC R46, c[0x0][0xbe8] ;  /* 0x0002fa00ff2e7b82 */ /* 0x002e300000000800 */
[----:B------:R-:W-:Y:S06]  /*84d0*/  BAR.SYNC.DEFER_BLOCKING 0x1, 0x100 ;  /* 0x0044000000007b1d */ /* 0x000fec0000010000 */
[----:B------:R-:W3:Y:S01]  /*84e0*/  @P0 LDG.E R6, desc[UR12][R4.64] ;  /* 0x0000000c04060981 */ /* 0x000ee2000c1e1900 */
[----:B0-----:R-:W-:Y:S01]  /*84f0*/  ISETP.NE.AND P1, PT, R46, 0x1, PT ;  /* 0x000000012e00780c */ /* 0x001fe20003f25270 */
[----:B------:R-:W-:Y:S01]  /*8500*/  UISETP.NE.U32.AND UP1, UPT, UR8, URZ, UPT ;  /* 0x0000003f0800728c */ /* 0x000fe2000bf25070 */
[----:B------:R-:W-:Y:S01]  /*8510*/  IMAD.U32 R12, RZ, RZ, UR14 ;  /* 0x0000000eff0c7e24 */ /* 0x000fe2000f8e00ff */
[----:B------:R-:W-:Y:S01]  /*8520*/  ULDC UR7, c[0x0][0xa88] ;  /* 0x0002a20000077ab9 */ /* 0x000fe20000000800 */
[----:B------:R-:W-:Y:S01]  /*8530*/  UMOV UR4, URZ ;  /* 0x0000003f00047c82 */ /* 0x000fe20008000000 */
[----:B------:R-:W-:Y:S01]  /*8540*/  UISETP.NE.AND.EX UP1, UPT, UR9, URZ, UPT, UP1 ;  /* 0x0000003f0900728c */ /* 0x000fe2000bf25310 */
[----:B------:R-:W-:-:S05]  /*8550*/  IMAD.U32 R7, RZ, RZ, UR7 ;  /* 0x00000007ff077e24 */ /* 0x000fca000f8e00ff */
[----:B------:R-:W-:Y:S02]  /*8560*/  PLOP3.LUT P2, PT, PT, PT, UP1, 0x80, 0x0 ;  /* 0x000000000000781c */ /* 0x000fe40003f4f018 */
[----:B------:R-:W0:Y:S03]  /*8570*/  @P1 LDC R8, c[0x0][0xbec] ;  /* 0x0002fb00ff081b82 */ /* 0x000e260000000800 */
[----:B------:R-:W-:-:S04]  /*8580*/  @UP1 UIADD3 UR8, UP2, UR10, UR8, URZ ;  /* 0x000000080a081290 */ /* 0x000fc8000ff5e03f */
[----:B------:R-:W-:Y:S01]  /*8590*/  @UP1 UIADD3.X UR9, UR11, UR9, URZ, UP2, !UPT ;  /* 0x000000090b091290 */ /* 0x000fe200097fe43f */
[----:B------:R-:W1:Y:S01]  /*85a0*/  @P1 LDC R10, c[0x0][0xbf0] ;  /* 0x0002fc00ff0a1b82 */ /* 0x000e620000000800 */
[----:B------:R-:W-:-:S04]  /*85b0*/  IMAD.U32 R14, RZ, RZ, UR8 ;  /* 0x00000008ff0e7e24 */ /* 0x000fc8000f8e00ff */
[----:B------:R-:W-:-:S05]  /*85c0*/  IMAD.U32 R15, RZ, RZ, UR9 ;  /* 0x00000009ff0f7e24 */ /* 0x000fca000f8e00ff */
[----:B------:R2:W5:Y:S01]  /*85d0*/  @P2 LDG.E R7, desc[UR12][R14.64] ;  /* 0x0000000c0e072981 */ /* 0x000562000c1e1900 */
[----:B---3--:R-:W-:Y:S01]  /*85e0*/  @P0 R2UR UR4, R6 ;  /* 0x00000000060402ca */ /* 0x008fe200000e0000 */
[----:B012---:R-:W-:-:S14]  /*85f0*/  @P2 BRA `(.L_x_392) ;  /* 0x0000000000142947 */ /* 0x007fdc0003800000 */
[----:B------:R-:W-:Y:S05]  /*8600*/  @!P0 BRA `(.L_x_392) ;  /* 0x0000000000108947 */ /* 0x000fea0003800000 */
[----:B------:R-:W-:Y:S02]  /*8610*/  ULDC.64 UR8, c[0x0][0x208] ;  /* 0x0000820000087ab9 */ /* 0x000fe40000000a00 */
[----:B------:R-:W2:Y:S04]  /*8620*/  LDG.E R6, desc[UR8][R4.64] ;  /* 0x0000000804067981 */ /* 0x000ea8000c1e1900 */
[----:B-----5:R-:W2:Y:S02]  /*8630*/  LDG.E R7, desc[UR8][R4.64+0x4] ;  /* 0x0000040804077981 */ /* 0x020ea4000c1e1900 */
[----:B--2---:R-:W-:-:S07]  /*8640*/  IMAD.IADD R7, R7, 0x1, -R6 ;  /* 0x0000000107077824 */ /* 0x004fce00078e0a06 */
.L_x_392:
[----:B------:R-:W-:Y:S01]  /*8650*/  R2UR UR17, R23 ;  /* 0x00000000171172ca */ /* 0x000fe200000e0000 */
[----:B------:R-:W-:Y:S01]  /*8660*/  ULDC.64 UR12, c[0x0][0xb90] ;  /* 0x0002e400000c7ab9 */ /* 0x000fe20000000a00 */
[----:B------:R-:W-:Y:S01]  /*8670*/  R2UR UR15, R186 ;  /* 0x00000000ba0f72ca */ /* 0x000fe200000e0000 */
[----:B------:R-:W-:Y:S01]  /*8680*/  USHF.R.S32.HI UR11, URZ, 0x1f, UR4 ;  /* 0x0000001f3f0b7899 */ /* 0x000fe20008011404 */
[----:B------:R-:W-:Y:S01]  /*8690*/  IMAD R11, R12, 0x80, R191 ;  /* 0x000000800c0b7824 */ /* 0x000fe200078e02bf */
[----:B------:R-:W-:Y:S01]  /*86a0*/  UMOV UR10, UR4 ;  /* 0x00000004000a7c82 */ /* 0x000fe20008000000 */
[----:B------:R-:W-:Y:S01]  /*86b0*/  USEL UR61, UR61, URZ, !UP0 ;  /* 0x0000003f3d3d7287 */ /* 0x000fe2000c000000 */
[----:B------:R-:W-:Y:S01]  /*86c0*/  R2UR UR16, R22 ;  /* 0x00000000161072ca */ /* 0x000fe200000e0000 */
[----:B------:R-:W-:Y:S01]  /*86d0*/  @P1 IMAD.HI.U32 R5, R11, R8, RZ ;  /* 0x000000080b051227 */ /* 0x000fe200078e00ff */
[----:B------:R-:W-:Y:S01]  /*86e0*/  MOV R4, R11 ;  /* 0x0000000b00047202 */ /* 0x000fe20000000f00 */
[----:B------:R-:W0:Y:S01]  /*86f0*/  @P1 LDC R29, c[0x0][0xbec] ;  /* 0x0002fb00ff1d1b82 */ /* 0x000e220000000800 */
[----:B------:R-:W-:Y:S01]  /*8700*/  ULDC.64 UR18, c[0x0][0x208] ;  /* 0x0000820000127ab9 */ /* 0x000fe20000000a00 */
[----:B-----5:R-:W-:Y:S01]  /*8710*/  IMAD R49, R7, R46, RZ ;  /* 0x0000002e07317224 */ /* 0x020fe200078e02ff */
[----:B------:R-:W-:Y:S01]  /*8720*/  USHF.R.S32.HI UR14, URZ, 0x1f, UR17 ;  /* 0x0000001f3f0e7899 */ /* 0x000fe20008011411 */
[----:B------:R-:W-:Y:S01]  /*8730*/  @P1 SHF.R.U32.HI R4, RZ, R10, R5 ;  /* 0x0000000aff041219 */ /* 0x000fe20000011605 */
[----:B------:R-:W-:Y:S01]  /*8740*/  UIMAD.WIDE.U32 UR8, UR17, UR12, UR10 ;  /* 0x0000000c110872a5 */ /* 0x000fe2000f8e000a */
[----:B------:R-:W-:Y:S01]  /*8750*/  IMAD R5, R184, 0x40, R17 ;  /* 0x00000040b8057824 */ /* 0x000fe200078e0211 */
[----:B------:R-:W-:-:S02]  /*8760*/  UIMAD UR7, UR14, UR12, URZ ;  /* 0x0000000c0e0772a4 */ /* 0x000fc4000f8e023f */
[----:B------:R-:W-:Y:S01]  /*8770*/  USEL UR15, UR15, URZ, !UP0 ;  /* 0x0000003f0f0f7287 */ /* 0x000fe2000c000000 */
[----:B------:R-:W-:Y:S01]  /*8780*/  IMAD.MOV R9, RZ, RZ, -R4 ;  /* 0x000000ffff097224 */ /* 0x000fe200078e0a04 */
[----:B------:R-:W-:Y:S01]  /*8790*/  UIMAD UR7, UR17, UR13, UR7 ;  /* 0x0000000d110772a4 */ /* 0x000fe2000f8e0207 */
[----:B------:R-:W-:Y:S01]  /*87a0*/  IMAD.WIDE R20, R5, 0x2, R20 ;  /* 0x0000000205147825 */ /* 0x000fe200078e0214 */
[----:B------:R-:W-:Y:S01]  /*87b0*/  SHF.R.S32.HI R5, RZ, 0x1f, R4 ;  /* 0x0000001fff057819 */ /* 0x000fe20000011404 */
[----:B------:R-:W-:Y:S01]  /*87c0*/  ULDC.64 UR12, c[0x0][0xb98] ;  /* 0x0002e600000c7ab9 */ /* 0x000fe20000000a00 */
[----:B------:R-:W-:Y:S01]  /*87d0*/  UIADD3 UR9, UR9, UR7, URZ ;  /* 0x0000000709097290 */ /* 0x000fe2000fffe03f */
[----:B------:R-:W-:Y:S01]  /*87e0*/  IMAD R9, R46, R9, R11 ;  /* 0x000000092e097224 */ /* 0x000fe200078e020b */
[----:B------:R-:W-:Y:S01]  /*87f0*/  UIMAD UR7, UR15, UR12, URZ ;  /* 0x0000000c0f0772a4 */ /* 0x000fe2000f8e023f */
[C---:B------:R-:W-:Y:S01]  /*8800*/  IADD3 R13, P3, R20.reuse, 0x2000, RZ ;  /* 0x00002000140d7810 */ /* 0x040fe20007f7e0ff */
[----:B------:R-:W-:Y:S01]  /*8810*/  UIMAD.WIDE.U32 UR8, UR61, UR12, UR8 ;  /* 0x0000000c3d0872a5 */ /* 0x000fe2000f8e0008 */
[----:B------:R-:W-:Y:S01]  /*8820*/  IADD3 R15, P0, R20, 0x1000, RZ ;  /* 0x00001000140f7810 */ /* 0x000fe20007f1e0ff */
[----:B------:R-:W-:Y:S01]  /*8830*/  UIMAD UR7, UR61, UR13, UR7 ;  /* 0x0000000d3d0772a4 */ /* 0x000fe2000f8e0207 */
[----:B------:R-:W-:Y:S01]  /*8840*/  LOP3.LUT R8, R13, 0x380, RZ, 0xc0, !PT ;  /* 0x000003800d087812 */ /* 0x000fe200078ec0ff */
[----:B------:R-:W-:Y:S01]  /*8850*/  IMAD.U32 R22, RZ, RZ, UR16 ;  /* 0x00000010ff167e24 */ /* 0x000fe2000f8e00ff */
[----:B------:R-:W-:Y:S01]  /*8860*/  ULDC.64 UR12, c[0x0][0xaa0] ;  /* 0x0002a800000c7ab9 */ /* 0x000fe20000000a00 */
[----:B------:R-:W-:-:S02]  /*8870*/  IADD3 R4, P2, R4, UR8, RZ ;  /* 0x0000000804047c10 */ /* 0x000fc4000ff5e0ff */
[----:B------:R-:W-:Y:S01]  /*8880*/  IMAD.U32 R6, RZ, RZ, UR7 ;  /* 0x00000007ff067e24 */ /* 0x000fe2000f8e00ff */
[----:B------:R-:W-:Y:S01]  /*8890*/  SHF.R.U64 R8, R8, 0x3, RZ ;  /* 0x0000000308087819 */ /* 0x000fe200000012ff */
[----:B------:R-:W-:Y:S01]  /*88a0*/  IMAD R22, R22, 0x80, R189 ;  /* 0x0000008016167824 */ /* 0x000fe200078e02bd */
[----:B------:R-:W-:Y:S02]  /*88b0*/  IADD3 R41, P6, R20, 0x4000, RZ ;  /* 0x0000400014297810 */ /* 0x000fe40007fde0ff */
[----:B------:R-:W-:Y:S01]  /*88c0*/  IADD3.X R5, R5, UR9, R6, P2, !PT ;  /* 0x0000000905057c10 */ /* 0x000fe200097fe406 */
[----:B------:R-:W-:Y:S01]  /*88d0*/  ULDC.64 UR8, c[0x0][0xb88] ;  /* 0x0002e20000087ab9 */ /* 0x000fe20000000a00 */
[----:B------:R-:W-:Y:S02]  /*88e0*/  SHF.R.S32.HI R6, RZ, 0x1f, R9 ;  /* 0x0000001fff067819 */ /* 0x000fe40000011409 */
[----:B------:R-:W-:Y:S01]  /*88f0*/  LOP3.LUT R8, R8, R13, RZ, 0x3c, !PT ;  /* 0x0000000d08087212 */ /* 0x000fe200078e3cff */
[----:B------:R-:W-:Y:S01]  /*8900*/  IMAD.WIDE.U32 R4, R9, UR8, R4 ;  /* 0x0000000809047c25 */ /* 0x000fe2000f8e0004 */
[C---:B------:R-:W-:Y:S01]  /*8910*/  IADD3 R11, P2, R20.reuse, 0x3000, RZ ;  /* 0x00003000140b7810 */ /* 0x040fe20007f5e0ff */
[----:B------:R-:W-:Y:S01]  /*8920*/  UIMAD UR7, UR11, UR12, URZ ;  /* 0x0000000c0b0772a4 */ /* 0x000fe2000f8e023f */
[----:B------:R-:W-:Y:S01]  /*8930*/  IADD3 R37, P5, R20, 0x5000, RZ ;  /* 0x0000500014257810 */ /* 0x000fe20007fbe0ff */
[----:B------:R-:W-:Y:S01]  /*8940*/  IMAD R10, R6, UR8, RZ ;  /* 0x00000008060a7c24 */ /* 0x000fe2000f8e02ff */
[----:B------:R-:W-:Y:S01]  /*8950*/  IADD3.X R7, RZ, R21, RZ, P2, !PT ;  /* 0x00000015ff077210 */ /* 0x000fe200017fe4ff */
[----:B------:R-:W-:Y:S01]  /*8960*/  UIMAD UR7, UR4, UR13, UR7 ;  /* 0x0000000d040772a4 */ /* 0x000fe2000f8e0207 */
[----:B------:R-:W-:Y:S01]  /*8970*/  LOP3.LUT R6, R11, 0x380, RZ, 0xc0, !PT ;  /* 0x000003800b067812 */ /* 0x000fe200078ec0ff */
[----:B------:R-:W-:Y:S01]  /*8980*/  IMAD R13, R9, UR9, R10 ;  /* 0x00000009090d7c24 */ /* 0x000fe2000f8e020a */
[----:B------:R-:W-:Y:S01]  /*8990*/  ULDC.64 UR8, c[0x0][0xb50] ;  /* 0x0002d40000087ab9 */ /* 0x000fe20000000a00 */
[----:B------:R-:W-:Y:S01]  /*89a0*/  ULDC.64 UR10, c[0x0][0xae8] ;  /* 0x0002ba00000a7ab9 */ /* 0x000fe20000000a00 */
[----:B------:R-:W-:Y:S01]  /*89b0*/  LEA R10, P4, R4, UR8, 0x2 ;  /* 0x00000008040a7c11 */ /* 0x000fe2000f8810ff */
[----:B------:R-:W-:Y:S01]  /*89c0*/  IMAD.IADD R5, R5, 0x1, R13 ;  /* 0x0000000105057824 */ /* 0x000fe200078e020d */
[----:B------:R-:W-:Y:S01]  /*89d0*/  SHF.R.U64 R6, R6, 0x3, RZ ;  /* 0x0000000306067819 */ /* 0x000fe200000012ff */
[----:B------:R-:W-:Y:S01]  /*89e0*/  IMAD.X R13, RZ, RZ, R21, P0 ;  /* 0x000000ffff0d7224 */ /* 0x000fe200000e0615 */
[----:B------:R-:W-:Y:S01]  /*89f0*/  LOP3.LUT P0, RZ, R187, 0x3, RZ, 0xc0, !PT ;  /* 0x00000003bbff7812 */ /* 0x000fe2000780c0ff */
[----:B------:R-:W-:Y:S01]  /*8a00*/  SHFL.IDX PT, R30, R10, RZ, 0x1c1f ;  /* 0x001c1fff0a1e7589 */ /* 0x000fe200000e0000 */
[----:B------:R-:W-:Y:S01]  /*8a10*/  LEA.HI.X R14, R4, UR9, R5, 0x2, P4 ;  /* 0x00000009040e7c11 */ /* 0x000fe2000a0f1405 */
[C---:B------:R-:W-:Y:S01]  /*8a20*/  VIADD R4, R22.reuse, 0x8 ;  /* 0x0000000816047836 */ /* 0x040fe20000000000 */
[-C--:B------:R-:W-:Y:S01]  /*8a30*/  ISETP.GE.OR P2, PT, R22, R49.reuse, P0 ;  /* 0x000000311600720c */ /* 0x080fe20000746670 */
[----:B------:R-:W-:Y:S01]  /*8a40*/  SHFL.IDX PT, R44, R10, 0x1, 0x1c1f ;  /* 0x003c1f000a2c7f89 */ /* 0x000fe200000e0000 */
[----:B------:R-:W-:Y:S01]  /*8a50*/  UIMAD.WIDE.U32 UR8, UR4, UR12, URZ ;  /* 0x0000000c040872a5 */ /* 0x000fe2000f8e003f */
[----:B------:R-:W-:Y:S01]  /*8a60*/  IADD3 R33, P4, R20, 0x6000, RZ ;  /* 0x0000600014217810 */ /* 0x000fe20007f9e0ff */
[----:B------:R-:W-:Y:S01]  /*8a70*/  IMAD.X R9, RZ, RZ, R21, P3 ;  /* 0x000000ffff097224 */ /* 0x000fe200018e0615 */
[----:B------:R-:W1:Y:S01]  /*8a80*/  SHFL.IDX PT, R31, R14, RZ, 0x1c1f ;  /* 0x001c1fff0e1f7589 */ /* 0x000e6200000e0000 */
[----:B------:R-:W-:-:S02]  /*8a90*/  ISETP.GE.OR P0, PT, R4, R49, P0 ;  /* 0x000000310400720c */ /* 0x000fc40000706670 */
[----:B------:R-:W-:Y:S01]  /*8aa0*/  LOP3.LUT R6, R6, R11, RZ, 0x3c, !PT ;  /* 0x0000000b06067212 */ /* 0x000fe200078e3cff */
[----:B------:R-:W2:Y:S01]  /*8ab0*/  SHFL.IDX PT, R45, R14, 0x1, 0x1c1f ;  /* 0x003c1f000e2d7f89 */ /* 0x000ea200000e0000 */
[----:B------:R-:W-:Y:S01]  /*8ac0*/  UIADD3 UR9, UR9, UR7, URZ ;  /* 0x0000000709097290 */ /* 0x000fe2000fffe03f */
[C---:B------:R-:W-:Y:S01]  /*8ad0*/  IADD3 R5, P3, R20.reuse, 0x7000, RZ ;  /* 0x0000700014057810 */ /* 0x040fe20007f7e0ff */
[----:B------:R-:W-:Y:S01]  /*8ae0*/  UIMAD UR4, UR14, UR10, URZ ;  /* 0x0000000a0e0472a4 */ /* 0x000fe2000f8e023f */
[----:B------:R-:W-:Y:S02]  /*8af0*/  LOP3.LUT R40, R41, 0x380, RZ, 0xc0, !PT ;  /* 0x0000038029287812 */ /* 0x000fe400078ec0ff */
[----:B------:R-:W-:Y:S02]  /*8b00*/  LOP3.LUT R36, R37, 0x380, RZ, 0xc0, !PT ;  /* 0x0000038025247812 */ /* 0x000fe400078ec0ff */
[----:B------:R-:W-:Y:S02]  /*8b10*/  LOP3.LUT R32, R33, 0x380, RZ, 0xc0, !PT ;  /* 0x0000038021207812 */ /* 0x000fe400078ec0ff */
[----:B------:R-:W-:Y:S01]  /*8b20*/  LOP3.LUT R12, R15, 0x380, RZ, 0xc0, !PT ;  /* 0x000003800f0c7812 */ /* 0x000fe200078ec0ff */
[----:B-1----:R1:W-:Y:S01]  /*8b30*/  @!P2 ST.E desc[UR18][R30.64], R3 ;  /* 0x000000031e00a985 */ /* 0x0023e2000c101912 */
[----:B------:R-:W-:Y:S01]  /*8b40*/  UIMAD UR4, UR17, UR11, UR4 ;  /* 0x0000000b110472a4 */ /* 0x000fe2000f8e0204 */
[----:B------:R-:W-:Y:S01]  /*8b50*/  LOP3.LUT R11, R20, 0x380, RZ, 0xc0, !PT ;  /* 0x00000380140b7812 */ /* 0x000fe200078ec0ff */
[----:B------:R-:W-:Y:S01]  /*8b60*/  UIMAD.WIDE.U32 UR8, UR17, UR10, UR8 ;  /* 0x0000000a110872a5 */ /* 0x000fe2000f8e0008 */
[----:B--2---:R2:W-:Y:S01]  /*8b70*/  @!P0 ST.E desc[UR18][R44.64], R0 ;  /* 0x000000002c008985 */ /* 0x0045e2000c101912 */
[----:B------:R-:W-:Y:S01]  /*8b80*/  LOP3.LUT R4, R5, 0x380, RZ, 0xc0, !PT ;  /* 0x0000038005047812 */ /* 0x000fe200078ec0ff */
[----:B------:R-:W-:Y:S01]  /*8b90*/  ULDC.64 UR10, c[0x0][0xaf0] ;  /* 0x0002bc00000a7ab9 */ /* 0x000fe20000000a00 */
[----:B------:R-:W-:Y:S01]  /*8ba0*/  SHF.R.U64 R40, R40, 0x3, RZ ;  /* 0x0000000328287819 */ /* 0x000fe200000012ff */
[----:B------:R-:W-:Y:S01]  /*8bb0*/  IMAD.X R25, RZ, RZ, R21, P3 ;  /* 0x000000ffff197224 */ /* 0x000fe200018e0615 */
[----:B------:R-:W-:-:S02]  /*8bc0*/  SHF.R.U64 R36, R36, 0x3, RZ ;  /* 0x0000000324247819 */ /* 0x000fc400000012ff */
[----:B------:R-:W-:Y:S01]  /*8bd0*/  SHF.R.U64 R32, R32, 0x3, RZ ;  /* 0x0000000320207819 */ /* 0x000fe200000012ff */
[----:B-1----:R-:W1:Y:S01]  /*8be0*/  @P1 LDC R31, c[0x0][0xbf0] ;  /* 0x0002fc00ff1f1b82 */ /* 0x002e620000000800 */
[----:B------:R-:W-:Y:S01]  /*8bf0*/  IMAD.U32 R3, RZ, RZ, UR16 ;  /* 0x00000010ff037e24 */ /* 0x000fe2000f8e00ff */
[----:B------:R-:W-:Y:S01]  /*8c00*/  UIADD3 UR9, UR9, UR4, URZ ;  /* 0x0000000409097290 */ /* 0x000fe2000fffe03f */
[----:B------:R-:W-:Y:S01]  /*8c10*/  SHF.R.U64 R12, R12, 0x3, RZ ;  /* 0x000000030c0c7819 */ /* 0x000fe200000012ff */
[----:B--2---:R-:W-:Y:S01]  /*8c20*/  IMAD R0, R19, 0x20, R184 ;  /* 0x0000002013007824 */ /* 0x004fe200078e02b8 */
[----:B------:R-:W-:Y:S01]  /*8c30*/  UIMAD UR4, UR15, UR10, URZ ;  /* 0x0000000a0f0472a4 */ /* 0x000fe2000f8e023f */
[----:B------:R-:W-:Y:S02]  /*8c40*/  SHF.R.U64 R11, R11, 0x3, RZ ;  /* 0x000000030b0b7819 */ /* 0x000fe400000012ff */
[----:B------:R-:W-:Y:S01]  /*8c50*/  IMAD R44, R3, 0x80, R0 ;  /* 0x00000080032c7824 */ /* 0x000fe200078e0200 */
[----:B------:R-:W-:Y:S01]  /*8c60*/  UIMAD.WIDE.U32 UR8, UR61, UR10, UR8 ;  /* 0x0000000a3d0872a5 */ /* 0x000fe2000f8e0008 */
[----:B------:R-:W-:-:S02]  /*8c70*/  SHF.R.U64 R4, R4, 0x3, RZ ;  /* 0x0000000304047819 */ /* 0x000fc400000012ff */
[----:B0-----:R-:W-:Y:S01]  /*8c80*/  @P1 IMAD.HI.U32 R0, R44, R29, RZ ;  /* 0x0000001d2c001227 */ /* 0x001fe200078e00ff */
[----:B------:R-:W-:Y:S01]  /*8c90*/  UIMAD UR4, UR61, UR11, UR4 ;  /* 0x0000000b3d0472a4 */ /* 0x000fe2000f8e0204 */
[----:B------:R-:W-:Y:S02]  /*8ca0*/  LOP3.LUT R40, R40, R41, RZ, 0x3c, !PT ;  /* 0x0000002928287212 */ /* 0x000fe400078e3cff */
[----:B------:R-:W-:Y:S01]  /*8cb0*/  IMAD.MOV.U32 R3, RZ, RZ, R44 ;  /* 0x000000ffff037224 */ /* 0x000fe200078e002c */
[----:B------:R-:W-:Y:S01]  /*8cc0*/  LOP3.LUT R36, R36, R37, RZ, 0x3c, !PT ;  /* 0x0000002524247212 */ /* 0x000fe200078e3cff */
[----:B------:R-:W-:Y:S01]  /*8cd0*/  UIADD3 UR4, UR9, UR4, URZ ;  /* 0x0000000409047290 */ /* 0x000fe2000fffe03f */
[----:B------:R-:W-:Y:S01]  /*8ce0*/  LOP3.LUT R32, R32, R33, RZ, 0x3c, !PT ;  /* 0x0000002120207212 */ /* 0x000fe200078e3cff */
[--C-:B------:R-:W-:Y:S01]  /*8cf0*/  IMAD.X R41, RZ, RZ, R21.reuse, P6 ;  /* 0x000000ffff297224 */ /* 0x100fe200030e0615 */
[----:B------:R-:W-:Y:S01]  /*8d00*/  LOP3.LUT R12, R12, R15, RZ, 0x3c, !PT ;  /* 0x0000000f0c0c7212 */ /* 0x000fe200078e3cff */
[--C-:B------:R-:W-:Y:S01]  /*8d10*/  IMAD.X R37, RZ, RZ, R21.reuse, P5 ;  /* 0x000000ffff257224 */ /* 0x100fe200028e0615 */
[----:B------:R-:W-:Y:S01]  /*8d20*/  LOP3.LUT R20, R11, R20, RZ, 0x3c, !PT ;  /* 0x000000140b147212 */ /* 0x000fe200078e3cff */
[----:B------:R-:W-:Y:S01]  /*8d30*/  IMAD.X R33, RZ, RZ, R21, P4 ;  /* 0x000000ffff217224 */ /* 0x000fe200020e0615 */
[----:B-1----:R-:W-:Y:S01]  /*8d40*/  @P1 SHF.R.U32.HI R3, RZ, R31, R0 ;  /* 0x0000001fff031219 */ /* 0x002fe20000011600 */
[----:B------:R-:W-:Y:S01]  /*8d50*/  IMAD.U32 R30, RZ, RZ, UR8 ;  /* 0x00000008ff1e7e24 */ /* 0x000fe2000f8e00ff */
[----:B------:R-:W-:Y:S01]  /*8d60*/  LOP3.LUT R24, R4, R5, RZ, 0x3c, !PT ;  /* 0x0000000504187212 */ /* 0x000fe200078e3cff */
[----:B------:R-:W5:Y:S01]  /*8d70*/  LD.E.128 R12, desc[UR18][R12.64] ;  /* 0x000000120c0c7980 */ /* 0x000f62000c101d00 */
[--C-:B------:R-:W-:Y:S01]  /*8d80*/  SHF.R.S32.HI R0, RZ, 0x1f, R3.reuse ;  /* 0x0000001fff007819 */ /* 0x100fe20000011403 */
[----:B------:R-:W-:Y:S01]  /*8d90*/  IMAD.MOV R29, RZ, RZ, -R3 ;  /* 0x000000ffff1d7224 */ /* 0x000fe200078e0a03 */
[----:B------:R-:W-:Y:S01]  /*8da0*/  MOV R31, UR9 ;  /* 0x00000009001f7c02 */ /* 0x000fe20008000f00 */
[----:B------:R-:W-:Y:S01]  /*8db0*/  ULDC.64 UR8, c[0x0][0xae0] ;  /* 0x0002b80000087ab9 */ /* 0x000fe20000000a00 */
[----:B------:R-:W5:Y:S01]  /*8dc0*/  LD.E.128 R20, desc[UR18][R20.64] ;  /* 0x0000001214147980 */ /* 0x000f62000c101d00 */
[----:B------:R-:W-:-:S02]  /*8dd0*/  IMAD R0, R0, UR8, RZ ;  /* 0x0000000800007c24 */ /* 0x000fc4000f8e02ff */
[----:B------:R-:W-:Y:S01]  /*8de0*/  IMAD R29, R46, R29, R44 ;  /* 0x0000001d2e1d7224 */ /* 0x000fe200078e022c */
[----:B------:R-:W5:Y:S01]  /*8df0*/  LD.E.128 R8, desc[UR18][R8.64] ;  /* 0x0000001208087980 */ /* 0x000f62000c101d00 */
[----:B------:R-:W-:Y:S02]  /*8e00*/  IMAD.U32 R31, RZ, RZ, UR4 ;  /* 0x00000004ff1f7e24 */ /* 0x000fe4000f8e00ff */
[----:B------:R-:W-:Y:S01]  /*8e10*/  IMAD R45, R3, UR9, R0 ;  /* 0x00000009032d7c24 */ /* 0x000fe2000f8e0200 */
[----:B------:R-:W5:Y:S01]  /*8e20*/  LD.E.128 R4, desc[UR18][R6.64] ;  /* 0x0000001206047980 */ /* 0x000f62000c101d00 */
[----:B------:R-:W-:-:S03]  /*8e30*/  SHF.R.S32.HI R0, RZ, 0x1f, R29 ;  /* 0x0000001fff007819 */ /* 0x000fc6000001141d */
[----:B------:R-:W5:Y:S01]  /*8e40*/  LD.E.128 R40, desc[UR18][R40.64] ;  /* 0x0000001228287980 */ /* 0x000f62000c101d00 */
[----:B------:R-:W-:Y:S01]  /*8e50*/  IMAD.WIDE.U32 R30, R3, UR8, R30 ;  /* 0x00000008031e7c25 */ /* 0x000fe2000f8e001e */
[----:B------:R-:W-:Y:S02]  /*8e60*/  ULDC.64 UR8, c[0x0][0xad8] ;  /* 0x0002b60000087ab9 */ /* 0x000fe40000000a00 */
[----:B------:R-:W5:Y:S04]  /*8e70*/  LD.E.128 R36, desc[UR18][R36.64] ;  /* 0x0000001224247980 */ /* 0x000f68000c101d00 */
[----:B------:R-:W5:Y:S04]  /*8e80*/  LD.E.128 R32, desc[UR18][R32.64] ;  /* 0x0000001220207980 */ /* 0x000f68000c101d00 */
[----:B------:R-:W5:Y:S01]  /*8e90*/  LD.E.128 R24, desc[UR18][R24.64] ;  /* 0x0000001218187980 */ /* 0x000f62000c101d00 */
[----:B------:R-:W-:Y:S01]  /*8ea0*/  IMAD.U32 R51, RZ, RZ, UR16 ;  /* 0x00000010ff337e24 */ /* 0x000fe2000f8e00ff */
[----:B------:R-:W-:Y:S01]  /*8eb0*/  @!PT LDS RZ, [RZ] ;  /* 0x00000000fffff984 */ /* 0x000fe20000000800 */
[----:B------:R-:W-:Y:S01]  /*8ec0*/  @!PT LDS RZ, [RZ] ;  /* 0x00000000fffff984 */ /* 0x000fe20000000800 */
[----:B------:R-:W-:Y:S01]  /*8ed0*/  @!PT LDS RZ, [RZ] ;  /* 0x00000000fffff984 */ /* 0x000fe20000000800 */
[----:B------:R-:W-:Y:S01]  /*8ee0*/  @!PT LDS RZ, [RZ] ;  /* 0x00000000fffff984 */ /* 0x000fe20000000800 */
[----:B------:R0:W-:Y:S06]  /*8ef0*/  MEMBAR.ALL.CTA ;  /* 0x0000000000007992 */ /* 0x0001ec0000008000 */
[----:B0-----:R-:W0:Y:S01]  /*8f00*/  FENCE.VIEW.ASYNC.S ;  /* 0x00000000000073c6 */ /* 0x001e220000000000 */
[----:B------:R-:W-:-:S02]  /*8f10*/  IMAD.IADD R31, R31, 0x1, R45 ;  /* 0x000000011f1f7824 */ /* 0x000fc400078e022d */
[----:B------:R-:W-:Y:S02]  /*8f20*/  IMAD R44, R0, UR8, RZ ;  /* 0x00000008002c7c24 */ /* 0x000fe4000f8e02ff */
[----:B------:R-:W-:Y:S02]  /*8f30*/  IMAD R46, R51, 0x80, R184 ;  /* 0x00000080332e7824 */ /* 0x000fe400078e02b8 */
[C---:B------:R-:W-:Y:S02]  /*8f40*/  IMAD R3, R29.reuse, UR9, R44 ;  /* 0x000000091d037c24 */ /* 0x040fe4000f8e022c */
[----:B------:R-:W-:Y:S01]  /*8f50*/  IMAD.WIDE.U32 R30, R29, UR8, R30 ;  /* 0x000000081d1e7c25 */ /* 0x000fe2000f8e001e */
[C---:B------:R-:W-:Y:S01]  /*8f60*/  ISETP.GE.AND P2, PT, R46.reuse, R49, PT ;  /* 0x000000312e00720c */ /* 0x040fe20003f46270 */
[----:B------:R-:W-:Y:S02]  /*8f70*/  ULDC.64 UR8, c[0x0][0xa80] ;  /* 0x0002a00000087ab9 */ /* 0x000fe40000000a00 */
[----:B------:R-:W-:Y:S01]  /*8f80*/  VIADD R0, R46, 0x20 ;  /* 0x000000202e007836 */ /* 0x000fe20000000000 */
[----:B------:R-:W-:Y:S01]  /*8f90*/  LEA R44, P3, R30, UR8, 0x1 ;  /* 0x000000081e2c7c11 */ /* 0x000fe2000f8608ff */
[----:B------:R-:W-:-:S02]  /*8fa0*/  IMAD.IADD R3, R31, 0x1, R3 ;  /* 0x000000011f037824 */ /* 0x000fc400078e0203 */
[----:B------:R-:W-:Y:S01]  /*8fb0*/  VIADD R28, R28, 0x34820 ;  /* 0x000348201c1c7836 */ /* 0x000fe20000000000 */
[-C--:B------:R-:W-:Y:S01]  /*8fc0*/  ISETP.GE.AND P0, PT, R0, R49.reuse, PT ;  /* 0x000000310000720c */ /* 0x080fe20003f06270 */
[----:B------:R-:W-:Y:S01]  /*8fd0*/  VIADD R0, R46, 0x40 ;  /* 0x000000402e007836 */ /* 0x000fe20000000000 */
[----:B------:R-:W-:Y:S02]  /*8fe0*/  LEA.HI.X R3, R30, UR9, R3, 0x1, P3 ;  /* 0x000000091e037c11 */ /* 0x000fe400098f0c03 */
[----:B------:R-:W-:Y:S01]  /*8ff0*/  PRMT R28, RZ, 0x654, R28 ;  /* 0x00000654ff1c7816 */ /* 0x000fe2000000001c */
[----:B0-----:R0:W1:Y:S01]  /*9000*/  SHFL.IDX PT, R30, R44, RZ, 0x181f ;  /* 0x00181fff2c1e7589 */ /* 0x00106200000e0000 */
[----:B------:R-:W-:Y:S01]  /*9010*/  ISETP.GE.AND P1, PT, R0, R49, PT ;  /* 0x000000310000720c */ /* 0x000fe20003f26270 */
[----:B------:R-:W-:Y:S01]  /*9020*/  BSSY B1, `(.L_x_393) ;  /* 0x000000e000017945 */ /* 0x000fe20003800000 */
[----:B------:R0:W-:Y:S01]  /*9030*/  SYNCS.ARRIVE.TRANS64.RED.A1T0 RZ, [R28+URZ], RZ ;  /* 0x000000ff1cff79a7 */ /* 0x0001e2000810043f */
[----:B------:R0:W2:Y:S02]  /*9040*/  SHFL.IDX PT, R0, R3, RZ, 0x181f ;  /* 0x00181fff03007589 */ /* 0x0000a400000e0000 */
[----:B------:R-:W-:Y:S08]  /*9050*/  @P2 BRA `(.L_x_394) ;  /* 0x0000000000282947 */ /* 0x000ff00003800000 */
[----:B------:R-:W-:Y:S01]  /*9060*/  ULDC UR4, c[0x0][0xac8] ;  /* 0x0002b20000047ab9 */ /* 0x000fe20000000800 */
[----:B------:R-:W-:Y:S01]  /*9070*/  ULDC.64 UR8, c[0x0][0x208] ;  /* 0x0000820000087ab9 */ /* 0x000fe20000000a00 */
[----:B------:R-:W-:Y:S02]  /*9080*/  ISETP.GE.AND P2, PT, R17, UR4, PT ;  /* 0x0000000411007c0c */ /* 0x000fe4000bf46270 */
[----:B------:R-:W-:-:S11]  /*9090*/  ISETP.GE.AND P3, PT, R18, UR4, PT ;  /* 0x0000000412007c0c */ /* 0x000fd6000bf66270 */
[CC--:B01----:R-:W-:Y:S02]  /*90a0*/  @!P2 LEA R28, P4, R17.reuse, R30.reuse, 0x1 ;  /* 0x0000001e111ca211 */ /* 0x0c3fe400078808ff */
[C---:B------:R-:W-:Y:S02]  /*90b0*/  @!P3 LEA R30, P5, R18.reuse, R30, 0x1 ;  /* 0x0000001e121eb211 */ /* 0x040fe400078a08ff */
[-C--:B--2---:R-:W-:Y:S02]  /*90c0*/  @!P2 LEA.HI.X R29, R17, R0.reuse, R195, 0x1, P4 ;  /* 0x00000000111da211 */ /* 0x084fe400020f0cc3 */
[----:B------:R-:W-:-:S03]  /*90d0*/  @!P3 LEA.HI.X R31, R18, R0, R194, 0x1, P5 ;  /* 0x00000000121fb211 */ /* 0x000fc600028f0cc2 */
[----:B-----5:R3:W-:Y:S04]  /*90e0*/  @!P2 ST.E.128 desc[UR8][R28.64], R20 ;  /* 0x000000141c00a985 */ /* 0x0207e8000c101d08 */
[----:B------:R3:W-:Y:S02]  /*90f0*/  @!P3 ST.E.128 desc[UR8][R30.64], R40 ;  /* 0x000000281e00b985 */ /* 0x0007e4000c101d08 */
.L_x_394:
[----:B------:R-:W-:Y:S05]  /*9100*/  BSYNC B1 ;  /* 0x0000000000017941 */ /* 0x000fea0003800000 */
.L_x_393:
[----:B--2---:R2:W4:Y:S01]  /*9110*/  SHFL.IDX PT, R0, R3, 0x1, 0x181f ;  /* 0x00381f0003007f89 */ /* 0x00452200000e0000 */
[----:B------:R-:W-:Y:S03]  /*9120*/  BSSY B1, `(.L_x_395) ;  /* 0x000000d000017945 */ /* 0x000fe60003800000 */
[----:B---3-5:R2:W3:Y:S01]  /*9130*/  SHFL.IDX PT, R22, R44, 0x1, 0x181f ;  /* 0x00381f002c167f89 */ /* 0x0284e200000e0000 */
[----:B------:R-:W-:Y:S05]  /*9140*/  @P0 BRA `(.L_x_396) ;  /* 0x0000000000280947 */ /* 0x000fea0003800000 */
[----:B------:R-:W-:Y:S01]  /*9150*/  ULDC UR4, c[0x0][0xac8] ;  /* 0x0002b20000047ab9 */ /* 0x000fe20000000800 */
[----:B------:R-:W-:Y:S01]  /*9160*/  ULDC.64 UR8, c[0x0][0x208] ;  /* 0x0000820000087ab9 */ /* 0x000fe20000000a00 */
[----:B------:R-:W-:Y:S02]  /*9170*/  ISETP.GE.AND P3, PT, R17, UR4, PT ;  /* 0x0000000411007c0c */ /* 0x000fe4000bf66270 */
[----:B------:R-:W-:-:S11]  /*9180*/  ISETP.GE.AND P4, PT, R18, UR4, PT ;  /* 0x0000000412007c0c */ /* 0x000fd6000bf86270 */
[CC--:B---3--:R-:W-:Y:S02]  /*9190*/  @!P3 LEA R20, P0, R17.reuse, R22.reuse, 0x1 ;  /* 0x000000161114b211 */ /* 0x0c8fe400078008ff */
[C---:B------:R-:W-:Y:S02]  /*91a0*/  @!P4 LEA R22, P2, R18.reuse, R22, 0x1 ;  /* 0x000000161216c211 */ /* 0x040fe400078408ff */
[-C--:B----4-:R-:W-:Y:S02]  /*91b0*/  @!P3 LEA.HI.X R21, R17, R0.reuse, R195, 0x1, P0 ;  /* 0x000000001115b211 */ /* 0x090fe400000f0cc3 */
[----:B------:R-:W-:-:S03]  /*91c0*/  @!P4 LEA.HI.X R23, R18, R0, R194, 0x1, P2 ;  /* 0x000000001217c211 */ /* 0x000fc600010f0cc2 */
[----:B------:R3:W-:Y:S04]  /*91d0*/  @!P3 ST.E.128 desc[UR8][R20.64], R12 ;  /* 0x0000000c1400b985 */ /* 0x0007e8000c101d08 */
[----:B------:R3:W-:Y:S02]  /*91e0*/  @!P4 ST.E.128 desc[UR8][R22.64], R36 ;  /* 0x000000241600c985 */ /* 0x0007e4000c101d08 */
.L_x_396:
[----:B------:R-:W-:Y:S05]  /*91f0*/  BSYNC B1 ;  /* 0x0000000000017941 */ /* 0x000fea0003800000 */
.L_x_395:
[----:B----4-:R4:W0:Y:S01]  /*9200*/  SHFL.IDX PT, R0, R3, 0x2, 0x181f ;  /* 0x00581f0003007f89 */ /* 0x01082200000e0000 */
[----:B------:R-:W-:Y:S03]  /*9210*/  BSSY B1, `(.L_x_397) ;  /* 0x000000d000017945 */ /* 0x000fe60003800000 */
[----:B---3--:R4:W3:Y:S01]  /*9220*/  SHFL.IDX PT, R14, R44, 0x2, 0x181f ;  /* 0x00581f002c0e7f89 */ /* 0x0088e200000e0000 */
[----:B------:R-:W-:Y:S05]  /*9230*/  @P1 BRA `(.L_x_398) ;  /* 0x0000000000281947 */ /* 0x000fea0003800000 */
[----:B------:R-:W-:Y:S01]  /*9240*/  ULDC UR4, c[0x0][0xac8] ;  /* 0x0002b20000047ab9 */ /* 0x000fe20000000800 */
[----:B------:R-:W-:Y:S01]  /*9250*/  ULDC.64 UR8, c[0x0][0x208] ;  /* 0x0000820000087ab9 */ /* 0x000fe20000000a00 */
[----:B------:R-:W-:Y:S02]  /*9260*/  ISETP.GE.AND P2, PT, R17, UR4, PT ;  /* 0x0000000411007c0c */ /* 0x000fe4000bf46270 */
[----:B------:R-:W-:-:S11]  /*9270*/  ISETP.GE.AND P3, PT, R18, UR4, PT ;  /* 0x0000000412007c0c */ /* 0x000fd6000bf66270 */
[CC--:B---3--:R-:W-:Y:S02]  /*9280*/  @!P2 LEA R12, P0, R17.reuse, R14.reuse, 0x1 ;  /* 0x0000000e110ca211 */ /* 0x0c8fe400078008ff */
[C---:B------:R-:W-:Y:S02]  /*9290*/  @!P3 LEA R14, P1, R18.reuse, R14, 0x1 ;  /* 0x0000000e120eb211 */ /* 0x040fe400078208ff */
[-C--:B0-----:R-:W-:Y:S02]  /*92a0*/  @!P2 LEA.HI.X R13, R17, R0.reuse, R195, 0x1, P0 ;  /* 0x00000000110da211 */ /* 0x081fe400000f0cc3 */
[----:B------:R-:W-:-:S03]  /*92b0*/  @!P3 LEA.HI.X R15, R18, R0, R194, 0x1, P1 ;  /* 0x00000000120fb211 */ /* 0x000fc600008f0cc2 */
[----:B------:R0:W-:Y:S04]  /*92c0*/  @!P2 ST.E.128 desc[UR8][R12.64], R8 ;  /* 0x000000080c00a985 */ /* 0x0001e8000c101d08 */
[----:B------:R0:W-:Y:S02]  /*92d0*/  @!P3 ST.E.128 desc[UR8][R14.64], R32 ;  /* 0x000000200e00b985 */ /* 0x0001e4000c101d08 */
.L_x_398:
[----:B------:R-:W-:Y:S05]  /*92e0*/  BSYNC B1 ;  /* 0x0000000000017941 */ /* 0x000fea0003800000 */
.L_x_397:
[----:B0-----:R-:W-:Y:S01]  /*92f0*/  IADD3 R0, R46, 0x60, RZ ;  /* 0x000000602e007810 */ /* 0x001fe20007ffe0ff */
[----:B--2-4-:R-:W0:Y:S03]  /*9300*/  SHFL.IDX PT, R3, R3, 0x3, 0x181f ;  /* 0x00781f0003037f89 */ /* 0x014e2600000e0000 */
[----:B------:R-:W-:Y:S01]  /*9310*/  ISETP.GE.AND P0, PT, R0, R49, PT ;  /* 0x000000310000720c */ /* 0x000fe20003f06270 */
[----:B------:R-:W2:-:S12]  /*9320*/  SHFL.IDX PT, R44, R44, 0x3, 0x181f ;  /* 0x00781f002c2c7f89 */ /* 0x000e9800000e0000 */
[----:B------:R-:W-:Y:S05]  /*9330*/  @P0 BRA `(.L_x_399) ;  /* 0x0000000c00500947 */ /* 0x000fea0003800000 */
[----:B------:R-:W-:Y:S01]  /*9340*/  ULDC UR4, c[0x0][0xac8] ;  /* 0x0002b20000047ab9 */ /* 0x000fe20000000800 */
[----:B------:R-:W-:Y:S01]  /*9350*/  ULDC.64 UR8, c[0x0][0x208] ;  /* 0x0000820000087ab9 */ /* 0x000fe20000000a00 */
[----:B------:R-:W-:-:S13]  /*9360*/  ISETP.GE.AND P1, PT, R17, UR4, PT ;  /* 0x0000000411007c0c */ /* 0x000fda000bf26270 */
[----:B--2---:R-:W-:-:S04]  /*9370*/  @!P1 LEA R8, P0, R17, R44, 0x1 ;  /* 0x0000002c11089211 */ /* 0x004fc800078008ff */
[----:B0-----:R-:W-:Y:S02]  /*9380*/  @!P1 LEA.HI.X R9, R17, R3, R195, 0x1, P0 ;  /* 0x0000000311099211 */ /* 0x001fe400000f0cc3 */
[----:B------:R-:W-:-:S03]  /*9390*/  ISETP.GE.AND P0, PT, R18, UR4, PT ;  /* 0x0000000412007c0c */ /* 0x000fc6000bf06270 */
[----:B------:R4:W-:Y:S10]  /*93a0*/  @!P1 ST.E.128 desc[UR8][R8.64], R4 ;  /* 0x0000000408009985 */ /* 0x0009f4000c101d08 */
[----:B------:R-:W-:Y:S05]  /*93b0*/  @P0 BRA `(.L_x_399) ;  /* 0x0000000c00300947 */ /* 0x000fea0003800000 */
[----:B----4-:R-:W-:Y:S01]  /*93c0*/  LEA R4, P0, R18, R44, 0x1 ;  /* 0x0000002c12047211 */ /* 0x010fe200078008ff */
[----:B------:R-:W-:-:S03]  /*93d0*/  ULDC.64 UR8, c[0x0][0x208] ;  /* 0x0000820000087ab9 */ /* 0x000fc60000000a00 */
[----:B------:R-:W-:-:S05]  /*93e0*/  LEA.HI.X R5, R18, R3, R194, 0x1, P0 ;  /* 0x0000000312057211 */ /* 0x000fca00000f0cc2 */
[----:B------:R0:W-:Y:S01]  /*93f0*/  ST.E.128 desc[UR8][R4.64], R24 ;  /* 0x0000001804007985 */ /* 0x0001e2000c101d08 */
[----:B------:R-:W-:Y:S05]  /*9400*/  BRA `(.L_x_399) ;  /* 0x0000000c001c7947 */ /* 0x000fea0003800000 */
.L_x_391:
[----:B------:R-:W-:Y:S01]  /*9410*/  ULDC.64 UR8, c[0x0][0xc00] ;  /* 0x0003000000087ab9 */ /* 0x000fe20000000a00 */
[----:B------:R-:W-:Y:S01]  /*9420*/  ULDC.64 UR10, c[0x0][0x208] ;  /* 0x00008200000a7ab9 */ /* 0x000fe20000000a00 */
[----:B------:R-:W-:Y:S01]  /*9430*/  UISETP.NE.U32.AND UP0, UPT, UR8, URZ, UPT ;  /* 0x0000003f0800728c */ /* 0x000fe2000bf05070 */
[----:B------:R-:W0:Y:S01]  /*9440*/  LDC R11, c[0x0][0xbe8] ;  /* 0x0002fa00ff0b7b82 */ /* 0x000e220000000800 */
[----:B------:R-:W-:Y:S02]  /*9450*/  R2UR UR7, R23 ;  /* 0x00000000170772ca */ /* 0x000fe400000e0000 */
[----:B------:R-:W-:-:S03]  /*9460*/  UISETP.NE.AND.EX UP0, UPT, UR9, URZ, UPT, UP0 ;  /* 0x0000003f0900728c */ /* 0x000fc6000bf05300 */
[----:B------:R-:W-:Y:S02]  /*9470*/  ULDC.64 UR8, c[0x0][0xc00] ;  /* 0x0003000000087ab9 */ /* 0x000fe40000000a00 */
[----:B------:R-:W-:Y:S01]  /*9480*/  UIMAD.WIDE UR8, UR61, 0x4, UR8 ;  /* 0x000000043d0878a5 */ /* 0x000fe2000f8e0208 */
[----:B------:R-:W-:-:S05]  /*9490*/  PLOP3.LUT P2, PT, PT, PT, UP0, 0x80, 0x0 ;  /* 0x000000000000781c */ /* 0x000fca0003f4f008 */
[----:B------:R-:W-:Y:S02]  /*94a0*/  IMAD.U32 R4, RZ, RZ, UR8 ;  /* 0x00000008ff047e24 */ /* 0x000fe4000f8e00ff */
[----:B------:R-:W-:Y:S01]  /*94b0*/  IMAD.U32 R5, RZ, RZ, UR9 ;  /* 0x00000009ff057e24 */ /* 0x000fe2000f8e00ff */
[----:B------:R-:W-:-:S05]  /*94c0*/  ULDC.64 UR8, c[0x0][0xc08] ;  /* 0x0003020000087ab9 */ /* 0x000fca0000000a00 */
[----:B------:R-:W2:Y:S01]  /*94d0*/  @P2 LDG.E R3, desc[UR10][R4.64] ;  /* 0x0000000a04032981 */ /* 0x000ea2000c1e1900 */
[----:B------:R-:W-:Y:S01]  /*94e0*/  UISETP.NE.U32.AND UP1, UPT, UR8, URZ, UPT ;  /* 0x0000003f0800728c */ /* 0x000fe2000bf25070 */
[----:B0-----:R-:W-:Y:S01]  /*94f0*/  ISETP.NE.AND P0, PT, R11, 0x1, PT ;  /* 0x000000010b00780c */ /* 0x001fe20003f05270 */
[----:B------:R-:W-:Y:S02]  /*9500*/  ULDC UR4, c[0x0][0xa88] ;  /* 0x0002a20000047ab9 */ /* 0x000fe40000000800 */
[----:B------:R-:W-:Y:S01]  /*9510*/  UISETP.NE.AND.EX UP1, UPT, UR9, URZ, UPT, UP1 ;  /* 0x0000003f0900728c */ /* 0x000fe2000bf25310 */
[----:B------:R-:W-:Y:S01]  /*9520*/  IMAD.U32 R0, RZ, RZ, UR4 ;  /* 0x00000004ff007e24 */ /* 0x000fe2000f8e00ff */
[----:B------:R-:W-:-:S04]  /*9530*/  UMOV UR4, URZ ;  /* 0x0000003f00047c82 */ /* 0x000fc80008000000 */
[----:B------:R-:W-:-:S04]  /*9540*/  PLOP3.LUT P3, PT, PT, PT, UP1, 0x80, 0x0 ;  /* 0x000000000000781c */ /* 0x000fc80003f6f018 */
[----:B------:R-:W0:Y:S01]  /*9550*/  @P0 LDC R9, c[0x0][0xbec] ;  /* 0x0002fb00ff090b82 */ /* 0x000e220000000800 */
[----:B------:R-:W-:Y:S02]  /*9560*/  @UP1 ULDC.64 UR8, c[0x0][0xc08] ;  /* 0x0003020000081ab9 */ /* 0x000fe40000000a00 */
[----:B------:R-:W-:-:S06]  /*9570*/  @UP1 UIMAD.WIDE UR8, UR61, 0x4, UR8 ;  /* 0x000000043d0818a5 */ /* 0x000fcc000f8e0208 */
[----:B------:R-:W-:Y:S02]  /*9580*/  IMAD.U32 R6, RZ, RZ, UR8 ;  /* 0x00000008ff067e24 */ /* 0x000fe4000f8e00ff */
[----:B------:R-:W-:Y:S01]  /*9590*/  IMAD.U32 R7, RZ, RZ, UR9 ;  /* 0x00000009ff077e24 */ /* 0x000fe2000f8e00ff */
[----:B------:R-:W-:-:S04]  /*95a0*/  ISETP.GE.AND P1, PT, R196, 0x80, PT ;  /* 0x00000080c400780c */ /* 0x000fc80003f26270 */
[----:B------:R1:W5:Y:S01]  /*95b0*/  @P3 LDG.E R0, desc[UR10][R6.64] ;  /* 0x0000000a06003981 */ /* 0x000362000c1e1900 */
[----:B------:R-:W-:Y:S01]  /*95c0*/  USHF.R.S32.HI UR11, URZ, 0x1f, UR7 ;  /* 0x0000001f3f0b7899 */ /* 0x000fe20008011407 */
[----:B--2---:R-:W-:-:S13]  /*95d0*/  @P2 R2UR UR4, R3 ;  /* 0x00000000030422ca */ /* 0x004fda00000e0000 */
[----:B------:R-:W-:Y:S01]  /*95e0*/  USHF.R.S32.HI UR10, URZ, 0x1f, UR4 ;  /* 0x0000001f3f0a7899 */ /* 0x000fe20008011404 */
[----:B01----:R-:W-:Y:S11]  /*95f0*/  @P3 BRA `(.L_x_400) ;  /* 0x0000000000143947 */ /* 0x003ff60003800000 */
[----:B------:R-:W-:Y:S05]  /*9600*/  @!P2 BRA `(.L_x_400) ;  /* 0x000000000010a947 */ /* 0x000fea0003800000 */
[----:B------:R-:W-:Y:S02]  /*9610*/  ULDC.64 UR8, c[0x0][0x208] ;  /* 0x0000820000087ab9 */ /* 0x000fe40000000a00 */
[----:B------:R-:W2:Y:S04]  /*9620*/  LDG.E R3, desc[UR8][R4.64] ;  /* 0x0000000804037981 */ /* 0x000ea8000c1e1900 */
[----:B-----5:R-:W2:Y:S02]  /*9630*/  LDG.E R0, desc[UR8][R4.64+0x4] ;  /* 0x0000040804007981 */ /* 0x020ea4000c1e1900 */
[----:B--2---:R-:W-:-:S07]  /*9640*/  IMAD.IADD R0, R0, 0x1, -R3 ;  /* 0x0000000100007824 */ /* 0x004fce00078e0a03 */
.L_x_400:
[----:B------:R-:W-:Y:S01]  /*9650*/  R2UR UR7, R186 ;  /* 0x00000000ba0772ca */ /* 0x000fe200000e0000 */
[----:B------:R-:W-:Y:S01]  /*9660*/  USEL UR61, UR61, URZ, !UP0 ;  /* 0x0000003f3d3d7287 */ /* 0x000fe2000c000000 */
[----:B------:R-:W-:Y:S11]  /*9670*/  BSSY B1, `(.L_x_401) ;  /* 0x0000030000017945 */ /* 0x000ff60003800000 */
[----:B------:R-:W-:Y:S01]  /*9680*/  USEL UR12, UR7, URZ, !UP0 ;  /* 0x0000003f070c7287 */ /* 0x000fe2000c000000 */
[----:B------:R-:W-:Y:S11]  /*9690*/  @P1 BRA `(.L_x_402) ;  /* 0x0000000000b41947 */ /* 0x000ff60003800000 */
[----:B------:R-:W0:Y:S01]  /*96a0*/  S2R R4, SR_TID.X ;  /* 0x0000000000047919 */ /* 0x000e220000002100 */
[----:B------:R-:W1:Y:S01]  /*96b0*/  LDC R6, c[0x0][0xbe8] ;  /* 0x0002fa00ff067b82 */ /* 0x000e620000000800 */
[----:B------:R-:W-:-:S13]  /*96c0*/  R2UR UR7, R22 ;  /* 0x00000000160772ca */ /* 0x000fda00000e0000 */
[----:B------:R-:W-:-:S04]  /*96d0*/  IMAD.U32 R3, RZ, RZ, UR7 ;  /* 0x00000007ff037e24 */ /* 0x000fc8000f8e00ff */
[----:B0-----:R-:W-:Y:S02]  /*96e0*/  IMAD R3, R3, 0x80, R4 ;  /* 0x0000008003037824 */ /* 0x001fe400078e0204 */
[----:B-1---5:R-:W-:Y:S02]  /*96f0*/  IMAD R4, R0, R6, RZ ;  /* 0x0000000600047224 */ /* 0x022fe400078e02ff */
[----:B------:R-:W-:-:S05]  /*9700*/  VIADD R5, R3, 0xffffff80 ;  /* 0xffffff8003057836 */ /* 0x000fca0000000000 */
[----:B------:R-:W-:-:S13]  /*9710*/  ISETP.GE.AND P1, PT, R5, R4, PT ;  /* 0x000000040500720c */ /* 0x000fda0003f26270 */
[----:B------:R-:W-:Y:S05]  /*9720*/  @P1 BRA `(.L_x_402) ;  /* 0x0000000000901947 */ /* 0x000fea0003800000 */
[----:B------:R-:W-:Y:S01]  /*9730*/  ISETP.NE.AND P1, PT, R6, 0x1, PT ;  /* 0x000000010600780c */ /* 0x000fe20003f25270 */
[----:B------:R-:W-:Y:S01]  /*9740*/  ULDC.64 UR14, c[0x0][0xb90] ;  /* 0x0002e400000e7ab9 */ /* 0x000fe20000000a00 */
[----:B------:R-:W-:Y:S01]  /*9750*/  R2UR UR13, R23 ;  /* 0x00000000170d72ca */ /* 0x000fe200000e0000 */
[----:B------:R-:W-:Y:S01]  /*9760*/  UIMAD UR7, UR11, UR14, URZ ;  /* 0x0000000e0b0772a4 */ /* 0x000fe2000f8e023f */
[----:B------:R-:W-:Y:S01]  /*9770*/  UMOV UR8, UR4 ;  /* 0x0000000400087c82 */ /* 0x000fe20008000000 */
[----:B------:R-:W-:Y:S01]  /*9780*/  UMOV UR9, UR10 ;  /* 0x0000000a00097c82 */ /* 0x000fe20008000000 */
[----:B------:R-:W-:-:S07]  /*9790*/  ULDC.64 UR16, c[0x0][0x208] ;  /* 0x0000820000107ab9 */ /* 0x000fce0000000a00 */
[----:B------:R-:W0:Y:S02]  /*97a0*/  @P1 LDC R4, c[0x0][0xbec] ;  /* 0x0002fb00ff041b82 */ /* 0x000e240000000800 */
[----:B------:R-:W-:Y:S02]  /*97b0*/  UIMAD.WIDE.U32 UR8, UR13, UR14, UR8 ;  /* 0x0000000e0d0872a5 */ /* 0x000fe4000f8e0008 */
[----:B------:R-:W-:-:S03]  /*97c0*/  UIMAD UR7, UR13, UR15, UR7 ;  /* 0x0000000f0d0772a4 */ /* 0x000fc6000f8e0207 */
[----:B------:R-:W-:Y:S01]  /*97d0*/  ULDC.64 UR14, c[0x0][0xb98] ;  /* 0x0002e600000e7ab9 */ /* 0x000fe20000000a00 */
[----:B------:R-:W1:Y:S01]  /*97e0*/  @P1 LDC R8, c[0x0][0xbf0] ;  /* 0x0002fc00ff081b82 */ /* 0x000e620000000800 */
[----:B------:R-:W-:Y:S02]  /*97f0*/  UIADD3 UR9, UR9, UR7, URZ ;  /* 0x0000000709097290 */ /* 0x000fe4000fffe03f */
[----:B------:R-:W-:Y:S02]  /*9800*/  UIMAD UR7, UR12, UR14, URZ ;  /* 0x0000000e0c0772a4 */ /* 0x000fe4000f8e023f */
[----:B------:R-:W-:Y:S02]  /*9810*/  UIMAD.WIDE.U32 UR8, UR61, UR14, UR8 ;  /* 0x0000000e3d0872a5 */ /* 0x000fe4000f8e0008 */
[----:B------:R-:W-:-:S03]  /*9820*/  UIMAD UR7, UR61, UR15, UR7 ;  /* 0x0000000f3d0772a4 */ /* 0x000fc6000f8e0207 */
[----:B------:R-:W-:Y:S01]  /*9830*/  ULDC.64 UR14, c[0x0][0xb88] ;  /* 0x0002e200000e7ab9 */ /* 0x000fe20000000a00 */
[----:B0-----:R-:W-:Y:S01]  /*9840*/  @P1 IMAD.HI.U32 R3, R5, R4, RZ ;  /* 0x0000000405031227 */ /* 0x001fe200078e00ff */
[----:B------:R-:W-:-:S04]  /*9850*/  MOV R4, R5 ;  /* 0x0000000500047202 */ /* 0x000fc80000000f00 */
[----:B-1----:R-:W-:Y:S01]  /*9860*/  @P1 SHF.R.U32.HI R4, RZ, R8, R3 ;  /* 0x00000008ff041219 */ /* 0x002fe20000011603 */
[----:B------:R-:W-:-:S04]  /*9870*/  IMAD.U32 R8, RZ, RZ, UR7 ;  /* 0x00000007ff087e24 */ /* 0x000fc8000f8e00ff */
[----:B------:R-:W-:-:S04]  /*9880*/  IMAD.MOV R3, RZ, RZ, -R4 ;  /* 0x000000ffff037224 */ /* 0x000fc800078e0a04 */
[----:B------:R-:W-:Y:S01]  /*9890*/  IMAD R3, R6, R3, R5 ;  /* 0x0000000306037224 */ /* 0x000fe200078e0205 */
[----:B------:R-:W-:Y:S02]  /*98a0*/  SHF.R.S32.HI R5, RZ, 0x1f, R4 ;  /* 0x0000001fff057819 */ /* 0x000fe40000011404 */
[----:B------:R-:W-:Y:S02]  /*98b0*/  IADD3 R4, P1, R4, UR8, RZ ;  /* 0x0000000804047c10 */ /* 0x000fe4000ff3e0ff */
[----:B------:R-:W-:Y:S02]  /*98c0*/  SHF.R.S32.HI R6, RZ, 0x1f, R3 ;  /* 0x0000001fff067819 */ /* 0x000fe40000011403 */
[----:B------:R-:W-:Y:S01]  /*98d0*/  IADD3.X R5, R5, UR9, R8, P1, !PT ;  /* 0x0000000905057c10 */ /* 0x000fe20008ffe408 */
[----:B------:R-:W-:Y:S02]  /*98e0*/  ULDC.64 UR8, c[0x0][0xb50] ;  /* 0x0002d40000087ab9 */ /* 0x000fe40000000a00 */
[----:B------:R-:W-:-:S02]  /*98f0*/  IMAD R6, R6, UR14, RZ ;  /* 0x0000000e06067c24 */ /* 0x000fc4000f8e02ff */
[----:B------:R-:W-:-:S04]  /*9900*/  IMAD.WIDE.U32 R4, R3, UR14, R4 ;  /* 0x0000000e03047c25 */ /* 0x000fc8000f8e0004 */
[----:B------:R-:W-:Y:S01]  /*9910*/  IMAD R7, R3, UR15, R6 ;  /* 0x0000000f03077c24 */ /* 0x000fe2000f8e0206 */
[----:B------:R-:W-:-:S03]  /*9920*/  LEA R6, P1, R4, UR8, 0x2 ;  /* 0x0000000804067c11 */ /* 0x000fc6000f8210ff */
[----:B------:R-:W-:-:S05]  /*9930*/  IMAD.IADD R3, R5, 0x1, R7 ;  /* 0x0000000105037824 */ /* 0x000fca00078e0207 */
[----:B------:R-:W-:Y:S01]  /*9940*/  LEA.HI.X R7, R4, UR9, R3, 0x2, P1 ;  /* 0x0000000904077c11 */ /* 0x000fe200088f1403 */
[----:B------:R-:W-:-:S05]  /*9950*/  IMAD.MOV.U32 R3, RZ, RZ, -0x800000 ;  /* 0xff800000ff037424 */ /* 0x000fca00078e00ff */
[----:B------:R0:W-:Y:S02]  /*9960*/  STG.E desc[UR16][R6.64], R3 ;  /* 0x0000000306007986 */ /* 0x0001e4000c101910 */
.L_x_402:
[----:B------:R-:W-:Y:S05]  /*9970*/  BSYNC B1 ;  /* 0x0000000000017941 */ /* 0x000fea0003800000 */
.L_x_401:
[----:B------:R-:W-:Y:S01]  /*9980*/  R2UR UR13, R22 ;  /* 0x00000000160d72ca */ /* 0x000fe200000e0000 */
[----:B------:R-:W1:Y:S01]  /*9990*/  @P0 LDC R5, c[0x0][0xbf0] ;  /* 0x0002fc00ff050b82 */ /* 0x000e620000000800 */
[----:B------:R-:W-:Y:S01]  /*99a0*/  ULDC.64 UR14, c[0x0][0xaa0] ;  /* 0x0002a800000e7ab9 */ /* 0x000fe20000000a00 */
[----:B------:R-:W-:Y:S01]  /*99b0*/  R2UR UR16, R23 ;  /* 0x00000000171072ca */ /* 0x000fe200000e0000 */
[----:B------:R-:W-:Y:S01]  /*99c0*/  UIMAD UR7, UR10, UR14, URZ ;  /* 0x0000000e0a0772a4 */ /* 0x000fe2000f8e023f */
[----:B0-----:R-:W-:Y:S01]  /*99d0*/  IMAD R3, R19, 0x20, R184 ;  /* 0x0000002013037824 */ /* 0x001fe200078e02b8 */
[----:B------:R-:W-:Y:S01]  /*99e0*/  UIMAD.WIDE.U32 UR8, UR4, UR14, URZ ;  /* 0x0000000e040872a5 */ /* 0x000fe2000f8e003f */
[----:B------:R-:W-:Y:S01]  /*99f0*/  BSSY B1, `(.L_x_403) ;  /* 0x000003b000017945 */ /* 0x000fe20003800000 */
[----:B------:R-:W-:-:S03]  /*9a00*/  UIMAD UR7, UR4, UR15, UR7 ;  /* 0x0000000f040772a4 */ /* 0x000fc6000f8e0207 */
[----:B------:R-:W-:Y:S01]  /*9a10*/  ULDC.64 UR14, c[0x0][0xae8] ;  /* 0x0002ba00000e7ab9 */ /* 0x000fe20000000a00 */
[----:B------:R-:W-:Y:S01]  /*9a20*/  UIADD3 UR9, UR9, UR7, URZ ;  /* 0x0000000709097290 */ /* 0x000fe2000fffe03f */
[----:B------:R-:W-:Y:S01]  /*9a30*/  IMAD.U32 R8, RZ, RZ, UR13 ;  /* 0x0000000dff087e24 */ /* 0x000fe2000f8e00ff */
[----:B------:R-:W-:Y:S01]  /*9a40*/  UIMAD UR4, UR11, UR14, URZ ;  /* 0x0000000e0b0472a4 */ /* 0x000fe2000f8e023f */
[----:B------:R-:W-:Y:S01]  /*9a50*/  IMAD.U32 R13, RZ, RZ, UR13 ;  /* 0x0000000dff0d7e24 */ /* 0x000fe2000f8e00ff */
[----:B------:R-:W-:Y:S01]  /*9a60*/  UIMAD.WIDE.U32 UR8, UR16, UR14, UR8 ;  /* 0x0000000e100872a5 */ /* 0x000fe2000f8e0008 */
[----:B------:R-:W-:Y:S01]  /*9a70*/  IMAD R8, R8, 0x80, R3 ;  /* 0x0000008008087824 */ /* 0x000fe200078e0203 */
[----:B------:R-:W-:Y:S01]  /*9a80*/  UIMAD UR4, UR16, UR15, UR4 ;  /* 0x0000000f100472a4 */ /* 0x000fe2000f8e0204 */
[----:B------:R-:W-:Y:S02]  /*9a90*/  ULDC.64 UR10, c[0x0][0xaf0] ;  /* 0x0002bc00000a7ab9 */ /* 0x000fe40000000a00 */
[----:B------:R-:W-:Y:S01]  /*9aa0*/  @P0 IMAD.HI.U32 R4, R8, R9, RZ ;  /* 0x0000000908040227 */ /* 0x000fe200078e00ff */
[----:B------:R-:W-:-:S02]  /*9ab0*/  UIADD3 UR9, UR9, UR4, URZ ;  /* 0x0000000409097290 */ /* 0x000fc4000fffe03f */
[----:B------:R-:W-:Y:S01]  /*9ac0*/  UIMAD UR4, UR12, UR10, URZ ;  /* 0x0000000a0c0472a4 */ /* 0x000fe2000f8e023f */
[----:B------:R-:W-:Y:S01]  /*9ad0*/  IMAD.MOV.U32 R3, RZ, RZ, R8 ;  /* 0x000000ffff037224 */ /* 0x000fe200078e0008 */
[----:B-1----:R-:W-:Y:S01]  /*9ae0*/  @P0 SHF.R.U32.HI R3, RZ, R5, R4 ;  /* 0x00000005ff030219 */ /* 0x002fe20000011604 */
[----:B------:R-:W-:Y:S02]  /*9af0*/  UIMAD.WIDE.U32 UR8, UR61, UR10, UR8 ;  /* 0x0000000a3d0872a5 */ /* 0x000fe4000f8e0008 */
[----:B------:R-:W-:Y:S01]  /*9b00*/  UIMAD UR4, UR61, UR11, UR4 ;  /* 0x0000000b3d0472a4 */ /* 0x000fe2000f8e0204 */
[--C-:B------:R-:W-:Y:S01]  /*9b10*/  SHF.R.S32.HI R4, RZ, 0x1f, R3.reuse ;  /* 0x0000001fff047819 */ /* 0x100fe20000011403 */
[----:B------:R-:W-:Y:S01]  /*9b20*/  IMAD.MOV R7, RZ, RZ, -R3 ;  /* 0x000000ffff077224 */ /* 0x000fe200078e0a03 */
[----:B------:R-:W-:Y:S01]  /*9b30*/  ULDC.64 UR10, c[0x0][0xae0] ;  /* 0x0002b800000a7ab9 */ /* 0x000fe20000000a00 */
[----:B------:R-:W-:Y:S02]  /*9b40*/  UIADD3 UR4, UR9, UR4, URZ ;  /* 0x0000000409047290 */ /* 0x000fe4000fffe03f */
[----:B------:R-:W-:-:S02]  /*9b50*/  IMAD.U32 R5, RZ, RZ, UR9 ;  /* 0x00000009ff057e24 */ /* 0x000fc4000f8e00ff */
[----:B------:R-:W-:Y:S01]  /*9b60*/  IMAD R6, R4, UR10, RZ ;  /* 0x0000000a04067c24 */ /* 0x000fe2000f8e02ff */
[----:B------:R-:W-:Y:S01]  /*9b70*/  MOV R4, UR8 ;  /* 0x0000000800047c02 */ /* 0x000fe20008000f00 */
[----:B------:R-:W-:Y:S01]  /*9b80*/  IMAD R7, R11, R7, R8 ;  /* 0x000000070b077224 */ /* 0x000fe200078e0208 */
[----:B------:R-:W-:Y:S01]  /*9b90*/  ULDC.64 UR8, c[0x0][0xad8] ;  /* 0x0002b60000087ab9 */ /* 0x000fe20000000a00 */
[----:B------:R-:W-:Y:S02]  /*9ba0*/  IMAD.U32 R5, RZ, RZ, UR4 ;  /* 0x00000004ff057e24 */ /* 0x000fe4000f8e00ff */
[C---:B------:R-:W-:Y:S02]  /*9bb0*/  IMAD R9, R3.reuse, UR11, R6 ;  /* 0x0000000b03097c24 */ /* 0x040fe4000f8e0206 */
[----:B------:R-:W-:Y:S01]  /*9bc0*/  IMAD.WIDE.U32 R4, R3, UR10, R4 ;  /* 0x0000000a03047c25 */ /* 0x000fe2000f8e0004 */
[----:B------:R-:W-:-:S03]  /*9bd0*/  SHF.R.S32.HI R3, RZ, 0x1f, R7 ;  /* 0x0000001fff037819 */ /* 0x000fc60000011407 */
[----:B------:R-:W-:Y:S02]  /*9be0*/  IMAD.IADD R5, R5, 0x1, R9 ;  /* 0x0000000105057824 */ /* 0x000fe400078e0209 */
[----:B------:R-:W-:Y:S02]  /*9bf0*/  IMAD R6, R3, UR8, RZ ;  /* 0x0000000803067c24 */ /* 0x000fe4000f8e02ff */
[----:B------:R-:W-:Y:S02]  /*9c00*/  IMAD R8, R13, 0x80, R184 ;  /* 0x000000800d087824 */ /* 0x000fe400078e02b8 */
[----:B-----5:R-:W-:Y:S02]  /*9c10*/  IMAD R11, R0, R11, RZ ;  /* 0x0000000b000b7224 */ /* 0x020fe400078e02ff */
[C---:B------:R-:W-:Y:S02]  /*9c20*/  IMAD R3, R7.reuse, UR9, R6 ;  /* 0x0000000907037c24 */ /* 0x040fe4000f8e0206 */
[----:B------:R-:W-:Y:S01]  /*9c30*/  IMAD.WIDE.U32 R4, R7, UR8, R4 ;  /* 0x0000000807047c25 */ /* 0x000fe2000f8e0004 */
[----:B------:R-:W-:Y:S01]  /*9c40*/  ISETP.GE.AND P2, PT, R8, R11, PT ;  /* 0x0000000b0800720c */ /* 0x000fe20003f46270 */
[----:B------:R-:W-:-:S02]  /*9c50*/  ULDC.64 UR8, c[0x0][0xa80] ;  /* 0x0002a00000087ab9 */ /* 0x000fc40000000a00 */
[----:B------:R-:W-:Y:S01]  /*9c60*/  VIADD R0, R8, 0x20 ;  /* 0x0000002008007836 */ /* 0x000fe20000000000 */
[----:B------:R-:W-:Y:S01]  /*9c70*/  LEA R6, P3, R4, UR8, 0x1 ;  /* 0x0000000804067c11 */ /* 0x000fe2000f8608ff */
[----:B------:R-:W-:-:S03]  /*9c80*/  IMAD.IADD R3, R5, 0x1, R3 ;  /* 0x0000000105037824 */ /* 0x000fc600078e0203 */
[-C--:B------:R-:W-:Y:S01]  /*9c90*/  ISETP.GE.AND P1, PT, R0, R11.reuse, PT ;  /* 0x0000000b0000720c */ /* 0x080fe20003f26270 */
[----:B------:R-:W-:Y:S01]  /*9ca0*/  VIADD R0, R8, 0x40 ;  /* 0x0000004008007836 */ /* 0x000fe20000000000 */
[----:B------:R-:W-:Y:S02]  /*9cb0*/  LEA.HI.X R3, R4, UR9, R3, 0x1, P3 ;  /* 0x0000000904037c11 */ /* 0x000fe400098f0c03 */
[----:B------:R0:W1:Y:S02]  /*9cc0*/  SHFL.IDX PT, R4, R6, RZ, 0x181f ;  /* 0x00181fff06047589 */ /* 0x00006400000e0000 */
[----:B------:R-:W-:Y:S02]  /*9cd0*/  ISETP.GE.AND P0, PT, R0, R11, PT ;  /* 0x0000000b0000720c */ /* 0x000fe40003f06270 */
[----:B------:R0:W2:Y:S01]  /*9ce0*/  SHFL.IDX PT, R0, R3, RZ, 0x181f ;  /* 0x00181fff03007589 */ /* 0x0000a200000e0000 */
[----:B------:R-:W-:Y:S10]  /*9cf0*/  @P2 BRA `(.L_x_404) ;  /* 0x0000000000282947 */ /* 0x000ff40003800000 */
[----:B------:R-:W-:Y:S01]  /*9d00*/  ULDC UR4, c[0x0][0xac8] ;  /* 0x0002b20000047ab9 */ /* 0x000fe20000000800 */
[----:B------:R-:W-:Y:S01]  /*9d10*/  ULDC.64 UR8, c[0x0][0x208] ;  /* 0x0000820000087ab9 */ /* 0x000fe20000000a00 */
[----:B------:R-:W-:Y:S02]  /*9d20*/  ISETP.GE.AND P4, PT, R17, UR4, PT ;  /* 0x0000000411007c0c */ /* 0x000fe4000bf86270 */
[----:B------:R-:W-:-:S11]  /*9d30*/  ISETP.GE.AND P5, PT, R18, UR4, PT ;  /* 0x0000000412007c0c */ /* 0x000fd6000bfa6270 */
[CC--:B-1----:R-:W-:Y:S02]  /*9d40*/  @!P4 LEA R12, P2, R17.reuse, R4.reuse, 0x1 ;  /* 0x00000004110cc211 */ /* 0x0c2fe400078408ff */
[C---:B------:R-:W-:Y:S02]  /*9d50*/  @!P5 LEA R4, P3, R18.reuse, R4, 0x1 ;  /* 0x000000041204d211 */ /* 0x040fe400078608ff */
[-C--:B--2---:R-:W-:Y:S02]  /*9d60*/  @!P4 LEA.HI.X R13, R17, R0.reuse, R195, 0x1, P2 ;  /* 0x00000000110dc211 */ /* 0x084fe400010f0cc3 */
[----:B------:R-:W-:-:S03]  /*9d70*/  @!P5 LEA.HI.X R5, R18, R0, R194, 0x1, P3 ;  /* 0x000000001205d211 */ /* 0x000fc600018f0cc2 */
[----:B------:R3:W-:Y:S04]  /*9d80*/  @!P4 ST.E.128 desc[UR8][R12.64], RZ ;  /* 0x000000ff0c00c985 */ /* 0x0007e8000c101d08 */
[----:B------:R3:W-:Y:S02]  /*9d90*/  @!P5 ST.E.128 desc[UR8][R4.64], RZ ;  /* 0x000000ff0400d985 */ /* 0x0007e4000c101d08 */
.L_x_404:
[----:B------:R-:W-:Y:S05]  /*9da0*/  BSYNC B1 ;  /* 0x0000000000017941 */ /* 0x000fea0003800000 */
.L_x_403:
[----:B--2---:R2:W4:Y:S01]  /*9db0*/  SHFL.IDX PT, R0, R3, 0x1, 0x181f ;  /* 0x00381f0003007f89 */ /* 0x00452200000e0000 */
[----:B------:R-:W-:Y:S03]  /*9dc0*/  BSSY B1, `(.L_x_405) ;  /* 0x000000d000017945 */ /* 0x000fe60003800000 */
[----:B-1-3--:R2:W1:Y:S01]  /*9dd0*/  SHFL.IDX PT, R4, R6, 0x1, 0x181f ;  /* 0x00381f0006047f89 */ /* 0x00a46200000e0000 */
[----:B------:R-:W-:Y:S05]  /*9de0*/  @P1 BRA `(.L_x_406) ;  /* 0x0000000000281947 */ /* 0x000fea0003800000 */
[----:B------:R-:W-:Y:S01]  /*9df0*/  ULDC UR4, c[0x0][0xac8] ;  /* 0x0002b20000047ab9 */ /* 0x000fe20000000800 */
[----:B------:R-:W-:Y:S01]  /*9e00*/  ULDC.64 UR8, c[0x0][0x208] ;  /* 0x0000820000087ab9 */ /* 0x000fe20000000a00 */
[----:B------:R-:W-:Y:S02]  /*9e10*/  ISETP.GE.AND P3, PT, R17, UR4, PT ;  /* 0x0000000411007c0c */ /* 0x000fe4000bf66270 */
[----:B------:R-:W-:-:S11]  /*9e20*/  ISETP.GE.AND P4, PT, R18, UR4, PT ;  /* 0x0000000412007c0c */ /* 0x000fd6000bf86270 */
[CC--:B-1----:R-:W-:Y:S02]  /*9e30*/  @!P3 LEA R12, P1, R17.reuse, R4.reuse, 0x1 ;  /* 0x00000004110cb211 */ /* 0x0c2fe400078208ff */
[C---:B------:R-:W-:Y:S02]  /*9e40*/  @!P4 LEA R4, P2, R18.reuse, R4, 0x1 ;  /* 0x000000041204c211 */ /* 0x040fe400078408ff */
[-C--:B----4-:R-:W-:Y:S02]  /*9e50*/  @!P3 LEA.HI.X R13, R17, R0.reuse, R195, 0x1, P1 ;  /* 0x00000000110db211 */ /* 0x090fe400008f0cc3 */
[----:B------:R-:W-:-:S03]  /*9e60*/  @!P4 LEA.HI.X R5, R18, R0, R194, 0x1, P2 ;  /* 0x000000001205c211 */ /* 0x000fc600010f0cc2 */
[----:B------:R3:W-:Y:S04]  /*9e70*/  @!P3 ST.E.128 desc[UR8][R12.64], RZ ;  /* 0x000000ff0c00b985 */ /* 0x0007e8000c101d08 */
[----:B------:R3:W-:Y:S02]  /*9e80*/  @!P4 ST.E.128 desc[UR8][R4.64], RZ ;  /* 0x000000ff0400c985 */ /* 0x0007e4000c101d08 */
.L_x_406:
[----:B------:R-:W-:Y:S05]  /*9e90*/  BSYNC B1 ;  /* 0x0000000000017941 */ /* 0x000fea0003800000 */
.L_x_405:
[----:B----4-:R4:W0:Y:S01]  /*9ea0*/  SHFL.IDX PT, R0, R3, 0x2, 0x181f ;  /* 0x00581f0003007f89 */ /* 0x01082200000e0000 */
        /* <DEDUP_REMOVED lines=9> */
[-C--:B0-----:R-:W-:Y:S02]  /*9f40*/  @!P2 LEA.HI.X R13, R17, R0.reuse, R195, 0x1, P0 ;  /* 0x00000000110da211 */ /* 0x081fe400000f0cc3 */
[----:B------:R-:W-:-:S03]  /*9f50*/  @!P3 LEA.HI.X R5, R18, R0, R194, 0x1, P1 ;  /* 0x000000001205b211 */ /* 0x000fc600008f0cc2 */
[----:B------:R3:W-:Y:S04]  /*9f60*/  @!P2 ST.E.128 desc[UR8][R12.64], RZ ;  /* 0x000000ff0c00a985 */ /* 0x0007e8000c101d08 */
[----:B------:R3:W-:Y:S02]  /*9f70*/  @!P3 ST.E.128 desc[UR8][R4.64], RZ ;  /* 0x000000ff0400b985 */ /* 0x0007e4000c101d08 */
.L_x_408:
[----:B------:R-:W-:Y:S05]  /*9f80*/  BSYNC B1 ;  /* 0x0000000000017941 */ /* 0x000fea0003800000 */
.L_x_407:
[----:B0-----:R-:W-:Y:S01]  /*9f90*/  VIADD R0, R8, 0x60 ;  /* 0x0000006008007836 */ /* 0x001fe20000000000 */
[----:B--2-4-:R-:W0:Y:S04]  /*9fa0*/  SHFL.IDX PT, R3, R3, 0x3, 0x181f ;  /* 0x00781f0003037f89 */ /* 0x014e2800000e0000 */
[----:B------:R-:W-:Y:S01]  /*9fb0*/  ISETP.GE.AND P0, PT, R0, R11, PT ;  /* 0x0000000b0000720c */ /* 0x000fe20003f06270 */
[----:B-1-3--:R1:W2:-:S12]  /*9fc0*/  SHFL.IDX PT, R4, R6, 0x3, 0x181f ;  /* 0x00781f0006047f89 */ /* 0x00a29800000e0000 */
[----:B-1----:R-:W-:Y:S05]  /*9fd0*/  @P0 BRA `(.L_x_399) ;  /* 0x0000000000280947 */ /* 0x002fea0003800000 */
[----:B------:R-:W-:Y:S01]  /*9fe0*/  ULDC UR4, c[0x0][0xac8] ;  /* 0x0002b20000047ab9 */ /* 0x000fe20000000800 */
[----:B------:R-:W-:Y:S01]  /*9ff0*/  ULDC.64 UR8, c[0x0][0x208] ;  /* 0x0000820000087ab9 */ /* 0x000fe20000000a00 */
[----:B------:R-:W-:Y:S02]  /*a000*/  ISETP.GE.AND P2, PT, R17, UR4, PT ;  /* 0x0000000411007c0c */ /* 0x000fe4000bf46270 */
[----:B------:R-:W-:-:S11]  /*a010*/  ISETP.GE.AND P3, PT, R18, UR4, PT ;  /* 0x0000000412007c0c */ /* 0x000fd6000bf66270 */
[CC--:B--2---:R-:W-:Y:S02]  /*a020*/  @!P2 LEA R6, P0, R17.reuse, R4.reuse, 0x1 ;  /* 0x000000041106a211 */ /* 0x0c4fe400078008ff */
[C---:B------:R-:W-:Y:S02]  /*a030*/  @!P3 LEA R4, P1, R18.reuse, R4, 0x1 ;  /* 0x000000041204b211 */ /* 0x040fe400078208ff */
[-C--:B0-----:R-:W-:Y:S02]  /*a040*/  @!P2 LEA.HI.X R7, R17, R3.reuse, R195, 0x1, P0 ;  /* 0x000000031107a211 */ /* 0x081fe400000f0cc3 */
[----:B------:R-:W-:-:S03]  /*a050*/  @!P3 LEA.HI.X R5, R18, R3, R194, 0x1, P1 ;  /* 0x000000031205b211 */ /* 0x000fc600008f0cc2 */
[----:B------:R0:W-:Y:S04]  /*a060*/  @!P2 ST.E.128 desc[UR8][R6.64], RZ ;  /* 0x000000ff0600a985 */ /* 0x0001e8000c101d08 */
[----:B------:R0:W-:Y:S02]  /*a070*/  @!P3 ST.E.128 desc[UR8][R4.64], RZ ;  /* 0x000000ff0400b985 */ /* 0x0001e4000c101d08 */
.L_x_399:
[----:B------:R-:W-:Y:S05]  /*a080*/  BSYNC B0 ;  /* 0x0000000000007941 */ /* 0x000fea0003800000 */
.L_x_390:
[----:B------:R-:W-:Y:S02]  /*a090*/  ULDC UR4, c[0x0][0xc3c] ;  /* 0x00030f0000047ab9 */ /* 0x000fe40000000800 */
[----:B------:R-:W-:-:S13]  /*a0a0*/  ISETP.GE.AND P0, PT, R47, UR4, PT ;  /* 0x000000042f007c0c */ /* 0x000fda000bf06270 */
[----:B------:R-:W-:Y:S05]  /*a0b0*/  @!P0 BRA `(.L_x_409) ;  /* 0xffffff6c005c8947 */ /* 0x000fea000383ffff */
[----:B------:R-:W-:Y:S05]  /*a0c0*/  EXIT ;  /* 0x000000000000794d */ /* 0x000fea0003800000 */
.L_x_365:
[----:B------:R-:W-:-:S08]  /*a0d0*/  NOP ;  /* 0x0000000000007918 */ /* 0x000fd00000000000 */
[----:B0-----:R-:W0:-:S00]  /*a0e0*/  USETMAXREG.DEALLOC.CTAPOOL 0x18 ;  /* 0x00000018000079c8 */ /* 0x001e0000080e0500 */
[----:B0-----:R-:W-:-:S06]  /*a0f0*/  LOP3.LUT R0, R0, 0x3, RZ, 0xc0, !PT ;  /* 0x0000000300007812 */ /* 0x001fcc00078ec0ff */
[----:B------:R-:W0:Y:S02]  /*a100*/  SHFL.IDX PT, R0, R0, RZ, 0x1f ;  /* 0x00001fff00007589 */ /* 0x000e2400000e0000 */
[----:B0-----:R-:W-:Y:S02]  /*a110*/  ISETP.NE.AND P0, PT, R0, RZ, PT ;  /* 0x000000ff0000720c */ /* 0x001fe40003f05270 */
[----:B------:R-:W-:Y:S02]  /*a120*/  MOV R0, RZ ;  /* 0x000000ff00007202 */ /* 0x000fe40000000f00 */
[----:B------:R-:W-:-:S05]  /*a130*/  P2R R2, PR, RZ, 0x1 ;  /* 0x00000001ff027803 */ /* 0x000fca0000000000 */
[----:B------:R0:W-:Y:S04]  /*a140*/  STL [R1+0x58], R2 ;  /* 0x0000580201007387 */ /* 0x0001e80000100800 */
[----:B------:R-:W-:Y:S05]  /*a150*/  @!P0 BRA `(.L_x_410) ;  /* 0x00000000001c8947 */ /* 0x000fea0003800000 */
[----:B------:R-:W1:Y:S08]  /*a160*/  S2UR UR5, SR_CgaCtaId ;  /* 0x00000000000579c3 */ /* 0x000e700000008800 */
[----:B------:R-:W-:Y:S06]  /*a170*/  BAR.SYNC.DEFER_BLOCKING 0x5, 0x180 ;  /* 0x0146000000007b1d */ /* 0x000fec0000010000 */
[----:B------:R-:W-:-:S02]  /*a180*/  UMOV UR4, 0x400 ;  /* 0x0000040000047882 */ /* 0x000fc40000000000 */
[----:B-1----:R-:W-:-:S09]  /*a190*/  ULEA UR4, UR5, UR4, 0x18 ;  /* 0x0000000405047291 */ /* 0x002fd2000f8ec03f */
[----:B------:R-:W1:Y:S01]  /*a1a0*/  LDS.128 R16, [UR4+0x348d0] ;  /* 0x0348d004ff107984 */ /* 0x000e620008000c00 */
[----:B------:R-:W-:Y:S06]  /*a1b0*/  BAR.ARV 0x4, 0x180 ;  /* 0x0106000000007b1d */ /* 0x000fec0000002000 */
[----:B------:R-:W-:Y:S05]  /*a1c0*/  BRA `(.L_x_411) ;  /* 0x0000000800047947 */ /* 0x000fea0003800000 */
.L_x_410:
[----:B0-----:R-:W0:Y:S01]  /*a1d0*/  S2R R2, SR_TID.X ;  /* 0x0000000000027919 */ /* 0x001e220000002100 */
[----:B------:R-:W-:Y:S01]  /*a1e0*/  ULDC UR4, c[0x0][0xc3c] ;  /* 0x00030f0000047ab9 */ /* 0x000fe20000000800 */
[----:B------:R-:W-:Y:S01]  /*a1f0*/  ULDC.64 UR6, c[0x0][0x208] ;  /* 0x0000820000067ab9 */ /* 0x000fe20000000a00 */
[----:B------:R-:W-:Y:S01]  /*a200*/  ULDC UR5, c[0x0][0xc38] ;  /* 0x00030e0000057ab9 */ /* 0x000fe20000000800 */
[----:B0-----:R-:W-:-:S04]  /*a210*/  LOP3.LUT R5, R2, 0x1f, RZ, 0xc0, !PT ;  /* 0x0000001f02057812 */ /* 0x001fc800078ec0ff */
[----:B------:R-:W-:-:S04]  /*a220*/  ISETP.NE.AND P0, PT, R5, 0x1f, PT ;  /* 0x0000001f0500780c */ /* 0x000fc80003f05270 */
[----:B------:R-:W-:-:S13]  /*a230*/  ISETP.GE.OR P1, PT, R5, UR4, !P0 ;  /* 0x0000000405007c0c */ /* 0x000fda000c726670 */
[----:B------:R-:W0:Y:S02]  /*a240*/  @!P1 LDC.64 R2, c[0x0][0xc80] ;  /* 0x00032000ff029b82 */ /* 0x000e240000000a00 */
[----:B0-----:R-:W-:-:S05]  /*a250*/  @!P1 IMAD.WIDE.U32 R2, R5, 0x4, R2 ;  /* 0x0000000405029825 */ /* 0x001fca00078e0002 */
[----:B------:R-:W2:Y:S01]  /*a260*/  @!P1 LDG.E R0, desc[UR6][R2.64] ;  /* 0x0000000602009981 */ /* 0x000ea2000c1e1900 */
[C---:B------:R-:W-:Y:S01]  /*a270*/  ISETP.NE.AND P1, PT, R5.reuse, RZ, PT ;  /* 0x000000ff0500720c */ /* 0x040fe20003f25270 */
[----:B------:R-:W0:Y:S01]  /*a280*/  S2UR UR6, SR_CTAID.X ;  /* 0x00000000000679c3 */ /* 0x000e220000002500 */
[C---:B------:R-:W-:Y:S01]  /*a290*/  ISETP.GE.U32.AND P2, PT, R5.reuse, 0x2, PT ;  /* 0x000000020500780c */ /* 0x040fe20003f46070 */
[----:B------:R-:W-:Y:S01]  /*a2a0*/  UMOV UR4, URZ ;  /* 0x0000003f00047c82 */ /* 0x000fe20008000000 */
[C---:B------:R-:W-:Y:S01]  /*a2b0*/  ISETP.GE.U32.AND P3, PT, R5.reuse, 0x4, PT ;  /* 0x000000040500780c */ /* 0x040fe20003f66070 */
[----:B------:R-:W-:Y:S01]  /*a2c0*/  IMAD.MOV.U32 R16, RZ, RZ, RZ ;  /* 0x000000ffff107224 */ /* 0x000fe200078e00ff */
[C---:B------:R-:W-:Y:S02]  /*a2d0*/  ISETP.GE.U32.AND P4, PT, R5.reuse, 0x8, PT ;  /* 0x000000080500780c */ /* 0x040fe40003f86070 */
[----:B------:R-:W-:Y:S01]  /*a2e0*/  ISETP.GE.U32.AND P5, PT, R5, 0x10, PT ;  /* 0x000000100500780c */ /* 0x000fe20003fa6070 */
[----:B--2---:R-:W1:Y:S02]  /*a2f0*/  SHFL.UP PT, R4, R0, 0x1, RZ ;  /* 0x0420000000047989 */ /* 0x004e6400000e00ff */
[----:B-1----:R-:W-:-:S05]  /*a300*/  SEL R7, R4, RZ, P1 ;  /* 0x000000ff04077207 */ /* 0x002fca0000800000 */
[----:B------:R-:W-:-:S05]  /*a310*/  IMAD.IADD R7, R0, 0x1, R7 ;  /* 0x0000000100077824 */ /* 0x000fca00078e0207 */
[----:B------:R-:W1:Y:S02]  /*a320*/  SHFL.UP PT, R4, R7, 0x2, RZ ;  /* 0x0440000007047989 */ /* 0x000e6400000e00ff */
        /* <DEDUP_REMOVED lines=11> */
[----:B------:R-:W1:Y:S02]  /*a3e0*/  SHFL.IDX PT, R4, R2, 0x1f, 0x1f ;  /* 0x03e01f0002047f89 */ /* 0x000e6400000e0000 */
[----:B-1----:R-:W-:-:S04]  /*a3f0*/  IMAD R4, R4, UR5, RZ ;  /* 0x0000000504047c24 */ /* 0x002fc8000f8e02ff */
[----:B------:R-:W-:Y:S01]  /*a400*/  IMAD.MOV.U32 R7, RZ, RZ, R4 ;  /* 0x000000ffff077224 */ /* 0x000fe200078e0004 */
[----:B0-----:R-:W-:-:S13]  /*a410*/  ISETP.GT.AND P6, PT, R4, UR6, PT ;  /* 0x0000000604007c0c */ /* 0x001fda000bfc4270 */
[----:B------:R-:W-:Y:S05]  /*a420*/  @P6 BRA `(.L_x_412) ;  /* 0x0000000000a46947 */ /* 0x000fea0003800000 */
[----:B------:R-:W0:Y:S01]  /*a430*/  LDC R6, c[0x0][0xc3c] ;  /* 0x00030f00ff067b82 */ /* 0x000e220000000800 */
[----:B------:R-:W-:Y:S01]  /*a440*/  IMAD.MOV.U32 R4, RZ, RZ, R7 ;  /* 0x000000ffff047224 */ /* 0x000fe200078e0007 */
[----:B------:R-:W-:Y:S01]  /*a450*/  UMOV UR4, URZ ;  /* 0x0000003f00047c82 */ /* 0x000fe20008000000 */
[----:B------:R-:W-:Y:S01]  /*a460*/  ULDC UR7, c[0x0][0xc3c] ;  /* 0x00030f0000077ab9 */ /* 0x000fe20000000800 */
[----:B------:R-:W-:-:S05]  /*a470*/  ULDC UR5, c[0x0][0xc38] ;  /* 0x00030e0000057ab9 */ /* 0x000fca0000000800 */
.L_x_416:
[----:B------:R-:W-:Y:S01]  /*a480*/  UIADD3 UR4, UR4, 0x1f, URZ ;  /* 0x0000001f04047890 */ /* 0x000fe2000fffe03f */
[----:B------:R-:W-:-:S05]  /*a490*/  IMAD.U32 R19, RZ, RZ, UR7 ;  /* 0x00000007ff137e24 */ /* 0x000fca000f8e00ff */
[----:B0-----:R-:W-:-:S13]  /*a4a0*/  ISETP.LE.AND P6, PT, R6, UR4, PT ;  /* 0x0000000406007c0c */ /* 0x001fda000bfc3270 */
[----:B------:R-:W-:Y:S05]  /*a4b0*/  @P6 BRA `(.L_x_413) ;  /* 0x0000000400246947 */ /* 0x000fea0003800000 */
[----:B------:R-:W-:Y:S01]  /*a4c0*/  IADD3 R7, R5, UR4, RZ ;  /* 0x0000000405077c10 */ /* 0x000fe2000fffe0ff */
[----:B------:R-:W-:Y:S01]  /*a4d0*/  BSSY B0, `(.L_x_414) ;  /* 0x0000008000007945 */ /* 0x000fe20003800000 */
[----:B------:R-:W-:Y:S02]  /*a4e0*/  IMAD.MOV.U32 R0, RZ, RZ, RZ ;  /* 0x000000ffff007224 */ /* 0x000fe400078e00ff */
[----:B------:R-:W-:-:S13]  /*a4f0*/  ISETP.GE.OR P6, PT, R7, R6, !P0 ;  /* 0x000000060700720c */ /* 0x000fda00047c6670 */
[----:B------:R-:W-:Y:S05]  /*a500*/  @P6 BRA `(.L_x_415) ;  /* 0x0000000000106947 */ /* 0x000fea0003800000 */
[----:B------:R-:W0:Y:S01]  /*a510*/  LDC.64 R2, c[0x0][0xc80] ;  /* 0x00032000ff027b82 */ /* 0x000e220000000a00 */
[----:B------:R-:W-:Y:S01]  /*a520*/  ULDC.64 UR8, c[0x0][0x208] ;  /* 0x0000820000087ab9 */ /* 0x000fe20000000a00 */
[----:B0-----:R-:W-:-:S05]  /*a530*/  IMAD.WIDE R2, R7, 0x4, R2 ;  /* 0x0000000407027825 */ /* 0x001fca00078e0202 */
[----:B------:R0:W5:Y:S02]  /*a540*/  LDG.E R0, desc[UR8][R2.64] ;  /* 0x0000000802007981 */ /* 0x000164000c1e1900 */
.L_x_415:
[----:B------:R-:W-:Y:S05]  /*a550*/  BSYNC B0 ;  /* 0x0000000000007941 */ /* 0x000fea0003800000 */
.L_x_414:
[----:B0----5:R-:W0:Y:S02]  /*a560*/  SHFL.UP PT, R2, R0, 0x1, RZ ;  /* 0x0420000000027989 */ /* 0x021e2400000e00ff */
[----:B0-----:R-:W-:-:S05]  /*a570*/  SEL R3, R2, RZ, P1 ;  /* 0x000000ff02037207 */ /* 0x001fca0000800000 */
[----:B------:R-:W-:-:S05]  /*a580*/  IMAD.IADD R3, R0, 0x1, R3 ;  /* 0x0000000100037824 */ /* 0x000fca00078e0203 */
[----:B------:R-:W0:Y:S02]  /*a590*/  SHFL.UP PT, R2, R3, 0x2, RZ ;  /* 0x0440000003027989 */ /* 0x000e2400000e00ff */
        /* <DEDUP_REMOVED lines=11> */
[----:B------:R-:W0:Y:S02]  /*a650*/  SHFL.IDX PT, R3, R9, 0x1f, 0x1f ;  /* 0x03e01f0009037f89 */ /* 0x000e2400000e0000 */
[----:B0-----:R-:W-:-:S04]  /*a660*/  IMAD R3, R3, UR5, RZ ;  /* 0x0000000503037c24 */ /* 0x001fc8000f8e02ff */
[----:B------:R-:W-:-:S05]  /*a670*/  IMAD.IADD R4, R3, 0x1, R4 ;  /* 0x0000000103047824 */ /* 0x000fca00078e0204 */
[----:B------:R-:W-:-:S13]  /*a680*/  ISETP.GT.AND P6, PT, R4, UR6, PT ;  /* 0x0000000604007c0c */ /* 0x000fda000bfc4270 */
[----:B------:R-:W-:Y:S05]  /*a690*/  @!P6 BRA `(.L_x_416) ;  /* 0xfffffffc0078e947 */ /* 0x000fea000383ffff */
[----:B------:R-:W-:Y:S02]  /*a6a0*/  IMAD.MOV.U32 R2, RZ, RZ, R9 ;  /* 0x000000ffff027224 */ /* 0x000fe400078e0009 */
[----:B------:R-:W-:-:S07]  /*a6b0*/  IMAD.MOV.U32 R7, RZ, RZ, R3 ;  /* 0x000000ffff077224 */ /* 0x000fce00078e0003 */
.L_x_412:
[----:B------:R-:W-:-:S05]  /*a6c0*/  IADD3 R7, -R7, R4, RZ ;  /* 0x0000000407077210 */ /* 0x000fca0007ffe1ff */
[----:B------:R-:W-:-:S05]  /*a6d0*/  IMAD R3, R2, UR5, R7 ;  /* 0x0000000502037c24 */ /* 0x000fca000f8e0207 */
[----:B------:R-:W-:-:S13]  /*a6e0*/  ISETP.GT.AND P0, PT, R3, UR6, PT ;  /* 0x0000000603007c0c */ /* 0x000fda000bf04270 */
[----:B------:R-:W-:-:S04]  /*a6f0*/  VOTE.ANY R6, PT, !P0 ;  /* 0x0000000000067806 */ /* 0x000fc800040e0100 */
[----:B------:R-:W0:Y:S01]  /*a700*/  POPC R19, R6 ;  /* 0x0000000600137309 */ /* 0x000e220000000000 */
[----:B------:R-:W-:Y:S01]  /*a710*/  ISETP.NE.AND P0, PT, R6, RZ, PT ;  /* 0x000000ff0600720c */ /* 0x000fe20003f05270 */
[----:B0-----:R-:W0:Y:S02]  /*a720*/  SHFL.IDX PT, R0, R0, R19, 0x1f ;  /* 0x00001f1300007589 */ /* 0x001e2400000e0000 */
[----:B0-----:R-:W-:-:S04]  /*a730*/  IABS R4, R0 ;  /* 0x0000000000047213 */ /* 0x001fc80000000000 */
[----:B------:R-:W0:Y:S08]  /*a740*/  I2F.RP R8, R4 ;  /* 0x0000000400087306 */ /* 0x000e300000209400 */
[----:B0-----:R-:W0:Y:S02]  /*a750*/  MUFU.RCP R8, R8 ;  /* 0x0000000800087308 */ /* 0x001e240000001000 */
[----:B0-----:R-:W-:-:S06]  /*a760*/  VIADD R3, R8, 0xffffffe ;  /* 0x0ffffffe08037836 */ /* 0x001fcc0000000000 */
[----:B------:R-:W0:Y:S02]  /*a770*/  F2I.FTZ.U32.TRUNC.NTZ R3, R3 ;  /* 0x0000000300037305 */ /* 0x000e24000021f000 */
[----:B0-----:R-:W-:Y:S01]  /*a780*/  IMAD.MOV R11, RZ, RZ, -R3 ;  /* 0x000000ffff0b7224 */ /* 0x001fe200078e0a03 */
[----:B------:R-:W-:Y:S06]  /*a790*/  @!P0 BRA `(.L_x_417) ;  /* 0x0000000000088947 */ /* 0x000fec0003800000 */
[----:B------:R-:W-:-:S05]  /*a7a0*/  VIADD R9, R19, 0xffffffff ;  /* 0xffffffff13097836 */ /* 0x000fca0000000000 */
[----:B------:R0:W1:Y:S02]  /*a7b0*/  SHFL.IDX PT, R16, R2, R9, 0x1f ;  /* 0x00001f0902107589 */ /* 0x00006400000e0000 */
.L_x_417:
[----:B-1----:R-:W-:Y:S01]  /*a7c0*/  IMAD R16, R16, UR5, R7 ;  /* 0x0000000510107c24 */ /* 0x002fe2000f8e0207 */
[----:B------:R-:W-:Y:S01]  /*a7d0*/  IABS R6, R0 ;  /* 0x0000000000067213 */ /* 0x000fe20000000000 */
[----:B------:R-:W-:Y:S02]  /*a7e0*/  IMAD R7, R11, R4, RZ ;  /* 0x000000040b077224 */ /* 0x000fe400078e02ff */
[----:B0-----:R-:W-:Y:S01]  /*a7f0*/  IMAD.MOV.U32 R2, RZ, RZ, RZ ;  /* 0x000000ffff027224 */ /* 0x001fe200078e00ff */
[----:B------:R-:W-:Y:S01]  /*a800*/  IADD3 R17, -R16, UR6, RZ ;  /* 0x0000000610117c10 */ /* 0x000fe2000fffe1ff */
[----:B------:R-:W-:Y:S02]  /*a810*/  IMAD.MOV R6, RZ, RZ, -R6 ;  /* 0x000000ffff067224 */ /* 0x000fe400078e0a06 */
[----:B------:R-:W-:Y:S01]  /*a820*/  IMAD.HI.U32 R2, R3, R7, R2 ;  /* 0x0000000703027227 */ /* 0x000fe200078e0002 */
[----:B------:R-:W-:-:S03]  /*a830*/  IABS R3, R17 ;  /* 0x0000001100037213 */ /* 0x000fc60000000000 */
[----:B------:R-:W-:Y:S02]  /*a840*/  VIADD R19, R19, UR4 ;  /* 0x0000000413137c36 */ /* 0x000fe40008000000 */
[----:B------:R-:W-:-:S04]  /*a850*/  IMAD.HI.U32 R2, R2, R3, RZ ;  /* 0x0000000302027227 */ /* 0x000fc800078e00ff */
[----:B------:R-:W-:-:S05]  /*a860*/  IMAD R3, R2, R6, R3 ;  /* 0x0000000602037224 */ /* 0x000fca00078e0203 */
[----:B------:R-:W-:-:S13]  /*a870*/  ISETP.GT.U32.AND P1, PT, R4, R3, PT ;  /* 0x000000030400720c */ /* 0x000fda0003f24070 */
[----:B------:R-:W-:Y:S02]  /*a880*/  @!P1 IMAD.IADD R3, R3, 0x1, -R4 ;  /* 0x0000000103039824 */ /* 0x000fe400078e0a04 */
[----:B------:R-:W-:Y:S01]  /*a890*/  @!P1 VIADD R2, R2, 0x1 ;  /* 0x0000000102029836 */ /* 0x000fe20000000000 */
[----:B------:R-:W-:Y:S02]  /*a8a0*/  ISETP.NE.AND P1, PT, R0, RZ, PT ;  /* 0x000000ff0000720c */ /* 0x000fe40003f25270 */
[----:B------:R-:W-:Y:S02]  /*a8b0*/  ISETP.GE.U32.AND P0, PT, R3, R4, PT ;  /* 0x000000040300720c */ /* 0x000fe40003f06070 */
[----:B------:R-:W-:-:S04]  /*a8c0*/  LOP3.LUT R3, R17, R0, RZ, 0x3c, !PT ;  /* 0x0000000011037212 */ /* 0x000fc800078e3cff */
[----:B------:R-:W-:-:S07]  /*a8d0*/  ISETP.GE.AND P2, PT, R3, RZ, PT ;  /* 0x000000ff0300720c */ /* 0x000fce0003f46270 */
[----:B------:R-:W-:-:S06]  /*a8e0*/  @P0 VIADD R2, R2, 0x1 ;  /* 0x0000000102020836 */ /* 0x000fcc0000000000 */
[----:B------:R-:W-:Y:S01]  /*a8f0*/  @!P2 IMAD.MOV R2, RZ, RZ, -R2 ;  /* 0x000000ffff02a224 */ /* 0x000fe200078e0a02 */
[----:B------:R-:W-:-:S04]  /*a900*/  @!P1 LOP3.LUT R2, RZ, R0, RZ, 0x33, !PT ;  /* 0x00000000ff029212 */ /* 0x000fc800078e33ff */
[----:B------:R-:W-:Y:S01]  /*a910*/  IADD3 R3, -R2, RZ, RZ ;  /* 0x000000ff02037210 */ /* 0x000fe20007ffe1ff */
[----:B------:R-:W-:-:S04]  /*a920*/  IMAD.MOV.U32 R18, RZ, RZ, R2 ;  /* 0x000000ffff127224 */ /* 0x000fc800078e0002 */
[----:B------:R-:W-:Y:S01]  /*a930*/  IMAD R17, R0, R3, R17 ;  /* 0x0000000300117224 */ /* 0x000fe200078e0211 */
[----:B------:R-:W-:Y:S06]  /*a940*/  BRA `(.L_x_418) ;  /* 0x00000000000c7947 */ /* 0x000fec0003800000 */
.L_x_413:
[----:B------:R-:W-:Y:S02]  /*a950*/  IMAD.MOV.U32 R17, RZ, RZ, RZ ;  /* 0x000000ffff117224 */ /* 0x000fe400078e00ff */
[----:B------:R-:W-:Y:S02]  /*a960*/  IMAD.U32 R16, RZ, RZ, UR6 ;  /* 0x00000006ff107e24 */ /* 0x000fe4000f8e00ff */
[----:B------:R-:W-:-:S07]  /*a970*/  IMAD.MOV.U32 R18, RZ, RZ, RZ ;  /* 0x000000ffff127224 */ /* 0x000fce00078e00ff */
.L_x_418:
[----:B------:R-:W-:-:S13]  /*a980*/  ISETP.NE.AND P0, PT, R5, RZ, PT ;  /* 0x000000ff0500720c */ /* 0x000fda0003f05270 */
[----:B------:R-:W0:Y:S01]  /*a990*/  @!P0 S2R R3, SR_CgaCtaId ;  /* 0x0000000000038919 */ /* 0x000e220000008800 */
[----:B------:R-:W-:-:S04]  /*a9a0*/  @!P0 MOV R0, 0x400 ;  /* 0x0000040000008802 */ /* 0x000fc80000000f00 */
[----:B0-----:R-:W-:-:S05]  /*a9b0*/  @!P0 LEA R0, R3, R0, 0x18 ;  /* 0x0000000003008211 */ /* 0x001fca00078ec0ff */
[----:B------:R0:W-:Y:S01]  /*a9c0*/  @!P0 STS.128 [R0+0x348d0], R16 ;  /* 0x0348d01000008388 */ /* 0x0001e20000000c00 */
[----:B------:R-:W-:Y:S06]  /*a9d0*/  BAR.ARV 0x5, 0x180 ;  /* 0x0146000000007b1d */ /* 0x000fec0000002000 */
.L_x_411:
[----:B0-----:R-:W-:Y:S01]  /*a9e0*/  IMAD.MOV.U32 R0, RZ, RZ, 0x1 ;  /* 0x00000001ff007424 */ /* 0x001fe200078e00ff */
[----:B------:R0:W-:Y:S01]  /*a9f0*/  STL [R1+0x50], RZ ;  /* 0x000050ff01007387 */ /* 0x0001e20000100800 */
[----:B------:R-:W-:Y:S02]  /*aa00*/  ULDC UR4, c[0x0][0xc3c] ;  /* 0x00030f0000047ab9 */ /* 0x000fe40000000800 */
[----:B-1----:R-:W-:Y:S01]  /*aa10*/  ISETP.GE.AND P0, PT, R19, UR4, PT ;  /* 0x0000000413007c0c */ /* 0x002fe2000bf06270 */
[----:B------:R0:W-:Y:S04]  /*aa20*/  STL [R1+0x10], R0 ;  /* 0x0000100001007387 */ /* 0x0001e80000100800 */
[----:B------:R0:W-:Y:S08]  /*aa30*/  STL [R1+0x8], RZ ;  /* 0x000008ff01007387 */ /* 0x0001f00000100800 */
[----:B0-----:R-:W-:Y:S05]  /*aa40*/  @P0 BRA `(.L_x_419) ;  /* 0x0000005400240947 */ /* 0x001fea0003800000 */
[----:B------:R-:W0:Y:S01]  /*aa50*/  S2R R5, SR_TID.X ;  /* 0x0000000000057919 */ /* 0x000e220000002100 */
[----:B------:R-:W1:Y:S01]  /*aa60*/  S2UR UR5, SR_CgaCtaId ;  /* 0x00000000000579c3 */ /* 0x000e620000008800 */
[----:B------:R-:W-:Y:S01]  /*aa70*/  UMOV UR4, 0x400 ;  /* 0x0000040000047882 */ /* 0x000fe20000000000 */
[----:B------:R-:W-:Y:S01]  /*aa80*/  BSSY B8, `(.L_x_419) ;  /* 0x0000545000087945 */ /* 0x000fe20003800000 */
[----:B------:R-:W-:Y:S01]  /*aa90*/  ULDC UR38, c[0x0][0xc] ;  /* 0x0000030000267ab9 */ /* 0x000fe20000000800 */
[----:B------:R-:W-:Y:S01]  /*aaa0*/  ULDC.64 UR36, c[0x0][0x198] ;  /* 0x0000660000247ab9 */ /* 0x000fe20000000a00 */
[----:B-1----:R-:W-:Y:S01]  /*aab0*/  ULEA UR4, UR5, UR4, 0x18 ;  /* 0x0000000405047291 */ /* 0x002fe2000f8ec03f */
[C---:B0-----:R-:W-:Y:S01]  /*aac0*/  IMAD.SHL.U32 R0, R5.reuse, 0x8, RZ ;  /* 0x0000000805007824 */ /* 0x041fe200078e00ff */
[----:B------:R-:W-:-:S04]  /*aad0*/  LOP3.LUT R4, R5, 0x7f, RZ, 0xc0, !PT ;  /* 0x0000007f05047812 */ /* 0x000fc800078ec0ff */
[C---:B------:R-:W-:Y:S02]  /*aae0*/  LOP3.LUT R2, R0.reuse, 0x1f8, RZ, 0xc0, !PT ;  /* 0x000001f800027812 */ /* 0x040fe400078ec0ff */
[----:B------:R-:W-:Y:S02]  /*aaf0*/  LOP3.LUT R0, R0, 0x38, RZ, 0xc0, !PT ;  /* 0x0000003800007812 */ /* 0x000fe400078ec0ff */
[----:B------:R-:W-:Y:S01]  /*ab00*/  LOP3.LUT R3, R2, 0x38, R5, 0x78, !PT ;  /* 0x0000003802037812 */ /* 0x000fe200078e7805 */
[----:B------:R-:W-:-:S05]  /*ab10*/  IMAD.SHL.U32 R2, R4, 0x8, RZ ;  /* 0x0000000804027824 */ /* 0x000fca00078e00ff */
[----:B------:R-:W-:Y:S01]  /*ab20*/  LOP3.LUT R3, R3, 0x200, R2, 0xf8, !PT ;  /* 0x0000020003037812 */ /* 0x000fe200078ef802 */
[----:B------:R-:W-:Y:S01]  /*ab30*/  IMAD.SHL.U32 R2, R5, 0x10, RZ ;  /* 0x0000001005027824 */ /* 0x000fe200078e00ff */
[----:B------:R-:W-:Y:S02]  /*ab40*/  SHF.R.U32.HI R5, RZ, 0x3, R4 ;  /* 0x00000003ff057819 */ /* 0x000fe40000011604 */
[----:B------:R-:W-:Y:S02]  /*ab50*/  MOV R4, UR4 ;  /* 0x0000000400047c02 */ /* 0x000fe40008000f00 */
[----:B------:R-:W-:Y:S01]  /*ab60*/  LOP3.LUT R2, R5, 0x70, R2, 0xf8, !PT ;  /* 0x0000007005027812 */ /* 0x000fe200078ef802 */
[----:B------:R-:W-:Y:S02]  /*ab70*/  IMAD.MOV.U32 R2, RZ, RZ, 0x1 ;  /* 0x00000001ff027424 */ /* 0x000fe400078e00ff */
[----:B------:R-:W-:Y:S01]  /*ab80*/  IMAD R3, R3, 0x2, R4 ;  /* 0x0000000203037824 */ /* 0x000fe200078e0204 */
[----:B------:R-:W-:Y:S04]  /*ab90*/  STL [R1+0x4], R4 ;  /* 0x0000040401007387 */ /* 0x000fe80000100800 */
[----:B------:R-:W-:Y:S04]  /*aba0*/  STL [R1+0x24], R3 ;  /* 0x0000240301007387 */ /* 0x000fe80000100800 */
[----:B------:R-:W-:Y:S04]  /*abb0*/  STL [R1+0x8], RZ ;  /* 0x000008ff01007387 */ /* 0x000fe80000100800 */
[----:B------:R0:W-:Y:S04]  /*abc0*/  STL [R1+0x10], R2 ;  /* 0x0000100201007387 */ /* 0x0001e80000100800 */
[----:B------:R1:W-:Y:S01]  /*abd0*/  STL [R1+0x50], RZ ;  /* 0x000050ff01007387 */ /* 0x0003e20000100800 */
[----:B0-----:R-:W-:-:S02]  /*abe0*/  LOP3.LUT R2, R0, 0x40, RZ, 0xfc, !PT ;  /* 0x0000004000027812 */ /* 0x001fc400078efcff */
[----:B-1----:R-:W-:-:S07]  /*abf0*/  LOP3.LUT R0, R0, 0x80, RZ, 0xfc, !PT ;  /* 0x0000008000007812 */ /* 0x002fce00078efcff */
.L_x_521:
[----:B0--3--:R-:W0:Y:S01]  /*ac00*/  LDC.64 R2, c[0x0][0xc88] ;  /* 0x00032200ff027b82 */ /* 0x009e220000000a00 */
[----:B------:R-:W-:Y:S01]  /*ac10*/  ULDC.64 UR4, c[0x0][0x208] ;  /* 0x0000820000047ab9 */ /* 0x000fe20000000a00 */
[----:B0-----:R-:W-:-:S05]  /*ac20*/  IMAD.WIDE R2, R19, 0x4, R2 ;  /* 0x0000000413027825 */ /* 0x001fca00078e0202 */
[----:B------:R-:W2:Y:S01]  /*ac30*/  LDG.E R11, desc[UR4][R2.64] ;  /* 0x00000004020b7981 */ /* 0x000ea2000c1e1900 */
[----:B------:R-:W-:Y:S05]  /*ac40*/  YIELD ;  /* 0x0000000000007946 */ /* 0x000fea0003800000 */
[----:B------:R-:W-:Y:S01]  /*ac50*/  ULDC.64 UR4, c[0x0][0xa28] ;  /* 0x00028a0000047ab9 */ /* 0x000fe20000000a00 */
[----:B------:R-:W-:Y:S01]  /*ac60*/  IMAD.MOV.U32 R0, RZ, RZ, RZ ;  /* 0x000000ffff007224 */ /* 0x000fe200078e00ff */
[----:B------:R-:W-:Y:S01]  /*ac70*/  ISETP.NE.U32.AND P0, PT, RZ, UR4, PT ;  /* 0x00000004ff007c0c */ /* 0x000fe2000bf05070 */
[----:B------:R-:W-:Y:S01]  /*ac80*/  ULDC.64 UR10, c[0x0][0x208] ;  /* 0x00008200000a7ab9 */ /* 0x000fe20000000a00 */
[----:B------:R-:W-:Y:S01]  /*ac90*/  IMAD.MOV.U32 R6, RZ, RZ, RZ ;  /* 0x000000ffff067224 */ /* 0x000fe200078e00ff */
[----:B------:R-:W-:Y:S01]  /*aca0*/  ULDC.64 UR6, c[0x0][0xa18] ;  /* 0x0002860000067ab9 */ /* 0x000fe20000000a00 */
[----:B------:R-:W-:Y:S01]  /*acb0*/  ISETP.NE.AND.EX P0, PT, RZ, UR5, PT, P0 ;  /* 0x00000005ff007c0c */ /* 0x000fe2000bf05300 */
[----:B------:R-:W-:Y:S01]  /*acc0*/  ULDC.64 UR8, c[0x0][0xa08] ;  /* 0x0002820000087ab9 */ /* 0x000fe20000000a00 */
[----:B--2---:R-:W-:Y:S01]  /*acd0*/  SHF.R.S32.HI R4, RZ, 0x1f, R11 ;  /* 0x0000001fff047819 */ /* 0x004fe2000001140b */
[----:B------:R-:W-:-:S10]  /*ace0*/  IMAD.SHL.U32 R10, R11, 0x4, RZ ;  /* 0x000000040b0a7824 */ /* 0x000fd400078e00ff */
[C---:B------:R-:W-:Y:S01]  /*acf0*/  @P0 LEA R2, P1, R11.reuse, UR4, 0x2 ;  /* 0x000000040b020c11 */ /* 0x040fe2000f8210ff */
[----:B------:R-:W-:Y:S03]  /*ad00*/  STL [R1+0x28], R11 ;  /* 0x0000280b01007387 */ /* 0x000fe60000100800 */
[C-C-:B------:R-:W-:Y:S01]  /*ad10*/  @P0 LEA.HI.X R3, R11.reuse, UR5, R4.reuse, 0x2, P1 ;  /* 0x000000050b030c11 */ /* 0x140fe200088f1404 */
[----:B------:R-:W-:Y:S01]  /*ad20*/  ULDC.64 UR4, c[0x0][0xa00] ;  /* 0x0002800000047ab9 */ /* 0x000fe20000000a00 */
[----:B------:R-:W-:Y:S01]  /*ad30*/  SHF.L.U64.HI R9, R11, 0x2, R4 ;  /* 0x000000020b097819 */ /* 0x000fe20000010204 */
[----:B------:R0:W-:Y:S01]  /*ad40*/  STL [R1+0x38], R4 ;  /* 0x0000380401007387 */ /* 0x0001e20000100800 */
[----:B------:R-:W-:-:S03]  /*ad50*/  ISETP.NE.U32.AND P1, PT, RZ, UR4, PT ;  /* 0x00000004ff007c0c */ /* 0x000fc6000bf25070 */
[----:B-1---5:R1:W5:Y:S01]  /*ad60*/  @P0 LDG.E R0, desc[UR10][R2.64] ;  /* 0x0000000a02000981 */ /* 0x022362000c1e1900 */
[----:B------:R-:W-:Y:S01]  /*ad70*/  ISETP.NE.AND.EX P1, PT, RZ, UR5, PT, P1 ;  /* 0x00000005ff007c0c */ /* 0x000fe2000bf25310 */
[----:B----4-:R-:W-:Y:S01]  /*ad80*/  IMAD.MOV.U32 R8, RZ, RZ, RZ ;  /* 0x000000ffff087224 */ /* 0x010fe200078e00ff */
[----:B------:R-:W-:Y:S01]  /*ad90*/  ISETP.NE.U32.AND P2, PT, RZ, UR6, PT ;  /* 0x00000006ff007c0c */ /* 0x000fe2000bf45070 */
[----:B------:R-:W-:Y:S01]  /*ada0*/  STL [R1], R10 ;  /* 0x0000000a01007387 */ /* 0x000fe20000100800 */
[----:B------:R-:W-:Y:S02]  /*adb0*/  ISETP.NE.U32.AND P0, PT, RZ, UR8, PT ;  /* 0x00000008ff007c0c */ /* 0x000fe4000bf05070 */
[----:B------:R-:W-:Y:S01]  /*adc0*/  ISETP.NE.AND.EX P2, PT, RZ, UR7, PT, P2 ;  /* 0x00000007ff007c0c */ /* 0x000fe2000bf45320 */
[----:B------:R-:W-:Y:S01]  /*add0*/  STL [R1+0x1c], R9 ;  /* 0x00001c0901007387 */ /* 0x000fe20000100800 */
[----:B------:R-:W-:Y:S02]  /*ade0*/  ISETP.NE.AND.EX P0, PT, RZ, UR9, PT, P0 ;  /* 0x00000009ff007c0c */ /* 0x000fe4000bf05300 */
[----:B-1----:R-:W-:-:S02]  /*adf0*/  IADD3 R2, P3, R10, UR4, RZ ;  /* 0x000000040a027c10 */ /* 0x002fc4000ff7e0ff */
[----:B0-----:R-:W-:Y:S02]  /*ae00*/  IADD3 R4, P4, R10, UR8, RZ ;  /* 0x000000080a047c10 */ /* 0x001fe4000ff9e0ff */
[C---:B------:R-:W-:Y:S01]  /*ae10*/  IADD3.X R3, R9.reuse, UR5, RZ, P3, !PT ;  /* 0x0000000509037c10 */ /* 0x040fe20009ffe4ff */
[----:B------:R-:W-:Y:S01]  /*ae20*/  ULDC UR4, c[0x0][0x288] ;  /* 0x0000a20000047ab9 */ /* 0x000fe20000000800 */
[----:B------:R-:W-:-:S03]  /*ae30*/  IADD3.X R5, R9, UR9, RZ, P4, !PT ;  /* 0x0000000909057c10 */ /* 0x000fc6000a7fe4ff */
[----:B------:R-:W2:Y:S01]  /*ae40*/  @P1 LDG.E R6, desc[UR10][R2.64] ;  /* 0x0000000a02061981 */ /* 0x000ea2000c1e1900 */
[----:B------:R-:W-:Y:S01]  /*ae50*/  IMAD.U32 R12, RZ, RZ, UR4 ;  /* 0x00000004ff0c7e24 */ /* 0x000fe2000f8e00ff */
[----:B------:R-:W-:Y:S02]  /*ae60*/  ULDC.64 UR4, c[0x0][0x418] ;  /* 0x0001060000047ab9 */ /* 0x000fe40000000a00 */
[----:B------:R-:W5:Y:S04]  /*ae70*/  @P0 LDG.E R8, desc[UR10][R4.64] ;  /* 0x0000000a04080981 */ /* 0x000f68000c1e1900 */
[----:B--2---:R0:W-:Y:S02]  /*ae80*/  STL [R1+0x34], R6 ;  /* 0x0000340601007387 */ /* 0x0041e40000100800 */
[----:B0-----:R-:W-:-:S04]  /*ae90*/  @P2 IADD3 R6, P3, R10, UR6, RZ ;  /* 0x000000060a062c10 */ /* 0x001fc8000ff7e0ff */
[----:B------:R-:W-:-:S05]  /*aea0*/  @P2 IADD3.X R7, R9, UR7, RZ, P3, !PT ;  /* 0x0000000709072c10 */ /* 0x000fca0009ffe4ff */
[----:B------:R0:W2:Y:S01]  /*aeb0*/  @P2 LDG.E R12, desc[UR10][R6.64] ;  /* 0x0000000a060c2981 */ /* 0x0000a2000c1e1900 */
[----:B------:R-:W-:-:S03]  /*aec0*/  UISETP.NE.U32.AND UP0, UPT, UR4, URZ, UPT ;  /* 0x0000003f0400728c */ /* 0x000fc6000bf05070 */
[----:B------:R-:W-:Y:S01]  /*aed0*/  ULDC UR4, c[0x0][0x424] ;  /* 0x0001090000047ab9 */ /* 0x000fe20000000800 */
[----:B------:R-:W-:-:S03]  /*aee0*/  UISETP.NE.AND.EX UP0, UPT, UR5, URZ, UPT, UP0 ;  /* 0x0000003f0500728c */ /* 0x000fc6000bf05300 */
[----:B------:R-:W-:Y:S01]  /*aef0*/  ULDC UR5, c[0x0][0x2f0] ;  /* 0x0000bc0000057ab9 */ /* 0x000fe20000000800 */
[----:B------:R-:W-:-:S04]  /*af00*/  USEL UR4, UR4, 0x1, UP0 ;  /* 0x0000000104047887 */ /* 0x000fc80008000000 */
[----:B------:R-:W-:-:S06]  /*af10*/  UIMAD UR4, UR4, UR5, URZ ;  /* 0x00000005040472a4 */ /* 0x000fcc000f8e023f */
[----:B0-----:R-:W-:Y:S01]  /*af20*/  IMAD.U32 R6, RZ, RZ, UR4 ;  /* 0x00000004ff067e24 */ /* 0x001fe2000f8e00ff */
[----:B--2---:R0:W-:Y:S01]  /*af30*/  STL [R1+0x40], R12 ;  /* 0x0000400c01007387 */ /* 0x0041e20000100800 */
[----:B------:R-:W-:Y:S05]  /*af40*/  @P2 BRA `(.L_x_420) ;  /* 0x0000000000182947 */ /* 0x000fea0003800000 */
[----:B------:R-:W-:Y:S05]  /*af50*/  @!P1 BRA `(.L_x_420) ;  /* 0x0000000000149947 */ /* 0x000fea0003800000 */
[----:B------:R-:W-:Y:S02]  /*af60*/  ULDC.64 UR4, c[0x0][0x208] ;  /* 0x0000820000047ab9 */ /* 0x000fe40000000a00 */
[----:B------:R-:W2:Y:S04]  /*af70*/  LDG.E R7, desc[UR4][R2.64] ;  /* 0x0000000402077981 */ /* 0x000ea8000c1e1900 */
[----:B------:R-:W2:Y:S02]  /*af80*/  LDG.E R2, desc[UR4][R2.64+0x4] ;  /* 0x0000040402027981 */ /* 0x000ea4000c1e1900 */
[----:B--2---:R-:W-:-:S05]  /*af90*/  IMAD.IADD R2, R2, 0x1, -R7 ;  /* 0x0000000102027824 */ /* 0x004fca00078e0a07 */
[----:B------:R1:W-:Y:S02]  /*afa0*/  STL [R1+0x40], R2 ;  /* 0x0000400201007387 */ /* 0x0003e40000100800 */
.L_x_420:
[----:B-1----:R-:W-:Y:S01]  /*afb0*/  IMAD.MOV.U32 R2, RZ, RZ, R11 ;  /* 0x000000ffff027224 */ /* 0x002fe200078e000b */
[----:B-----5:R-:W-:Y:S01]  /*afc0*/  IADD3 R3, R8, R0, RZ ;  /* 0x0000000008037210 */ /* 0x020fe20007ffe0ff */
[----:B------:R-:W-:Y:S02]  /*afd0*/  ULDC.64 UR4, c[0x0][0xa20] ;  /* 0x0002880000047ab9 */ /* 0x000fe40000000a00 */
[----:B------:R-:W-:Y:S01]  /*afe0*/  ISETP.NE.U32.AND P1, PT, RZ, UR4, PT ;  /* 0x00000004ff007c0c */ /* 0x000fe2000bf25070 */
[----:B------:R1:W-:Y:S03]  /*aff0*/  STL [R1+0xc], R2 ;  /* 0x00000c0201007387 */ /* 0x0003e60000100800 */
[----:B------:R-:W-:Y:S01]  /*b000*/  ISETP.NE.AND.EX P1, PT, RZ, UR5, PT, P1 ;  /* 0x00000005ff007c0c */ /* 0x000fe2000bf25310 */
[----:B------:R1:W-:-:S12]  /*b010*/  STL [R1+0x18], R3 ;  /* 0x0000180301007387 */ /* 0x0003d80000100800 */
[----:B-1----:R-:W-:Y:S05]  /*b020*/  @!P1 BRA `(.L_x_421) ;  /* 0x0000000000149947 */ /* 0x002fea0003800000 */
[----:B------:R-:W-:Y:S01]  /*b030*/  IADD3 R6, P0, R10, UR4, RZ ;  /* 0x000000040a067c10 */ /* 0x000fe2000ff1e0ff */
[----:B------:R-:W-:-:S03]  /*b040*/  ULDC.64 UR6, c[0x0][0x208] ;  /* 0x0000820000067ab9 */ /* 0x000fc60000000a00 */
[----:B------:R-:W-:-:S05]  /*b050*/  IADD3.X R7, R9, UR5, RZ, P0, !PT ;  /* 0x0000000509077c10 */ /* 0x000fca00087fe4ff */
[----:B------:R1:W5:Y:S01]  /*b060*/  LDG.E R6, desc[UR6][R6.64] ;  /* 0x0000000606067981 */ /* 0x000362000c1e1900 */
[----:B------:R-:W-:Y:S05]  /*b070*/  BRA `(.L_x_422) ;  /* 0x0000000000147947 */ /* 0x000fea0003800000 */
.L_x_421:
[----:B------:R-:W-:Y:S05]  /*b080*/  @!P0 BRA `(.L_x_422) ;  /* 0x0000000000108947 */ /* 0x000fea0003800000 */
[----:B------:R-:W-:Y:S02]  /*b090*/  ULDC.64 UR4, c[0x0][0x208] ;  /* 0x0000820000047ab9 */ /* 0x000fe40000000a00 */
[----:B------:R-:W2:Y:S04]  /*b0a0*/  LDG.E R6, desc[UR4][R4.64] ;  /* 0x0000000404067981 */ /* 0x000ea8000c1e1900 */
[----:B------:R-:W2:Y:S02]  /*b0b0*/  LDG.E R4, desc[UR4][R4.64+0x4] ;  /* 0x0000040404047981 */ /* 0x000ea4000c1e1900 */
[----:B--2---:R-:W-:-:S07]  /*b0c0*/  IMAD.IADD R6, R4, 0x1, -R6 ;  /* 0x0000000104067824 */ /* 0x004fce00078e0a06 */
.L_x_422:
[----:B-----5:R-:W-:Y:S01]  /*b0d0*/  IMAD.IADD R3, R6, 0x1, -R0 ;  /* 0x0000000106037824 */ /* 0x020fe200078e0a00 */
[----:B------:R-:W-:Y:S03]  /*b0e0*/  BSSY B7, `(.L_x_423) ;  /* 0x000043a000077945 */ /* 0x000fe60003800000 */
[C---:B------:R-:W-:Y:S01]  /*b0f0*/  VIADD R0, R3.reuse, 0x7f ;  /* 0x0000007f03007836 */ /* 0x040fe20000000000 */
[----:B------:R2:W-:Y:S01]  /*b100*/  STL [R1+0x3c], R3 ;  /* 0x00003c0301007387 */ /* 0x0005e20000100800 */
[----:B------:R-:W-:-:S03]  /*b110*/  ISETP.GT.AND P0, PT, R3, RZ, PT ;  /* 0x000000ff0300720c */ /* 0x000fc60003f04270 */
[----:B------:R-:W-:-:S04]  /*b120*/  SHF.R.S32.HI R2, RZ, 0x1f, R0 ;  /* 0x0000001fff027819 */ /* 0x000fc80000011400 */
[----:B------:R-:W-:-:S04]  /*b130*/  LEA.HI R2, R2, R0, RZ, 0x7 ;  /* 0x0000000002027211 */ /* 0x000fc800078f38ff */
[----:B------:R-:W-:-:S05]  /*b140*/  SHF.R.S32.HI R0, RZ, 0x7, R2 ;  /* 0x00000007ff007819 */ /* 0x000fca0000011402 */
[----:B------:R2:W-:Y:S01]  /*b150*/  STL [R1+0x30], R0 ;  /* 0x0000300001007387 */ /* 0x0005e20000100800 */
[----:B------:R-:W-:Y:S05]  /*b160*/  @P0 BRA `(.L_x_424) ;  /* 0x0000000000480947 */ /* 0x000fea0003800000 */
[----:B--2---:R-:W2:Y:S02]  /*b170*/  S2R R3, SR_TID.X ;  /* 0x0000000000037919 */ /* 0x004ea40000002100 */
[----:B--2---:R-:W-:-:S04]  /*b180*/  LOP3.LUT R3, R3, 0x7f, RZ, 0xc0, !PT ;  /* 0x0000007f03037812 */ /* 0x004fc800078ec0ff */
[----:B------:R-:W-:-:S13]  /*b190*/  ISETP.NE.AND P0, PT, R3, RZ, PT ;  /* 0x000000ff0300720c */ /* 0x000fda0003f05270 */
[----:B------:R-:W-:Y:S05]  /*b1a0*/  @P0 BRA `(.L_x_425) ;  /* 0x0000004000b40947 */ /* 0x000fea0003800000 */
[----:B------:R-:W2:Y:S01]  /*b1b0*/  S2R R3, SR_LANEID ;  /* 0x0000000000037919 */ /* 0x000ea20000000000 */
[----:B------:R-:W-:Y:S01]  /*b1c0*/  VOTEU.ANY UR4, UPT, PT ;  /* 0x0000000000047886 */ /* 0x000fe200038e0100 */
[----:B------:R-:W-:Y:S01]  /*b1d0*/  ULDC.64 UR6, c[0x0][0x208] ;  /* 0x0000820000067ab9 */ /* 0x000fe20000000a00 */
[----:B------:R-:W2:Y:S08]  /*b1e0*/  FLO.U32 R0, UR4 ;  /* 0x0000000400007d00 */ /* 0x000eb000080e0000 */
[----:B------:R-:W3:Y:S01]  /*b1f0*/  POPC R5, UR4 ;  /* 0x0000000400057d09 */ /* 0x000ee20008000000 */
[----:B--2---:R-:W-:-:S02]  /*b200*/  ISETP.EQ.U32.AND P0, PT, R0, R3, PT ;  /* 0x000000030000720c */ /* 0x004fc40003f02070 */
[----:B------:R-:W3:Y:S11]  /*b210*/  LDC.64 R2, c[0x0][0xc60] ;  /* 0x00031800ff027b82 */ /* 0x000ef60000000a00 */
[----:B---3--:R-:W2:Y:S01]  /*b220*/  @P0 ATOMG.E.ADD.STRONG.GPU PT, R3, desc[UR6][R2.64], R5 ;  /* 0x00000005020309a8 */ /* 0x008ea200081ee1c6 */
[----:B------:R-:W3:Y:S02]  /*b230*/  S2R R4, SR_LTMASK ;  /* 0x0000000000047919 */ /* 0x000ee40000003900 */
[----:B---3--:R-:W-:-:S04]  /*b240*/  LOP3.LUT R4, R4, UR4, RZ, 0xc0, !PT ;  /* 0x0000000404047c12 */ /* 0x008fc8000f8ec0ff */
[----:B-1----:R-:W1:Y:S01]  /*b250*/  POPC R7, R4 ;  /* 0x0000000400077309 */ /* 0x002e620000000000 */
[----:B--2---:R-:W1:Y:S02]  /*b260*/  SHFL.IDX PT, R0, R3, R0, 0x1f ;  /* 0x00001f0003007589 */ /* 0x004e6400000e0000 */
[----:B-1----:R-:W-:Y:S01]  /*b270*/  IADD3 R16, R0, UR38, R7 ;  /* 0x0000002600107c10 */ /* 0x002fe2000fffe007 */
[----:B------:R-:W-:Y:S06]  /*b280*/  BRA `(.L_x_425) ;  /* 0x00000040007c7947 */ /* 0x000fec0003800000 */
.L_x_424:
[----:B--2---:R-:W2:Y:S01]  /*b290*/  LDL R0, [R1+0x4] ;  /* 0x0000040001007983 */ /* 0x004ea20000100800 */
[----:B------:R-:W-:Y:S01]  /*b2a0*/  BSSY B6, `(.L_x_426) ;  /* 0x0000014000067945 */ /* 0x000fe20003800000 */
[----:B--2---:R-:W-:-:S05]  /*b2b0*/  VIADD R0, R0, 0x1c400 ;  /* 0x0001c40000007836 */ /* 0x004fca0000000000 */
[----:B------:R-:W-:-:S13]  /*b2c0*/  LOP3.LUT P0, RZ, R0, 0x3ff, RZ, 0xc0, !PT ;  /* 0x000003ff00ff7812 */ /* 0x000fda000780c0ff */
[----:B------:R-:W-:Y:S05]  /*b2d0*/  @!P0 BRA `(.L_x_427) ;  /* 0x0000000000408947 */ /* 0x000fea0003800000 */
[----:B------:R-:W-:Y:S01]  /*b2e0*/  MOV R2, 0x0 ;  /* 0x0000000000027802 */ /* 0x000fe20000000f00 */
[----:B------:R-:W-:Y:S01]  /*b2f0*/  ULDC.64 UR6, c[0x4][0xb8] ;  /* 0x01002e0000067ab9 */ /* 0x000fe20000000a00 */
[----:B------:R-:W-:Y:S01]  /*b300*/  ULDC.64 UR8, c[0x4][0xc0] ;  /* 0x0100300000087ab9 */ /* 0x000fe20000000a00 */
[----:B------:R-:W-:Y:S01]  /*b310*/  ULDC.64 UR4, c[0x4][0x8] ;  /* 0x0100020000047ab9 */ /* 0x000fe20000000a00 */
[----:B------:R-:W-:Y:S01]  /*b320*/  IMAD.U32 R4, RZ, RZ, UR6 ;  /* 0x00000006ff047e24 */ /* 0x000fe2000f8e00ff */
[----:B-1----:R-:W-:Y:S01]  /*b330*/  MOV R7, UR9 ;  /* 0x0000000900077c02 */ /* 0x002fe20008000f00 */
[----:B------:R-:W1:Y:S01]  /*b340*/  LDC.64 R2, c[0x4][R2] ;  /* 0x0100000002027b82 */ /* 0x000e620000000a00 */
[----:B------:R-:W-:Y:S02]  /*b350*/  IMAD.U32 R5, RZ, RZ, UR7 ;  /* 0x00000007ff057e24 */ /* 0x000fe4000f8e00ff */
[----:B------:R-:W-:Y:S02]  /*b360*/  IMAD.U32 R6, RZ, RZ, UR8 ;  /* 0x00000008ff067e24 */ /* 0x000fe4000f8e00ff */
[----:B------:R-:W-:-:S02]  /*b370*/  IMAD.U32 R10, RZ, RZ, UR4 ;  /* 0x00000004ff0a7e24 */ /* 0x000fc4000f8e00ff */
[----:B------:R-:W-:Y:S02]  /*b380*/  IMAD.U32 R11, RZ, RZ, UR5 ;  /* 0x00000005ff0b7e24 */ /* 0x000fe4000f8e00ff */
[----:B------:R-:W-:Y:S02]  /*b390*/  IMAD.MOV.U32 R8, RZ, RZ, 0x70 ;  /* 0x00000070ff087424 */ /* 0x000fe400078e00ff */
[----:B0-----:R-:W-:Y:S02]  /*b3a0*/  IMAD.MOV.U32 R12, RZ, RZ, 0x1 ;  /* 0x00000001ff0c7424 */ /* 0x001fe400078e00ff */
[----:B------:R-:W-:-:S07]  /*b3b0*/  IMAD.MOV.U32 R13, RZ, RZ, RZ ;  /* 0x000000ffff0d7224 */ /* 0x000fce00078e00ff */
[----:B------:R-:W-:-:S07]  /*b3c0*/  LEPC R20, `(.L_x_427) ;  /* 0x000000001014794e */ /* 0x000fce0000000000 */
[----:B-1----:R-:W-:Y:S05]  /*b3d0*/  CALL.ABS.NOINC R2 ;  /* 0x0000000002007343 */ /* 0x002fea0003c00000 */
.L_x_427:
[----:B------:R-:W-:Y:S05]  /*b3e0*/  BSYNC B6 ;  /* 0x0000000000067941 */ /* 0x000fea0003800000 */
.L_x_426:
[----:B------:R-:W2:Y:S01]  /*b3f0*/  LDL R2, [R1+0x4] ;  /* 0x0000040001027983 */ /* 0x000ea20000100800 */
        /* <DEDUP_REMOVED lines=8> */
[----:B------:R2:W3:Y:S01]  /*b480*/  LDC.64 R2, c[0x4][R0] ;  /* 0x0100000000027b82 */ /* 0x0004e20000000a00 */
[----:B------:R-:W-:Y:S01]  /*b490*/  IMAD.U32 R4, RZ, RZ, UR6 ;  /* 0x00000006ff047e24 */ /* 0x000fe2000f8e00ff */
[----:B------:R-:W-:Y:S01]  /*b4a0*/  MOV R6, UR8 ;  /* 0x0000000800067c02 */ /* 0x000fe20008000f00 */
[----:B------:R-:W-:Y:S02]  /*b4b0*/  IMAD.U32 R5, RZ, RZ, UR7 ;  /* 0x00000007ff057e24 */ /* 0x000fe4000f8e00ff */
[----:B-1----:R-:W-:Y:S02]  /*b4c0*/  IMAD.U32 R7, RZ, RZ, UR9 ;  /* 0x00000009ff077e24 */ /* 0x002fe4000f8e00ff */
[----:B------:R-:W-:-:S02]  /*b4d0*/  IMAD.U32 R10, RZ, RZ, UR4 ;  /* 0x00000004ff0a7e24 */ /* 0x000fc4000f8e00ff */
[----:B------:R-:W-:Y:S02]  /*b4e0*/  IMAD.U32 R11, RZ, RZ, UR5 ;  /* 0x00000005ff0b7e24 */ /* 0x000fe4000f8e00ff */
[----:B------:R-:W-:Y:S02]  /*b4f0*/  IMAD.MOV.U32 R8, RZ, RZ, 0x70 ;  /* 0x00000070ff087424 */ /* 0x000fe400078e00ff */
[----:B0-----:R-:W-:Y:S02]  /*b500*/  IMAD.MOV.U32 R12, RZ, RZ, 0x1 ;  /* 0x00000001ff0c7424 */ /* 0x001fe400078e00ff */
[----:B--2---:R-:W-:-:S07]  /*b510*/  IMAD.MOV.U32 R13, RZ, RZ, RZ ;  /* 0x000000ffff0d7224 */ /* 0x004fce00078e00ff */
[----:B------:R-:W-:-:S07]  /*b520*/  LEPC R20, `(.L_x_430) ;  /* 0x000000001014794e */ /* 0x000fce0000000000 */
[----:B---3--:R-:W-:Y:S05]  /*b530*/  CALL.ABS.NOINC R2 ;  /* 0x0000000002007343 */ /* 0x008fea0003c00000 */
.L_x_430:
[----:B------:R-:W-:Y:S01]  /*b540*/  MOV R2, 0x0 ;  /* 0x0000000000027802 */ /* 0x000fe20000000f00 */
[----:B------:R-:W-:Y:S01]  /*b550*/  ULDC.64 UR6, c[0x4][0xb8] ;  /* 0x01002e0000067ab9 */ /* 0x000fe20000000a00 */
[----:B------:R-:W-:Y:S01]  /*b560*/  ULDC.64 UR8, c[0x4][0xc0] ;  /* 0x0100300000087ab9 */ /* 0x000fe20000000a00 */
[----:B------:R-:W-:Y:S01]  /*b570*/  ULDC.64 UR4, c[0x4][0x18] ;  /* 0x0100060000047ab9 */ /* 0x000fe20000000a00 */
[----:B------:R-:W-:Y:S01]  /*b580*/  IMAD.U32 R4, RZ, RZ, UR6 ;  /* 0x00000006ff047e24 */ /* 0x000fe2000f8e00ff */
[----:B------:R-:W-:Y:S01]  /*b590*/  MOV R6, UR8 ;  /* 0x0000000800067c02 */ /* 0x000fe20008000f00 */
[----:B------:R-:W0:Y:S01]  /*b5a0*/  LDC.64 R2, c[0x4][R2] ;  /* 0x0100000002027b82 */ /* 0x000e220000000a00 */
[----:B------:R-:W-:Y:S02]  /*b5b0*/  IMAD.U32 R5, RZ, RZ, UR7 ;  /* 0x00000007ff057e24 */ /* 0x000fe4000f8e00ff */
[----:B------:R-:W-:Y:S02]  /*b5c0*/  IMAD.U32 R7, RZ, RZ, UR9 ;  /* 0x00000009ff077e24 */ /* 0x000fe4000f8e00ff */
[----:B------:R-:W-:-:S02]  /*b5d0*/  IMAD.U32 R10, RZ, RZ, UR4 ;  /* 0x00000004ff0a7e24 */ /* 0x000fc4000f8e00ff */
[----:B------:R-:W-:Y:S02]  /*b5e0*/  IMAD.U32 R11, RZ, RZ, UR5 ;  /* 0x00000005ff0b7e24 */ /* 0x000fe4000f8e00ff */
[----:B------:R-:W-:Y:S02]  /*b5f0*/  IMAD.MOV.U32 R8, RZ, RZ, 0x70 ;  /* 0x00000070ff087424 */ /* 0x000fe400078e00ff */
[----:B------:R-:W-:Y:S02]  /*b600*/  IMAD.MOV.U32 R12, RZ, RZ, 0x1 ;  /* 0x00000001ff0c7424 */ /* 0x000fe400078e00ff */
[----:B------:R-:W-:-:S07]  /*b610*/  IMAD.MOV.U32 R13, RZ, RZ, RZ ;  /* 0x000000ffff0d7224 */ /* 0x000fce00078e00ff */
[----:B------:R-:W-:-:S07]  /*b620*/  LEPC R20, `(.L_x_429) ;  /* 0x000000001014794e */ /* 0x000fce0000000000 */
[----:B0-----:R-:W-:Y:S05]  /*b630*/  CALL.ABS.NOINC R2 ;  /* 0x0000000002007343 */ /* 0x001fea0003c00000 */
.L_x_429:
[----:B------:R-:W-:Y:S05]  /*b640*/  BSYNC B6 ;  /* 0x0000000000067941 */ /* 0x000fea0003800000 */
.L_x_428:
[----:B------:R-:W2:Y:S01]  /*b650*/  LDL.LU R2, [R1] ;  /* 0x0000000001027983 */ /* 0x000ea20000300800 */
[----:B------:R-:W-:-:S03]  /*b660*/  ULDC.64 UR4, c[0x0][0x9f8] ;  /* 0x00027e0000047ab9 */ /* 0x000fc60000000a00 */
[----:B------:R-:W3:Y:S04]  /*b670*/  LDL.LU R4, [R1+0x1c] ;  /* 0x00001c0001047983 */ /* 0x000ee80000300800 */
[----:B-1----:R-:W4:Y:S01]  /*b680*/  LDL R7, [R1+0xc] ;  /* 0x00000c0001077983 */ /* 0x002f220000100800 */
[----:B------:R-:W-:Y:S01]  /*b690*/  ISETP.NE.U32.AND P0, PT, RZ, UR4, PT ;  /* 0x00000004ff007c0c */ /* 0x000fe2000bf05070 */
[----:B------:R-:W-:Y:S02]  /*b6a0*/  ULDC.64 UR6, c[0x0][0x208] ;  /* 0x0000820000067ab9 */ /* 0x000fe40000000a00 */
[----:B------:R-:W5:Y:S01]  /*b6b0*/  LDL R0, [R1+0x30] ;  /* 0x0000300001007983 */ /* 0x000f620000100800 */
[----:B------:R-:W-:-:S13]  /*b6c0*/  ISETP.NE.AND.EX P0, PT, RZ, UR5, PT, P0 ;  /* 0x00000005ff007c0c */ /* 0x000fda000bf05300 */
[----:B--2---:R-:W-:-:S04]  /*b6d0*/  @P0 IADD3 R2, P1, R2, UR4, RZ ;  /* 0x0000000402020c10 */ /* 0x004fc8000ff3e0ff */
[----:B---3--:R-:W-:Y:S01]  /*b6e0*/  @P0 IADD3.X R3, R4, UR5, RZ, P1, !PT ;  /* 0x0000000504030c10 */ /* 0x008fe20008ffe4ff */
[----:B------:R-:W-:-:S04]  /*b6f0*/  ULDC.64 UR4, c[0x0][0xa08] ;  /* 0x0002820000047ab9 */ /* 0x000fc80000000a00 */
[----:B----4-:R1:W2:Y:S01]  /*b700*/  @P0 LDG.E R7, desc[UR6][R2.64] ;  /* 0x0000000602070981 */ /* 0x0102a2000c1e1900 */
[----:B-----5:R-:W-:Y:S01]  /*b710*/  VIADD R9, R0, 0xffffffff ;  /* 0xffffffff00097836 */ /* 0x020fe20000000000 */
[----:B-1----:R-:W1:Y:S01]  /*b720*/  LDC.64 R2, c[0x0][0x418] ;  /* 0x00010600ff027b82 */ /* 0x002e620000000a00 */
[----:B--2---:R-:W-:Y:S01]  /*b730*/  SHF.R.S32.HI R8, RZ, 0x1f, R7 ;  /* 0x0000001fff087819 */ /* 0x004fe20000011407 */
[----:B------:R2:W-:Y:S04]  /*b740*/  @P0 STL [R1+0xc], R7 ;  /* 0x00000c0701000387 */ /* 0x0005e80000100800 */
[----:B------:R2:W-:Y:S04]  /*b750*/  STL [R1+0x2c], R9 ;  /* 0x00002c0901007387 */ /* 0x0005e80000100800 */
[----:B------:R2:W-:Y:S01]  /*b760*/  STL [R1+0x1c], R8 ;  /* 0x00001c0801007387 */ /* 0x0005e20000100800 */
[----:B-1----:R-:W-:Y:S01]  /*b770*/  LOP3.LUT P0, RZ, R2, UR4, RZ, 0xfc, !PT ;  /* 0x0000000402ff7c12 */ /* 0x002fe2000f80fcff */
[----:B------:R-:W-:-:S03]  /*b780*/  UMOV UR4, 0xffffffff ;  /* 0xffffffff00047882 */ /* 0x000fc60000000000 */
[----:B------:R-:W-:-:S04]  /*b790*/  LOP3.LUT P0, RZ, R3, UR5, RZ, 0xfc, P0 ;  /* 0x0000000503ff7c12 */ /* 0x000fc8000800fcff */
[----:B------:R-:W-:Y:S01]  /*b7a0*/  SEL R0, R7, RZ, !P0 ;  /* 0x000000ff07007207 */ /* 0x000fe20004000000 */
[----:B--2---:R-:W-:Y:S08]  /*b7b0*/  BRA.DIV UR4, `(.L_x_431) ;  /* 0x0000004e042c7947 */ /* 0x004ff0000b800000 */
[----:B------:R-:W1:Y:S02]  /*b7c0*/  S2R R4, SR_TID.X ;  /* 0x0000000000047919 */ /* 0x000e640000002100 */
[----:B-1----:R-:W-:-:S04]  /*b7d0*/  SHF.R.U32.HI R4, RZ, 0x5, R4 ;  /* 0x00000005ff047819 */ /* 0x002fc80000011604 */
[----:B------:R-:W-:-:S05]  /*b7e0*/  LOP3.LUT R4, R4, 0x3, RZ, 0xc0, !PT ;  /* 0x0000000304047812 */ /* 0x000fca00078ec0ff */
[----:B------:R1:W2:Y:S02]  /*b7f0*/  SHFL.IDX PT, R14, R4, RZ, 0x1f ;  /* 0x00001fff040e7589 */ /* 0x0002a400000e0000 */
.L_x_537:
[----:B------:R-:W-:Y:S01]  /*b800*/  PLOP3.LUT P1, PT, PT, PT, PT, 0x8, 0x0 ;  /* 0x000000000000781c */ /* 0x000fe20003f2e170 */
[----:B------:R3:W-:Y:S01]  /*b810*/  STL [R1], R0 ;  /* 0x0000000001007387 */ /* 0x0007e20000100800 */
[----:B--2---:R-:W-:Y:S02]  /*b820*/  ISETP.NE.AND P0, PT, R14, RZ, PT ;  /* 0x000000ff0e00720c */ /* 0x004fe40003f05270 */
[----:B---3--:R-:W-:-:S05]  /*b830*/  P2R R0, PR, RZ, 0x2 ;  /* 0x00000002ff007803 */ /* 0x008fca0000000000 */
[----:B------:R2:W-:Y:S06]  /*b840*/  STL [R1+0x20], R0 ;  /* 0x0000200001007387 */ /* 0x0005ec0000100800 */
[----:B------:R-:W-:Y:S05]  /*b850*/  @P0 BRA `(.L_x_432) ;  /* 0x00000004004c0947 */ /* 0x000fea0003800000 */
[----:B------:R-:W-:-:S03]  /*b860*/  UMOV UR4, 0xffffffff ;  /* 0xffffffff00047882 */ /* 0x000fc60000000000 */
[----:B------:R-:W-:Y:S05]  /*b870*/  BRA.DIV UR4, `(.L_x_433) ;  /* 0x0000004e04307947 */ /* 0x000fea000b800000 */
[----:B------:R-:W-:-:S13]  /*b880*/  ELECT P6, URZ, PT ;  /* 0x00000000003f782f */ /* 0x000fda00038c0000 */
.L_x_540:
[----:B------:R-:W-:Y:S05]  /*b890*/  @!P6 BRA `(.L_x_432) ;  /* 0x00000004003ce947 */ /* 0x000fea0003800000 */
[----:B------:R3:W-:Y:S01]  /*b8a0*/  STL [R1+0x14], R9 ;  /* 0x0000140901007387 */ /* 0x0007e20000100800 */
[----:B------:R-:W-:-:S04]  /*b8b0*/  ISETP.NE.U32.AND P0, PT, R2, RZ, PT ;  /* 0x000000ff0200720c */ /* 0x000fc80003f05070 */
[----:B------:R-:W-:-:S13]  /*b8c0*/  ISETP.NE.AND.EX P0, PT, R3, RZ, PT, P0 ;  /* 0x000000ff0300720c */ /* 0x000fda0003f05300 */
[----:B---3--:R-:W-:Y:S05]  /*b8d0*/  @!P0 BRA `(.L_x_434) ;  /* 0x0000000000548947 */ /* 0x008fea0003800000 */
[----:B------:R-:W3:Y:S01]  /*b8e0*/  LDC R6, c[0x0][0x43c] ;  /* 0x00010f00ff067b82 */ /* 0x000ee20000000800 */
[----:B--2---:R-:W-:Y:S01]  /*b8f0*/  IMAD.MOV.U32 R0, RZ, RZ, R9 ;  /* 0x000000ffff007224 */ /* 0x004fe200078e0009 */
[----:B------:R-:W-:Y:S01]  /*b900*/  ULDC.64 UR4, c[0x0][0x428] ;  /* 0x00010a0000047ab9 */ /* 0x000fe20000000a00 */
[----:B------:R-:W-:Y:S01]  /*b910*/  ULDC.64 UR6, c[0x0][0x208] ;  /* 0x0000820000067ab9 */ /* 0x000fe20000000a00 */
[----:B---3--:R-:W-:-:S13]  /*b920*/  ISETP.NE.AND P0, PT, R6, 0x1, PT ;  /* 0x000000010600780c */ /* 0x008fda0003f05270 */
[----:B-1----:R-:W1:Y:S02]  /*b930*/  @P0 LDC.64 R4, c[0x0][0x440] ;  /* 0x00011000ff040b82 */ /* 0x002e640000000a00 */
[----:B-1----:R-:W-:-:S05]  /*b940*/  @P0 IMAD.HI.U32 R4, R9, R4, RZ ;  /* 0x0000000409040227 */ /* 0x002fca00078e00ff */
[----:B------:R-:W-:-:S04]  /*b950*/  @P0 SHF.R.U32.HI R0, RZ, R5, R4 ;  /* 0x00000005ff000219 */ /* 0x000fc80000011604 */
[----:B------:R-:W-:Y:S02]  /*b960*/  IADD3 R4, -R0, RZ, RZ ;  /* 0x000000ff00047210 */ /* 0x000fe40007ffe1ff */
[----:B------:R-:W-:-:S03]  /*b970*/  SHF.R.S32.HI R5, RZ, 0x1f, R0 ;  /* 0x0000001fff057819 */ /* 0x000fc60000011400 */
[----:B------:R-:W-:Y:S02]  /*b980*/  IMAD R6, R6, R4, R9 ;  /* 0x0000000406067224 */ /* 0x000fe400078e0209 */
[----:B------:R-:W-:-:S03]  /*b990*/  IMAD.MOV.U32 R4, RZ, RZ, R0 ;  /* 0x000000ffff047224 */ /* 0x000fc600078e0000 */
[----:B------:R1:W-:Y:S01]  /*b9a0*/  STL [R1+0x14], R6 ;  /* 0x0000140601007387 */ /* 0x0003e20000100800 */
[----:B------:R-:W-:-:S03]  /*b9b0*/  IMAD.WIDE.U32 R4, R7, UR4, R4 ;  /* 0x0000000407047c25 */ /* 0x000fc6000f8e0004 */
[----:B------:R-:W-:Y:S01]  /*b9c0*/  LEA R2, P0, R4, R2, 0x2 ;  /* 0x0000000204027211 */ /* 0x000fe200078010ff */
[----:B-1----:R-:W-:-:S04]  /*b9d0*/  IMAD R6, R8, UR4, RZ ;  /* 0x0000000408067c24 */ /* 0x002fc8000f8e02ff */
[----:B------:R-:W-:-:S04]  /*b9e0*/  IMAD R0, R7, UR5, R6 ;  /* 0x0000000507007c24 */ /* 0x000fc8000f8e0206 */
[----:B------:R-:W-:-:S05]  /*b9f0*/  IMAD.IADD R0, R5, 0x1, R0 ;  /* 0x0000000105007824 */ /* 0x000fca00078e0200 */
[----:B------:R-:W-:-:S05]  /*ba00*/  LEA.HI.X R3, R4, R3, R0, 0x2, P0 ;  /* 0x0000000304037211 */ /* 0x000fca00000f1400 */
[----:B------:R-:W2:Y:S04]  /*ba10*/  LDG.E R0, desc[UR6][R2.64] ;  /* 0x0000000602007981 */ /* 0x000ea8000c1e1900 */
[----:B--2---:R3:W-:Y:S02]  /*ba20*/  STL [R1], R0 ;  /* 0x0000000001007387 */ /* 0x0047e40000100800 */
.L_x_434:
[----:B------:R-:W4:Y:S04]  /*ba30*/  LDL R7, [R1+0x4] ;  /* 0x0000040001077983 */ /* 0x000f280000100800 */
[----:B--23--:R-:W4:Y:S04]  /*ba40*/  LDL R0, [R1+0x8] ;  /* 0x0000080001007983 */ /* 0x00cf280000100800 */
[----:B------:R-:W2:Y:S01]  /*ba50*/  LDL R2, [R1+0x10] ;  /* 0x0000100001027983 */ /* 0x000ea20000100800 */
[----:B----4-:R-:W-:Y:S01]  /*ba60*/  IMAD R0, R0, 0x8, R7 ;  /* 0x0000000800007824 */ /* 0x010fe200078e0207 */
[----:B--2---:R-:W-:-:S04]  /*ba70*/  SHF.L.U32 R2, R2, 0x1f, RZ ;  /* 0x0000001f02027819 */ /* 0x004fc800000006ff */
[----:B------:R-:W2:Y:S02]  /*ba80*/  SYNCS.PHASECHK.TRANS64.TRYWAIT P0, [R0+URZ+0x34840], R2 ;  /* 0x03484002000075a7 */ /* 0x000ea4000800017f */
[----:B--2---:R-:W-:Y:S05]  /*ba90*/  @!P0 BRA `(.L_x_435) ;  /* 0x0000004800c88947 */ /* 0x004fea0003800000 */
.L_x_541:
[----:B------:R-:W3:Y:S02]  /*baa0*/  S2R R3, SR_TID.X ;  /* 0x0000000000037919 */ /* 0x000ee40000002100 */
[----:B---3--:R-:W-:-:S04]  /*bab0*/  LOP3.LUT R3, R3, 0x7f, RZ, 0xc0, !PT ;  /* 0x0000007f03037812 */ /* 0x008fc800078ec0ff */
[----:B------:R-:W-:-:S13]  /*bac0*/  ISETP.NE.AND P0, PT, R3, RZ, PT ;  /* 0x000000ff0300720c */ /* 0x000fda0003f05270 */
[----:B------:R-:W-:Y:S05]  /*bad0*/  @P0 BRA `(.L_x_436) ;  /* 0x00000000001c0947 */ /* 0x000fea0003800000 */
[----:B------:R-:W3:Y:S01]  /*bae0*/  S2R R3, SR_TID.X ;  /* 0x0000000000037919 */ /* 0x000ee20000002100 */
[----:B--2---:R-:W-:-:S04]  /*baf0*/  IMAD.MOV.U32 R2, RZ, RZ, 0xc000 ;  /* 0x0000c000ff027424 */ /* 0x004fc800078e00ff */
[----:B------:R4:W-:Y:S01]  /*bb00*/  SYNCS.ARRIVE.TRANS64 RZ, [R0+URZ+0x34830], R2 ;  /* 0x0348300200ff79a7 */ /* 0x0009e2000800003f */
[----:B---3--:R-:W-:-:S04]  /*bb10*/  LOP3.LUT R3, R3, 0x1f, RZ, 0xc0, !PT ;  /* 0x0000001f03037812 */ /* 0x008fc800078ec0ff */
[----:B------:R-:W-:-:S13]  /*bb20*/  ISETP.NE.AND P0, PT, R3, RZ, PT ;  /* 0x000000ff0300720c */ /* 0x000fda0003f05270 */
[----:B----4-:R-:W-:Y:S05]  /*bb30*/  @!P0 BRA `(.L_x_436) ;  /* 0x0000000000048947 */ /* 0x010fea0003800000 */
[----:B------:R-:W-:Y:S01]  /*bb40*/  BPT.TRAP 0x1 ;  /* 0x000000040000795c */ /* 0x000fe20000300000 */
.L_x_436:
[----:B------:R-:W3:Y:S04]  /*bb50*/  LDL R6, [R1+0x4] ;  /* 0x0000040001067983 */ /* 0x000ee80000100800 */
[----:B------:R-:W3:Y:S04]  /*bb60*/  LDL R5, [R1+0x8] ;  /* 0x0000080001057983 */ /* 0x000ee80000100800 */
[----:B-1----:R-:W4:Y:S04]  /*bb70*/  LDL R4, [R1+0x14] ;  /* 0x0000140001047983 */ /* 0x002f280000100800 */
[----:B------:R-:W5:Y:S04]  /*bb80*/  LDL R3, [R1+0x18] ;  /* 0x0000180001037983 */ /* 0x000f680000100800 */
[----:B--2---:R-:W2:Y:S01]  /*bb90*/  LDL R2, [R1] ;  /* 0x0000000001027983 */ /* 0x004ea20000100800 */
[----:B------:R-:W-:Y:S01]  /*bba0*/  R2UR UR9, R0 ;  /* 0x00000000000972ca */ /* 0x000fe200000e0000 */
[----:B------:R-:W-:Y:S01]  /*bbb0*/  UIADD3 UR4, UP0, UR36, 0x370, URZ ;  /* 0x0000037024047890 */ /* 0x000fe2000ff1e03f */
[----:B------:R-:W-:Y:S01]  /*bbc0*/  R2UR UR12, R18 ;  /* 0x00000000120c72ca */ /* 0x000fe200000e0000 */
[----:B------:R-:W-:Y:S01]  /*bbd0*/  UMOV UR10, URZ ;  /* 0x0000003f000a7c82 */ /* 0x000fe20008000000 */
[----:B------:R-:W-:Y:S01]  /*bbe0*/  PLOP3.LUT P0, PT, PT, PT, PT, 0x80, 0x0 ;  /* 0x000000000000781c */ /* 0x000fe20003f0f070 */
[----:B------:R-:W-:Y:S01]  /*bbf0*/  UMOV UR6, 0x0 ;  /* 0x0000000000067882 */ /* 0x000fe20000000000 */
[----:B------:R-:W-:Y:S01]  /*bc00*/  UMOV UR7, 0x14f00000 ;  /* 0x14f0000000077882 */ /* 0x000fe20000000000 */
[----:B------:R-:W-:-:S06]  /*bc10*/  UMOV UR16, 0x40 ;  /* 0x0000004000107882 */ /* 0x000fcc0000000000 */
[----:B------:R-:W-:Y:S01]  /*bc20*/  UIADD3 UR9, UR9, 0x34830, URZ ;  /* 0x0003483009097890 */ /* 0x000fe2000fffe03f */
[----:B---3--:R-:W-:Y:S01]  /*bc30*/  IMAD R0, R5, 0xc000, R6 ;  /* 0x0000c00005007824 */ /* 0x008fe200078e0206 */
[----:B----4-:R-:W-:-:S04]  /*bc40*/  R2UR UR11, R4 ;  /* 0x00000000040b72ca */ /* 0x010fc800000e0000 */
[----:B------:R-:W-:Y:S02]  /*bc50*/  R2UR UR8, R0 ;  /* 0x00000000000872ca */ /* 0x000fe400000e0000 */
[----:B-----5:R-:W-:Y:S02]  /*bc60*/  R2UR UR5, R3 ;  /* 0x00000000030572ca */ /* 0x020fe400000e0000 */
[----:B------:R-:W-:Y:S02]  /*bc70*/  P2R R0, PR, RZ, 0x1 ;  /* 0x00000001ff007803 */ /* 0x000fe40000000000 */
[----:B--2---:R-:W-:-:S03]  /*bc80*/  R2UR UR13, R2 ;  /* 0x00000000020d72ca */ /* 0x004fc600000e0000 */
[----:B------:R3:W-:Y:S04]  /*bc90*/  STL [R1+0x20], R0 ;  /* 0x0000200001007387 */ /* 0x0007e80000100800 */
[----:B------:R-:W-:Y:S02]  /*bca0*/  UIADD3 UR14, UR8, 0x1c400, URZ ;  /* 0x0001c400080e7890 */ /* 0x000fe4000fffe03f */
[----:B------:R-:W-:Y:S02]  /*bcb0*/  ULEA UR11, UR11, UR5, 0x7 ;  /* 0x000000050b0b7291 */ /* 0x000fe4000f8e383f */
[----:B------:R-:W-:Y:S02]  /*bcc0*/  UIADD3.X UR5, URZ, UR37, URZ, UP0, !UPT ;  /* 0x000000253f057290 */ /* 0x000fe400087fe43f */
[----:B------:R-:W-:-:S02]  /*bcd0*/  UIADD3 UR15, UR8, 0x20400, URZ ;  /* 0x00020400080f7890 */ /* 0x000fc4000fffe03f */
[----:B------:R-:W-:-:S03]  /*bce0*/  UIADD3 UR17, UR8, 0x24400, URZ ;  /* 0x0002440008117890 */ /* 0x000fc6000fffe03f */
[----:B------:R-:W-:Y:S01]  /*bcf0*/  UMOV UR8, UR14 ;  /* 0x0000000e00087c82 */ /* 0x000fe20008000000 */
[----:B------:R-:W-:Y:S01]  /*bd00*/  UMOV UR14, 0x80 ;  /* 0x00000080000e7882 */ /* 0x000fe20000000000 */
[----:B------:R1:W-:Y:S02]  /*bd10*/  UTMALDG.4D [UR8], [UR4], desc[UR6] ;  /* 0x00000608040075b4 */ /* 0x0003e40008019000 */
[----:B-1----:R-:W-:Y:S01]  /*bd20*/  UMOV UR8, UR15 ;  /* 0x0000000f00087c82 */ /* 0x002fe20008000000 */
[----:B------:R-:W-:Y:S02]  /*bd30*/  UMOV UR10, UR16 ;  /* 0x00000010000a7c82 */ /* 0x000fe40008000000 */
[----:B------:R1:W-:Y:S02]  /*bd40*/  UTMALDG.4D [UR8], [UR4], desc[UR6] ;  /* 0x00000608040075b4 */ /* 0x0003e40008019000 */
[----:B-1----:R-:W-:Y:S01]  /*bd50*/  UMOV UR8, UR17 ;  /* 0x0000001100087c82 */ /* 0x002fe20008000000 */
[----:B------:R-:W-:-:S02]  /*bd60*/  UMOV UR10, UR14 ;  /* 0x0000000e000a7c82 */ /* 0x000fc40008000000 */
[----:B------:R3:W-:Y:S02]  /*bd70*/  UTMALDG.4D [UR8], [UR4], desc[UR6] ;  /* 0x00000608040075b4 */ /* 0x0007e40008019000 */
[----:B---3--:R-:W-:Y:S01]  /*bd80*/  NOP ;  /* 0x0000000000007918 */ /* 0x008fe20000000000 */
.L_x_432:
[----:B------:R-:W3:Y:S04]  /*bd90*/  LDL R2, [R1+0x4] ;  /* 0x0000040001027983 */ /* 0x000ee80000100800 */
[----:B------:R-:W2:Y:S04]  /*bda0*/  LDL.LU R3, [R1+0x34] ;  /* 0x0000340001037983 */ /* 0x000ea80000300800 */
[----:B------:R-:W4:Y:S04]  /*bdb0*/  LDL.LU R5, [R1+0x28] ;  /* 0x0000280001057983 */ /* 0x000f280000300800 */
[----:B-1----:R-:W5:Y:S01]  /*bdc0*/  LDL.LU R4, [R1+0x38] ;  /* 0x0000380001047983 */ /* 0x002f620000300800 */
[----:B------:R-:W-:Y:S05]  /*bdd0*/  WARPSYNC.ALL ;  /* 0x0000000000007948 */ /* 0x000fea0003800000 */
[----:B------:R-:W-:Y:S01]  /*bde0*/  ULDC.64 UR4, c[0x0][0x298] ;  /* 0x0000a60000047ab9 */ /* 0x000fe20000000a00 */
[----:B------:R-:W-:Y:S01]  /*bdf0*/  ULDC.64 UR6, c[0x0][0xa00] ;  /* 0x0002800000067ab9 */ /* 0x000fe20000000a00 */
[----:B------:R-:W-:Y:S01]  /*be00*/  BSSY B6, `(.L_x_437) ;  /* 0x0000024000067945 */ /* 0x000fe20003800000 */
[----:B------:R-:W-:Y:S01]  /*be10*/  BAR.SYNC.DEFER_BLOCKING 0x8, 0x180 ;  /* 0x0206000000007b1d */ /* 0x000fe20000010000 */
[----:B------:R-:W-:-:S04]  /*be20*/  ISETP.NE.U32.AND P0, PT, RZ, UR6, PT ;  /* 0x00000006ff007c0c */ /* 0x000fc8000bf05070 */
[----:B------:R-:W-:Y:S01]  /*be30*/  ISETP.NE.AND.EX P0, PT, RZ, UR7, PT, P0 ;  /* 0x00000007ff007c0c */ /* 0x000fe2000bf05300 */
[----:B---3--:R-:W-:Y:S01]  /*be40*/  VIADD R2, R2, 0x10400 ;  /* 0x0001040002027836 */ /* 0x008fe20000000000 */
[----:B--2---:R-:W-:-:S04]  /*be50*/  SHF.R.S32.HI R0, RZ, 0x1f, R3 ;  /* 0x0000001fff007819 */ /* 0x004fc80000011403 */
[----:B------:R-:W-:Y:S02]  /*be60*/  LOP3.LUT P1, RZ, R2, 0x3ff, RZ, 0xc0, !PT ;  /* 0x000003ff02ff7812 */ /* 0x000fe4000782c0ff */
[----:B----4-:R-:W-:Y:S01]  /*be70*/  SEL R5, R5, RZ, !P0 ;  /* 0x000000ff05057207 */ /* 0x010fe20004000000 */
[----:B------:R-:W-:Y:S01]  /*be80*/  IMAD R0, R0, UR4, RZ ;  /* 0x0000000400007c24 */ /* 0x000fe2000f8e02ff */
[----:B-----5:R-:W-:-:S03]  /*be90*/  SEL R4, R4, RZ, !P0 ;  /* 0x000000ff04047207 */ /* 0x020fc60004000000 */
[C---:B------:R-:W-:Y:S02]  /*bea0*/  IMAD R0, R3.reuse, UR5, R0 ;  /* 0x0000000503007c24 */ /* 0x040fe4000f8e0200 */
[----:B------:R-:W-:-:S05]  /*beb0*/  IMAD.WIDE.U32 R2, R3, UR4, RZ ;  /* 0x0000000403027c25 */ /* 0x000fca000f8e00ff */
[----:B------:R1:W-:Y:S04]  /*bec0*/  STL.64 [R1+0x48], R2 ;  /* 0x0000480201007387 */ /* 0x0003e80000100a00 */
[----:B------:R2:W-:Y:S04]  /*bed0*/  STL [R1+0x28], R5 ;  /* 0x0000280501007387 */ /* 0x0005e80000100800 */
[----:B------:R2:W-:Y:S01]  /*bee0*/  STL [R1+0x54], R4 ;  /* 0x0000540401007387 */ /* 0x0005e20000100800 */
[----:B-1----:R-:W-:Y:S01]  /*bef0*/  IMAD.IADD R2, R3, 0x1, R0 ;  /* 0x0000000103027824 */ /* 0x002fe200078e0200 */
[----:B------:R-:W-:-:S05]  /*bf00*/  SHF.R.S32.HI R0, RZ, 0x1f, R18 ;  /* 0x0000001fff007819 */ /* 0x000fca0000011412 */
[----:B------:R2:W-:Y:S04]  /*bf10*/  STL [R1+0x38], R0 ;  /* 0x0000380001007387 */ /* 0x0005e80000100800 */
[----:B------:R2:W-:Y:S01]  /*bf20*/  STL [R1+0x34], R2 ;  /* 0x0000340201007387 */ /* 0x0005e20000100800 */
[----:B------:R-:W-:Y:S05]  /*bf30*/  @!P1 BRA `(.L_x_438) ;  /* 0x0000000000409947 */ /* 0x000fea0003800000 */
[----:B--2---:R-:W-:Y:S01]  /*bf40*/  MOV R2, 0x0 ;  /* 0x0000000000027802 */ /* 0x004fe20000000f00 */
[----:B------:R-:W-:Y:S01]  /*bf50*/  ULDC.64 UR6, c[0x4][0xb8] ;  /* 0x01002e0000067ab9 */ /* 0x000fe20000000a00 */
[----:B------:R-:W-:Y:S01]  /*bf60*/  ULDC.64 UR8, c[0x4][0xc0] ;  /* 0x0100300000087ab9 */ /* 0x000fe20000000a00 */
[----:B------:R-:W-:Y:S01]  /*bf70*/  ULDC.64 UR4, c[0x4][0x20] ;  /* 0x0100080000047ab9 */ /* 0x000fe20000000a00 */
[----:B------:R-:W-:Y:S01]  /*bf80*/  IMAD.U32 R4, RZ, RZ, UR6 ;  /* 0x00000006ff047e24 */ /* 0x000fe2000f8e00ff */
[----:B------:R-:W-:Y:S01]  /*bf90*/  MOV R6, UR8 ;  /* 0x0000000800067c02 */ /* 0x000fe20008000f00 */
        /* <DEDUP_REMOVED lines=10> */
.L_x_438:
[----:B------:R-:W-:Y:S05]  /*c040*/  BSYNC B6 ;  /* 0x0000000000067941 */ /* 0x000fea0003800000 */
.L_x_437:
[----:B--2---:R-:W2:Y:S01]  /*c050*/  LDL.LU R4, [R1+0x34] ;  /* 0x0000340001047983 */ /* 0x004ea20000300800 */
[----:B------:R-:W1:Y:S01]  /*c060*/  LDC R7, c[0x0][0x448] ;  /* 0x00011200ff077b82 */ /* 0x000e620000000800 */
[----:B------:R-:W-:Y:S01]  /*c070*/  ULDC.64 UR4, c[0x0][0x2d8] ;  /* 0x0000b60000047ab9 */ /* 0x000fe20000000a00 */
[----:B------:R-:W-:Y:S01]  /*c080*/  IMAD.SHL.U32 R17, R17, 0x80, RZ ;  /* 0x0000008011117824 */ /* 0x000fe200078e00ff */
[----:B------:R-:W2:Y:S01]  /*c090*/  LDL.LU.64 R2, [R1+0x48] ;  /* 0x0000480001027983 */ /* 0x000ea20000300a00 */
[----:B------:R-:W-:-:S03]  /*c0a0*/  ULDC.64 UR6, c[0x0][0x280] ;  /* 0x0000a00000067ab9 */ /* 0x000fc60000000a00 */
[----:B------:R-:W3:Y:S04]  /*c0b0*/  LDL.LU R0, [R1+0x38] ;  /* 0x0000380001007983 */ /* 0x000ee80000300800 */
[----:B------:R-:W4:Y:S04]  /*c0c0*/  LDL.LU R6, [R1+0x54] ;  /* 0x0000540001067983 */ /* 0x000f280000300800 */
[----:B------:R-:W4:Y:S01]  /*c0d0*/  LDL.LU R5, [R1+0x28] ;  /* 0x0000280001057983 */ /* 0x000f220000300800 */
[----:B------:R-:W0:Y:S01]  /*c0e0*/  S2R R8, SR_TID.X ;  /* 0x0000000000087919 */ /* 0x000e220000002100 */
[----:B-1----:R-:W-:Y:S01]  /*c0f0*/  ISETP.NE.AND P0, PT, R7, 0x1, PT ;  /* 0x000000010700780c */ /* 0x002fe20003f05270 */
[----:B0-----:R-:W-:-:S05]  /*c100*/  IMAD.SHL.U32 R10, R8, 0x8, RZ ;  /* 0x00000008080a7824 */ /* 0x001fca00078e00ff */
[----:B------:R-:W-:-:S04]  /*c110*/  LOP3.LUT R10, R10, 0x38, RZ, 0xc0, !PT ;  /* 0x000000380a0a7812 */ /* 0x000fc800078ec0ff */
[C---:B------:R-:W-:Y:S02]  /*c120*/  LOP3.LUT R9, R10.reuse, 0x40, RZ, 0xfc, !PT ;  /* 0x000000400a097812 */ /* 0x040fe400078efcff */
[----:B------:R-:W-:Y:S01]  /*c130*/  LOP3.LUT R8, R10, 0x80, RZ, 0xfc, !PT ;  /* 0x000000800a087812 */ /* 0x000fe200078efcff */
[----:B--2---:R-:W-:Y:S02]  /*c140*/  IMAD.MOV.U32 R3, RZ, RZ, R4 ;  /* 0x000000ffff037224 */ /* 0x004fe400078e0004 */
[----:B------:R-:W0:Y:S01]  /*c150*/  S2R R4, SR_TID.X ;  /* 0x0000000000047919 */ /* 0x000e220000002100 */
[----:B---3--:R-:W-:Y:S02]  /*c160*/  IMAD R0, R0, UR4, RZ ;  /* 0x0000000400007c24 */ /* 0x008fe4000f8e02ff */
[----:B------:R-:W-:-:S04]  /*c170*/  IMAD.WIDE.U32 R2, R18, UR4, R2 ;  /* 0x0000000412027c25 */ /* 0x000fc8000f8e0002 */
[----:B------:R-:W-:Y:S01]  /*c180*/  IMAD R0, R18, UR5, R0 ;  /* 0x0000000512007c24 */ /* 0x000fe2000f8e0200 */
[----:B------:R-:W-:-:S03]  /*c190*/  ULDC.64 UR4, c[0x0][0x2e0] ;  /* 0x0000b80000047ab9 */ /* 0x000fc60000000a00 */
[----:B------:R-:W-:Y:S02]  /*c1a0*/  IMAD.IADD R3, R3, 0x1, R0 ;  /* 0x0000000103037824 */ /* 0x000fe400078e0200 */
[----:B----4-:R-:W-:Y:S02]  /*c1b0*/  IMAD R0, R6, UR4, RZ ;  /* 0x0000000406007c24 */ /* 0x010fe4000f8e02ff */
[C---:B------:R-:W-:Y:S01]  /*c1c0*/  IMAD.WIDE.U32 R2, R5.reuse, UR4, R2 ;  /* 0x0000000405027c25 */ /* 0x040fe2000f8e0002 */
[----:B------:R-:W1:Y:S03]  /*c1d0*/  @P0 LDC R6, c[0x0][0x450] ;  /* 0x00011400ff060b82 */ /* 0x000e660000000800 */
[----:B------:R-:W-:Y:S01]  /*c1e0*/  IMAD R0, R5, UR5, R0 ;  /* 0x0000000505007c24 */ /* 0x000fe2000f8e0200 */
[----:B------:R-:W-:-:S04]  /*c1f0*/  ULDC.64 UR4, c[0x0][0x2d0] ;  /* 0x0000b40000047ab9 */ /* 0x000fc80000000a00 */
[----:B------:R-:W-:Y:S02]  /*c200*/  IADD3 R3, R3, R0, RZ ;  /* 0x0000000003037210 */ /* 0x000fe40007ffe0ff */
[C---:B0-----:R-:W-:Y:S01]  /*c210*/  LOP3.LUT R5, R4.reuse, 0x7f, RZ, 0xc0, !PT ;  /* 0x0000007f04057812 */ /* 0x041fe200078ec0ff */
[----:B------:R-:W-:-:S03]  /*c220*/  IMAD.SHL.U32 R4, R4, 0x10, RZ ;  /* 0x0000001004047824 */ /* 0x000fc600078e00ff */
[----:B------:R-:W-:-:S04]  /*c230*/  SHF.R.U32.HI R5, RZ, 0x3, R5 ;  /* 0x00000003ff057819 */ /* 0x000fc80000011605 */
[----:B------:R-:W-:Y:S02]  /*c240*/  LOP3.LUT R4, R5, 0x70, R4, 0xf8, !PT ;  /* 0x0000007005047812 */ /* 0x000fe400078ef804 */
[----:B------:R-:W0:Y:S02]  /*c250*/  @P0 LDC R5, c[0x0][0x44c] ;  /* 0x00011300ff050b82 */ /* 0x000e240000000800 */
[----:B------:R-:W-:-:S05]  /*c260*/  LOP3.LUT R0, R4, R17, RZ, 0xfc, !PT ;  /* 0x0000001104007212 */ /* 0x000fca00078efcff */
[----:B------:R-:W-:Y:S02]  /*c270*/  IMAD.MOV.U32 R4, RZ, RZ, R0 ;  /* 0x000000ffff047224 */ /* 0x000fe400078e0000 */
[----:B0-----:R-:W-:-:S05]  /*c280*/  @P0 IMAD.HI.U32 R5, R0, R5, RZ ;  /* 0x0000000500050227 */ /* 0x001fca00078e00ff */
[----:B-1----:R-:W-:-:S05]  /*c290*/  @P0 SHF.R.U32.HI R4, RZ, R6, R5 ;  /* 0x00000006ff040219 */ /* 0x002fca0000011605 */
[----:B------:R-:W-:Y:S02]  /*c2a0*/  IMAD.MOV R5, RZ, RZ, -R4 ;  /* 0x000000ffff057224 */ /* 0x000fe400078e0a04 */
[----:B------:R-:W-:-:S04]  /*c2b0*/  IMAD.WIDE.U32 R2, R4, UR4, R2 ;  /* 0x0000000404027c25 */ /* 0x000fc8000f8e0002 */
[----:B------:R-:W-:Y:S01]  /*c2c0*/  IMAD R0, R7, R5, R0 ;  /* 0x0000000507007224 */ /* 0x000fe200078e0200 */
[----:B------:R-:W-:-:S05]  /*c2d0*/  SHF.R.S32.HI R5, RZ, 0x1f, R4 ;  /* 0x0000001fff057819 */ /* 0x000fca0000011404 */
[----:B------:R-:W-:-:S04]  /*c2e0*/  IMAD R5, R5, UR4, RZ ;  /* 0x0000000405057c24 */ /* 0x000fc8000f8e02ff */
[----:B------:R-:W-:Y:S01]  /*c2f0*/  IMAD R4, R4, UR5, R5 ;  /* 0x0000000504047c24 */ /* 0x000fe2000f8e0205 */
[----:B------:R-:W-:-:S03]  /*c300*/  ULDC.64 UR4, c[0x0][0x2c8] ;  /* 0x0000b20000047ab9 */ /* 0x000fc60000000a00 */
[----:B------:R-:W-:Y:S01]  /*c310*/  IMAD.IADD R3, R3, 0x1, R4 ;  /* 0x0000000103037824 */ /* 0x000fe200078e0204 */
[----:B------:R-:W-:Y:S01]  /*c320*/  SHF.R.S32.HI R4, RZ, 0x1f, R0 ;  /* 0x0000001fff047819 */ /* 0x000fe20000011400 */
[----:B------:R-:W-:-:S04]  /*c330*/  IMAD.WIDE.U32 R2, R0, UR4, R2 ;  /* 0x0000000400027c25 */ /* 0x000fc8000f8e0002 */
[----:B------:R-:W-:Y:S01]  /*c340*/  IMAD R4, R4, UR4, RZ ;  /* 0x0000000404047c24 */ /* 0x000fe2000f8e02ff */
[----:B------:R-:W-:Y:S02]  /*c350*/  ULDC UR4, c[0x0][0x2b8] ;  /* 0x0000ae0000047ab9 */ /* 0x000fe40000000800 */
[----:B------:R-:W-:Y:S01]  /*c360*/  ISETP.GE.AND P2, PT, R10, UR4, PT ;  /* 0x000000040a007c0c */ /* 0x000fe2000bf46270 */
[----:B------:R-:W-:Y:S01]  /*c370*/  IMAD R0, R0, UR5, R4 ;  /* 0x0000000500007c24 */ /* 0x000fe2000f8e0204 */
[----:B------:R0:W5:Y:S01]  /*c380*/  LDL R10, [R1+0x24] ;  /* 0x00002400010a7983 */ /* 0x0001620000100800 */
[----:B------:R-:W-:Y:S02]  /*c390*/  LEA R4, P3, R2, UR6, 0x1 ;  /* 0x0000000602047c11 */ /* 0x000fe4000f8608ff */
[----:B------:R-:W-:Y:S01]  /*c3a0*/  IMAD.IADD R0, R3, 0x1, R0 ;  /* 0x0000000103007824 */ /* 0x000fe200078e0200 */
[----:B------:R-:W-:Y:S02]  /*c3b0*/  ISETP.GE.AND P1, PT, R9, UR4, PT ;  /* 0x0000000409007c0c */ /* 0x000fe4000bf26270 */
[----:B------:R-:W-:Y:S01]  /*c3c0*/  ISETP.GE.AND P0, PT, R8, UR4, PT ;  /* 0x0000000408007c0c */ /* 0x000fe2000bf06270 */
[----:B------:R-:W-:Y:S01]  /*c3d0*/  UMOV UR4, 0xffffffff ;  /* 0xffffffff00047882 */ /* 0x000fe20000000000 */
[----:B------:R-:W-:-:S02]  /*c3e0*/  LEA.HI.X R0, R2, UR7, R0, 0x1, P3 ;  /* 0x0000000702007c11 */ /* 0x000fc400098f0c00 */
[----:B0-----:R-:W-:Y:S09]  /*c3f0*/  BRA.DIV UR4, `(.L_x_439) ;  /* 0x0000004204847947 */ /* 0x001ff2000b800000 */
[----:B------:R-:W0:Y:S02]  /*c400*/  S2R R5, SR_TID.X ;  /* 0x0000000000057919 */ /* 0x000e240000002100 */
[----:B0-----:R-:W-:-:S04]  /*c410*/  LOP3.LUT R5, R5, 0x7f, RZ, 0xc0, !PT ;  /* 0x0000007f05057812 */ /* 0x001fc800078ec0ff */
[----:B------:R-:W-:Y:S02]  /*c420*/  SHF.R.U32.HI R6, RZ, 0x3, R5 ;  /* 0x00000003ff067819 */ /* 0x000fe40000011605 */
[----:B------:R-:W2:Y:S01]  /*c430*/  LDL.LU R5, [R1+0x40] ;  /* 0x0000400001057983 */ /* 0x000ea20000300800 */
[----:B------:R-:W-:Y:S02]  /*c440*/  ULDC.64 UR4, c[0x0][0x208] ;  /* 0x0000820000047ab9 */ /* 0x000fe40000000a00 */
[----:B------:R-:W-:Y:S01]  /*c450*/  IMAD.IADD R2, R6, 0x1, R17 ;  /* 0x0000000106027824 */ /* 0x000fe200078e0211 */
[----:B------:R-:W-:Y:S01]  /*c460*/  SHFL.IDX PT, R9, R0, 0x1, 0x181f ;  /* 0x00381f0000097f89 */ /* 0x000fe200000e0000 */
[----:B------:R-:W0:Y:S02]  /*c470*/  S2R R6, SR_TID.X ;  /* 0x0000000000067919 */ /* 0x000e240000002100 */
[----:B0-----:R-:W-:Y:S02]  /*c480*/  IMAD.SHL.U32 R11, R6, 0x8, RZ ;  /* 0x00000008060b7824 */ /* 0x001fe400078e00ff */
[----:B------:R-:W-:Y:S03]  /*c490*/  SHFL.IDX PT, R6, R0, RZ, 0x181f ;  /* 0x00181fff00067589 */ /* 0x000fe600000e0000 */
[----:B------:R-:W-:Y:S01]  /*c4a0*/  LOP3.LUT R11, R11, 0x38, RZ, 0xc0, !PT ;  /* 0x000000380b0b7812 */ /* 0x000fe200078ec0ff */
[----:B--2---:R-:W-:Y:S01]  /*c4b0*/  IMAD R3, R5, R7, RZ ;  /* 0x0000000705037224 */ /* 0x004fe200078e02ff */
[C---:B------:R-:W-:Y:S01]  /*c4c0*/  IADD3 R5, R2.reuse, 0x10, RZ ;  /* 0x0000001002057810 */ /* 0x040fe20007ffe0ff */
[----:B------:R-:W0:Y:S03]  /*c4d0*/  SHFL.IDX PT, R7, R4, RZ, 0x181f ;  /* 0x00181fff04077589 */ /* 0x000e2600000e0000 */
[----:B------:R-:W-:-:S02]  /*c4e0*/  ISETP.GE.AND P4, PT, R2, R3, PT ;  /* 0x000000030200720c */ /* 0x000fc40003f86270 */
[----:B------:R-:W-:Y:S02]  /*c4f0*/  ISETP.GE.AND P3, PT, R5, R3, PT ;  /* 0x000000030500720c */ /* 0x000fe40003f66270 */
[----:B------:R-:W1:Y:S09]  /*c500*/  SHFL.IDX PT, R5, R4, 0x1, 0x181f ;  /* 0x00381f0004057f89 */ /* 0x000e7200000e0000 */
[----:B0-----:R-:W-:-:S05]  /*c510*/  @!P4 LEA R7, P5, R11, R7, 0x1 ;  /* 0x000000070b07c211 */ /* 0x001fca00078a08ff */
[----:B------:R-:W-:Y:S01]  /*c520*/  @!P4 IMAD.X R6, RZ, RZ, R6, P5 ;  /* 0x000000ffff06c224 */ /* 0x000fe200028e0606 */
[----:B-1----:R-:W-:-:S04]  /*c530*/  @!P3 LEA R8, P5, R11, R5, 0x1 ;  /* 0x000000050b08b211 */ /* 0x002fc800078a08ff */
[----:B------:R-:W-:Y:S01]  /*c540*/  @!P4 LOP3.LUT R7, R7, R6, RZ, 0x3c, !PT ;  /* 0x000000060707c212 */ /* 0x000fe200078e3cff */
[----:B------:R-:W-:-:S03]  /*c550*/  @!P3 IMAD.X R5, RZ, RZ, R9, P5 ;  /* 0x000000ffff05b224 */ /* 0x000fc600028e0609 */
[----:B------:R-:W-:-:S04]  /*c560*/  @!P4 LOP3.LUT R6, R7, R6, RZ, 0x3c, !PT ;  /* 0x000000060706c212 */ /* 0x000fc800078e3cff */
[----:B------:R-:W-:-:S05]  /*c570*/  @!P4 LOP3.LUT R7, R7, R6, RZ, 0x3c, !PT ;  /* 0x000000060707c212 */ /* 0x000fca00078e3cff */
[----:B-----5:R-:W-:Y:S04]  /*c580*/  @!P4 LDGSTS.E.BYPASS.LTC128B.128 [R10+0x10400], desc[UR4][R6.64], !P2 ;  /* 0x10400000060acfae */ /* 0x020fe8000d101d44 */
[----:B------:R-:W-:Y:S04]  /*c590*/  @!P4 LDGSTS.E.BYPASS.LTC128B.128 [R10+0x14400], desc[UR4][R6.64+0x80], !P1 ;  /* 0x14400080060acfae */ /* 0x000fe8000c901d44 */
[----:B------:R0:W-:Y:S02]  /*c5a0*/  @!P4 LDGSTS.E.BYPASS.LTC128B.128 [R10+0x18400], desc[UR4][R6.64+0x100], !P0 ;  /* 0x18400100060acfae */ /* 0x0001e4000c101d44 */
[----:B0-----:R-:W-:-:S02]  /*c5b0*/  @!P3 IMAD.MOV.U32 R6, RZ, RZ, R8 ;  /* 0x000000ffff06b224 */ /* 0x001fc400078e0008 */
[----:B------:R-:W-:Y:S01]  /*c5c0*/  @!P3 IMAD.MOV.U32 R7, RZ, RZ, R5 ;  /* 0x000000ffff07b224 */ /* 0x000fe200078e0005 */
[----:B------:R-:W-:Y:S01]  /*c5d0*/  SHFL.IDX PT, R8, R0, 0x2, 0x181f ;  /* 0x00581f0000087f89 */ /* 0x000fe200000e0000 */
[----:B------:R-:W-:-:S03]  /*c5e0*/  VIADD R5, R2, 0x20 ;  /* 0x0000002002057836 */ /* 0x000fc60000000000 */
[----:B------:R-:W-:Y:S04]  /*c5f0*/  @!P3 LDGSTS.E.BYPASS.LTC128B.128 [R10+0x10c00], desc[UR4][R6.64], !P2 ;  /* 0x10c00000060abfae */ /* 0x000fe8000d101d44 */
[----:B------:R-:W-:Y:S04]  /*c600*/  @!P3 LDGSTS.E.BYPASS.LTC128B.128 [R10+0x14c00], desc[UR4][R6.64+0x80], !P1 ;  /* 0x14c00080060abfae */ /* 0x000fe8000c901d44 */
[----:B------:R0:W-:Y:S01]  /*c610*/  @!P3 LDGSTS.E.BYPASS.LTC128B.128 [R10+0x18c00], desc[UR4][R6.64+0x100], !P0 ;  /* 0x18c00100060abfae */ /* 0x0001e2000c101d44 */
[----:B------:R-:W-:-:S03]  /*c620*/  ISETP.GE.AND P3, PT, R5, R3, PT ;  /* 0x000000030500720c */ /* 0x000fc60003f66270 */
[----:B------:R-:W1:Y:S10]  /*c630*/  SHFL.IDX PT, R5, R4, 0x2, 0x181f ;  /* 0x00581f0004057f89 */ /* 0x000e7400000e0000 */
[----:B-1----:R-:W-:-:S05]  /*c640*/  @!P3 LEA R5, P4, R11, R5, 0x1 ;  /* 0x000000050b05b211 */ /* 0x002fca00078808ff */
[----:B0-----:R-:W-:-:S04]  /*c650*/  @!P3 IMAD.X R6, RZ, RZ, R8, P4 ;  /* 0x000000ffff06b224 */ /* 0x001fc800020e0608 */
[----:B------:R-:W-:Y:S01]  /*c660*/  @!P3 IMAD.MOV.U32 R7, RZ, RZ, R6 ;  /* 0x000000ffff07b224 */ /* 0x000fe200078e0006 */
[----:B------:R-:W-:Y:S01]  /*c670*/  @!P3 MOV R6, R5 ;  /* 0x000000050006b202 */ /* 0x000fe20000000f00 */
[----:B------:R-:W-:-:S04]  /*c680*/  VIADD R5, R2, 0x30 ;  /* 0x0000003002057836 */ /* 0x000fc80000000000 */
[----:B------:R-:W-:Y:S04]  /*c690*/  @!P3 LDGSTS.E.BYPASS.LTC128B.128 [R10+0x11400], desc[UR4][R6.64], !P2 ;  /* 0x11400000060abfae */ /* 0x000fe8000d101d44 */
[----:B------:R-:W-:Y:S04]  /*c6a0*/  @!P3 LDGSTS.E.BYPASS.LTC128B.128 [R10+0x15400], desc[UR4][R6.64+0x80], !P1 ;  /* 0x15400080060abfae */ /* 0x000fe8000c901d44 */
[----:B------:R0:W-:Y:S01]  /*c6b0*/  @!P3 LDGSTS.E.BYPASS.LTC128B.128 [R10+0x19400], desc[UR4][R6.64+0x100], !P0 ;  /* 0x19400100060abfae */ /* 0x0001e2000c101d44 */
[----:B------:R-:W-:-:S03]  /*c6c0*/  ISETP.GE.AND P3, PT, R5, R3, PT ;  /* 0x000000030500720c */ /* 0x000fc60003f66270 */
[----:B------:R-:W1:Y:S04]  /*c6d0*/  SHFL.IDX PT, R5, R4, 0x3, 0x181f ;  /* 0x00781f0004057f89 */ /* 0x000e6800000e0000 */
[----:B0-----:R-:W0:Y:S06]  /*c6e0*/  SHFL.IDX PT, R6, R0, 0x3, 0x181f ;  /* 0x00781f0000067f89 */ /* 0x001e2c00000e0000 */
[----:B-1----:R-:W-:-:S05]  /*c6f0*/  @!P3 LEA R5, P4, R11, R5, 0x1 ;  /* 0x000000050b05b211 */ /* 0x002fca00078808ff */
[----:B0-----:R-:W-:-:S04]  /*c700*/  @!P3 IMAD.X R6, RZ, RZ, R6, P4 ;  /* 0x000000ffff06b224 */ /* 0x001fc800020e0606 */
[----:B------:R-:W-:Y:S02]  /*c710*/  @!P3 IMAD.MOV.U32 R7, RZ, RZ, R6 ;  /* 0x000000ffff07b224 */ /* 0x000fe400078e0006 */
[----:B------:R-:W-:Y:S02]  /*c720*/  @!P3 IMAD.MOV.U32 R6, RZ, RZ, R5 ;  /* 0x000000ffff06b224 */ /* 0x000fe400078e0005 */
[----:B------:R-:W-:-:S03]  /*c730*/  VIADD R5, R2, 0x40 ;  /* 0x0000004002057836 */ /* 0x000fc60000000000 */
        /* <DEDUP_REMOVED lines=9> */
[----:B------:R-:W-:Y:S01]  /*c7d0*/  @!P3 IMAD.MOV.U32 R6, RZ, RZ, R5 ;  /* 0x000000ffff06b224 */ /* 0x000fe200078e0005 */
[----:B------:R-:W-:-:S04]  /*c7e0*/  IADD3 R5, R2, 0x50, RZ ;  /* 0x0000005002057810 */ /* 0x000fc80007ffe0ff */
        /* <DEDUP_REMOVED lines=11> */
[----:B------:R-:W-:Y:S02]  /*c8a0*/  @!P3 LDGSTS.E.BYPASS.LTC128B.128 [R10+0x12c00], desc[UR4][R6.64], !P2 ;  /* 0x12c00000060abfae */ /* 0x000fe4000d101d44 */
[----:B------:R-:W-:Y:S02]  /*c8b0*/  ISETP.GE.AND P4, PT, R5, R3, PT ;  /* 0x000000030500720c */ /* 0x000fe40003f86270 */
[----:B------:R-:W0:Y:S04]  /*c8c0*/  SHFL.IDX PT, R5, R4, 0x6, 0x181f ;  /* 0x00d81f0004057f89 */ /* 0x000e2800000e0000 */
[----:B------:R-:W-:Y:S04]  /*c8d0*/  @!P3 LDGSTS.E.BYPASS.LTC128B.128 [R10+0x16c00], desc[UR4][R6.64+0x80], !P1 ;  /* 0x16c00080060abfae */ /* 0x000fe8000c901d44 */
[----:B------:R1:W-:Y:S04]  /*c8e0*/  @!P3 LDGSTS.E.BYPASS.LTC128B.128 [R10+0x1ac00], desc[UR4][R6.64+0x100], !P0 ;  /* 0x1ac00100060abfae */ /* 0x0003e8000c101d44 */
[----:B------:R-:W-:Y:S04]  /*c8f0*/  SHFL.IDX PT, R4, R4, 0x7, 0x181f ;  /* 0x00f81f0004047f89 */ /* 0x000fe800000e0000 */
[----:B-1----:R-:W1:Y:S01]  /*c900*/  SHFL.IDX PT, R6, R0, 0x6, 0x181f ;  /* 0x00d81f0000067f89 */ /* 0x002e6200000e0000 */
[----:B0-----:R-:W-:-:S03]  /*c910*/  @!P4 LEA R5, P3, R11, R5, 0x1 ;  /* 0x000000050b05c211 */ /* 0x001fc600078608ff */
[----:B------:R-:W0:Y:S02]  /*c920*/  SHFL.IDX PT, R0, R0, 0x7, 0x181f ;  /* 0x00f81f0000007f89 */ /* 0x000e2400000e0000 */
[----:B-1----:R-:W-:-:S04]  /*c930*/  @!P4 IMAD.X R6, RZ, RZ, R6, P3 ;  /* 0x000000ffff06c224 */ /* 0x002fc800018e0606 */
[----:B------:R-:W-:Y:S02]  /*c940*/  @!P4 IMAD.MOV.U32 R7, RZ, RZ, R6 ;  /* 0x000000ffff07c224 */ /* 0x000fe400078e0006 */
[----:B------:R-:W-:-:S05]  /*c950*/  @!P4 IMAD.MOV.U32 R6, RZ, RZ, R5 ;  /* 0x000000ffff06c224 */ /* 0x000fca00078e0005 */
[----:B------:R1:W-:Y:S04]  /*c960*/  @!P4 LDGSTS.E.BYPASS.LTC128B.128 [R10+0x13400], desc[UR4][R6.64], !P2 ;  /* 0x13400000060acfae */ /* 0x0003e8000d101d44 */
[----:B------:R1:W-:Y:S04]  /*c970*/  @!P4 LDGSTS.E.BYPASS.LTC128B.128 [R10+0x17400], desc[UR4][R6.64+0x80], !P1 ;  /* 0x17400080060acfae */ /* 0x0003e8000c901d44 */
[----:B0-----:R1:W-:Y:S02]  /*c980*/  @!P4 LDGSTS.E.BYPASS.LTC128B.128 [R10+0x1b400], desc[UR4][R6.64+0x100], !P0 ;  /* 0x1b400100060acfae */ /* 0x0013e4000c101d44 */
.L_x_558:
[----:B------:R-:W-:Y:S01]  /*c990*/  VIADD R2, R2, 0x70 ;  /* 0x0000007002027836 */ /* 0x000fe20000000000 */
[----:B------:R-:W-:Y:S04]  /*c9a0*/  BSSY B0, `(.L_x_440) ;  /* 0x000000f000007945 */ /* 0x000fe80003800000 */
[----:B------:R-:W-:-:S13]  /*c9b0*/  ISETP.GE.AND P3, PT, R2, R3, PT ;  /* 0x000000030200720c */ /* 0x000fda0003f66270 */
[----:B------:R-:W-:Y:S05]  /*c9c0*/  @P3 BRA `(.L_x_441) ;  /* 0x0000000000303947 */ /* 0x000fea0003800000 */
[----:B------:R-:W0:Y:S01]  /*c9d0*/  S2R R5, SR_TID.X ;  /* 0x0000000000057919 */ /* 0x000e220000002100 */
[----:B------:R-:W-:Y:S01]  /*c9e0*/  ULDC.64 UR4, c[0x0][0x208] ;  /* 0x0000820000047ab9 */ /* 0x000fe20000000a00 */
[----:B0-----:R-:W-:-:S04]  /*c9f0*/  SHF.L.U32 R5, R5, 0x3, RZ ;  /* 0x0000000305057819 */ /* 0x001fc800000006ff */
[----:B------:R-:W-:-:S04]  /*ca00*/  LOP3.LUT R5, R5, 0x38, RZ, 0xc0, !PT ;  /* 0x0000003805057812 */ /* 0x000fc800078ec0ff */
        /* <DEDUP_REMOVED lines=8> */
.L_x_441:
[----:B------:R-:W-:Y:S05]  /*ca90*/  BSYNC B0 ;  /* 0x0000000000007941 */ /* 0x000fea0003800000 */
.L_x_440:
[----:B01----:R-:W2:Y:S01]  /*caa0*/  LDL R10, [R1+0x4] ;  /* 0x00000400010a7983 */ /* 0x003ea20000100800 */
[----:B------:R-:W-:Y:S01]  /*cab0*/  PLOP3.LUT P0, PT, PT, PT, PT, 0x80, 0x0 ;  /* 0x000000000000781c */ /* 0x000fe20003f0f070 */
[----:B------:R-:W-:Y:S01]  /*cac0*/  NOP ;  /* 0x0000000000007918 */ /* 0x000fe20000000000 */
[----:B--2---:R-:W-:-:S11]  /*cad0*/  VIADD R6, R10, 0x34800 ;  /* 0x000348000a067836 */ /* 0x004fd60000000000 */
.L_x_442:
[----:B------:R-:W2:Y:S01]  /*cae0*/  LDL R2, [R1+0x4] ;  /* 0x0000040001027983 */ /* 0x000ea20000100800 */
[----:B------:R-:W-:Y:S02]  /*caf0*/  PLOP3.LUT P1, PT, P1, P0, PT, 0xa2, 0x0 ;  /* 0x000000000000781c */ /* 0x000fe40000f21472 */
[----:B--2---:R-:W-:-:S08]  /*cb00*/  @P0 R2UR P1, UR4, R2 ;  /* 0x00000000020402ca */ /* 0x004fd00000020000 */
[----:B------:R-:W-:-:S05]  /*cb10*/  @P0 PLOP3.LUT P0, PT, P1, PT, PT, 0x80, 0x0 ;  /* 0x000000000000081c */ /* 0x000fca0000f0f070 */
[----:B------:R-:W-:Y:S01]  /*cb20*/  @!P1 SYNCS.ARRIVE.TRANS64.RED.A0T1 RZ, [UR4+0x34800], RZ ;  /* 0x034800ffffff99a7 */ /* 0x000fe20008200404 */
[----:B------:R-:W-:Y:S07]  /*cb30*/  @!P1 ARRIVES.LDGSTSBAR.64.TRANSCNT [UR4+0x34800] ;  /* 0x03480000ff0099b0 */ /* 0x000fee0008000a84 */
[----:B------:R-:W-:Y:S05]  /*cb40*/  @P0 BRA.U.ANY `(.L_x_442) ;  /* 0xfffffffd00e40947 */ /* 0x000fea000393ffff */
[----:B------:R-:W2:Y:S02]  /*cb50*/  LDL.LU R3, [R1+0x50] ;  /* 0x0000500001037983 */ /* 0x000ea40000300800 */
[----:B--2---:R-:W-:-:S05]  /*cb60*/  VIADD R3, R3, 0x1 ;  /* 0x0000000103037836 */ /* 0x004fca0000000000 */
[----:B------:R0:W-:Y:S01]  /*cb70*/  STL [R1+0x50], R3 ;  /* 0x0000500301007387 */ /* 0x0001e20000100800 */
[----:B------:R-:W-:-:S04]  /*cb80*/  LEA.HI R0, R3, R3, RZ, 0x1 ;  /* 0x0000000303007211 */ /* 0x000fc800078f08ff */
[----:B------:R-:W-:-:S05]  /*cb90*/  LOP3.LUT R0, R0, 0xfffffffe, RZ, 0xc0, !PT ;  /* 0xfffffffe00007812 */ /* 0x000fca00078ec0ff */
[----:B------:R-:W-:-:S05]  /*cba0*/  IMAD.IADD R0, R3, 0x1, -R0 ;  /* 0x0000000103007824 */ /* 0x000fca00078e0a00 */
[----:B------:R-:W-:Y:S01]  /*cbb0*/  SHF.L.U32 R0, R0, 0x1f, RZ ;  /* 0x0000001f00007819 */ /* 0x000fe200000006ff */
[----:B------:R-:W-:Y:S01]  /*cbc0*/  NOP ;  /* 0x0000000000007918 */ /* 0x000fe20000000000 */
[----:B------:R0:W-:Y:S01]  /*cbd0*/  SYNCS.ARRIVE.TRANS64.A1T0 RZ, [R2+URZ+0x34800], RZ ;  /* 0x034800ff02ff79a7 */ /* 0x0001e2000810003f */
[----:B------:R-:W-:Y:S01]  /*cbe0*/  BSSY B0, `(.L_x_443) ;  /* 0x0000003000007945 */ /* 0x000fe20003800000 */
[----:B------:R-:W1:Y:S03]  /*cbf0*/  SYNCS.PHASECHK.TRANS64.TRYWAIT P0, [R2+URZ+0x34820], R0 ;  /* 0x03482000020075a7 */ /* 0x000e66000800017f */
[----:B01----:R-:W-:Y:S05]  /*cc00*/  @!P0 BRA `(.L_x_444) ;  /* 0x00000044007c8947 */ /* 0x003fea0003800000 */
.L_x_559:
[----:B------:R-:W-:Y:S05]  /*cc10*/  BSYNC B0 ;  /* 0x0000000000007941 */ /* 0x000fea0003800000 */
.L_x_443:
[----:B0-----:R-:W2:Y:S01]  /*cc20*/  LDL.LU R2, [R1+0x3c] ;  /* 0x00003c0001027983 */ /* 0x001ea20000300800 */
[----:B------:R-:W-:Y:S01]  /*cc30*/  BSSY B0, `(.L_x_445) ;  /* 0x0000226000007945 */ /* 0x000fe20003800000 */
[----:B--2---:R-:W-:-:S13]  /*cc40*/  ISETP.GE.AND P0, PT, R2, 0x81, PT ;  /* 0x000000810200780c */ /* 0x004fda0003f06270 */
[----:B------:R-:W-:Y:S05]  /*cc50*/  @!P0 BRA `(.L_x_446) ;  /* 0x00000020008c8947 */ /* 0x000fea0003800000 */
[----:B------:R-:W2:Y:S01]  /*cc60*/  LDL R2, [R1+0x30] ;  /* 0x0000300001027983 */ /* 0x000ea20000100800 */
[----:B------:R-:W-:Y:S01]  /*cc70*/  IMAD.MOV.U32 R0, RZ, RZ, 0x1 ;  /* 0x00000001ff007424 */ /* 0x000fe200078e00ff */
[----:B------:R-:W-:Y:S01]  /*cc80*/  BSSY B2, `(.L_x_447) ;  /* 0x00000bc000027945 */ /* 0x000fe20003800000 */
        /* <DEDUP_REMOVED lines=8> */
[----:B------:R-:W3:Y:S04]  /*cd10*/  LDL R3, [R1+0x8] ;  /* 0x0000080001037983 */ /* 0x000ee80000100800 */
[----:B------:R-:W4:Y:S01]  /*cd20*/  LDL R2, [R1+0x10] ;  /* 0x0000100001027983 */ /* 0x000f220000100800 */
[----:B------:R-:W-:Y:S01]  /*cd30*/  BSSY B1, `(.L_x_449) ;  /* 0x00000ac000017945 */ /* 0x000fe20003800000 */
[----:B--2---:R-:W-:-:S02]  /*cd40*/  ISETP.NE.AND P1, PT, R4, RZ, PT ;  /* 0x000000ff0400720c */ /* 0x004fc40003f25270 */
[----:B---3--:R-:W-:-:S04]  /*cd50*/  IADD3 R8, R3, 0x1, RZ ;  /* 0x0000000103087810 */ /* 0x008fc80007ffe0ff */
[----:B------:R-:W-:-:S04]  /*cd60*/  ISETP.NE.AND P0, PT, R8, 0x2, PT ;  /* 0x000000020800780c */ /* 0x000fc80003f05270 */
[----:B------:R-:W-:Y:S02]  /*cd70*/  SEL R10, RZ, 0x1, P0 ;  /* 0x00000001ff0a7807 */ /* 0x000fe40000000000 */
[----:B------:R-:W-:Y:S02]  /*cd80*/  SEL R8, R8, RZ, P0 ;  /* 0x000000ff08087207 */ /* 0x000fe40000000000 */
[----:B----4-:R-:W-:Y:S01]  /*cd90*/  LOP3.LUT R10, R2, R10, RZ, 0x3c, !PT ;  /* 0x0000000a020a7212 */ /* 0x010fe200078e3cff */
[----:B------:R-:W-:Y:S06]  /*cda0*/  @!P1 BRA `(.L_x_450) ;  /* 0x0000000800909947 */ /* 0x000fec0003800000 */
[----:B------:R0:W5:Y:S01]  /*cdb0*/  LDL R4, [R1] ;  /* 0x0000000001047983 */ /* 0x0001620000100800 */
[----:B------:R-:W-:Y:S02]  /*cdc0*/  ULDC.64 UR4, c[0x0][0x418] ;  /* 0x0001060000047ab9 */ /* 0x000fe40000000a00 */
[----:B------:R-:W-:-:S04]  /*cdd0*/  ISETP.NE.U32.AND P0, PT, RZ, UR4, PT ;  /* 0x00000004ff007c0c */ /* 0x000fc8000bf05070 */
[----:B------:R-:W-:-:S13]  /*cde0*/  ISETP.NE.AND.EX P0, PT, RZ, UR5, PT, P0 ;  /* 0x00000005ff007c0c */ /* 0x000fda000bf05300 */
[----:B0-----:R-:W-:Y:S05]  /*cdf0*/  @!P0 BRA `(.L_x_451) ;  /* 0x0000000000508947 */ /* 0x001fea0003800000 */
[----:B------:R-:W2:Y:S01]  /*ce00*/  LDL R11, [R1+0x1c] ;  /* 0x00001c00010b7983 */ /* 0x000ea20000100800 */
[----:B------:R-:W0:Y:S01]  /*ce10*/  LDC R5, c[0x0][0x43c] ;  /* 0x00010f00ff057b82 */ /* 0x000e220000000800 */
[----:B------:R-:W-:Y:S02]  /*ce20*/  ULDC.64 UR6, c[0x0][0x428] ;  /* 0x00010a0000067ab9 */ /* 0x000fe40000000a00 */
[----:B------:R-:W3:Y:S01]  /*ce30*/  LDL R7, [R1+0xc] ;  /* 0x00000c0001077983 */ /* 0x000ee20000100800 */
[----:B------:R-:W-:Y:S01]  /*ce40*/  ULDC.64 UR8, c[0x0][0x208] ;  /* 0x0000820000087ab9 */ /* 0x000fe20000000a00 */
[----:B0-----:R-:W-:-:S13]  /*ce50*/  ISETP.NE.AND P0, PT, R5, 0x1, PT ;  /* 0x000000010500780c */ /* 0x001fda0003f05270 */
[----:B------:R-:W0:Y:S02]  /*ce60*/  @P0 LDC.64 R2, c[0x0][0x440] ;  /* 0x00011000ff020b82 */ /* 0x000e240000000a00 */
[----:B0----5:R-:W-:-:S04]  /*ce70*/  @P0 IMAD.HI.U32 R4, R0, R2, RZ ;  /* 0x0000000200040227 */ /* 0x021fc800078e00ff */
[----:B------:R-:W-:Y:S01]  /*ce80*/  IMAD.MOV.U32 R2, RZ, RZ, R0 ;  /* 0x000000ffff027224 */ /* 0x000fe200078e0000 */
[----:B------:R-:W-:-:S05]  /*ce90*/  @P0 SHF.R.U32.HI R2, RZ, R3, R4 ;  /* 0x00000003ff020219 */ /* 0x000fca0000011604 */
[----:B------:R-:W-:-:S04]  /*cea0*/  IMAD.MOV R3, RZ, RZ, -R2 ;  /* 0x000000ffff037224 */ /* 0x000fc800078e0a02 */
[----:B------:R-:W-:Y:S01]  /*ceb0*/  IMAD R0, R5, R3, R0 ;  /* 0x0000000305007224 */ /* 0x000fe200078e0200 */
[----:B------:R-:W-:Y:S01]  /*cec0*/  SHF.R.S32.HI R3, RZ, 0x1f, R2 ;  /* 0x0000001fff037819 */ /* 0x000fe20000011402 */
[----:B--2---:R-:W-:-:S04]  /*ced0*/  IMAD R4, R11, UR6, RZ ;  /* 0x000000060b047c24 */ /* 0x004fc8000f8e02ff */
[C---:B---3--:R-:W-:Y:S02]  /*cee0*/  IMAD R4, R7.reuse, UR7, R4 ;  /* 0x0000000707047c24 */ /* 0x048fe4000f8e0204 */
[----:B------:R-:W-:-:S04]  /*cef0*/  IMAD.WIDE.U32 R2, R7, UR6, R2 ;  /* 0x0000000607027c25 */ /* 0x000fc8000f8e0002 */
[----:B------:R-:W-:Y:S01]  /*cf00*/  IMAD.IADD R3, R4, 0x1, R3 ;  /* 0x0000000104037824 */ /* 0x000fe200078e0203 */
[----:B------:R-:W-:-:S04]  /*cf10*/  LEA R4, P0, R2, UR4, 0x2 ;  /* 0x0000000402047c11 */ /* 0x000fc8000f8010ff */
[----:B------:R-:W-:-:S05]  /*cf20*/  LEA.HI.X R5, R2, UR5, R3, 0x2, P0 ;  /* 0x0000000502057c11 */ /* 0x000fca00080f1403 */
[----:B------:R0:W5:Y:S04]  /*cf30*/  LDG.E R4, desc[UR8][R4.64] ;  /* 0x0000000804047981 */ /* 0x000168000c1e1900 */
.L_x_451:
[----:B------:R-:W2:Y:S01]  /*cf40*/  LDL R2, [R1+0x4] ;  /* 0x0000040001027983 */ /* 0x000ea20000100800 */
[----:B------:R-:W-:Y:S01]  /*cf50*/  BSSY B3, `(.L_x_452) ;  /* 0x0000005000037945 */ /* 0x000fe20003800000 */
[----:B--2---:R-:W-:Y:S01]  /*cf60*/  IMAD R3, R8, 0x8, R2 ;  /* 0x0000000808037824 */ /* 0x004fe200078e0202 */
[----:B------:R-:W-:-:S04]  /*cf70*/  SHF.L.U32 R2, R10, 0x1f, RZ ;  /* 0x0000001f0a027819 */ /* 0x000fc800000006ff */
[----:B------:R-:W1:Y:S02]  /*cf80*/  SYNCS.PHASECHK.TRANS64.TRYWAIT P0, [R3+URZ+0x34840], R2 ;  /* 0x03484002030075a7 */ /* 0x000e64000800017f */
[----:B-1----:R-:W-:Y:S05]  /*cf90*/  @!P0 BRA `(.L_x_453) ;  /* 0x0000004000b08947 */ /* 0x002fea0003800000 */
.L_x_560:
[----:B------:R-:W-:Y:S05]  /*cfa0*/  BSYNC B3 ;  /* 0x0000000000037941 */ /* 0x000fea0003800000 */
.L_x_452:
[----:B0-----:R-:W0:Y:S01]  /*cfb0*/  S2R R5, SR_TID.X ;  /* 0x0000000000057919 */ /* 0x001e220000002100 */
[----:B------:R-:W-:Y:S01]  /*cfc0*/  BSSY B3, `(.L_x_454) ;  /* 0x000000b000037945 */ /* 0x000fe20003800000 */
[----:B0-----:R-:W-:-:S04]  /*cfd0*/  LOP3.LUT R5, R5, 0x7f, RZ, 0xc0, !PT ;  /* 0x0000007f05057812 */ /* 0x001fc800078ec0ff */
[----:B------:R-:W-:-:S13]  /*cfe0*/  ISETP.NE.AND P1, PT, R5, RZ, PT ;  /* 0x000000ff0500720c */ /* 0x000fda0003f25270 */
[----:B------:R-:W-:Y:S05]  /*cff0*/  @P1 BRA `(.L_x_455) ;  /* 0x00000000001c1947 */ /* 0x000fea0003800000 */
[----:B------:R-:W0:Y:S01]  /*d000*/  S2R R5, SR_TID.X ;  /* 0x0000000000057919 */ /* 0x000e220000002100 */
[----:B-1----:R-:W-:-:S04]  /*d010*/  IMAD.MOV.U32 R2, RZ, RZ, 0xc000 ;  /* 0x0000c000ff027424 */ /* 0x002fc800078e00ff */
[----:B------:R2:W-:Y:S01]  /*d020*/  SYNCS.ARRIVE.TRANS64 RZ, [R3+URZ+0x34830], R2 ;  /* 0x0348300203ff79a7 */ /* 0x0005e2000800003f */
[----:B0-----:R-:W-:-:S04]  /*d030*/  LOP3.LUT R5, R5, 0x1f, RZ, 0xc0, !PT ;  /* 0x0000001f05057812 */ /* 0x001fc800078ec0ff */
[----:B------:R-:W-:-:S13]  /*d040*/  ISETP.NE.AND P0, PT, R5, RZ, PT ;  /* 0x000000ff0500720c */ /* 0x000fda0003f05270 */
[----:B--2---:R-:W-:Y:S05]  /*d050*/  @!P0 BRA `(.L_x_455) ;  /* 0x0000000000048947 */ /* 0x004fea0003800000 */
[----:B------:R-:W-:Y:S01]  /*d060*/  BPT.TRAP 0x1 ;  /* 0x000000040000795c */ /* 0x000fe20000300000 */
.L_x_455:
[----:B------:R-:W-:Y:S05]  /*d070*/  BSYNC B3 ;  /* 0x0000000000037941 */ /* 0x000fea0003800000 */
.L_x_454:
[----:B------:R-:W2:Y:S04]  /*d080*/  LDL R5, [R1+0x4] ;  /* 0x0000040001057983 */ /* 0x000ea80000100800 */
[----:B-1----:R-:W3:Y:S01]  /*d090*/  LDL R2, [R1+0x18] ;  /* 0x0000180001027983 */ /* 0x002ee20000100800 */
        /* <DEDUP_REMOVED lines=8> */
[----:B--2---:R-:W-:-:S02]  /*d120*/  IMAD R7, R8, 0xc000, R5 ;  /* 0x0000c00008077824 */ /* 0x004fc400078e0205 */
[----:B---3--:R-:W-:-:S03]  /*d130*/  IMAD R2, R0, 0x80, R2 ;  /* 0x0000008000027824 */ /* 0x008fc600078e0202 */
[----:B------:R-:W-:-:S07]  /*d140*/  IADD3 R5, R7, 0x1c400, RZ ;  /* 0x0001c40007057810 */ /* 0x000fce0007ffe0ff */
.L_x_456:
        /* <DEDUP_REMOVED lines=16> */
.L_x_457:
        /* <DEDUP_REMOVED lines=15> */
.L_x_458:
        /* <DEDUP_REMOVED lines=10> */
[----:B------:R-:W2:Y:S04]  /*d3e0*/  LDL.LU R12, [R1+0x10] ;  /* 0x00001000010c7983 */ /* 0x000ea80000300800 */
[----:B------:R-:W3:Y:S01]  /*d3f0*/  LDL R7, [R1+0x8] ;  /* 0x0000080001077983 */ /* 0x000ee20000100800 */
[----:B------:R-:W-:Y:S01]  /*d400*/  BSSY B3, `(.L_x_459) ;  /* 0x0000005000037945 */ /* 0x000fe20003800000 */
[----:B--2---:R-:W-:Y:S01]  /*d410*/  SHF.L.U32 R2, R12, 0x1f, RZ ;  /* 0x0000001f0c027819 */ /* 0x004fe200000006ff */
[----:B---3--:R-:W-:-:S04]  /*d420*/  IMAD R3, R7, 0x8, R6 ;  /* 0x0000000807037824 */ /* 0x008fc800078e0206 */
[----:B------:R-:W0:Y:S02]  /*d430*/  SYNCS.PHASECHK.TRANS64.TRYWAIT P0, [R3+URZ+0x60], R2 ;  /* 0x00006002030075a7 */ /* 0x000e24000800017f */
[----:B0-----:R-:W-:Y:S05]  /*d440*/  @!P0 BRA `(.L_x_460) ;  /* 0x0000003c00988947 */ /* 0x001fea0003800000 */
.L_x_561:
[----:B------:R-:W-:Y:S05]  /*d450*/  BSYNC B3 ;  /* 0x0000000000037941 */ /* 0x000fea0003800000 */
.L_x_459:
[----:B------:R1:W5:Y:S04]  /*d460*/  LDL R17, [R1+0x4] ;  /* 0x0000040001117983 */ /* 0x0003680000100800 */
[----:B------:R1:W5:Y:S01]  /*d470*/  LDL R15, [R1+0x8] ;  /* 0x00000800010f7983 */ /* 0x0003620000100800 */
[----:B------:R-:W-:Y:S01]  /*d480*/  BSSY B3, `(.L_x_461) ;  /* 0x000000c000037945 */ /* 0x000fe20003800000 */
[----:B------:R-:W-:Y:S02]  /*d490*/  IMAD.MOV.U32 R12, RZ, RZ, 0x0 ;  /* 0x00000000ff0c7424 */ /* 0x000fe400078e00ff */
[----:B------:R-:W-:Y:S01]  /*d4a0*/  IMAD.MOV.U32 R13, RZ, RZ, 0x14f00000 ;  /* 0x14f00000ff0d7424 */ /* 0x000fe200078e00ff */
[----:B------:R-:W-:Y:S06]  /*d4b0*/  @P1 BRA `(.L_x_462) ;  /* 0x0000000000201947 */ /* 0x000fec0003800000 */
[----:B------:R-:W2:Y:S01]  /*d4c0*/  S2R R5, SR_TID.X ;  /* 0x0000000000057919 */ /* 0x000ea20000002100 */
[----:B0----5:R-:W-:Y:S02]  /*d4d0*/  IMAD R2, R15, 0x8, R17 ;  /* 0x000000080f027824 */ /* 0x021fe400078e0211 */
[----:B------:R-:W-:-:S04]  /*d4e0*/  IMAD.MOV.U32 R3, RZ, RZ, 0x8000 ;  /* 0x00008000ff037424 */ /* 0x000fc800078e00ff */
[----:B------:R3:W-:Y:S01]  /*d4f0*/  SYNCS.ARRIVE.TRANS64 RZ, [R2+URZ+0x34850], R3 ;  /* 0x0348500302ff79a7 */ /* 0x0007e2000800003f */
[----:B--2---:R-:W-:-:S04]  /*d500*/  LOP3.LUT R5, R5, 0x1f, RZ, 0xc0, !PT ;  /* 0x0000001f05057812 */ /* 0x004fc800078ec0ff */
[----:B------:R-:W-:-:S13]  /*d510*/  ISETP.NE.AND P0, PT, R5, RZ, PT ;  /* 0x000000ff0500720c */ /* 0x000fda0003f05270 */
[----:B---3--:R-:W-:Y:S05]  /*d520*/  @!P0 BRA `(.L_x_462) ;  /* 0x0000000000048947 */ /* 0x008fea0003800000 */
[----:B------:R-:W-:Y:S01]  /*d530*/  BPT.TRAP 0x1 ;  /* 0x000000040000795c */ /* 0x000fe20000300000 */
.L_x_462:
[----:B------:R-:W-:Y:S05]  /*d540*/  BSYNC B3 ;  /* 0x0000000000037941 */ /* 0x000fea0003800000 */
.L_x_461:
[----:B------:R-:W2:Y:S04]  /*d550*/  LDL R7, [R1+0x18] ;  /* 0x0000180001077983 */ /* 0x000ea80000100800 */
[----:B0-----:R-:W2:Y:S01]  /*d560*/  LDL.LU R3, [R1+0x14] ;  /* 0x0000140001037983 */ /* 0x001ea20000300800 */
[----:B------:R-:W-:Y:S01]  /*d570*/  R2UR UR10, R11 ;  /* 0x000000000b0a72ca */ /* 0x000fe200000e0000 */
[----:B-----5:R-:W-:Y:S01]  /*d580*/  IMAD R2, R15, 0x8000, R17 ;  /* 0x000080000f027824 */ /* 0x020fe200078e0211 */
[----:B------:R-:W-:Y:S01]  /*d590*/  R2UR UR6, R12 ;  /* 0x000000000c0672ca */ /* 0x000fe200000e0000 */
[----:B------:R-:W-:Y:S01]  /*d5a0*/  UIADD3 UR4, UP0, UR36, 0x470, URZ ;  /* 0x0000047024047890 */ /* 0x000fe2000ff1e03f */
[----:B------:R-:W-:Y:S02]  /*d5b0*/  R2UR UR7, R13 ;  /* 0x000000000d0772ca */ /* 0x000fe400000e0000 */
[----:B------:R-:W-:Y:S01]  /*d5c0*/  LEA R5, R15, R17, 0x3 ;  /* 0x000000110f057211 */ /* 0x000fe200078e18ff */
[----:B------:R-:W-:Y:S01]  /*d5d0*/  UIADD3.X UR5, URZ, UR37, URZ, UP0, !UPT ;  /* 0x000000253f057290 */ /* 0x000fe200087fe43f */
[----:B------:R-:W-:-:S03]  /*d5e0*/  PLOP3.LUT P0, PT, PT, PT, PT, 0x80, 0x0 ;  /* 0x000000000000781c */ /* 0x000fc60003f0f070 */
[----:B------:R-:W-:Y:S02]  /*d5f0*/  VIADD R5, R5, 0x34850 ;  /* 0x0003485005057836 */ /* 0x000fe40000000000 */
[----:B--2---:R-:W-:Y:S02]  /*d600*/  IMAD R3, R3, 0x80, R7 ;  /* 0x0000008003037824 */ /* 0x004fe400078e0207 */
[----:B------:R-:W-:-:S07]  /*d610*/  VIADD R7, R2, 0x400 ;  /* 0x0000040002077836 */ /* 0x000fce0000000000 */
.L_x_463:
[----:B------:R-:W2:Y:S01]  /*d620*/  LDL R11, [R1] ;  /* 0x00000000010b7983 */ /* 0x000ea20000100800 */
[----:B------:R-:W-:-:S13]  /*d630*/  @P0 ELECT P1, URZ, PT ;  /* 0x00000000003f082f */ /* 0x000fda0003820000 */
[----:B------:R-:W-:Y:S02]  /*d640*/  @P1 R2UR UR12, R18 ;  /* 0x00000000120c12ca */ /* 0x000fe400000e0000 */
[----:B------:R-:W-:Y:S02]  /*d650*/  @P1 R2UR UR11, R3 ;  /* 0x00000000030b12ca */ /* 0x000fe400000e0000 */
[----:B------:R-:W-:Y:S02]  /*d660*/  @P1 R2UR UR9, R5 ;  /* 0x00000000050912ca */ /* 0x000fe400000e0000 */
[----:B------:R-:W-:Y:S02]  /*d670*/  @P1 R2UR UR8, R7 ;  /* 0x00000000070812ca */ /* 0x000fe400000e0000 */
[----:B------:R-:W-:Y:S02]  /*d680*/  @P1 PLOP3.LUT P0, PT, P1, PT, PT, 0x8, 0x0 ;  /* 0x000000000000181c */ /* 0x000fe40000f0e170 */
[----:B--2---:R-:W-:-:S02]  /*d690*/  @P1 R2UR UR13, R11 ;  /* 0x000000000b0d12ca */ /* 0x004fc400000e0000 */
[----:B------:R-:W-:-:S11]  /*d6a0*/  PLOP3.LUT P1, PT, PT, PT, PT, 0x8, 0x0 ;  /* 0x000000000000781c */ /* 0x000fd60003f2e170 */
[----:B------:R0:W-:Y:S02]  /*d6b0*/  UTMALDG.4D [UR8], [UR4], desc[UR6] ;  /* 0x00000608040075b4 */ /* 0x0001e40008019000 */
[----:B0-----:R-:W-:Y:S05]  /*d6c0*/  @P0 BRA.U.ANY `(.L_x_463) ;  /* 0xfffffffd00d40947 */ /* 0x001fea000393ffff */
[----:B------:R-:W-:Y:S01]  /*d6d0*/  R2UR UR10, R14 ;  /* 0x000000000e0a72ca */ /* 0x000fe200000e0000 */
[----:B------:R-:W-:Y:S01]  /*d6e0*/  VIADD R2, R2, 0x4400 ;  /* 0x0000440002027836 */ /* 0x000fe20000000000 */
[----:B------:R-:W-:Y:S02]  /*d6f0*/  R2UR UR6, R12 ;  /* 0x000000000c0672ca */ /* 0x000fe400000e0000 */
[----:B------:R-:W-:Y:S02]  /*d700*/  R2UR UR7, R13 ;  /* 0x000000000d0772ca */ /* 0x000fe400000e0000 */
[----:B------:R-:W-:-:S13]  /*d710*/  PLOP3.LUT P0, PT, PT, PT, PT, 0x80, 0x0 ;  /* 0x000000000000781c */ /* 0x000fda0003f0f070 */
.L_x_464:
        /* <DEDUP_REMOVED lines=11> */
[----:B------:R0:W-:Y:S04]  /*d7d0*/  STL [R1], R4 ;  /* 0x0000000401007387 */ /* 0x0001e80000100800 */
[----:B------:R0:W-:Y:S02]  /*d7e0*/  STL [R1+0x14], R0 ;  /* 0x0000140001007387 */ /* 0x0001e40000100800 */
.L_x_450:
[----:B------:R-:W-:Y:S05]  /*d7f0*/  BSYNC B1 ;  /* 0x0000000000017941 */ /* 0x000fea0003800000 */
.L_x_449:
[----:B0-----:R-:W2:Y:S04]  /*d800*/  LDL.LU R0, [R1+0x30] ;  /* 0x0000300001007983 */ /* 0x001ea80000300800 */
[----:B------:R0:W-:Y:S04]  /*d810*/  STL [R1+0x8], R8 ;  /* 0x0000080801007387 */ /* 0x0001e80000100800 */
[----:B------:R0:W-:Y:S02]  /*d820*/  STL [R1+0x10], R10 ;  /* 0x0000100a01007387 */ /* 0x0001e40000100800 */
[----:B0-2---:R-:W-:-:S07]  /*d830*/  VIADD R0, R0, 0xfffffffd ;  /* 0xfffffffd00007836 */ /* 0x005fce0000000000 */
.L_x_448:
[----:B------:R-:W-:Y:S05]  /*d840*/  BSYNC B2 ;  /* 0x0000000000027941 */ /* 0x000fea0003800000 */
.L_x_447:
[----:B------:R-:W2:Y:S01]  /*d850*/  LDL.LU R2, [R1+0x2c] ;  /* 0x00002c0001027983 */ /* 0x000ea20000300800 */
[----:B------:R-:W-:-:S05]  /*d860*/  IMAD.MOV R9, RZ, RZ, -R9 ;  /* 0x000000ffff097224 */ /* 0x000fca00078e0a09 */
[----:B--2---:R-:W-:-:S13]  /*d870*/  ISETP.NE.AND P0, PT, R2, R9, PT ;  /* 0x000000090200720c */ /* 0x004fda0003f05270 */
[----:B------:R-:W-:Y:S05]  /*d880*/  @!P0 BRA `(.L_x_446) ;  /* 0x0000001400808947 */ /* 0x000fea0003800000 */
[----:B------:R0:W5:Y:S02]  /*d890*/  LDL R8, [R1] ;  /* 0x0000000001087983 */ /* 0x0001640000100800 */
.L_x_497:
[----:B--2---:R-:W2:Y:S04]  /*d8a0*/  LDL R4, [R1+0x20] ;  /* 0x0000200001047983 */ /* 0x004ea80000100800 */
[----:B---3--:R-:W3:Y:S04]  /*d8b0*/  LDL R3, [R1+0x8] ;  /* 0x0000080001037983 */ /* 0x008ee80000100800 */
[----:B----4-:R-:W4:Y:S01]  /*d8c0*/  LDL R2, [R1+0x10] ;  /* 0x0000100001027983 */ /* 0x010f220000100800 */
[----:B------:R-:W-:Y:S05]  /*d8d0*/  YIELD ;  /* 0x0000000000007946 */ /* 0x000fea0003800000 */
[----:B------:R-:W-:Y:S01]  /*d8e0*/  BSSY B1, `(.L_x_465) ;  /* 0x00000aa000017945 */ /* 0x000fe20003800000 */
[----:B--2---:R-:W-:Y:S01]  /*d8f0*/  ISETP.NE.AND P1, PT, R4, RZ, PT ;  /* 0x000000ff0400720c */ /* 0x004fe20003f25270 */
[----:B---3--:R-:W-:-:S05]  /*d900*/  VIADD R4, R3, 0x1 ;  /* 0x0000000103047836 */ /* 0x008fca0000000000 */
[----:B------:R-:W-:-:S04]  /*d910*/  ISETP.NE.AND P0, PT, R4, 0x2, PT ;  /* 0x000000020400780c */ /* 0x000fc80003f05270 */
[----:B------:R-:W-:Y:S02]  /*d920*/  SEL R5, RZ, 0x1, P0 ;  /* 0x00000001ff057807 */ /* 0x000fe40000000000 */
[----:B------:R-:W-:Y:S02]  /*d930*/  SEL R4, R4, RZ, P0 ;  /* 0x000000ff04047207 */ /* 0x000fe40000000000 */
[----:B----4-:R-:W-:Y:S01]  /*d940*/  LOP3.LUT R5, R2, R5, RZ, 0x3c, !PT ;  /* 0x0000000502057212 */ /* 0x010fe200078e3cff */
[----:B------:R-:W-:Y:S06]  /*d950*/  @!P1 BRA `(.L_x_466) ;  /* 0x0000000800889947 */ /* 0x000fec0003800000 */
[----:B------:R-:W-:Y:S01]  /*d960*/  ULDC.64 UR4, c[0x0][0x418] ;  /* 0x0001060000047ab9 */ /* 0x000fe20000000a00 */
[----:B------:R-:W-:Y:S02]  /*d970*/  MOV R7, R0 ;  /* 0x0000000000077202 */ /* 0x000fe40000000f00 */
[----:B------:R-:W-:-:S04]  /*d980*/  ISETP.NE.U32.AND P0, PT, RZ, UR4, PT ;  /* 0x00000004ff007c0c */ /* 0x000fc8000bf05070 */
[----:B------:R-:W-:-:S13]  /*d990*/  ISETP.NE.AND.EX P0, PT, RZ, UR5, PT, P0 ;  /* 0x00000005ff007c0c */ /* 0x000fda000bf05300 */
[----:B------:R-:W-:Y:S05]  /*d9a0*/  @!P0 BRA `(.L_x_467) ;  /* 0x0000000000508947 */ /* 0x000fea0003800000 */
[----:B------:R-:W2:Y:S01]  /*d9b0*/  LDL R10, [R1+0x1c] ;  /* 0x00001c00010a7983 */ /* 0x000ea20000100800 */
[----:B-----5:R-:W3:Y:S01]  /*d9c0*/  LDC R8, c[0x0][0x43c] ;  /* 0x00010f00ff087b82 */ /* 0x020ee20000000800 */
[----:B------:R-:W-:Y:S02]  /*d9d0*/  ULDC.64 UR6, c[0x0][0x428] ;  /* 0x00010a0000067ab9 */ /* 0x000fe40000000a00 */
[----:B------:R-:W4:Y:S01]  /*d9e0*/  LDL R9, [R1+0xc] ;  /* 0x00000c0001097983 */ /* 0x000f220000100800 */
[----:B------:R-:W-:Y:S01]  /*d9f0*/  ULDC.64 UR8, c[0x0][0x208] ;  /* 0x0000820000087ab9 */ /* 0x000fe20000000a00 */
[----:B---3--:R-:W-:-:S13]  /*da00*/  ISETP.NE.AND P0, PT, R8, 0x1, PT ;  /* 0x000000010800780c */ /* 0x008fda0003f05270 */
[----:B------:R-:W3:Y:S02]  /*da10*/  @P0 LDC.64 R2, c[0x0][0x440] ;  /* 0x00011000ff020b82 */ /* 0x000ee40000000a00 */
[----:B---3--:R-:W-:-:S04]  /*da20*/  @P0 IMAD.HI.U32 R7, R0, R2, RZ ;  /* 0x0000000200070227 */ /* 0x008fc800078e00ff */
[----:B------:R-:W-:Y:S01]  /*da30*/  IMAD.MOV.U32 R2, RZ, RZ, R0 ;  /* 0x000000ffff027224 */ /* 0x000fe200078e0000 */
[----:B------:R-:W-:-:S04]  /*da40*/  @P0 SHF.R.U32.HI R2, RZ, R3, R7 ;  /* 0x00000003ff020219 */ /* 0x000fc80000011607 */
[--C-:B------:R-:W-:Y:S01]  /*da50*/  SHF.R.S32.HI R3, RZ, 0x1f, R2.reuse ;  /* 0x0000001fff037819 */ /* 0x100fe20000011402 */
[----:B------:R-:W-:-:S04]  /*da60*/  IMAD.MOV R7, RZ, RZ, -R2 ;  /* 0x000000ffff077224 */ /* 0x000fc800078e0a02 */
[----:B------:R-:W-:Y:S02]  /*da70*/  IMAD R7, R8, R7, R0 ;  /* 0x0000000708077224 */ /* 0x000fe400078e0200 */
[----:B--2---:R-:W-:-:S04]  /*da80*/  IMAD R8, R10, UR6, RZ ;  /* 0x000000060a087c24 */ /* 0x004fc8000f8e02ff */
[C---:B----4-:R-:W-:Y:S02]  /*da90*/  IMAD R8, R9.reuse, UR7, R8 ;  /* 0x0000000709087c24 */ /* 0x050fe4000f8e0208 */
[----:B------:R-:W-:-:S04]  /*daa0*/  IMAD.WIDE.U32 R2, R9, UR6, R2 ;  /* 0x0000000609027c25 */ /* 0x000fc8000f8e0002 */
[----:B------:R-:W-:Y:S01]  /*dab0*/  IMAD.IADD R3, R8, 0x1, R3 ;  /* 0x0000000108037824 */ /* 0x000fe200078e0203 */
[----:B------:R-:W-:-:S04]  /*dac0*/  LEA R8, P0, R2, UR4, 0x2 ;  /* 0x0000000402087c11 */ /* 0x000fc8000f8010ff */
[----:B------:R-:W-:-:S05]  /*dad0*/  LEA.HI.X R9, R2, UR5, R3, 0x2, P0 ;  /* 0x0000000502097c11 */ /* 0x000fca00080f1403 */
[----:B------:R2:W5:Y:S04]  /*dae0*/  LDG.E R8, desc[UR8][R8.64] ;  /* 0x0000000808087981 */ /* 0x000568000c1e1900 */
.L_x_467:
[----:B------:R-:W3:Y:S01]  /*daf0*/  LDL R2, [R1+0x4] ;  /* 0x0000040001027983 */ /* 0x000ee20000100800 */
[----:B------:R-:W-:Y:S01]  /*db00*/  BSSY B2, `(.L_x_468) ;  /* 0x0000005000027945 */ /* 0x000fe20003800000 */
[----:B---3--:R-:W-:Y:S01]  /*db10*/  IMAD R3, R4, 0x8, R2 ;  /* 0x0000000804037824 */ /* 0x008fe200078e0202 */
[----:B------:R-:W-:-:S04]  /*db20*/  SHF.L.U32 R2, R5, 0x1f, RZ ;  /* 0x0000001f05027819 */ /* 0x000fc800000006ff */
[----:B------:R-:W3:Y:S02]  /*db30*/  SYNCS.PHASECHK.TRANS64.TRYWAIT P0, [R3+URZ+0x34840], R2 ;  /* 0x03484002030075a7 */ /* 0x000ee4000800017f */
[----:B---3--:R-:W-:Y:S05]  /*db40*/  @!P0 BRA `(.L_x_469) ;  /* 0x0000003400ec8947 */ /* 0x008fea0003800000 */
.L_x_562:
[----:B------:R-:W-:Y:S05]  /*db50*/  BSYNC B2 ;  /* 0x0000000000027941 */ /* 0x000fea0003800000 */
.L_x_468:
[----:B--2---:R-:W2:Y:S01]  /*db60*/  S2R R9, SR_TID.X ;  /* 0x0000000000097919 */ /* 0x004ea20000002100 */
[----:B------:R-:W-:Y:S01]  /*db70*/  BSSY B2, `(.L_x_470) ;  /* 0x000000b000027945 */ /* 0x000fe20003800000 */
[----:B--2---:R-:W-:-:S04]  /*db80*/  LOP3.LUT R9, R9, 0x7f, RZ, 0xc0, !PT ;  /* 0x0000007f09097812 */ /* 0x004fc800078ec0ff */
[----:B------:R-:W-:-:S13]  /*db90*/  ISETP.NE.AND P1, PT, R9, RZ, PT ;  /* 0x000000ff0900720c */ /* 0x000fda0003f25270 */
[----:B------:R-:W-:Y:S05]  /*dba0*/  @P1 BRA `(.L_x_471) ;  /* 0x00000000001c1947 */ /* 0x000fea0003800000 */
[----:B------:R-:W2:Y:S01]  /*dbb0*/  S2R R9, SR_TID.X ;  /* 0x0000000000097919 */ /* 0x000ea20000002100 */
[----:B---3--:R-:W-:-:S04]  /*dbc0*/  IMAD.MOV.U32 R2, RZ, RZ, 0xc000 ;  /* 0x0000c000ff027424 */ /* 0x008fc800078e00ff */
[----:B------:R4:W-:Y:S01]  /*dbd0*/  SYNCS.ARRIVE.TRANS64 RZ, [R3+URZ+0x34830], R2 ;  /* 0x0348300203ff79a7 */ /* 0x0009e2000800003f */
[----:B--2---:R-:W-:-:S04]  /*dbe0*/  LOP3.LUT R9, R9, 0x1f, RZ, 0xc0, !PT ;  /* 0x0000001f09097812 */ /* 0x004fc800078ec0ff */
[----:B------:R-:W-:-:S13]  /*dbf0*/  ISETP.NE.AND P0, PT, R9, RZ, PT ;  /* 0x000000ff0900720c */ /* 0x000fda0003f05270 */
[----:B----4-:R-:W-:Y:S05]  /*dc00*/  @!P0 BRA `(.L_x_471) ;  /* 0x0000000000048947 */ /* 0x010fea0003800000 */
[----:B------:R-:W-:Y:S01]  /*dc10*/  BPT.TRAP 0x1 ;  /* 0x000000040000795c */ /* 0x000fe20000300000 */
.L_x_471:
[----:B------:R-:W-:Y:S05]  /*dc20*/  BSYNC B2 ;  /* 0x0000000000027941 */ /* 0x000fea0003800000 */
.L_x_470:
[----:B------:R-:W2:Y:S04]  /*dc30*/  LDL R9, [R1+0x4] ;  /* 0x0000040001097983 */ /* 0x000ea80000100800 */
[----:B---3--:R-:W3:Y:S01]  /*dc40*/  LDL R2, [R1+0x18] ;  /* 0x0000180001027983 */ /* 0x008ee20000100800 */
        /* <DEDUP_REMOVED lines=11> */
.L_x_472:
        /* <DEDUP_REMOVED lines=9> */
[----:B--2---:R-:W-:Y:S05]  /*dd90*/  @P0 BRA.U.ANY `(.L_x_472) ;  /* 0xfffffffd00d80947 */ /* 0x004fea000393ffff */
[----:B------:R-:W-:Y:S01]  /*dda0*/  IMAD.MOV.U32 R14, RZ, RZ, 0x40 ;  /* 0x00000040ff0e7424 */ /* 0x000fe200078e00ff */
[----:B------:R-:W-:Y:S01]  /*ddb0*/  PLOP3.LUT P0, PT, PT, PT, PT, 0x80, 0x0 ;  /* 0x000000000000781c */ /* 0x000fe20003f0f070 */
[----:B------:R-:W-:Y:S01]  /*ddc0*/  VIADD R10, R9, 0x20400 ;  /* 0x00020400090a7836 */ /* 0x000fe20000000000 */
[----:B------:R-:W-:Y:S01]  /*ddd0*/  UMOV UR6, 0x0 ;  /* 0x0000000000067882 */ /* 0x000fe20000000000 */
[----:B------:R-:W-:Y:S01]  /*dde0*/  UMOV UR7, 0x14f00000 ;  /* 0x14f0000000077882 */ /* 0x000fe20000000000 */
[----:B------:R-:W-:-:S15]  /*ddf0*/  R2UR UR10, R14 ;  /* 0x000000000e0a72ca */ /* 0x000fde00000e0000 */
.L_x_473:
        /* <DEDUP_REMOVED lines=10> */
[----:B------:R-:W-:Y:S01]  /*dea0*/  PLOP3.LUT P0, PT, PT, PT, PT, 0x80, 0x0 ;  /* 0x000000000000781c */ /* 0x000fe20003f0f070 */
[----:B------:R-:W-:Y:S01]  /*deb0*/  VIADD R9, R9, 0x24400 ;  /* 0x0002440009097836 */ /* 0x000fe20000000000 */
[----:B------:R-:W-:Y:S01]  /*dec0*/  UMOV UR6, 0x0 ;  /* 0x0000000000067882 */ /* 0x000fe20000000000 */
[----:B------:R-:W-:Y:S01]  /*ded0*/  UMOV UR7, 0x14f00000 ;  /* 0x14f0000000077882 */ /* 0x000fe20000000000 */
[----:B------:R-:W-:-:S09]  /*dee0*/  UMOV UR10, 0x80 ;  /* 0x00000080000a7882 */ /* 0x000fd20000000000 */
.L_x_474:
        /* <DEDUP_REMOVED lines=10> */
[----:B------:R-:W2:Y:S04]  /*df90*/  LDL.LU R12, [R1+0x10] ;  /* 0x00001000010c7983 */ /* 0x000ea80000300800 */
[----:B------:R-:W3:Y:S01]  /*dfa0*/  LDL R10, [R1+0x8] ;  /* 0x00000800010a7983 */ /* 0x000ee20000100800 */
[----:B------:R-:W-:Y:S01]  /*dfb0*/  BSSY B2, `(.L_x_475) ;  /* 0x0000005000027945 */ /* 0x000fe20003800000 */
[----:B--2---:R-:W-:Y:S01]  /*dfc0*/  SHF.L.U32 R3, R12, 0x1f, RZ ;  /* 0x0000001f0c037819 */ /* 0x004fe200000006ff */
[----:B---3--:R-:W-:-:S04]  /*dfd0*/  IMAD R2, R10, 0x8, R6 ;  /* 0x000000080a027824 */ /* 0x008fc800078e0206 */
[----:B------:R-:W2:Y:S02]  /*dfe0*/  SYNCS.PHASECHK.TRANS64.TRYWAIT P0, [R2+URZ+0x60], R3 ;  /* 0x00006003020075a7 */ /* 0x000ea4000800017f */
[----:B--2---:R-:W-:Y:S05]  /*dff0*/  @!P0 BRA `(.L_x_476) ;  /* 0x0000003000d48947 */ /* 0x004fea0003800000 */
.L_x_563:
[----:B------:R-:W-:Y:S05]  /*e000*/  BSYNC B2 ;  /* 0x0000000000027941 */ /* 0x000fea0003800000 */
.L_x_475:
[----:B------:R-:W-:Y:S01]  /*e010*/  BSSY B2, `(.L_x_477) ;  /* 0x000000b000027945 */ /* 0x000fe20003800000 */
[----:B------:R-:W-:Y:S02]  /*e020*/  IMAD.MOV.U32 R12, RZ, RZ, 0x0 ;  /* 0x00000000ff0c7424 */ /* 0x000fe400078e00ff */
[----:B------:R-:W-:Y:S01]  /*e030*/  IMAD.MOV.U32 R13, RZ, RZ, 0x14f00000 ;  /* 0x14f00000ff0d7424 */ /* 0x000fe200078e00ff */
[----:B------:R-:W-:Y:S06]  /*e040*/  @P1 BRA `(.L_x_478) ;  /* 0x00000000001c1947 */ /* 0x000fec0003800000 */
[----:B------:R-:W3:Y:S01]  /*e050*/  S2R R9, SR_TID.X ;  /* 0x0000000000097919 */ /* 0x000ee20000002100 */
[----:B--2---:R-:W-:-:S04]  /*e060*/  IMAD.MOV.U32 R3, RZ, RZ, 0x8000 ;  /* 0x00008000ff037424 */ /* 0x004fc800078e00ff */
[----:B------:R4:W-:Y:S01]  /*e070*/  SYNCS.ARRIVE.TRANS64 RZ, [R2+URZ+0x50], R3 ;  /* 0x0000500302ff79a7 */ /* 0x0009e2000800003f */
[----:B---3--:R-:W-:-:S04]  /*e080*/  LOP3.LUT R9, R9, 0x1f, RZ, 0xc0, !PT ;  /* 0x0000001f09097812 */ /* 0x008fc800078ec0ff */
[----:B------:R-:W-:-:S13]  /*e090*/  ISETP.NE.AND P0, PT, R9, RZ, PT ;  /* 0x000000ff0900720c */ /* 0x000fda0003f05270 */
[----:B----4-:R-:W-:Y:S05]  /*e0a0*/  @!P0 BRA `(.L_x_478) ;  /* 0x0000000000048947 */ /* 0x010fea0003800000 */
[----:B------:R-:W-:Y:S01]  /*e0b0*/  BPT.TRAP 0x1 ;  /* 0x000000040000795c */ /* 0x000fe20000300000 */
.L_x_478:
[----:B------:R-:W-:Y:S05]  /*e0c0*/  BSYNC B2 ;  /* 0x0000000000027941 */ /* 0x000fea0003800000 */
.L_x_477:
[----:B------:R-:W3:Y:S04]  /*e0d0*/  LDL R15, [R1+0x4] ;  /* 0x00000400010f7983 */ /* 0x000ee80000100800 */
[----:B--2---:R-:W3:Y:S04]  /*e0e0*/  LDL.LU R3, [R1+0x8] ;  /* 0x0000080001037983 */ /* 0x004ee80000300800 */
[----:B------:R-:W2:Y:S04]  /*e0f0*/  LDL R10, [R1+0x18] ;  /* 0x00001800010a7983 */ /* 0x000ea80000100800 */
[----:B------:R-:W2:Y:S01]  /*e100*/  LDL.LU R9, [R1+0x14] ;  /* 0x0000140001097983 */ /* 0x000ea20000300800 */
[----:B------:R-:W-:Y:S01]  /*e110*/  R2UR UR10, R11 ;  /* 0x000000000b0a72ca */ /* 0x000fe200000e0000 */
[----:B------:R-:W-:Y:S01]  /*e120*/  UIADD3 UR4, UP0, UR36, 0x470, URZ ;  /* 0x0000047024047890 */ /* 0x000fe2000ff1e03f */
[----:B------:R-:W-:Y:S01]  /*e130*/  R2UR UR6, R12 ;  /* 0x000000000c0672ca */ /* 0x000fe200000e0000 */
[----:B------:R-:W-:Y:S01]  /*e140*/  VIADD R2, R2, 0x50 ;  /* 0x0000005002027836 */ /* 0x000fe20000000000 */
[----:B------:R-:W-:Y:S01]  /*e150*/  R2UR UR7, R13 ;  /* 0x000000000d0772ca */ /* 0x000fe200000e0000 */
[----:B------:R-:W-:Y:S01]  /*e160*/  UIADD3.X UR5, URZ, UR37, URZ, UP0, !UPT ;  /* 0x000000253f057290 */ /* 0x000fe200087fe43f */
[----:B------:R-:W-:Y:S01]  /*e170*/  PLOP3.LUT P0, PT, PT, PT, PT, 0x80, 0x0 ;  /* 0x000000000000781c */ /* 0x000fe20003f0f070 */
[----:B---3--:R-:W-:Y:S01]  /*e180*/  IMAD R3, R3, 0x8000, R15 ;  /* 0x0000800003037824 */ /* 0x008fe200078e020f */
[----:B--2---:R-:W-:-:S03]  /*e190*/  LEA R9, R9, R10, 0x7 ;  /* 0x0000000a09097211 */ /* 0x004fc600078e38ff */
[----:B------:R-:W-:-:S08]  /*e1a0*/  VIADD R10, R3, 0x400 ;  /* 0x00000400030a7836 */ /* 0x000fd00000000000 */
.L_x_479:
        /* <DEDUP_REMOVED lines=10> */
[----:B--2---:R-:W-:Y:S05]  /*e250*/  @P0 BRA.U.ANY `(.L_x_479) ;  /* 0xfffffffd00d40947 */ /* 0x004fea000393ffff */
[----:B------:R-:W-:Y:S01]  /*e260*/  R2UR UR10, R14 ;  /* 0x000000000e0a72ca */ /* 0x000fe200000e0000 */
[----:B------:R-:W-:Y:S01]  /*e270*/  VIADD R3, R3, 0x4400 ;  /* 0x0000440003037836 */ /* 0x000fe20000000000 */
[----:B------:R-:W-:Y:S02]  /*e280*/  R2UR UR6, R12 ;  /* 0x000000000c0672ca */ /* 0x000fe400000e0000 */
[----:B------:R-:W-:Y:S02]  /*e290*/  R2UR UR7, R13 ;  /* 0x000000000d0772ca */ /* 0x000fe400000e0000 */
[----:B------:R-:W-:-:S13]  /*e2a0*/  PLOP3.LUT P0, PT, PT, PT, PT, 0x80, 0x0 ;  /* 0x000000000000781c */ /* 0x000fda0003f0f070 */
.L_x_480:
        /* <DEDUP_REMOVED lines=11> */
[----:B------:R2:W-:Y:S04]  /*e360*/  STL [R1+0x14], R7 ;  /* 0x0000140701007387 */ /* 0x0005e80000100800 */
[----:B------:R2:W-:Y:S02]  /*e370*/  STL [R1], R8 ;  /* 0x0000000801007387 */ /* 0x0005e40000100800 */
.L_x_466:
[----:B------:R-:W-:Y:S05]  /*e380*/  BSYNC B1 ;  /* 0x0000000000017941 */ /* 0x000fea0003800000 */
.L_x_465:
[----:B------:R-:W3:Y:S01]  /*e390*/  LDL R2, [R1+0x20] ;  /* 0x0000200001027983 */ /* 0x000ee20000100800 */
[----:B------:R-:W-:Y:S01]  /*e3a0*/  VIADD R3, R4, 0x1 ;  /* 0x0000000104037836 */ /* 0x000fe20000000000 */
[----:B------:R-:W-:Y:S04]  /*e3b0*/  BSSY B1, `(.L_x_481) ;  /* 0x00000aa000017945 */ /* 0x000fe80003800000 */
[----:B------:R-:W-:-:S04]  /*e3c0*/  ISETP.NE.AND P0, PT, R3, 0x2, PT ;  /* 0x000000020300780c */ /* 0x000fc80003f05270 */
[----:B------:R-:W-:Y:S02]  /*e3d0*/  SEL R11, R3, RZ, P0 ;  /* 0x000000ff030b7207 */ /* 0x000fe40000000000 */
[----:B---3--:R-:W-:Y:S02]  /*e3e0*/  ISETP.NE.AND P1, PT, R2, RZ, PT ;  /* 0x000000ff0200720c */ /* 0x008fe40003f25270 */
[----:B------:R-:W-:-:S04]  /*e3f0*/  SEL R2, RZ, 0x1, P0 ;  /* 0x00000001ff027807 */ /* 0x000fc80000000000 */
[----:B------:R-:W-:-:S05]  /*e400*/  LOP3.LUT R10, R5, R2, RZ, 0x3c, !PT ;  /* 0x00000002050a7212 */ /* 0x000fca00078e3cff */
[----:B------:R3:W-:Y:S04]  /*e410*/  STL [R1+0x10], R10 ;  /* 0x0000100a01007387 */ /* 0x0007e80000100800 */
[----:B------:R3:W-:Y:S01]  /*e420*/  STL [R1+0x8], R11 ;  /* 0x0000080b01007387 */ /* 0x0007e20000100800 */
[----:B------:R-:W-:Y:S05]  /*e430*/  @!P1 BRA `(.L_x_482) ;  /* 0x0000000800849947 */ /* 0x000fea0003800000 */
[----:B------:R-:W-:Y:S01]  /*e440*/  ULDC.64 UR4, c[0x0][0x418] ;  /* 0x0001060000047ab9 */ /* 0x000fe20000000a00 */
[----:B--2---:R-:W-:Y:S01]  /*e450*/  VIADD R7, R0, 0xffffffff ;  /* 0xffffffff00077836 */ /* 0x004fe20000000000 */
[----:B------:R-:W-:-:S04]  /*e460*/  ISETP.NE.U32.AND P0, PT, RZ, UR4, PT ;  /* 0x00000004ff007c0c */ /* 0x000fc8000bf05070 */
[----:B------:R-:W-:-:S13]  /*e470*/  ISETP.NE.AND.EX P0, PT, RZ, UR5, PT, P0 ;  /* 0x00000005ff007c0c */ /* 0x000fda000bf05300 */
[----:B------:R-:W-:Y:S05]  /*e480*/  @!P0 BRA `(.L_x_483) ;  /* 0x0000000000508947 */ /* 0x000fea0003800000 */
[----:B------:R-:W2:Y:S01]  /*e490*/  LDL R13, [R1+0x1c] ;  /* 0x00001c00010d7983 */ /* 0x000ea20000100800 */
[----:B------:R-:W4:Y:S01]  /*e4a0*/  LDC R9, c[0x0][0x43c] ;  /* 0x00010f00ff097b82 */ /* 0x000f220000000800 */
[----:B------:R-:W-:Y:S02]  /*e4b0*/  ULDC.64 UR6, c[0x0][0x428] ;  /* 0x00010a0000067ab9 */ /* 0x000fe40000000a00 */
[----:B------:R-:W3:Y:S01]  /*e4c0*/  LDL R12, [R1+0xc] ;  /* 0x00000c00010c7983 */ /* 0x000ee20000100800 */
[----:B------:R-:W-:Y:S01]  /*e4d0*/  ULDC.64 UR8, c[0x0][0x208] ;  /* 0x0000820000087ab9 */ /* 0x000fe20000000a00 */
[----:B----4-:R-:W-:-:S13]  /*e4e0*/  ISETP.NE.AND P0, PT, R9, 0x1, PT ;  /* 0x000000010900780c */ /* 0x010fda0003f05270 */
[----:B------:R-:W4:Y:S02]  /*e4f0*/  @P0 LDC.64 R2, c[0x0][0x440] ;  /* 0x00011000ff020b82 */ /* 0x000f240000000a00 */
[----:B----45:R-:W-:-:S04]  /*e500*/  @P0 IMAD.HI.U32 R8, R7, R2, RZ ;  /* 0x0000000207080227 */ /* 0x030fc800078e00ff */
        /* <DEDUP_REMOVED lines=12> */
.L_x_483:
[----:B------:R-:W4:Y:S01]  /*e5d0*/  LDL R2, [R1+0x4] ;  /* 0x0000040001027983 */ /* 0x000f220000100800 */
[----:B------:R-:W-:Y:S01]  /*e5e0*/  SHF.L.U32 R3, R10, 0x1f, RZ ;  /* 0x0000001f0a037819 */ /* 0x000fe200000006ff */
[----:B------:R-:W-:Y:S01]  /*e5f0*/  BSSY B2, `(.L_x_484) ;  /* 0x0000004000027945 */ /* 0x000fe20003800000 */
[----:B----4-:R-:W-:-:S04]  /*e600*/  LEA R2, R11, R2, 0x3 ;  /* 0x000000020b027211 */ /* 0x010fc800078e18ff */
[----:B------:R-:W4:Y:S02]  /*e610*/  SYNCS.PHASECHK.TRANS64.TRYWAIT P0, [R2+URZ+0x34840], R3 ;  /* 0x03484003020075a7 */ /* 0x000f24000800017f */
[----:B----4-:R-:W-:Y:S05]  /*e620*/  @!P0 BRA `(.L_x_485) ;  /* 0x0000002c005c8947 */ /* 0x010fea0003800000 */
.L_x_564:
[----:B------:R-:W-:Y:S05]  /*e630*/  BSYNC B2 ;  /* 0x0000000000027941 */ /* 0x000fea0003800000 */
.L_x_484:
[----:B--2---:R-:W2:Y:S01]  /*e640*/  S2R R9, SR_TID.X ;  /* 0x0000000000097919 */ /* 0x004ea20000002100 */
[----:B------:R-:W-:Y:S01]  /*e650*/  BSSY B2, `(.L_x_486) ;  /* 0x000000b000027945 */ /* 0x000fe20003800000 */
[----:B--2---:R-:W-:-:S04]  /*e660*/  LOP3.LUT R9, R9, 0x7f, RZ, 0xc0, !PT ;  /* 0x0000007f09097812 */ /* 0x004fc800078ec0ff */
[----:B------:R-:W-:-:S13]  /*e670*/  ISETP.NE.AND P1, PT, R9, RZ, PT ;  /* 0x000000ff0900720c */ /* 0x000fda0003f25270 */
[----:B------:R-:W-:Y:S05]  /*e680*/  @P1 BRA `(.L_x_487) ;  /* 0x00000000001c1947 */ /* 0x000fea0003800000 */
[----:B------:R-:W2:Y:S01]  /*e690*/  S2R R9, SR_TID.X ;  /* 0x0000000000097919 */ /* 0x000ea20000002100 */
[----:B----4-:R-:W-:-:S04]  /*e6a0*/  IMAD.MOV.U32 R3, RZ, RZ, 0xc000 ;  /* 0x0000c000ff037424 */ /* 0x010fc800078e00ff */
[----:B------:R4:W-:Y:S01]  /*e6b0*/  SYNCS.ARRIVE.TRANS64 RZ, [R2+URZ+0x34830], R3 ;  /* 0x0348300302ff79a7 */ /* 0x0009e2000800003f */
[----:B--2---:R-:W-:-:S04]  /*e6c0*/  LOP3.LUT R9, R9, 0x1f, RZ, 0xc0, !PT ;  /* 0x0000001f09097812 */ /* 0x004fc800078ec0ff */
[----:B------:R-:W-:-:S13]  /*e6d0*/  ISETP.NE.AND P0, PT, R9, RZ, PT ;  /* 0x000000ff0900720c */ /* 0x000fda0003f05270 */
[----:B----4-:R-:W-:Y:S05]  /*e6e0*/  @!P0 BRA `(.L_x_487) ;  /* 0x0000000000048947 */ /* 0x010fea0003800000 */
[----:B------:R-:W-:Y:S01]  /*e6f0*/  BPT.TRAP 0x1 ;  /* 0x000000040000795c */ /* 0x000fe20000300000 */
.L_x_487:
[----:B------:R-:W-:Y:S05]  /*e700*/  BSYNC B2 ;  /* 0x0000000000027941 */ /* 0x000fea0003800000 */
.L_x_486:
[----:B------:R-:W2:Y:S04]  /*e710*/  LDL R9, [R1+0x8] ;  /* 0x0000080001097983 */ /* 0x000ea80000100800 */
[----:B---3--:R-:W3:Y:S04]  /*e720*/  LDL R10, [R1+0x4] ;  /* 0x00000400010a7983 */ /* 0x008ee80000100800 */
[----:B----4-:R-:W4:Y:S01]  /*e730*/  LDL R2, [R1+0x18] ;  /* 0x0000180001027983 */ /* 0x010f220000100800 */
[----:B------:R-:W-:-:S05]  /*e740*/  IMAD.MOV.U32 R12, RZ, RZ, RZ ;  /* 0x000000ffff0c7224 */ /* 0x000fca00078e00ff */
[----:B------:R-:W-:Y:S01]  /*e750*/  R2UR UR10, R12 ;  /* 0x000000000c0a72ca */ /* 0x000fe200000e0000 */
[----:B------:R-:W-:Y:S01]  /*e760*/  UIADD3 UR4, UP0, UR36, 0x370, URZ ;  /* 0x0000037024047890 */ /* 0x000fe2000ff1e03f */
[----:B------:R-:W-:Y:S01]  /*e770*/  PLOP3.LUT P0, PT, PT, PT, PT, 0x80, 0x0 ;  /* 0x000000000000781c */ /* 0x000fe20003f0f070 */
[----:B------:R-:W-:Y:S01]  /*e780*/  UMOV UR6, 0x0 ;  /* 0x0000000000067882 */ /* 0x000fe20000000000 */
[----:B------:R-:W-:Y:S01]  /*e790*/  UMOV UR7, 0x14f00000 ;  /* 0x14f0000000077882 */ /* 0x000fe20000000000 */
[----:B------:R-:W-:Y:S01]  /*e7a0*/  UIADD3.X UR5, URZ, UR37, URZ, UP0, !UPT ;  /* 0x000000253f057290 */ /* 0x000fe200087fe43f */
[C---:B--2---:R-:W-:Y:S02]  /*e7b0*/  IMAD R3, R9.reuse, 0x8, R6 ;  /* 0x0000000809037824 */ /* 0x044fe400078e0206 */
[----:B---3--:R-:W-:Y:S02]  /*e7c0*/  IMAD R9, R9, 0xc000, R10 ;  /* 0x0000c00009097824 */ /* 0x008fe400078e020a */
[----:B------:R-:W-:-:S02]  /*e7d0*/  VIADD R3, R3, 0x30 ;  /* 0x0000003003037836 */ /* 0x000fc40000000000 */
[----:B----4-:R-:W-:Y:S02]  /*e7e0*/  IMAD R2, R7, 0x80, R2 ;  /* 0x0000008007027824 */ /* 0x010fe400078e0202 */
[----:B------:R-:W-:-:S07]  /*e7f0*/  VIADD R10, R9, 0x1c400 ;  /* 0x0001c400090a7836 */ /* 0x000fce0000000000 */
.L_x_488:
        /* <DEDUP_REMOVED lines=16> */
.L_x_489:
        /* <DEDUP_REMOVED lines=11> */
[----:B------:R-:W-:Y:S01]  /*e9b0*/  UMOV UR6, 0x0 ;  /* 0x0000000000067882 */ /* 0x000fe20000000000 */
[----:B------:R-:W-:Y:S01]  /*e9c0*/  IADD3 R9, R9, 0x24400, RZ ;  /* 0x0002440009097810 */ /* 0x000fe20007ffe0ff */
[----:B------:R-:W-:Y:S01]  /*e9d0*/  UMOV UR7, 0x14f00000 ;  /* 0x14f0000000077882 */ /* 0x000fe20000000000 */
[----:B------:R-:W-:-:S09]  /*e9e0*/  UMOV UR10, 0x80 ;  /* 0x00000080000a7882 */ /* 0x000fd20000000000 */
.L_x_490:
        /* <DEDUP_REMOVED lines=10> */
[----:B------:R-:W-:Y:S01]  /*ea90*/  SHF.L.U32 R5, R5, 0x1f, RZ ;  /* 0x0000001f05057819 */ /* 0x000fe200000006ff */
[----:B------:R-:W-:Y:S01]  /*eaa0*/  IMAD R2, R4, 0x8, R6 ;  /* 0x0000000804027824 */ /* 0x000fe200078e0206 */
[----:B------:R-:W-:Y:S03]  /*eab0*/  BSSY B2, `(.L_x_491) ;  /* 0x0000003000027945 */ /* 0x000fe60003800000 */
[----:B------:R-:W2:Y:S02]  /*eac0*/  SYNCS.PHASECHK.TRANS64.TRYWAIT P0, [R2+URZ+0x60], R5 ;  /* 0x00006005020075a7 */ /* 0x000ea4000800017f */
[----:B--2---:R-:W-:Y:S05]  /*ead0*/  @!P0 BRA `(.L_x_492) ;  /* 0x0000002800448947 */ /* 0x004fea0003800000 */
.L_x_565:
[----:B------:R-:W-:Y:S05]  /*eae0*/  BSYNC B2 ;  /* 0x0000000000027941 */ /* 0x000fea0003800000 */
.L_x_491:
[----:B------:R-:W-:Y:S01]  /*eaf0*/  BSSY B2, `(.L_x_493) ;  /* 0x000000b000027945 */ /* 0x000fe20003800000 */
[----:B------:R-:W-:Y:S02]  /*eb00*/  IMAD.MOV.U32 R10, RZ, RZ, 0x0 ;  /* 0x00000000ff0a7424 */ /* 0x000fe400078e00ff */
[----:B------:R-:W-:Y:S01]  /*eb10*/  IMAD.MOV.U32 R11, RZ, RZ, 0x14f00000 ;  /* 0x14f00000ff0b7424 */ /* 0x000fe200078e00ff */
[----:B------:R-:W-:Y:S06]  /*eb20*/  @P1 BRA `(.L_x_494) ;  /* 0x00000000001c1947 */ /* 0x000fec0003800000 */
[----:B------:R-:W3:Y:S02]  /*eb30*/  S2R R3, SR_TID.X ;  /* 0x0000000000037919 */ /* 0x000ee40000002100 */
[----:B---3--:R-:W-:Y:S01]  /*eb40*/  LOP3.LUT R9, R3, 0x1f, RZ, 0xc0, !PT ;  /* 0x0000001f03097812 */ /* 0x008fe200078ec0ff */
[----:B------:R-:W-:-:S03]  /*eb50*/  IMAD.MOV.U32 R3, RZ, RZ, 0x8000 ;  /* 0x00008000ff037424 */ /* 0x000fc600078e00ff */
[----:B------:R-:W-:Y:S01]  /*eb60*/  ISETP.NE.AND P0, PT, R9, RZ, PT ;  /* 0x000000ff0900720c */ /* 0x000fe20003f05270 */
[----:B------:R3:W-:-:S12]  /*eb70*/  SYNCS.ARRIVE.TRANS64 RZ, [R2+URZ+0x50], R3 ;  /* 0x0000500302ff79a7 */ /* 0x0007d8000800003f */
[----:B---3--:R-:W-:Y:S05]  /*eb80*/  @!P0 BRA `(.L_x_494) ;  /* 0x0000000000048947 */ /* 0x008fea0003800000 */
[----:B------:R-:W-:Y:S01]  /*eb90*/  BPT.TRAP 0x1 ;  /* 0x000000040000795c */ /* 0x000fe20000300000 */
.L_x_494:
[----:B------:R-:W-:Y:S05]  /*eba0*/  BSYNC B2 ;  /* 0x0000000000027941 */ /* 0x000fea0003800000 */
.L_x_493:
[----:B------:R-:W3:Y:S04]  /*ebb0*/  LDL R9, [R1+0x4] ;  /* 0x0000040001097983 */ /* 0x000ee80000100800 */
[----:B--2---:R-:W2:Y:S04]  /*ebc0*/  LDL R5, [R1+0x18] ;  /* 0x0000180001057983 */ /* 0x004ea80000100800 */
        /* <DEDUP_REMOVED lines=8> */
[----:B---3--:R-:W-:-:S02]  /*ec50*/  IMAD R4, R4, 0x8000, R9 ;  /* 0x0000800004047824 */ /* 0x008fc400078e0209 */
[----:B--2---:R-:W-:Y:S02]  /*ec60*/  IMAD R3, R3, 0x80, R5 ;  /* 0x0000008003037824 */ /* 0x004fe400078e0205 */
[----:B------:R-:W-:-:S08]  /*ec70*/  VIADD R5, R4, 0x400 ;  /* 0x0000040004057836 */ /* 0x000fd00000000000 */
.L_x_495:
        /* <DEDUP_REMOVED lines=11> */
[----:B------:R-:W-:Y:S02]  /*ed30*/  R2UR UR10, R13 ;  /* 0x000000000d0a72ca */ /* 0x000fe400000e0000 */
[----:B------:R-:W-:Y:S02]  /*ed40*/  R2UR UR6, R10 ;  /* 0x000000000a0672ca */ /* 0x000fe400000e0000 */
[----:B------:R-:W-:Y:S02]  /*ed50*/  R2UR UR7, R11 ;  /* 0x000000000b0772ca */ /* 0x000fe400000e0000 */
[----:B------:R-:W-:Y:S02]  /*ed60*/  PLOP3.LUT P0, PT, PT, PT, PT, 0x80, 0x0 ;  /* 0x000000000000781c */ /* 0x000fe40003f0f070 */
[----:B------:R-:W-:-:S11]  /*ed70*/  IADD3 R4, R4, 0x4400, RZ ;  /* 0x0000440004047810 */ /* 0x000fd60007ffe0ff */
.L_x_496:
        /* <DEDUP_REMOVED lines=13> */
.L_x_482:
[----:B------:R-:W-:Y:S05]  /*ee50*/  BSYNC B1 ;  /* 0x0000000000017941 */ /* 0x000fea0003800000 */
.L_x_481:
[C---:B------:R-:W-:Y:S01]  /*ee60*/  ISETP.GT.AND P0, PT, R0.reuse, 0x1, PT ;  /* 0x000000010000780c */ /* 0x040fe20003f04270 */
[----:B------:R-:W-:-:S12]  /*ee70*/  VIADD R0, R0, 0xfffffffe ;  /* 0xfffffffe00007836 */ /* 0x000fd80000000000 */
[----:B------:R-:W-:Y:S05]  /*ee80*/  @P0 BRA `(.L_x_497) ;  /* 0xffffffe800840947 */ /* 0x000fea000383ffff */
.L_x_446:
[----:B------:R-:W-:Y:S05]  /*ee90*/  BSYNC B0 ;  /* 0x0000000000007941 */ /* 0x000fea0003800000 */
.L_x_445:
[----:B------:R-:W0:Y:S01]  /*eea0*/  S2R R2, SR_TID.X ;  /* 0x0000000000027919 */ /* 0x000e220000002100 */
[----:B------:R-:W-:Y:S01]  /*eeb0*/  BSSY B0, `(.L_x_498) ;  /* 0x0000011000007945 */ /* 0x000fe20003800000 */
[----:B0-----:R-:W-:-:S04]  /*eec0*/  LOP3.LUT R3, R2, 0x7f, RZ, 0xc0, !PT ;  /* 0x0000007f02037812 */ /* 0x001fc800078ec0ff */
[----:B------:R-:W-:-:S13]  /*eed0*/  ISETP.NE.AND P0, PT, R3, RZ, PT ;  /* 0x000000ff0300720c */ /* 0x000fda0003f05270 */
[----:B------:R-:W-:Y:S05]  /*eee0*/  @P0 BRA `(.L_x_499) ;  /* 0x0000000000340947 */ /* 0x000fea0003800000 */
[----:B------:R-:W0:Y:S01]  /*eef0*/  S2R R2, SR_LANEID ;  /* 0x0000000000027919 */ /* 0x000e220000000000 */
[----:B------:R-:W-:Y:S01]  /*ef00*/  VOTEU.ANY UR4, UPT, PT ;  /* 0x0000000000047886 */ /* 0x000fe200038e0100 */
[----:B------:R-:W1:Y:S01]  /*ef10*/  LDC.64 R4, c[0x0][0xc60] ;  /* 0x00031800ff047b82 */ /* 0x000e620000000a00 */
[----:B------:R-:W0:Y:S01]  /*ef20*/  FLO.U32 R0, UR4 ;  /* 0x0000000400007d00 */ /* 0x000e2200080e0000 */
[----:B------:R-:W-:Y:S01]  /*ef30*/  ULDC.64 UR6, c[0x0][0x208] ;  /* 0x0000820000067ab9 */ /* 0x000fe20000000a00 */
[----:B0-----:R-:W-:-:S06]  /*ef40*/  ISETP.EQ.U32.AND P0, PT, R0, R2, PT ;  /* 0x000000020000720c */ /* 0x001fcc0003f02070 */
[----:B------:R-:W1:Y:S07]  /*ef50*/  POPC R2, UR4 ;  /* 0x0000000400027d09 */ /* 0x000e6e0008000000 */
[----:B-1----:R-:W2:Y:S04]  /*ef60*/  @P0 ATOMG.E.ADD.STRONG.GPU PT, R2, desc[UR6][R4.64], R2 ;  /* 0x00000002040209a8 */ /* 0x002ea800081ee1c6 */
[----:B--2---:R0:W1:Y:S02]  /*ef70*/  SHFL.IDX PT, R2, R2, R0, 0x1f ;  /* 0x00001f0002027589 */ /* 0x00406400000e0000 */
[----:B0-----:R-:W0:Y:S02]  /*ef80*/  S2R R0, SR_LTMASK ;  /* 0x0000000000007919 */ /* 0x001e240000003900 */
[----:B0-----:R-:W-:-:S06]  /*ef90*/  LOP3.LUT R0, R0, UR4, RZ, 0xc0, !PT ;  /* 0x0000000400007c12 */ /* 0x001fcc000f8ec0ff */
[----:B------:R-:W1:Y:S02]  /*efa0*/  POPC R0, R0 ;  /* 0x0000000000007309 */ /* 0x000e640000000000 */
[----:B-1----:R-:W-:-:S07]  /*efb0*/  IADD3 R16, R2, UR38, R0 ;  /* 0x0000002602107c10 */ /* 0x002fce000fffe000 */
.L_x_499:
[----:B------:R-:W-:Y:S05]  /*efc0*/  BSYNC B0 ;  /* 0x0000000000007941 */ /* 0x000fea0003800000 */
.L_x_498:
[----:B------:R-:W2:Y:S01]  /*efd0*/  LDL.LU R0, [R1+0x20] ;  /* 0x0000200001007983 */ /* 0x000ea20000300800 */
[----:B------:R-:W-:Y:S01]  /*efe0*/  BSSY B0, `(.L_x_500) ;  /* 0x0000040000007945 */ /* 0x000fe20003800000 */
[----:B--2---:R-:W-:-:S13]  /*eff0*/  ISETP.NE.AND P0, PT, R0, RZ, PT ;  /* 0x000000ff0000720c */ /* 0x004fda0003f05270 */
[----:B------:R-:W-:Y:S05]  /*f000*/  @!P0 BRA `(.L_x_501) ;  /* 0x0000000000f48947 */ /* 0x000fea0003800000 */
[----:B------:R-:W2:Y:S04]  /*f010*/  LDL R4, [R1+0x4] ;  /* 0x0000040001047983 */ /* 0x000ea80000100800 */
[----:B------:R-:W2:Y:S04]  /*f020*/  LDL R0, [R1+0x8] ;  /* 0x0000080001007983 */ /* 0x000ea80000100800 */
[----:B------:R-:W3:Y:S01]  /*f030*/  LDL R2, [R1+0x10] ;  /* 0x0000100001027983 */ /* 0x000ee20000100800 */
[----:B------:R-:W-:Y:S01]  /*f040*/  BSSY B1, `(.L_x_502) ;  /* 0x0000006000017945 */ /* 0x000fe20003800000 */
[----:B------:R-:W-:Y:S01]  /*f050*/  ISETP.NE.AND P1, PT, R3, RZ, PT ;  /* 0x000000ff0300720c */ /* 0x000fe20003f25270 */
[----:B--2---:R-:W-:Y:S01]  /*f060*/  IMAD R0, R0, 0x8, R4 ;  /* 0x0000000800007824 */ /* 0x004fe200078e0204 */
[----:B---3--:R-:W-:-:S04]  /*f070*/  SHF.L.U32 R2, R2, 0x1f, RZ ;  /* 0x0000001f02027819 */ /* 0x008fc800000006ff */
[----:B------:R-:W0:Y:S02]  /*f080*/  SYNCS.PHASECHK.TRANS64.TRYWAIT P0, [R0+URZ+0x34860], R2 ;  /* 0x03486002000075a7 */ /* 0x000e24000800017f */
[----:B0-----:R-:W-:Y:S05]  /*f090*/  @!P0 BRA `(.L_x_503) ;  /* 0x0000002000e88947 */ /* 0x001fea0003800000 */
.L_x_566:
[----:B------:R-:W-:Y:S05]  /*f0a0*/  BSYNC B1 ;  /* 0x0000000000017941 */ /* 0x000fea0003800000 */
.L_x_502:
[----:B------:R-:W-:Y:S04]  /*f0b0*/  BSSY B1, `(.L_x_504) ;  /* 0x0000009000017945 */ /* 0x000fe80003800000 */
[----:B------:R-:W-:Y:S05]  /*f0c0*/  @P1 BRA `(.L_x_505) ;  /* 0x00000000001c1947 */ /* 0x000fea0003800000 */
[----:B------:R-:W2:Y:S01]  /*f0d0*/  S2R R3, SR_TID.X ;  /* 0x0000000000037919 */ /* 0x000ea20000002100 */
[----:B0-----:R-:W-:-:S04]  /*f0e0*/  IMAD.MOV.U32 R2, RZ, RZ, 0x8000 ;  /* 0x00008000ff027424 */ /* 0x001fc800078e00ff */
[----:B------:R3:W-:Y:S01]  /*f0f0*/  SYNCS.ARRIVE.TRANS64 RZ, [R0+URZ+0x34850], R2 ;  /* 0x0348500200ff79a7 */ /* 0x0007e2000800003f */
[----:B--2---:R-:W-:-:S04]  /*f100*/  LOP3.LUT R3, R3, 0x1f, RZ, 0xc0, !PT ;  /* 0x0000001f03037812 */ /* 0x004fc800078ec0ff */
[----:B------:R-:W-:-:S13]  /*f110*/  ISETP.NE.AND P0, PT, R3, RZ, PT ;  /* 0x000000ff0300720c */ /* 0x000fda0003f05270 */
[----:B---3--:R-:W-:Y:S05]  /*f120*/  @!P0 BRA `(.L_x_505) ;  /* 0x0000000000048947 */ /* 0x008fea0003800000 */
[----:B------:R-:W-:Y:S01]  /*f130*/  BPT.TRAP 0x1 ;  /* 0x000000040000795c */ /* 0x000fe20000300000 */
.L_x_505:
[----:B------:R-:W-:Y:S05]  /*f140*/  BSYNC B1 ;  /* 0x0000000000017941 */ /* 0x000fea0003800000 */
.L_x_504:
[----:B------:R-:W2:Y:S04]  /*f150*/  LDL.LU R5, [R1+0x18] ;  /* 0x0000180001057983 */ /* 0x000ea80000300800 */
[----:B------:R-:W3:Y:S04]  /*f160*/  LDL R4, [R1+0x4] ;  /* 0x0000040001047983 */ /* 0x000ee80000100800 */
[----:B0-----:R-:W3:Y:S04]  /*f170*/  LDL R2, [R1+0x8] ;  /* 0x0000080001027983 */ /* 0x001ee80000100800 */
[----:B------:R-:W2:Y:S01]  /*f180*/  LDL R3, [R1+0x14] ;  /* 0x0000140001037983 */ /* 0x000ea20000100800 */
[----:B------:R-:W-:Y:S01]  /*f190*/  UIADD3 UR4, UP0, UR36, 0x470, URZ ;  /* 0x0000047024047890 */ /* 0x000fe2000ff1e03f */
[----:B------:R-:W-:Y:S01]  /*f1a0*/  PLOP3.LUT P0, PT, PT, PT, PT, 0x80, 0x0 ;  /* 0x000000000000781c */ /* 0x000fe20003f0f070 */
[----:B------:R-:W-:Y:S01]  /*f1b0*/  VIADD R0, R0, 0x34850 ;  /* 0x0003485000007836 */ /* 0x000fe20000000000 */
[----:B------:R-:W-:Y:S01]  /*f1c0*/  UMOV UR6, 0x0 ;  /* 0x0000000000067882 */ /* 0x000fe20000000000 */
[----:B------:R-:W-:Y:S01]  /*f1d0*/  UIADD3.X UR5, URZ, UR37, URZ, UP0, !UPT ;  /* 0x000000253f057290 */ /* 0x000fe200087fe43f */
[----:B------:R-:W-:Y:S01]  /*f1e0*/  UMOV UR7, 0x14f00000 ;  /* 0x14f0000000077882 */ /* 0x000fe20000000000 */
[----:B------:R-:W-:Y:S01]  /*f1f0*/  UMOV UR10, URZ ;  /* 0x0000003f000a7c82 */ /* 0x000fe20008000000 */
[----:B---3--:R-:W-:-:S02]  /*f200*/  IMAD R2, R2, 0x8000, R4 ;  /* 0x0000800002027824 */ /* 0x008fc400078e0204 */
[----:B--2---:R-:W-:Y:S02]  /*f210*/  IMAD R3, R3, 0x80, R5 ;  /* 0x0000008003037824 */ /* 0x004fe400078e0205 */
[----:B------:R-:W-:-:S07]  /*f220*/  VIADD R4, R2, 0x400 ;  /* 0x0000040002047836 */ /* 0x000fce0000000000 */
.L_x_506:
        /* <DEDUP_REMOVED lines=11> */
[----:B------:R-:W-:Y:S01]  /*f2e0*/  PLOP3.LUT P0, PT, PT, PT, PT, 0x80, 0x0 ;  /* 0x000000000000781c */ /* 0x000fe20003f0f070 */
[----:B------:R-:W-:Y:S01]  /*f2f0*/  VIADD R2, R2, 0x4400 ;  /* 0x0000440002027836 */ /* 0x000fe20000000000 */
[----:B------:R-:W-:Y:S01]  /*f300*/  UMOV UR6, 0x0 ;  /* 0x0000000000067882 */ /* 0x000fe20000000000 */
[----:B------:R-:W-:Y:S01]  /*f310*/  UMOV UR7, 0x14f00000 ;  /* 0x14f0000000077882 */ /* 0x000fe20000000000 */
[----:B------:R-:W-:-:S09]  /*f320*/  UMOV UR10, 0x40 ;  /* 0x00000040000a7882 */ /* 0x000fd20000000000 */
.L_x_507:
        /* <DEDUP_REMOVED lines=11> */
.L_x_501:
[----:B------:R-:W-:Y:S05]  /*f3e0*/  BSYNC B0 ;  /* 0x0000000000007941 */ /* 0x000fea0003800000 */
.L_x_500:
[----:B------:R-:W2:Y:S04]  /*f3f0*/  LDL.LU R5, [R1+0x8] ;  /* 0x0000080001057983 */ /* 0x000ea80000300800 */
[----:B------:R-:W3:Y:S01]  /*f400*/  LDL.LU R4, [R1+0x10] ;  /* 0x0000100001047983 */ /* 0x000ee20000300800 */
[----:B--2---:R-:W-:-:S04]  /*f410*/  IADD3 R0, R5, 0x1, RZ ;  /* 0x0000000105007810 */ /* 0x004fc80007ffe0ff */
[----:B------:R-:W-:-:S04]  /*f420*/  ISETP.NE.AND P0, PT, R0, 0x2, PT ;  /* 0x000000020000780c */ /* 0x000fc80003f05270 */
[----:B------:R-:W-:Y:S02]  /*f430*/  SEL R2, RZ, 0x1, P0 ;  /* 0x00000001ff027807 */ /* 0x000fe40000000000 */
[----:B------:R-:W-:Y:S02]  /*f440*/  SEL R0, R0, RZ, P0 ;  /* 0x000000ff00007207 */ /* 0x000fe40000000000 */
[----:B---3--:R-:W-:-:S03]  /*f450*/  LOP3.LUT R4, R4, R2, RZ, 0x3c, !PT ;  /* 0x0000000204047212 */ /* 0x008fc600078e3cff */
[----:B------:R0:W-:Y:S04]  /*f460*/  STL [R1+0x8], R0 ;  /* 0x0000080001007387 */ /* 0x0001e80000100800 */
[----:B------:R0:W-:Y:S02]  /*f470*/  STL [R1+0x10], R4 ;  /* 0x0000100401007387 */ /* 0x0001e40000100800 */
.L_x_425:
[----:B------:R-:W-:Y:S05]  /*f480*/  BSYNC B7 ;  /* 0x0000000000077941 */ /* 0x000fea0003800000 */
.L_x_423:
[----:B0-----:R-:W2:Y:S02]  /*f490*/  LDL R0, [R1+0x58] ;  /* 0x0000580001007983 */ /* 0x001ea40000100800 */
[----:B--2---:R-:W-:-:S13]  /*f4a0*/  ISETP.NE.AND P0, PT, R0, RZ, PT ;  /* 0x000000ff0000720c */ /* 0x004fda0003f05270 */
[----:B------:R-:W-:Y:S05]  /*f4b0*/  @!P0 BRA `(.L_x_508) ;  /* 0x0000000000288947 */ /* 0x000fea0003800000 */
[----:B------:R-:W-:Y:S05]  /*f4c0*/  WARPSYNC.ALL ;  /* 0x0000000000007948 */ /* 0x000fea0003800000 */
[----:B------:R-:W0:Y:S08]  /*f4d0*/  S2UR UR5, SR_CgaCtaId ;  /* 0x00000000000579c3 */ /* 0x000e300000008800 */
[----:B------:R-:W-:Y:S06]  /*f4e0*/  BAR.SYNC.DEFER_BLOCKING 0x5, 0x180 ;  /* 0x0146000000007b1d */ /* 0x000fec0000010000 */
[----:B------:R-:W-:-:S02]  /*f4f0*/  UMOV UR4, 0x400 ;  /* 0x0000040000047882 */ /* 0x000fc40000000000 */
[----:B0-----:R-:W-:-:S06]  /*f500*/  ULEA UR4, UR5, UR4, 0x18 ;  /* 0x0000000405047291 */ /* 0x001fcc000f8ec03f */
[----:B------:R-:W-:-:S05]  /*f510*/  IMAD.U32 R0, RZ, RZ, UR4 ;  /* 0x00000004ff007e24 */ /* 0x000fca000f8e00ff */
[----:B------:R0:W2:Y:S04]  /*f520*/  LDS.128 R16, [R0+0x348d0] ;  /* 0x0348d00000107984 */ /* 0x0000a80000000c00 */
[----:B------:R0:W-:Y:S01]  /*f530*/  STL [R1+0x4], R0 ;  /* 0x0000040001007387 */ /* 0x0001e20000100800 */
[----:B------:R-:W-:Y:S06]  /*f540*/  BAR.ARV 0x4, 0x180 ;  /* 0x0106000000007b1d */ /* 0x000fec0000002000 */
[----:B------:R-:W-:Y:S05]  /*f550*/  BRA `(.L_x_509) ;  /* 0x0000000800507947 */ /* 0x000fea0003800000 */
.L_x_508:
[----:B------:R-:W1:Y:S01]  /*f560*/  S2R R0, SR_TID.X ;  /* 0x0000000000007919 */ /* 0x000e620000002100 */
[----:B------:R-:W-:Y:S01]  /*f570*/  UMOV UR4, 0xffffffff ;  /* 0xffffffff00047882 */ /* 0x000fe20000000000 */
[----:B-1--4-:R-:W-:-:S04]  /*f580*/  LOP3.LUT R7, R0, 0x1f, RZ, 0xc0, !PT ;  /* 0x0000001f00077812 */ /* 0x012fc800078ec0ff */
[----:B------:R-:W-:Y:S01]  /*f590*/  ISETP.NE.AND P0, PT, R7, 0x1f, PT ;  /* 0x0000001f0700780c */ /* 0x000fe20003f05270 */
[----:B------:R-:W-:-:S12]  /*f5a0*/  BRA.DIV UR4, `(.L_x_510) ;  /* 0x0000001e04b87947 */ /* 0x000fd8000b800000 */
[----:B------:R-:W-:Y:S01]  /*f5b0*/  IMAD.IADD R5, R19, 0x1, R7 ;  /* 0x0000000113057824 */ /* 0x000fe200078e0207 */
[----:B------:R-:W-:Y:S01]  /*f5c0*/  ULDC UR4, c[0x0][0xc3c] ;  /* 0x00030f0000047ab9 */ /* 0x000fe20000000800 */
[----:B------:R-:W-:-:S03]  /*f5d0*/  ULDC.64 UR6, c[0x0][0x208] ;  /* 0x0000820000067ab9 */ /* 0x000fc60000000a00 */
[----:B------:R-:W-:-:S13]  /*f5e0*/  ISETP.GE.OR P1, PT, R5, UR4, !P0 ;  /* 0x0000000405007c0c */ /* 0x000fda000c726670 */
[----:B------:R-:W0:Y:S02]  /*f5f0*/  @!P1 LDC.64 R2, c[0x0][0xc80] ;  /* 0x00032000ff029b82 */ /* 0x000e240000000a00 */
[----:B0-----:R-:W-:-:S06]  /*f600*/  @!P1 IMAD.WIDE R2, R5, 0x4, R2 ;  /* 0x0000000405029825 */ /* 0x001fcc00078e0202 */
[----:B------:R0:W2:Y:S01]  /*f610*/  @!P1 LDG.E R3, desc[UR6][R2.64] ;  /* 0x0000000602039981 */ /* 0x0000a2000c1e1900 */
[C---:B------:R-:W-:Y:S02]  /*f620*/  ISETP.GE.U32.AND P2, PT, R7.reuse, 0x2, PT ;  /* 0x000000020700780c */ /* 0x040fe40003f46070 */
[C---:B------:R-:W-:Y:S01]  /*f630*/  ISETP.GE.U32.AND P3, PT, R7.reuse, 0x4, PT ;  /* 0x000000040700780c */ /* 0x040fe20003f66070 */
[----:B------:R-:W-:Y:S01]  /*f640*/  SHFL.IDX PT, R4, R16, 0x1, 0x1f ;  /* 0x00201f0010047f89 */ /* 0x000fe200000e0000 */
[C---:B------:R-:W-:Y:S02]  /*f650*/  ISETP.GE.U32.AND P4, PT, R7.reuse, 0x8, PT ;  /* 0x000000080700780c */ /* 0x040fe40003f86070 */
[C---:B------:R-:W-:Y:S01]  /*f660*/  ISETP.GE.U32.AND P5, PT, R7.reuse, 0x10, PT ;  /* 0x000000100700780c */ /* 0x040fe20003fa6070 */
[----:B0-----:R-:W-:Y:S02]  /*f670*/  IMAD.MOV.U32 R2, RZ, RZ, RZ ;  /* 0x000000ffff027224 */ /* 0x001fe400078e00ff */
[----:B--2---:R-:W-:Y:S01]  /*f680*/  @!P1 IMAD.MOV.U32 R2, RZ, RZ, R3 ;  /* 0x000000ffff029224 */ /* 0x004fe200078e0003 */
[----:B------:R-:W-:-:S04]  /*f690*/  ISETP.NE.AND P1, PT, R7, RZ, PT ;  /* 0x000000ff0700720c */ /* 0x000fc80003f25270 */
        /* <DEDUP_REMOVED lines=13> */
[----:B0-----:R-:W-:-:S04]  /*f770*/  SEL R0, R5, RZ, P5 ;  /* 0x000000ff05007207 */ /* 0x001fc80002800000 */
[----:B------:R-:W-:Y:S02]  /*f780*/  IADD3 R3, R3, R0, RZ ;  /* 0x0000000003037210 */ /* 0x000fe40007ffe0ff */
[----:B------:R0:W1:Y:S04]  /*f790*/  SHFL.IDX PT, R0, R16, RZ, 0x1f ;  /* 0x00001fff10007589 */ /* 0x00006800000e0000 */
[----:B------:R0:W2:Y:S02]  /*f7a0*/  SHFL.IDX PT, R6, R3, 0x1f, 0x1f ;  /* 0x03e01f0003067f89 */ /* 0x0000a400000e0000 */
.L_x_576:
[----:B------:R-:W-:Y:S02]  /*f7b0*/  ULDC UR4, c[0x0][0xc38] ;  /* 0x00030e0000047ab9 */ /* 0x000fe40000000800 */
[----:B0-----:R-:W-:-:S04]  /*f7c0*/  IMAD.U32 R16, RZ, RZ, UR4 ;  /* 0x00000004ff107e24 */ /* 0x001fc8000f8e00ff */
[----:B--2---:R-:W-:-:S04]  /*f7d0*/  IMAD R6, R6, R16, RZ ;  /* 0x0000001006067224 */ /* 0x004fc800078e02ff */
[----:B------:R-:W-:-:S05]  /*f7e0*/  IMAD.IADD R4, R4, 0x1, R6 ;  /* 0x0000000104047824 */ /* 0x000fca00078e0206 */
[----:B-1----:R-:W-:-:S13]  /*f7f0*/  ISETP.GT.AND P6, PT, R4, R0, PT ;  /* 0x000000000400720c */ /* 0x002fda0003fc4270 */
[----:B------:R-:W-:Y:S05]  /*f800*/  @P6 BRA `(.L_x_511) ;  /* 0x0000000000a06947 */ /* 0x000fea0003800000 */
.L_x_516:
[----:B0-----:R-:W0:Y:S01]  /*f810*/  LDC R2, c[0x0][0xc3c] ;  /* 0x00030f00ff027b82 */ /* 0x001e220000000800 */
[----:B------:R-:W-:-:S05]  /*f820*/  VIADD R19, R19, 0x1f ;  /* 0x0000001f13137836 */ /* 0x000fca0000000000 */
[----:B0-----:R-:W-:-:S13]  /*f830*/  ISETP.GE.AND P6, PT, R19, R2, PT ;  /* 0x000000021300720c */ /* 0x001fda0003fc6270 */
[----:B------:R-:W-:Y:S05]  /*f840*/  @P6 BRA `(.L_x_512) ;  /* 0x0000000400486947 */ /* 0x000fea0003800000 */
[----:B------:R-:W0:Y:S01]  /*f850*/  S2R R3, SR_TID.X ;  /* 0x0000000000037919 */ /* 0x000e220000002100 */
[----:B------:R-:W-:Y:S01]  /*f860*/  BSSY B0, `(.L_x_513) ;  /* 0x000000a000007945 */ /* 0x000fe20003800000 */
[----:B0-----:R-:W-:-:S05]  /*f870*/  LOP3.LUT R3, R3, 0x1f, RZ, 0xc0, !PT ;  /* 0x0000001f03037812 */ /* 0x001fca00078ec0ff */
[----:B------:R-:W-:-:S05]  /*f880*/  IMAD.IADD R5, R19, 0x1, R3 ;  /* 0x0000000113057824 */ /* 0x000fca00078e0203 */
[----:B------:R-:W-:Y:S01]  /*f890*/  ISETP.GE.OR P6, PT, R5, R2, !P0 ;  /* 0x000000020500720c */ /* 0x000fe200047c6670 */
[----:B------:R-:W-:-:S12]  /*f8a0*/  IMAD.MOV.U32 R2, RZ, RZ, RZ ;  /* 0x000000ffff027224 */ /* 0x000fd800078e00ff */
[----:B------:R-:W-:Y:S05]  /*f8b0*/  @P6 BRA `(.L_x_514) ;  /* 0x0000000000106947 */ /* 0x000fea0003800000 */
[----:B------:R-:W0:Y:S01]  /*f8c0*/  LDC.64 R2, c[0x0][0xc80] ;  /* 0x00032000ff027b82 */ /* 0x000e220000000a00 */
[----:B------:R-:W-:Y:S01]  /*f8d0*/  ULDC.64 UR4, c[0x0][0x208] ;  /* 0x0000820000047ab9 */ /* 0x000fe20000000a00 */
[----:B0-----:R-:W-:-:S06]  /*f8e0*/  IMAD.WIDE R2, R5, 0x4, R2 ;  /* 0x0000000405027825 */ /* 0x001fcc00078e0202 */
[----:B------:R0:W5:Y:S02]  /*f8f0*/  LDG.E R2, desc[UR4][R2.64] ;  /* 0x0000000402027981 */ /* 0x000164000c1e1900 */
.L_x_514:
[----:B------:R-:W-:Y:S05]  /*f900*/  BSYNC B0 ;  /* 0x0000000000007941 */ /* 0x000fea0003800000 */
.L_x_513:
[----:B------:R-:W-:-:S03]  /*f910*/  UMOV UR4, 0xffffffff ;  /* 0xffffffff00047882 */ /* 0x000fc60000000000 */
[----:B------:R-:W-:Y:S05]  /*f920*/  BRA.DIV UR4, `(.L_x_515) ;  /* 0x0000002204187947 */ /* 0x000fea000b800000 */
[----:B-----5:R-:W0:Y:S02]  /*f930*/  SHFL.UP PT, R14, R2, 0x1, RZ ;  /* 0x04200000020e7989 */ /* 0x020e2400000e00ff */
        /* <DEDUP_REMOVED lines=10> */
[----:B------:R-:W-:-:S05]  /*f9e0*/  IADD3 R3, R3, R5, RZ ;  /* 0x0000000503037210 */ /* 0x000fca0007ffe0ff */
[----:B------:R-:W0:Y:S02]  /*f9f0*/  SHFL.UP PT, R5, R3, 0x10, RZ ;  /* 0x0600000003057989 */ /* 0x000e2400000e00ff */
[----:B0-----:R-:W-:-:S05]  /*fa00*/  SEL R5, R5, RZ, P5 ;  /* 0x000000ff05057207 */ /* 0x001fca0002800000 */
[----:B------:R-:W-:-:S05]  /*fa10*/  IMAD.IADD R3, R3, 0x1, R5 ;  /* 0x0000000103037824 */ /* 0x000fca00078e0205 */
[----:B------:R0:W1:Y:S02]  /*fa20*/  SHFL.IDX PT, R6, R3, 0x1f, 0x1f ;  /* 0x03e01f0003067f89 */ /* 0x00006400000e0000 */
.L_x_584:
[----:B------:R-:W-:Y:S02]  /*fa30*/  ULDC UR4, c[0x0][0xc38] ;  /* 0x00030e0000047ab9 */ /* 0x000fe40000000800 */
[----:B------:R-:W-:-:S04]  /*fa40*/  IMAD.U32 R16, RZ, RZ, UR4 ;  /* 0x00000004ff107e24 */ /* 0x000fc8000f8e00ff */
[----:B-1----:R-:W-:-:S04]  /*fa50*/  IMAD R6, R6, R16, RZ ;  /* 0x0000001006067224 */ /* 0x002fc800078e02ff */
[----:B------:R-:W-:-:S05]  /*fa60*/  IMAD.IADD R4, R6, 0x1, R4 ;  /* 0x0000000106047824 */ /* 0x000fca00078e0204 */
[----:B------:R-:W-:-:S13]  /*fa70*/  ISETP.GT.AND P6, PT, R4, R0, PT ;  /* 0x000000000400720c */ /* 0x000fda0003fc4270 */
[----:B------:R-:W-:Y:S05]  /*fa80*/  @!P6 BRA `(.L_x_516) ;  /* 0xfffffffc0060e947 */ /* 0x000fea000383ffff */
.L_x_511:
[----:B------:R-:W-:Y:S01]  /*fa90*/  IMAD.IADD R6, R4, 0x1, -R6 ;  /* 0x0000000104067824 */ /* 0x000fe200078e0a06 */
[----:B------:R-:W-:-:S03]  /*faa0*/  UMOV UR4, 0xffffffff ;  /* 0xffffffff00047882 */ /* 0x000fc60000000000 */
[----:B------:R-:W-:-:S05]  /*fab0*/  IMAD R4, R3, R16, R6 ;  /* 0x0000001003047224 */ /* 0x000fca00078e0206 */
[----:B------:R-:W-:Y:S01]  /*fac0*/  ISETP.GT.AND P6, PT, R4, R0, PT ;  /* 0x000000000400720c */ /* 0x000fe20003fc4270 */
[----:B------:R-:W-:-:S12]  /*fad0*/  BRA.DIV UR4, `(.L_x_517) ;  /* 0x0000002204807947 */ /* 0x000fd8000b800000 */
[----:B------:R-:W-:-:S04]  /*fae0*/  VOTE.ANY R5, PT, !P6 ;  /* 0x0000000000057806 */ /* 0x000fc800070e0100 */
[----:B------:R-:W1:Y:S02]  /*faf0*/  POPC R4, R5 ;  /* 0x0000000500047309 */ /* 0x000e640000000000 */
[----:B-1----:R1:W2:Y:S02]  /*fb00*/  SHFL.IDX PT, R17, R2, R4, 0x1f ;  /* 0x00001f0402117589 */ /* 0x0022a400000e0000 */
.L_x_588:
[----:B------:R-:W-:Y:S01]  /*fb10*/  ISETP.NE.AND P0, PT, R5, RZ, PT ;  /* 0x000000ff0500720c */ /* 0x000fe20003f05270 */
[----:B-1----:R-:W-:-:S12]  /*fb20*/  IMAD.MOV.U32 R2, RZ, RZ, RZ ;  /* 0x000000ffff027224 */ /* 0x002fd800078e00ff */
[----:B------:R-:W-:Y:S05]  /*fb30*/  @!P0 BRA `(.L_x_518) ;  /* 0x0000000000108947 */ /* 0x000fea0003800000 */
[----:B------:R-:W-:Y:S01]  /*fb40*/  UMOV UR4, 0xffffffff ;  /* 0xffffffff00047882 */ /* 0x000fe20000000000 */
[----:B------:R-:W-:Y:S02]  /*fb50*/  VIADD R12, R4, 0xffffffff ;  /* 0xffffffff040c7836 */ /* 0x000fe40000000000 */
[----:B------:R-:W-:Y:S05]  /*fb60*/  BRA.DIV UR4, `(.L_x_519) ;  /* 0x0000002204a47947 */ /* 0x000fea000b800000 */
[----:B------:R1:W3:Y:S02]  /*fb70*/  SHFL.IDX PT, R2, R3, R12, 0x1f ;  /* 0x00001f0c03027589 */ /* 0x0002e400000e0000 */
.L_x_518:
[----:B--2---:R-:W-:Y:S01]  /*fb80*/  IABS R5, R17 ;  /* 0x0000001100057213 */ /* 0x004fe20000000000 */
[----:B---3--:R-:W-:Y:S02]  /*fb90*/  IMAD R16, R2, R16, R6 ;  /* 0x0000001002107224 */ /* 0x008fe400078e0206 */
[----:B------:R-:W-:Y:S01]  /*fba0*/  IMAD.IADD R19, R4, 0x1, R19 ;  /* 0x0000000104137824 */ /* 0x000fe200078e0213 */
[----:B------:R-:W2:Y:S01]  /*fbb0*/  I2F.RP R2, R5 ;  /* 0x0000000500027306 */ /* 0x000ea20000209400 */
[----:B------:R-:W-:-:S07]  /*fbc0*/  IMAD.IADD R0, R0, 0x1, -R16 ;  /* 0x0000000100007824 */ /* 0x000fce00078e0a10 */
[----:B--2---:R-:W2:Y:S02]  /*fbd0*/  MUFU.RCP R2, R2 ;  /* 0x0000000200027308 */ /* 0x004ea40000001000 */
[----:B--2---:R-:W-:-:S06]  /*fbe0*/  VIADD R2, R2, 0xffffffe ;  /* 0x0ffffffe02027836 */ /* 0x004fcc0000000000 */
[----:B01----:R-:W0:Y:S02]  /*fbf0*/  F2I.FTZ.U32.TRUNC.NTZ R3, R2 ;  /* 0x0000000200037305 */ /* 0x003e24000021f000 */
[----:B0-----:R-:W-:-:S04]  /*fc00*/  IMAD.MOV R2, RZ, RZ, -R3 ;  /* 0x000000ffff027224 */ /* 0x001fc800078e0a03 */
[----:B------:R-:W-:Y:S01]  /*fc10*/  IMAD R6, R2, R5, RZ ;  /* 0x0000000502067224 */ /* 0x000fe200078e02ff */
[----:B------:R-:W-:-:S05]  /*fc20*/  MOV R2, RZ ;  /* 0x000000ff00027202 */ /* 0x000fca0000000f00 */
[----:B------:R-:W-:Y:S01]  /*fc30*/  IMAD.HI.U32 R2, R3, R6, R2 ;  /* 0x0000000603027227 */ /* 0x000fe200078e0002 */
[----:B------:R-:W-:Y:S02]  /*fc40*/  IABS R6, R17 ;  /* 0x0000001100067213 */ /* 0x000fe40000000000 */
[----:B------:R-:W-:-:S03]  /*fc50*/  IABS R3, R0 ;  /* 0x0000000000037213 */ /* 0x000fc60000000000 */
[----:B------:R-:W-:Y:S02]  /*fc60*/  IMAD.MOV R6, RZ, RZ, -R6 ;  /* 0x000000ffff067224 */ /* 0x000fe400078e0a06 */
        /* <DEDUP_REMOVED lines=12> */
[----:B------:R-:W-:Y:S01]  /*fd30*/  MOV R18, R2 ;  /* 0x0000000200127202 */ /* 0x000fe20000000f00 */
[----:B------:R-:W-:-:S04]  /*fd40*/  IMAD.MOV R3, RZ, RZ, -R2 ;  /* 0x000000ffff037224 */ /* 0x000fc800078e0a02 */
[----:B------:R-:W-:Y:S01]  /*fd50*/  IMAD R17, R17, R3, R0 ;  /* 0x0000000311117224 */ /* 0x000fe200078e0200 */
[----:B------:R-:W-:Y:S06]  /*fd60*/  BRA `(.L_x_520) ;  /* 0x00000000001c7947 */ /* 0x000fec0003800000 */
.L_x_512:
[----:B------:R-:W-:Y:S01]  /*fd70*/  UMOV UR4, URZ ;  /* 0x0000003f00047c82 */ /* 0x000fe20008000000 */
[----:B------:R-:W-:Y:S01]  /*fd80*/  UMOV UR5, URZ ;  /* 0x0000003f00057c82 */ /* 0x000fe20008000000 */
[----:B------:R-:W-:Y:S01]  /*fd90*/  ULDC UR6, c[0x0][0xc3c] ;  /* 0x00030f0000067ab9 */ /* 0x000fe20000000800 */
[----:B------:R-:W-:Y:S02]  /*fda0*/  IMAD.MOV.U32 R16, RZ, RZ, R0 ;  /* 0x000000ffff107224 */ /* 0x000fe400078e0000 */
[----:B------:R-:W-:Y:S02]  /*fdb0*/  IMAD.U32 R17, RZ, RZ, UR4 ;  /* 0x00000004ff117e24 */ /* 0x000fe4000f8e00ff */
[----:B------:R-:W-:Y:S02]  /*fdc0*/  IMAD.U32 R18, RZ, RZ, UR5 ;  /* 0x00000005ff127e24 */ /* 0x000fe4000f8e00ff */
[----:B------:R-:W-:-:S07]  /*fdd0*/  IMAD.U32 R19, RZ, RZ, UR6 ;  /* 0x00000006ff137e24 */ /* 0x000fce000f8e00ff */
.L_x_520:
[----:B------:R3:W2:Y:S01]  /*fde0*/  LDL R3, [R1+0x4] ;  /* 0x0000040001037983 */ /* 0x0006a20000100800 */
[----:B------:R-:W0:Y:S01]  /*fdf0*/  S2R R0, SR_TID.X ;  /* 0x0000000000007919 */ /* 0x000e220000002100 */
[----:B------:R-:W-:Y:S05]  /*fe00*/  WARPSYNC.ALL ;  /* 0x0000000000007948 */ /* 0x000fea0003800000 */
[----:B0-----:R-:W-:Y:S01]  /*fe10*/  LOP3.LUT R0, R0, 0x1f, RZ, 0xc0, !PT ;  /* 0x0000001f00007812 */ /* 0x001fe200078ec0ff */
[----:B------:R-:W-:Y:S03]  /*fe20*/  BAR.SYNC.DEFER_BLOCKING 0x4, 0x180 ;  /* 0x0106000000007b1d */ /* 0x000fe60000010000 */
[----:B------:R-:W-:-:S13]  /*fe30*/  ISETP.NE.AND P0, PT, R0, RZ, PT ;  /* 0x000000ff0000720c */ /* 0x000fda0003f05270 */
[----:B------:R-:W2:Y:S01]  /*fe40*/  @!P0 S2R R0, SR_CgaCtaId ;  /* 0x0000000000008919 */ /* 0x000ea20000008800 */
[----:B------:R-:W-:-:S04]  /*fe50*/  @!P0 MOV R2, 0x400 ;  /* 0x0000040000028802 */ /* 0x000fc80000000f00 */
[----:B--2---:R-:W-:-:S05]  /*fe60*/  @!P0 LEA R3, R0, R2, 0x18 ;  /* 0x0000000200038211 */ /* 0x004fca00078ec0ff */
[----:B------:R3:W-:Y:S04]  /*fe70*/  @!P0 STS.128 [R3+0x348d0], R16 ;  /* 0x0348d01003008388 */ /* 0x0007e80000000c00 */
[----:B------:R3:W-:Y:S01]  /*fe80*/  @!P0 STL [R1+0x4], R3 ;  /* 0x0000040301008387 */ /* 0x0007e20000100800 */
[----:B------:R-:W-:Y:S06]  /*fe90*/  BAR.ARV 0x5, 0x180 ;  /* 0x0146000000007b1d */ /* 0x000fec0000002000 */
.L_x_509:
[----:B------:R-:W-:Y:S02]  /*fea0*/  ULDC UR4, c[0x0][0xc3c] ;  /* 0x00030f0000047ab9 */ /* 0x000fe40000000800 */
[----:B--2---:R-:W-:-:S13]  /*feb0*/  ISETP.GE.AND P0, PT, R19, UR4, PT ;  /* 0x0000000413007c0c */ /* 0x004fda000bf06270 */
[----:B------:R-:W-:Y:S05]  /*fec0*/  @!P0 BRA `(.L_x_521) ;  /* 0xffffffac004c8947 */ /* 0x000fea000383ffff */
[----:B------:R-:W-:Y:S05]  /*fed0*/  BSYNC B8 ;  /* 0x0000000000087941 */ /* 0x000fea0003800000 */
.L_x_419:
[----:B0-----:R-:W2:Y:S01]  /*fee0*/  LDL.LU R0, [R1+0x50] ;  /* 0x0000500001007983 */ /* 0x001ea20000300800 */
[----:B------:R-:W-:Y:S01]  /*fef0*/  BSSY B0, `(.L_x_522) ;  /* 0x000000b000007945 */ /* 0x000fe20003800000 */
[----:B------:R-:W0:Y:S01]  /*ff00*/  S2R R5, SR_CgaCtaId ;  /* 0x0000000000057919 */ /* 0x000e220000008800 */
[----:B--2---:R-:W-:-:S05]  /*ff10*/  VIADD R0, R0, 0x1 ;  /* 0x0000000100007836 */ /* 0x004fca0000000000 */
[----:B------:R-:W-:-:S04]  /*ff20*/  LEA.HI R2, R0, R0, RZ, 0x1 ;  /* 0x0000000000027211 */ /* 0x000fc800078f08ff */
[----:B---3--:R-:W-:-:S05]  /*ff30*/  LOP3.LUT R3, R2, 0xfffffffe, RZ, 0xc0, !PT ;  /* 0xfffffffe02037812 */ /* 0x008fca00078ec0ff */
[----:B------:R-:W-:Y:S01]  /*ff40*/  IMAD.IADD R3, R0, 0x1, -R3 ;  /* 0x0000000100037824 */ /* 0x000fe200078e0a03 */
[----:B------:R-:W-:-:S04]  /*ff50*/  MOV R0, 0x400 ;  /* 0x0000040000007802 */ /* 0x000fc80000000f00 */
[----:B0-----:R-:W-:Y:S02]  /*ff60*/  LEA R0, R5, R0, 0x18 ;  /* 0x0000000005007211 */ /* 0x001fe400078ec0ff */
[----:B------:R-:W-:-:S04]  /*ff70*/  SHF.L.U32 R3, R3, 0x1f, RZ ;  /* 0x0000001f03037819 */ /* 0x000fc800000006ff */
[----:B------:R-:W0:Y:S02]  /*ff80*/  SYNCS.PHASECHK.TRANS64.TRYWAIT P0, [R0+URZ+0x34820], R3 ;  /* 0x03482003000075a7 */ /* 0x000e24000800017f */
[----:B0-----:R-:W-:Y:S05]  /*ff90*/  @!P0 BRA `(.L_x_523) ;  /* 0x0000001c00c08947 */ /* 0x001fea0003800000 */
.L_x_591:
[----:B------:R-:W-:Y:S05]  /*ffa0*/  BSYNC B0 ;  /* 0x0000000000007941 */ /* 0x000fea0003800000 */
.L_x_522:
[----:B------:R-:W-:-:S03]  /*ffb0*/  UMOV UR4, 0xffffffff ;  /* 0xffffffff00047882 */ /* 0x000fc60000000000 */
[----:B------:R-:W-:Y:S05]  /*ffc0*/  BRA.DIV UR4, `(.L_x_524) ;  /* 0x0000001e04c87947 */ /* 0x000fea000b800000 */
[----:B------:R-:W2:Y:S02]  /*ffd0*/  S2R R2, SR_TID.X ;  /* 0x0000000000027919 */ /* 0x000ea40000002100 */
[----:B--2---:R-:W-:-:S04]  /*ffe0*/  SHF.R.U32.HI R2, RZ, 0x5, R2 ;  /* 0x00000005ff027819 */ /* 0x004fc80000011602 */
[----:B------:R-:W-:-:S05]  /*fff0*/  LOP3.LUT R2, R2, 0x3, RZ, 0xc0, !PT ;  /* 0x0000000302027812 */ /* 0x000fca00078ec0ff */
[----:B------:R2:W3:Y:S02]  /*10000*/  SHFL.IDX PT, R14, R2, RZ, 0x1f ;  /* 0x00001fff020e7589 */ /* 0x0004e400000e0000 */
.L_x_594:
[----:B---3--:R-:W-:Y:S01]  /*10010*/  ISETP.NE.AND P0, PT, R14, RZ, PT ;  /* 0x000000ff0e00720c */ /* 0x008fe20003f05270 */
[----:B------:R-:W-:-:S12]  /*10020*/  BSSY B0, `(.L_x_525) ;  /* 0x0000029000007945 */ /* 0x000fd80003800000 */
[----:B------:R-:W-:Y:S05]  /*10030*/  @P0 BRA `(.L_x_526) ;  /* 0x00000000009c0947 */ /* 0x000fea0003800000 */
[----:B------:R-:W-:-:S03]  /*10040*/  UMOV UR4, 0xffffffff ;  /* 0xffffffff00047882 */ /* 0x000fc60000000000 */
[----:B------:R-:W-:Y:S05]  /*10050*/  BRA.DIV UR4, `(.L_x_527) ;  /* 0x0000001e04d87947 */ /* 0x000fea000b800000 */
[----:B------:R-:W-:-:S13]  /*10060*/  ELECT P6, URZ, PT ;  /* 0x00000000003f782f */ /* 0x000fda00038c0000 */
.L_x_597:
        /* <DEDUP_REMOVED lines=8> */
.L_x_528:
[----:B0-----:R-:W2:Y:S04]  /*100f0*/  LDL R3, [R1+0x8] ;  /* 0x0000080001037983 */ /* 0x001ea80000100800 */
[----:B-1--4-:R-:W3:Y:S01]  /*10100*/  LDL.LU R7, [R1+0x10] ;  /* 0x0000100001077983 */ /* 0x012ee20000300800 */
[----:B------:R-:W-:-:S05]  /*10110*/  VIADD R2, R0, 0x34840 ;  /* 0x0003484000027836 */ /* 0x000fca0000000000 */
[C---:B--2---:R-:W-:Y:S01]  /*10120*/  LEA R6, R3.reuse, R2, 0x3 ;  /* 0x0000000203067211 */ /* 0x044fe200078e18ff */
[----:B------:R-:W-:Y:S01]  /*10130*/  VIADD R3, R3, 0x1 ;  /* 0x0000000103037836 */ /* 0x000fe20000000000 */
[----:B---3--:R-:W-:-:S04]  /*10140*/  SHF.L.U32 R5, R7, 0x1f, RZ ;  /* 0x0000001f07057819 */ /* 0x008fc800000006ff */
[C---:B------:R-:W-:Y:S01]  /*10150*/  ISETP.NE.AND P1, PT, R3.reuse, 0x2, PT ;  /* 0x000000020300780c */ /* 0x040fe20003f25270 */
[----:B------:R-:W0:Y:S03]  /*10160*/  SYNCS.PHASECHK.TRANS64.TRYWAIT P0, [R6+URZ], R5 ;  /* 0x00000005060075a7 */ /* 0x000e26000800017f */
[----:B------:R-:W-:Y:S02]  /*10170*/  SEL R4, RZ, 0x1, P1 ;  /* 0x00000001ff047807 */ /* 0x000fe40000800000 */
[----:B------:R-:W-:Y:S02]  /*10180*/  SEL R3, R3, RZ, P1 ;  /* 0x000000ff03037207 */ /* 0x000fe40000800000 */
[----:B------:R-:W-:-:S03]  /*10190*/  LOP3.LUT R4, R7, R4, RZ, 0x3c, !PT ;  /* 0x0000000407047212 */ /* 0x000fc600078e3cff */
[----:B------:R-:W-:Y:S01]  /*101a0*/  IMAD R7, R3, 0x8, R2 ;  /* 0x0000000803077824 */ /* 0x000fe200078e0202 */
[----:B------:R-:W-:Y:S01]  /*101b0*/  SHF.L.U32 R2, R4, 0x1f, RZ ;  /* 0x0000001f04027819 */ /* 0x000fe200000006ff */
[----:B0-----:R-:W-:Y:S06]  /*101c0*/  @!P0 BRA `(.L_x_529) ;  /* 0x0000001c009c8947 */ /* 0x001fec0003800000 */
.L_x_598:
[----:B------:R-:W1:Y:S02]  /*101d0*/  SYNCS.PHASECHK.TRANS64.TRYWAIT P0, [R7+URZ], R2 ;  /* 0x00000002070075a7 */ /* 0x000e64000800017f */
[----:B-1----:R-:W-:Y:S05]  /*101e0*/  @!P0 BRA `(.L_x_530) ;  /* 0x0000001c00a88947 */ /* 0x002fea0003800000 */
.L_x_599:
[----:B------:R-:W-:Y:S05]  /*101f0*/  @!P2 BRA `(.L_x_531) ;  /* 0x000000000004a947 */ /* 0x000fea0003800000 */
[----:B------:R-:W-:Y:S01]  /*10200*/  BPT.TRAP 0x1 ;  /* 0x000000040000795c */ /* 0x000fe20000300000 */
.L_x_531:
[----:B------:R-:W2:Y:S01]  /*10210*/  LDL.LU R4, [R1+0x8] ;  /* 0x0000080001047983 */ /* 0x000ea20000300800 */
[----:B------:R-:W-:-:S04]  /*10220*/  VIADD R0, R0, 0x34860 ;  /* 0x0003486000007836 */ /* 0x000fc80000000000 */
[----:B--2---:R-:W-:-:S04]  /*10230*/  IMAD R4, R4, 0x8, R0 ;  /* 0x0000000804047824 */ /* 0x004fc800078e0200 */
[----:B------:R-:W2:Y:S02]  /*10240*/  SYNCS.PHASECHK.TRANS64.TRYWAIT P0, [R4+URZ], R5 ;  /* 0x00000005040075a7 */ /* 0x000ea4000800017f */
[----:B--2---:R-:W-:Y:S05]  /*10250*/  @!P0 BRA `(.L_x_532) ;  /* 0x0000001c00a08947 */ /* 0x004fea0003800000 */
.L_x_600:
[----:B------:R-:W-:-:S07]  /*10260*/  IMAD R3, R3, 0x8, R0 ;  /* 0x0000000803037824 */ /* 0x000fce00078e0200 */
.L_x_533:
[----:B---3--:R3:W4:Y:S02]  /*10270*/  SYNCS.PHASECHK.TRANS64.TRYWAIT P0, [R3+URZ], R2 ;  /* 0x00000002030075a7 */ /* 0x008724000800017f */
[----:B----4-:R-:W-:Y:S05]  /*10280*/  @!P0 NANOSLEEP.SYNCS 0x989680 ;  /* 0x009896800000895d */ /* 0x010fea0003900000 */
[----:B------:R-:W4:Y:S02]  /*10290*/  @!P0 SYNCS.PHASECHK.TRANS64 P0, [R3+URZ], R2 ;  /* 0x00000002030085a7 */ /* 0x000f24000800007f */
[----:B----4-:R-:W-:Y:S05]  /*102a0*/  @!P0 BRA `(.L_x_533) ;  /* 0xfffffffc00f08947 */ /* 0x010fea000383ffff */
.L_x_526:
[----:B------:R-:W-:Y:S05]  /*102b0*/  BSYNC B0 ;  /* 0x0000000000007941 */ /* 0x000fea0003800000 */
.L_x_525:
[----:B------:R-:W-:Y:S05]  /*102c0*/  EXIT ;  /* 0x000000000000794d */ /* 0x000fea0003800000 */
.L_x_371:
[----:B0-----:R0:W1:Y:S02]  /*102d0*/  SYNCS.PHASECHK.TRANS64.TRYWAIT P1, [R0+URZ+0x34800], R3 ;  /* 0x03480003000075a7 */ /* 0x001064000802017f */
[----:B-1----:R-:W-:Y:S05]  /*102e0*/  @!P1 NANOSLEEP.SYNCS 0x989680 ;  /* 0x009896800000995d */ /* 0x002fea0003900000 */
[----:B------:R-:W1:Y:S02]  /*102f0*/  @!P1 SYNCS.PHASECHK.TRANS64 P1, [R0+URZ+0x34800], R3 ;  /* 0x03480003000095a7 */ /* 0x000e64000802007f */
[----:B-1----:R-:W-:Y:S05]  /*10300*/  @!P1 BRA `(.L_x_371) ;  /* 0xfffffffc00f09947 */ /* 0x002fea000383ffff */
[----:B------:R-:W-:Y:S05]  /*10310*/  BRA `(.L_x_534) ;  /* 0xffffff1400007947 */ /* 0x000fea000383ffff */
.L_x_375:
[----:B-1----:R1:W2:Y:S02]  /*10320*/  SYNCS.PHASECHK.TRANS64.TRYWAIT P2, [R3+URZ+0x34830], R4 ;  /* 0x03483004030075a7 */ /* 0x0022a4000804017f */
[----:B--2---:R-:W-:Y:S05]  /*10330*/  @!P2 NANOSLEEP.SYNCS 0x989680 ;  /* 0x009896800000a95d */ /* 0x004fea0003900000 */
[----:B------:R-:W2:Y:S02]  /*10340*/  @!P2 SYNCS.PHASECHK.TRANS64 P2, [R3+URZ+0x34830], R4 ;  /* 0x034830040300a5a7 */ /* 0x000ea4000804007f */
[----:B--2---:R-:W-:Y:S05]  /*10350*/  @!P2 BRA `(.L_x_375) ;  /* 0xfffffffc00f0a947 */ /* 0x004fea000383ffff */
[----:B------:R-:W-:Y:S05]  /*10360*/  BRA `(.L_x_374) ;  /* 0xffffff1400247947 */ /* 0x000fea000383ffff */
.L_x_380:
[----:B-1----:R-:W-:-:S04]  /*10370*/  IMAD.U32 R9, RZ, RZ, UR7 ;  /* 0x00000007ff097e24 */ /* 0x002fc8000f8e00ff */
[----:B------:R1:W2:Y:S03]  /*10380*/  SYNCS.PHASECHK.TRANS64.TRYWAIT P2, [R9+URZ+0x34830], R6 ;  /* 0x03483006090075a7 */ /* 0x0002a6000804017f */
[----:B--2---:R-:W-:Y:S05]  /*10390*/  @!P2 NANOSLEEP.SYNCS 0x989680 ;  /* 0x009896800000a95d */ /* 0x004fea0003900000 */
[----:B------:R-:W2:Y:S02]  /*103a0*/  @!P2 SYNCS.PHASECHK.TRANS64 P2, [R9+URZ+0x34830], R6 ;  /* 0x034830060900a5a7 */ /* 0x000ea4000804007f */
[----:B--2---:R-:W-:Y:S05]  /*103b0*/  @!P2 BRA `(.L_x_380) ;  /* 0xfffffffc00eca947 */ /* 0x004fea000383ffff */
[----:B------:R-:W-:Y:S05]  /*103c0*/  BRA `(.L_x_379) ;  /* 0xffffff4000cc7947 */ /* 0x000fea000383ffff */
.L_x_384:
[----:B---3--:R3:W4:Y:S02]  /*103d0*/  SYNCS.PHASECHK.TRANS64.TRYWAIT P2, [R10+URZ+0x34850], R5 ;  /* 0x034850050a0075a7 */ /* 0x008724000804017f */
[----:B----4-:R-:W-:Y:S05]  /*103e0*/  @!P2 NANOSLEEP.SYNCS 0x989680 ;  /* 0x009896800000a95d */ /* 0x010fea0003900000 */
[----:B------:R-:W4:Y:S02]  /*103f0*/  @!P2 SYNCS.PHASECHK.TRANS64 P2, [R10+URZ+0x34850], R5 ;  /* 0x034850050a00a5a7 */ /* 0x000f24000804007f */
[----:B----4-:R-:W-:Y:S05]  /*10400*/  @!P2 BRA `(.L_x_384) ;  /* 0xfffffffc00f0a947 */ /* 0x010fea000383ffff */
[----:B------:R-:W-:Y:S05]  /*10410*/  BRA `(.L_x_383) ;  /* 0xffffff4800fc7947 */ /* 0x000fea000383ffff */
.L_x_389:
[----:B-1----:R1:W2:Y:S02]  /*10420*/  SYNCS.PHASECHK.TRANS64.TRYWAIT P0, [R20+URZ+0x34850], R5 ;  /* 0x03485005140075a7 */ /* 0x0022a4000800017f */
[----:B--2---:R-:W-:Y:S05]  /*10430*/  @!P0 NANOSLEEP.SYNCS 0x989680 ;  /* 0x009896800000895d */ /* 0x004fea0003900000 */
[----:B------:R-:W2:Y:S02]  /*10440*/  @!P0 SYNCS.PHASECHK.TRANS64 P0, [R20+URZ+0x34850], R5 ;  /* 0x03485005140085a7 */ /* 0x000ea4000800007f */
[----:B--2---:R-:W-:Y:S05]  /*10450*/  @!P0 BRA `(.L_x_389) ;  /* 0xfffffffc00f08947 */ /* 0x004fea000383ffff */
[----:B------:R-:W-:Y:S05]  /*10460*/  BRA `(.L_x_388) ;  /* 0xffffff6c00cc7947 */ /* 0x000fea000383ffff */
.L_x_431:
[----:B------:R-:W1:Y:S01]  /*10470*/  S2R R4, SR_TID.X ;  /* 0x0000000000047919 */ /* 0x000e620000002100 */
[----:B------:R-:W-:Y:S01]  /*10480*/  BSSY B0, `(.L_x_535) ;  /* 0x000000a000007945 */ /* 0x000fe20003800000 */
[----:B0-----:R-:W-:Y:S01]  /*10490*/  IMAD.MOV.U32 R12, RZ, RZ, RZ ;  /* 0x000000ffff0c7224 */ /* 0x001fe200078e00ff */
[----:B------:R-:W-:Y:S01]  /*104a0*/  MOV R11, 0x1f ;  /* 0x0000001f000b7802 */ /* 0x000fe20000000f00 */
[----:B------:R-:W-:Y:S01]  /*104b0*/  IMAD.MOV.U32 R15, RZ, RZ, -0x1 ;  /* 0xffffffffff0f7424 */ /* 0x000fe200078e00ff */
[----:B-1----:R-:W-:-:S04]  /*104c0*/  SHF.R.U32.HI R4, RZ, 0x5, R4 ;  /* 0x00000005ff047819 */ /* 0x002fc80000011604 */
[----:B------:R-:W-:-:S05]  /*104d0*/  LOP3.LUT R4, R4, 0x3, RZ, 0xc0, !PT ;  /* 0x0000000304047812 */ /* 0x000fca00078ec0ff */
[----:B------:R-:W-:-:S07]  /*104e0*/  IMAD.MOV.U32 R13, RZ, RZ, R4 ;  /* 0x000000ffff0d7224 */ /* 0x000fce00078e0004 */
[----:B------:R-:W-:Y:S05]  /*104f0*/  WARPSYNC.COLLECTIVE R15, `(.L_x_536) ;  /* 0x000000000f087348 */ /* 0x000fea0003c00000 */
[----:B------:R0:W1:Y:S02]  /*10500*/  SHFL.IDX P6, R14, R13, R12, R11 ;  /* 0x0000000c0d0e7389 */ /* 0x00006400000c000b */
[----:B01----:R-:W-:Y:S01]  /*10510*/  ENDCOLLECTIVE ;  /* 0x000000000000791b */ /* 0x003fe20003800000 */
.L_x_536:
[----:B------:R-:W-:Y:S05]  /*10520*/  BSYNC B0 ;  /* 0x0000000000007941 */ /* 0x000fea0003800000 */
.L_x_535:
[----:B------:R-:W-:Y:S05]  /*10530*/  BRA `(.L_x_537) ;  /* 0xffffffb000b07947 */ /* 0x000fea000383ffff */
.L_x_433:
[----:B------:R-:W-:Y:S01]  /*10540*/  BSSY B0, `(.L_x_538) ;  /* 0x0000006000007945 */ /* 0x000fe20003800000 */
[----:B------:R-:W-:-:S07]  /*10550*/  IMAD.MOV.U32 R15, RZ, RZ, -0x1 ;  /* 0xffffffffff0f7424 */ /* 0x000fce00078e00ff */
[----:B012---:R-:W-:Y:S05]  /*10560*/  WARPSYNC.COLLECTIVE R15, `(.L_x_539) ;  /* 0x000000000f0c7348 */ /* 0x007fea0003c00000 */
[----:B------:R-:W-:Y:S02]  /*10570*/  ELECT P6, UR62, PT ;  /* 0x00000000003e782f */ /* 0x000fe400038c0000 */
[----:B------:R-:W-:Y:S01]  /*10580*/  MOV R14, UR62 ;  /* 0x0000003e000e7c02 */ /* 0x000fe20008000f00 */
[----:B012---:R-:W-:Y:S10]  /*10590*/  ENDCOLLECTIVE ;  /* 0x000000000000791b */ /* 0x007ff40003800000 */
.L_x_539:
[----:B------:R-:W-:Y:S05]  /*105a0*/  BSYNC B0 ;  /* 0x0000000000007941 */ /* 0x000fea0003800000 */
.L_x_538:
[----:B------:R-:W-:Y:S05]  /*105b0*/  BRA `(.L_x_540) ;  /* 0xffffffb000b47947 */ /* 0x000fea000383ffff */
.L_x_435:
[----:B--2---:R2:W3:Y:S02]  /*105c0*/  SYNCS.PHASECHK.TRANS64.TRYWAIT P0, [R0+URZ+0x34840], R2 ;  /* 0x03484002000075a7 */ /* 0x0044e4000800017f */
[----:B---3--:R-:W-:Y:S05]  /*105d0*/  @!P0 NANOSLEEP.SYNCS 0x989680 ;  /* 0x009896800000895d */ /* 0x008fea0003900000 */
[----:B------:R-:W3:Y:S02]  /*105e0*/  @!P0 SYNCS.PHASECHK.TRANS64 P0, [R0+URZ+0x34840], R2 ;  /* 0x03484002000085a7 */ /* 0x000ee4000800007f */
[----:B---3--:R-:W-:Y:S05]  /*105f0*/  @!P0 BRA `(.L_x_435) ;  /* 0xfffffffc00f08947 */ /* 0x008fea000383ffff */
[----:B------:R-:W-:Y:S05]  /*10600*/  BRA `(.L_x_541) ;  /* 0xffffffb400247947 */ /* 0x000fea000383ffff */
.L_x_439:
[----:B------:R0:W5:Y:S01]  /*10610*/  LDL.LU R8, [R1+0x40] ;  /* 0x0000400001087983 */ /* 0x0001620000300800 */
[----:B------:R-:W-:Y:S02]  /*10620*/  IMAD.MOV.U32 R13, RZ, RZ, R0 ;  /* 0x000000ffff0d7224 */ /* 0x000fe400078e0000 */
[----:B------:R-:W-:Y:S01]  /*10630*/  IMAD.MOV.U32 R12, RZ, RZ, RZ ;  /* 0x000000ffff0c7224 */ /* 0x000fe200078e00ff */
[----:B------:R-:W1:Y:S01]  /*10640*/  S2R R5, SR_TID.X ;  /* 0x0000000000057919 */ /* 0x000e620000002100 */
[----:B------:R-:W-:Y:S02]  /*10650*/  IMAD.MOV.U32 R11, RZ, RZ, 0x181f ;  /* 0x0000181fff0b7424 */ /* 0x000fe400078e00ff */
[----:B------:R-:W-:-:S07]  /*10660*/  IMAD.MOV.U32 R15, RZ, RZ, -0x1 ;  /* 0xffffffffff0f7424 */ /* 0x000fce00078e00ff */
[----:B01---5:R-:W-:Y:S05]  /*10670*/  WARPSYNC.COLLECTIVE R15, `(.L_x_542) ;  /* 0x000000000f087348 */ /* 0x023fea0003c00000 */
[----:B------:R2:W3:Y:S02]  /*10680*/  SHFL.IDX P6, R14, R13, R12, R11 ;  /* 0x0000000c0d0e7389 */ /* 0x0004e400000c000b */
[----:B0123-5:R-:W-:Y:S01]  /*10690*/  ENDCOLLECTIVE ;  /* 0x000000000000791b */ /* 0x02ffe20003800000 */
.L_x_542:
[----:B------:R-:W-:Y:S02]  /*106a0*/  IMAD.MOV.U32 R13, RZ, RZ, R4 ;  /* 0x000000ffff0d7224 */ /* 0x000fe400078e0004 */
[----:B------:R-:W-:-:S07]  /*106b0*/  IMAD.MOV.U32 R6, RZ, RZ, R14 ;  /* 0x000000ffff067224 */ /* 0x000fce00078e000e */
[----:B------:R-:W-:Y:S05]  /*106c0*/  WARPSYNC.COLLECTIVE R15, `(.L_x_543) ;  /* 0x000000000f087348 */ /* 0x000fea0003c00000 */
[----:B------:R0:W1:Y:S02]  /*106d0*/  SHFL.IDX P6, R14, R13, R12, R11 ;  /* 0x0000000c0d0e7389 */ /* 0x00006400000c000b */
[----:B01----:R-:W-:Y:S01]  /*106e0*/  ENDCOLLECTIVE ;  /* 0x000000000000791b */ /* 0x003fe20003800000 */
.L_x_543:
[----:B------:R-:W-:Y:S01]  /*106f0*/  ULDC.64 UR4, c[0x0][0x208] ;  /* 0x0000820000047ab9 */ /* 0x000fe20000000a00 */
[----:B------:R-:W-:Y:S02]  /*10700*/  IMAD.MOV.U32 R13, RZ, RZ, R0 ;  /* 0x000000ffff0d7224 */ /* 0x000fe400078e0000 */
[----:B------:R-:W-:Y:S02]  /*10710*/  IMAD.MOV.U32 R12, RZ, RZ, 0x1 ;  /* 0x00000001ff0c7424 */ /* 0x000fe400078e00ff */
[----:B------:R-:W-:Y:S01]  /*10720*/  IMAD R3, R8, R7, RZ ;  /* 0x0000000708037224 */ /* 0x000fe200078e02ff */
[----:B------:R-:W-:Y:S01]  /*10730*/  MOV R7, R14 ;  /* 0x0000000e00077202 */ /* 0x000fe20000000f00 */
[----:B------:R-:W0:Y:S02]  /*10740*/  S2R R8, SR_TID.X ;  /* 0x0000000000087919 */ /* 0x000e240000002100 */
[----:B0-----:R-:W-:-:S04]  /*10750*/  LOP3.LUT R8, R8, 0x7f, RZ, 0xc0, !PT ;  /* 0x0000007f08087812 */ /* 0x001fc800078ec0ff */
[----:B------:R-:W-:-:S05]  /*10760*/  SHF.R.U32.HI R8, RZ, 0x3, R8 ;  /* 0x00000003ff087819 */ /* 0x000fca0000011608 */
[----:B------:R-:W-:Y:S02]  /*10770*/  IMAD.IADD R2, R8, 0x1, R17 ;  /* 0x0000000108027824 */ /* 0x000fe400078e0211 */
[----:B------:R-:W-:Y:S02]  /*10780*/  IMAD.SHL.U32 R17, R5, 0x8, RZ ;  /* 0x0000000805117824 */ /* 0x000fe400078e00ff */
[C---:B------:R-:W-:Y:S01]  /*10790*/  VIADD R5, R2.reuse, 0x10 ;  /* 0x0000001002057836 */ /* 0x040fe20000000000 */
[----:B------:R-:W-:Y:S02]  /*107a0*/  ISETP.GE.AND P3, PT, R2, R3, PT ;  /* 0x000000030200720c */ /* 0x000fe40003f66270 */
[----:B------:R-:W-:-:S11]  /*107b0*/  LOP3.LUT R17, R17, 0x38, RZ, 0xc0, !PT ;  /* 0x0000003811117812 */ /* 0x000fd600078ec0ff */
[----:B------:R-:W-:-:S05]  /*107c0*/  @!P3 LEA R7, P5, R17, R7, 0x1 ;  /* 0x000000071107b211 */ /* 0x000fca00078a08ff */
[----:B------:R-:W-:-:S05]  /*107d0*/  @!P3 IMAD.X R6, RZ, RZ, R6, P5 ;  /* 0x000000ffff06b224 */ /* 0x000fca00028e0606 */
[----:B------:R-:W-:-:S04]  /*107e0*/  @!P3 LOP3.LUT R7, R7, R6, RZ, 0x3c, !PT ;  /* 0x000000060707b212 */ /* 0x000fc800078e3cff */
[----:B------:R-:W-:-:S04]  /*107f0*/  @!P3 LOP3.LUT R6, R7, R6, RZ, 0x3c, !PT ;  /* 0x000000060706b212 */ /* 0x000fc800078e3cff */
[----:B------:R-:W-:-:S05]  /*10800*/  @!P3 LOP3.LUT R7, R7, R6, RZ, 0x3c, !PT ;  /* 0x000000060707b212 */ /* 0x000fca00078e3cff */
[----:B------:R-:W-:Y:S01]  /*10810*/  @!PT LDS RZ, [RZ] ;  /* 0x00000000fffff984 */ /* 0x000fe20000000800 */
[----:B------:R-:W-:Y:S01]  /*10820*/  @!PT LDS RZ, [RZ] ;  /* 0x00000000fffff984 */ /* 0x000fe20000000800 */
[----:B------:R-:W-:Y:S01]  /*10830*/  @!PT LDS RZ, [RZ] ;  /* 0x00000000fffff984 */ /* 0x000fe20000000800 */
[----:B------:R0:W-:Y:S04]  /*10840*/  @!P3 LDGSTS.E.BYPASS.LTC128B.128 [R10+0x10400], desc[UR4][R6.64], !P2 ;  /* 0x10400000060abfae */ /* 0x0001e8000d101d44 */
[----:B------:R0:W-:Y:S04]  /*10850*/  @!P3 LDGSTS.E.BYPASS.LTC128B.128 [R10+0x14400], desc[UR4][R6.64+0x80], !P1 ;  /* 0x14400080060abfae */ /* 0x0001e8000c901d44 */
[----:B------:R0:W-:Y:S01]  /*10860*/  @!P3 LDGSTS.E.BYPASS.LTC128B.128 [R10+0x18400], desc[UR4][R6.64+0x100], !P0 ;  /* 0x18400100060abfae */ /* 0x0001e2000c101d44 */
[----:B------:R-:W-:-:S13]  /*10870*/  ISETP.GE.AND P3, PT, R5, R3, PT ;  /* 0x000000030500720c */ /* 0x000fda0003f66270 */
[----:B0-----:R-:W-:Y:S05]  /*10880*/  WARPSYNC.COLLECTIVE R15, `(.L_x_544) ;  /* 0x000000000f087348 */ /* 0x001fea0003c00000 */
[----:B------:R1:W2:Y:S02]  /*10890*/  SHFL.IDX P6, R14, R13, R12, R11 ;  /* 0x0000000c0d0e7389 */ /* 0x0002a400000c000b */
[----:B012---:R-:W-:Y:S01]  /*108a0*/  ENDCOLLECTIVE ;  /* 0x000000000000791b */ /* 0x007fe20003800000 */
.L_x_544:
[----:B------:R-:W-:Y:S02]  /*108b0*/  IMAD.MOV.U32 R13, RZ, RZ, R4 ;  /* 0x000000ffff0d7224 */ /* 0x000fe400078e0004 */
[----:B------:R-:W-:-:S07]  /*108c0*/  IMAD.MOV.U32 R9, RZ, RZ, R14 ;  /* 0x000000ffff097224 */ /* 0x000fce00078e000e */
[----:B------:R-:W-:Y:S05]  /*108d0*/  WARPSYNC.COLLECTIVE R15, `(.L_x_545) ;  /* 0x000000000f087348 */ /* 0x000fea0003c00000 */
[----:B------:R0:W1:Y:S02]  /*108e0*/  SHFL.IDX P6, R14, R13, R12, R11 ;  /* 0x0000000c0d0e7389 */ /* 0x00006400000c000b */
[----:B01----:R-:W-:Y:S01]  /*108f0*/  ENDCOLLECTIVE ;  /* 0x000000000000791b */ /* 0x003fe20003800000 */
.L_x_545:
[----:B------:R-:W-:Y:S01]  /*10900*/  ULDC.64 UR4, c[0x0][0x208] ;  /* 0x0000820000047ab9 */ /* 0x000fe20000000a00 */
[----:B------:R-:W-:Y:S02]  /*10910*/  IMAD.MOV.U32 R13, RZ, RZ, R0 ;  /* 0x000000ffff0d7224 */ /* 0x000fe400078e0000 */
[----:B------:R-:W-:Y:S01]  /*10920*/  IMAD.MOV.U32 R12, RZ, RZ, 0x2 ;  /* 0x00000002ff0c7424 */ /* 0x000fe200078e00ff */
[----:B------:R-:W-:-:S04]  /*10930*/  MOV R5, R14 ;  /* 0x0000000e00057202 */ /* 0x000fc80000000f00 */
[----:B------:R-:W-:-:S05]  /*10940*/  @!P3 LEA R8, P5, R17, R5, 0x1 ;  /* 0x000000051108b211 */ /* 0x000fca00078a08ff */
[----:B------:R-:W-:Y:S02]  /*10950*/  @!P3 IMAD.X R5, RZ, RZ, R9, P5 ;  /* 0x000000ffff05b224 */ /* 0x000fe400028e0609 */
[----:B------:R-:W-:Y:S02]  /*10960*/  @!P3 IMAD.MOV.U32 R6, RZ, RZ, R8 ;  /* 0x000000ffff06b224 */ /* 0x000fe400078e0008 */
[----:B------:R-:W-:Y:S02]  /*10970*/  @!P3 IMAD.MOV.U32 R7, RZ, RZ, R5 ;  /* 0x000000ffff07b224 */ /* 0x000fe400078e0005 */
[----:B------:R-:W-:-:S03]  /*10980*/  VIADD R5, R2, 0x20 ;  /* 0x0000002002057836 */ /* 0x000fc60000000000 */
        /* <DEDUP_REMOVED lines=10> */
.L_x_546:
[----:B------:R-:W-:Y:S02]  /*10a30*/  IMAD.MOV.U32 R13, RZ, RZ, R4 ;  /* 0x000000ffff0d7224 */ /* 0x000fe400078e0004 */
[----:B------:R-:W-:-:S07]  /*10a40*/  IMAD.MOV.U32 R8, RZ, RZ, R14 ;  /* 0x000000ffff087224 */ /* 0x000fce00078e000e */
[----:B------:R-:W-:Y:S05]  /*10a50*/  WARPSYNC.COLLECTIVE R15, `(.L_x_547) ;  /* 0x000000000f087348 */ /* 0x000fea0003c00000 */
[----:B------:R0:W1:Y:S02]  /*10a60*/  SHFL.IDX P6, R14, R13, R12, R11 ;  /* 0x0000000c0d0e7389 */ /* 0x00006400000c000b */
[----:B01----:R-:W-:Y:S01]  /*10a70*/  ENDCOLLECTIVE ;  /* 0x000000000000791b */ /* 0x003fe20003800000 */
.L_x_547:
[----:B------:R-:W-:Y:S01]  /*10a80*/  ULDC.64 UR4, c[0x0][0x208] ;  /* 0x0000820000047ab9 */ /* 0x000fe20000000a00 */
[----:B------:R-:W-:Y:S02]  /*10a90*/  IMAD.MOV.U32 R13, RZ, RZ, R0 ;  /* 0x000000ffff0d7224 */ /* 0x000fe400078e0000 */
[----:B------:R-:W-:Y:S01]  /*10aa0*/  IMAD.MOV.U32 R12, RZ, RZ, 0x3 ;  /* 0x00000003ff0c7424 */ /* 0x000fe200078e00ff */
[----:B------:R-:W-:-:S04]  /*10ab0*/  MOV R5, R14 ;  /* 0x0000000e00057202 */ /* 0x000fc80000000f00 */
[----:B------:R-:W-:-:S05]  /*10ac0*/  @!P3 LEA R5, P4, R17, R5, 0x1 ;  /* 0x000000051105b211 */ /* 0x000fca00078808ff */
[----:B------:R-:W-:Y:S01]  /*10ad0*/  @!P3 IMAD.X R6, RZ, RZ, R8, P4 ;  /* 0x000000ffff06b224 */ /* 0x000fe200020e0608 */
[----:B------:R-:W-:-:S03]  /*10ae0*/  IADD3 R8, R2, 0x60, RZ ;  /* 0x0000006002087810 */ /* 0x000fc60007ffe0ff */
        /* <DEDUP_REMOVED lines=13> */
.L_x_548:
[----:B------:R-:W-:Y:S02]  /*10bc0*/  IMAD.MOV.U32 R13, RZ, RZ, R4 ;  /* 0x000000ffff0d7224 */ /* 0x000fe400078e0004 */
[----:B------:R-:W-:-:S07]  /*10bd0*/  IMAD.MOV.U32 R6, RZ, RZ, R14 ;  /* 0x000000ffff067224 */ /* 0x000fce00078e000e */
[----:B------:R-:W-:Y:S05]  /*10be0*/  WARPSYNC.COLLECTIVE R15, `(.L_x_549) ;  /* 0x000000000f087348 */ /* 0x000fea0003c00000 */
[----:B------:R0:W1:Y:S02]  /*10bf0*/  SHFL.IDX P6, R14, R13, R12, R11 ;  /* 0x0000000c0d0e7389 */ /* 0x00006400000c000b */
[----:B01----:R-:W-:Y:S01]  /*10c00*/  ENDCOLLECTIVE ;  /* 0x000000000000791b */ /* 0x003fe20003800000 */
.L_x_549:
[----:B------:R-:W-:Y:S01]  /*10c10*/  ULDC.64 UR4, c[0x0][0x208] ;  /* 0x0000820000047ab9 */ /* 0x000fe20000000a00 */
[----:B------:R-:W-:Y:S02]  /*10c20*/  IMAD.MOV.U32 R13, RZ, RZ, R0 ;  /* 0x000000ffff0d7224 */ /* 0x000fe400078e0000 */
[----:B------:R-:W-:Y:S01]  /*10c30*/  IMAD.MOV.U32 R12, RZ, RZ, 0x4 ;  /* 0x00000004ff0c7424 */ /* 0x000fe200078e00ff */
[----:B------:R-:W-:-:S04]  /*10c40*/  MOV R5, R14 ;  /* 0x0000000e00057202 */ /* 0x000fc80000000f00 */
[----:B------:R-:W-:-:S05]  /*10c50*/  @!P3 LEA R5, P4, R17, R5, 0x1 ;  /* 0x000000051105b211 */ /* 0x000fca00078808ff */
[----:B------:R-:W-:-:S04]  /*10c60*/  @!P3 IMAD.X R6, RZ, RZ, R6, P4 ;  /* 0x000000ffff06b224 */ /* 0x000fc800020e0606 */
        /* <DEDUP_REMOVED lines=13> */
.L_x_550:
[----:B------:R-:W-:Y:S02]  /*10d40*/  IMAD.MOV.U32 R13, RZ, RZ, R4 ;  /* 0x000000ffff0d7224 */ /* 0x000fe400078e0004 */
[----:B------:R-:W-:-:S07]  /*10d50*/  IMAD.MOV.U32 R6, RZ, RZ, R14 ;  /* 0x000000ffff067224 */ /* 0x000fce00078e000e */
[----:B------:R-:W-:Y:S05]  /*10d60*/  WARPSYNC.COLLECTIVE R15, `(.L_x_551) ;  /* 0x000000000f087348 */ /* 0x000fea0003c00000 */
[----:B------:R0:W1:Y:S02]  /*10d70*/  SHFL.IDX P6, R14, R13, R12, R11 ;  /* 0x0000000c0d0e7389 */ /* 0x00006400000c000b */
[----:B01----:R-:W-:Y:S01]  /*10d80*/  ENDCOLLECTIVE ;  /* 0x000000000000791b */ /* 0x003fe20003800000 */
.L_x_551:
        /* <DEDUP_REMOVED lines=19> */
.L_x_552:
[----:B------:R-:W-:Y:S02]  /*10ec0*/  IMAD.MOV.U32 R13, RZ, RZ, R4 ;  /* 0x000000ffff0d7224 */ /* 0x000fe400078e0004 */
[----:B------:R-:W-:-:S07]  /*10ed0*/  IMAD.MOV.U32 R6, RZ, RZ, R14 ;  /* 0x000000ffff067224 */ /* 0x000fce00078e000e */
[----:B------:R-:W-:Y:S05]  /*10ee0*/  WARPSYNC.COLLECTIVE R15, `(.L_x_553) ;  /* 0x000000000f087348 */ /* 0x000fea0003c00000 */
[----:B------:R0:W1:Y:S02]  /*10ef0*/  SHFL.IDX P6, R14, R13, R12, R11 ;  /* 0x0000000c0d0e7389 */ /* 0x00006400000c000b */
[----:B01----:R-:W-:Y:S01]  /*10f00*/  ENDCOLLECTIVE ;  /* 0x000000000000791b */ /* 0x003fe20003800000 */
.L_x_553:
[----:B------:R-:W-:Y:S01]  /*10f10*/  ULDC.64 UR4, c[0x0][0x208] ;  /* 0x0000820000047ab9 */ /* 0x000fe20000000a00 */
[----:B------:R-:W-:Y:S02]  /*10f20*/  IMAD.MOV.U32 R13, RZ, RZ, R0 ;  /* 0x000000ffff0d7224 */ /* 0x000fe400078e0000 */
[----:B------:R-:W-:Y:S01]  /*10f30*/  IMAD.MOV.U32 R12, RZ, RZ, 0x6 ;  /* 0x00000006ff0c7424 */ /* 0x000fe200078e00ff */
[----:B------:R-:W-:-:S04]  /*10f40*/  MOV R5, R14 ;  /* 0x0000000e00057202 */ /* 0x000fc80000000f00 */
[----:B------:R-:W-:-:S05]  /*10f50*/  @!P3 LEA R5, P4, R17, R5, 0x1 ;  /* 0x000000051105b211 */ /* 0x000fca00078808ff */
[----:B------:R-:W-:Y:S01]  /*10f60*/  @!P3 IMAD.X R6, RZ, RZ, R6, P4 ;  /* 0x000000ffff06b224 */ /* 0x000fe200020e0606 */
[----:B------:R-:W-:-:S03]  /*10f70*/  ISETP.GE.AND P4, PT, R8, R3, PT ;  /* 0x000000030800720c */ /* 0x000fc60003f86270 */
[----:B------:R-:W-:Y:S02]  /*10f80*/  @!P3 IMAD.MOV.U32 R7, RZ, RZ, R6 ;  /* 0x000000ffff07b224 */ /* 0x000fe400078e0006 */
[----:B------:R-:W-:-:S05]  /*10f90*/  @!P3 IMAD.MOV.U32 R6, RZ, RZ, R5 ;  /* 0x000000ffff06b224 */ /* 0x000fca00078e0005 */
[----:B------:R-:W-:Y:S01]  /*10fa0*/  @!PT LDS RZ, [RZ] ;  /* 0x00000000fffff984 */ /* 0x000fe20000000800 */
[----:B------:R-:W-:Y:S01]  /*10fb0*/  @!PT LDS RZ, [RZ] ;  /* 0x00000000fffff984 */ /* 0x000fe20000000800 */
[----:B------:R-:W-:Y:S01]  /*10fc0*/  @!PT LDS RZ, [RZ] ;  /* 0x00000000fffff984 */ /* 0x000fe20000000800 */
[----:B------:R0:W-:Y:S04]  /*10fd0*/  @!P3 LDGSTS.E.BYPASS.LTC128B.128 [R10+0x12c00], desc[UR4][R6.64], !P2 ;  /* 0x12c00000060abfae */ /* 0x0001e8000d101d44 */
[----:B------:R0:W-:Y:S04]  /*10fe0*/  @!P3 LDGSTS.E.BYPASS.LTC128B.128 [R10+0x16c00], desc[UR4][R6.64+0x80], !P1 ;  /* 0x16c00080060abfae */ /* 0x0001e8000c901d44 */
[----:B------:R0:W-:Y:S02]  /*10ff0*/  @!P3 LDGSTS.E.BYPASS.LTC128B.128 [R10+0x1ac00], desc[UR4][R6.64+0x100], !P0 ;  /* 0x1ac00100060abfae */ /* 0x0001e4000c101d44 */
[----:B0-----:R-:W-:Y:S05]  /*11000*/  WARPSYNC.COLLECTIVE R15, `(.L_x_554) ;  /* 0x000000000f087348 */ /* 0x001fea0003c00000 */
[----:B------:R1:W2:Y:S02]  /*11010*/  SHFL.IDX P6, R14, R13, R12, R11 ;  /* 0x0000000c0d0e7389 */ /* 0x0002a400000c000b */
[----:B012---:R-:W-:Y:S01]  /*11020*/  ENDCOLLECTIVE ;  /* 0x000000000000791b */ /* 0x007fe20003800000 */
.L_x_554:
[----:B------:R-:W-:Y:S02]  /*11030*/  IMAD.MOV.U32 R13, RZ, RZ, R4 ;  /* 0x000000ffff0d7224 */ /* 0x000fe400078e0004 */
[----:B------:R-:W-:-:S07]  /*11040*/  IMAD.MOV.U32 R6, RZ, RZ, R14 ;  /* 0x000000ffff067224 */ /* 0x000fce00078e000e */
[----:B------:R-:W-:Y:S05]  /*11050*/  WARPSYNC.COLLECTIVE R15, `(.L_x_555) ;  /* 0x000000000f087348 */ /* 0x000fea0003c00000 */
[----:B------:R0:W1:Y:S02]  /*11060*/  SHFL.IDX P6, R14, R13, R12, R11 ;  /* 0x0000000c0d0e7389 */ /* 0x00006400000c000b */
[----:B01----:R-:W-:Y:S01]  /*11070*/  ENDCOLLECTIVE ;  /* 0x000000000000791b */ /* 0x003fe20003800000 */
.L_x_555:
[----:B------:R-:W-:Y:S01]  /*11080*/  ULDC.64 UR4, c[0x0][0x208] ;  /* 0x0000820000047ab9 */ /* 0x000fe20000000a00 */
[----:B------:R-:W-:Y:S02]  /*11090*/  IMAD.MOV.U32 R13, RZ, RZ, R0 ;  /* 0x000000ffff0d7224 */ /* 0x000fe400078e0000 */
[----:B------:R-:W-:Y:S02]  /*110a0*/  IMAD.MOV.U32 R12, RZ, RZ, 0x7 ;  /* 0x00000007ff0c7424 */ /* 0x000fe400078e00ff */
[----:B------:R-:W-:-:S05]  /*110b0*/  IMAD.MOV.U32 R5, RZ, RZ, R14 ;  /* 0x000000ffff057224 */ /* 0x000fca00078e000e */
[----:B------:R-:W-:-:S05]  /*110c0*/  @!P4 LEA R5, P3, R17, R5, 0x1 ;  /* 0x000000051105c211 */ /* 0x000fca00078608ff */
[----:B------:R-:W-:-:S04]  /*110d0*/  @!P4 IMAD.X R6, RZ, RZ, R6, P3 ;  /* 0x000000ffff06c224 */ /* 0x000fc800018e0606 */
        /* <DEDUP_REMOVED lines=11> */
.L_x_556:
[----:B------:R-:W-:Y:S02]  /*11190*/  IMAD.MOV.U32 R13, RZ, RZ, R4 ;  /* 0x000000ffff0d7224 */ /* 0x000fe400078e0004 */
[----:B------:R-:W-:-:S07]  /*111a0*/  IMAD.MOV.U32 R0, RZ, RZ, R14 ;  /* 0x000000ffff007224 */ /* 0x000fce00078e000e */
[----:B------:R-:W-:Y:S05]  /*111b0*/  WARPSYNC.COLLECTIVE R15, `(.L_x_557) ;  /* 0x000000000f087348 */ /* 0x000fea0003c00000 */
[----:B------:R0:W1:Y:S02]  /*111c0*/  SHFL.IDX P6, R14, R13, R12, R11 ;  /* 0x0000000c0d0e7389 */ /* 0x00006400000c000b */
[----:B01----:R-:W-:Y:S01]  /*111d0*/  ENDCOLLECTIVE ;  /* 0x000000000000791b */ /* 0x003fe20003800000 */
.L_x_557:
[----:B------:R-:W-:Y:S01]  /*111e0*/  IMAD.MOV.U32 R4, RZ, RZ, R14 ;  /* 0x000000ffff047224 */ /* 0x000fe200078e000e */
[----:B------:R-:W-:Y:S06]  /*111f0*/  BRA `(.L_x_558) ;  /* 0xffffffb400e47947 */ /* 0x000fec000383ffff */
.L_x_444:
[----:B0-----:R-:W2:Y:S02]  /*11200*/  LDL R2, [R1+0x4] ;  /* 0x0000040001027983 */ /* 0x001ea40000100800 */
[----:B--2---:R0:W1:Y:S02]  /*11210*/  SYNCS.PHASECHK.TRANS64.TRYWAIT P0, [R2+URZ+0x34820], R0 ;  /* 0x03482000020075a7 */ /* 0x004064000800017f */
[----:B-1----:R-:W-:Y:S05]  /*11220*/  @!P0 NANOSLEEP.SYNCS 0x989680 ;  /* 0x009896800000895d */ /* 0x002fea0003900000 */
[----:B------:R-:W1:Y:S02]  /*11230*/  @!P0 SYNCS.PHASECHK.TRANS64 P0, [R2+URZ+0x34820], R0 ;  /* 0x03482000020085a7 */ /* 0x000e64000800007f */
[----:B-1----:R-:W-:Y:S05]  /*11240*/  @!P0 BRA `(.L_x_444) ;  /* 0xfffffffc00ec8947 */ /* 0x002fea000383ffff */
[----:B------:R-:W-:Y:S05]  /*11250*/  BRA `(.L_x_559) ;  /* 0xffffffb8006c7947 */ /* 0x000fea000383ffff */
.L_x_453:
[----:B-1----:R1:W2:Y:S02]  /*11260*/  SYNCS.PHASECHK.TRANS64.TRYWAIT P0, [R3+URZ+0x34840], R2 ;  /* 0x03484002030075a7 */ /* 0x0022a4000800017f */
[----:B--2---:R-:W-:Y:S05]  /*11270*/  @!P0 NANOSLEEP.SYNCS 0x989680 ;  /* 0x009896800000895d */ /* 0x004fea0003900000 */
[----:B------:R-:W2:Y:S02]  /*11280*/  @!P0 SYNCS.PHASECHK.TRANS64 P0, [R3+URZ+0x34840], R2 ;  /* 0x03484002030085a7 */ /* 0x000ea4000800007f */
[----:B--2---:R-:W-:Y:S05]  /*11290*/  @!P0 BRA `(.L_x_453) ;  /* 0xfffffffc00f08947 */ /* 0x004fea000383ffff */
[----:B------:R-:W-:Y:S05]  /*112a0*/  BRA `(.L_x_560) ;  /* 0xffffffbc003c7947 */ /* 0x000fea000383ffff */
.L_x_460:
[----:B0-----:R0:W1:Y:S02]  /*112b0*/  SYNCS.PHASECHK.TRANS64.TRYWAIT P0, [R3+URZ+0x60], R2 ;  /* 0x00006002030075a7 */ /* 0x001064000800017f */
[----:B-1----:R-:W-:Y:S05]  /*112c0*/  @!P0 NANOSLEEP.SYNCS 0x989680 ;  /* 0x009896800000895d */ /* 0x002fea0003900000 */
[----:B------:R-:W1:Y:S02]  /*112d0*/  @!P0 SYNCS.PHASECHK.TRANS64 P0, [R3+URZ+0x60], R2 ;  /* 0x00006002030085a7 */ /* 0x000e64000800007f */
[----:B-1----:R-:W-:Y:S05]  /*112e0*/  @!P0 BRA `(.L_x_460) ;  /* 0xfffffffc00f08947 */ /* 0x002fea000383ffff */
[----:B------:R-:W-:Y:S05]  /*112f0*/  BRA `(.L_x_561) ;  /* 0xffffffc000547947 */ /* 0x000fea000383ffff */
.L_x_469:
[----:B---3--:R3:W4:Y:S02]  /*11300*/  SYNCS.PHASECHK.TRANS64.TRYWAIT P0, [R3+URZ+0x34840], R2 ;  /* 0x03484002030075a7 */ /* 0x008724000800017f */
[----:B----4-:R-:W-:Y:S05]  /*11310*/  @!P0 NANOSLEEP.SYNCS 0x989680 ;  /* 0x009896800000895d */ /* 0x010fea0003900000 */
[----:B------:R-:W4:Y:S02]  /*11320*/  @!P0 SYNCS.PHASECHK.TRANS64 P0, [R3+URZ+0x34840], R2 ;  /* 0x03484002030085a7 */ /* 0x000f24000800007f */
[----:B----4-:R-:W-:Y:S05]  /*11330*/  @!P0 BRA `(.L_x_469) ;  /* 0xfffffffc00f08947 */ /* 0x010fea000383ffff */
[----:B------:R-:W-:Y:S05]  /*11340*/  BRA `(.L_x_562) ;  /* 0xffffffc800007947 */ /* 0x000fea000383ffff */
.L_x_476:
[----:B--2---:R2:W3:Y:S02]  /*11350*/  SYNCS.PHASECHK.TRANS64.TRYWAIT P0, [R2+URZ+0x60], R3 ;  /* 0x00006003020075a7 */ /* 0x0044e4000800017f */
[----:B---3--:R-:W-:Y:S05]  /*11360*/  @!P0 NANOSLEEP.SYNCS 0x989680 ;  /* 0x009896800000895d */ /* 0x008fea0003900000 */
[----:B------:R-:W3:Y:S02]  /*11370*/  @!P0 SYNCS.PHASECHK.TRANS64 P0, [R2+URZ+0x60], R3 ;  /* 0x00006003020085a7 */ /* 0x000ee4000800007f */
[----:B---3--:R-:W-:Y:S05]  /*11380*/  @!P0 BRA `(.L_x_476) ;  /* 0xfffffffc00f08947 */ /* 0x008fea000383ffff */
[----:B------:R-:W-:Y:S05]  /*11390*/  BRA `(.L_x_563) ;  /* 0xffffffcc00187947 */ /* 0x000fea000383ffff */
.L_x_485:
[----:B----4-:R4:W0:Y:S02]  /*113a0*/  SYNCS.PHASECHK.TRANS64.TRYWAIT P0, [R2+URZ+0x34840], R3 ;  /* 0x03484003020075a7 */ /* 0x010824000800017f */
[----:B0-----:R-:W-:Y:S05]  /*113b0*/  @!P0 NANOSLEEP.SYNCS 0x989680 ;  /* 0x009896800000895d */ /* 0x001fea0003900000 */
[----:B------:R-:W0:Y:S02]  /*113c0*/  @!P0 SYNCS.PHASECHK.TRANS64 P0, [R2+URZ+0x34840], R3 ;  /* 0x03484003020085a7 */ /* 0x000e24000800007f */
[----:B0-----:R-:W-:Y:S05]  /*113d0*/  @!P0 BRA `(.L_x_485) ;  /* 0xfffffffc00f08947 */ /* 0x001fea000383ffff */
[----:B------:R-:W-:Y:S05]  /*113e0*/  BRA `(.L_x_564) ;  /* 0xffffffd000907947 */ /* 0x000fea000383ffff */
.L_x_492:
[----:B--2---:R2:W3:Y:S02]  /*113f0*/  SYNCS.PHASECHK.TRANS64.TRYWAIT P0, [R2+URZ+0x60], R5 ;  /* 0x00006005020075a7 */ /* 0x0044e4000800017f */
[----:B---3--:R-:W-:Y:S05]  /*11400*/  @!P0 NANOSLEEP.SYNCS 0x989680 ;  /* 0x009896800000895d */ /* 0x008fea0003900000 */
[----:B------:R-:W3:Y:S02]  /*11410*/  @!P0 SYNCS.PHASECHK.TRANS64 P0, [R2+URZ+0x60], R5 ;  /* 0x00006005020085a7 */ /* 0x000ee4000800007f */
[----:B---3--:R-:W-:Y:S05]  /*11420*/  @!P0 BRA `(.L_x_492) ;  /* 0xfffffffc00f08947 */ /* 0x008fea000383ffff */
[----:B------:R-:W-:Y:S05]  /*11430*/  BRA `(.L_x_565) ;  /* 0xffffffd400a87947 */ /* 0x000fea000383ffff */
.L_x_503:
[----:B0-----:R0:W2:Y:S02]  /*11440*/  SYNCS.PHASECHK.TRANS64.TRYWAIT P0, [R0+URZ+0x34860], R2 ;  /* 0x03486002000075a7 */ /* 0x0010a4000800017f */
[----:B--2---:R-:W-:Y:S05]  /*11450*/  @!P0 NANOSLEEP.SYNCS 0x989680 ;  /* 0x009896800000895d */ /* 0x004fea0003900000 */
[----:B------:R-:W2:Y:S02]  /*11460*/  @!P0 SYNCS.PHASECHK.TRANS64 P0, [R0+URZ+0x34860], R2 ;  /* 0x03486002000085a7 */ /* 0x000ea4000800007f */
[----:B--2---:R-:W-:Y:S05]  /*11470*/  @!P0 BRA `(.L_x_503) ;  /* 0xfffffffc00f08947 */ /* 0x004fea000383ffff */
[----:B------:R-:W-:Y:S05]  /*11480*/  BRA `(.L_x_566) ;  /* 0xffffffdc00047947 */ /* 0x000fea000383ffff */
.L_x_510:
[----:B------:R-:W-:Y:S01]  /*11490*/  BSSY B0, `(.L_x_567) ;  /* 0x0000008000007945 */ /* 0x000fe20003800000 */
[----:B------:R-:W-:Y:S01]  /*114a0*/  MOV R13, R16 ;  /* 0x00000010000d7202 */ /* 0x000fe20000000f00 */
[----:B------:R-:W-:Y:S02]  /*114b0*/  IMAD.MOV.U32 R12, RZ, RZ, RZ ;  /* 0x000000ffff0c7224 */ /* 0x000fe400078e00ff */
[----:B------:R-:W-:Y:S02]  /*114c0*/  IMAD.MOV.U32 R11, RZ, RZ, 0x1f ;  /* 0x0000001fff0b7424 */ /* 0x000fe400078e00ff */
[----:B------:R-:W-:-:S07]  /*114d0*/  IMAD.MOV.U32 R15, RZ, RZ, -0x1 ;  /* 0xffffffffff0f7424 */ /* 0x000fce00078e00ff */
[----:B-----5:R-:W-:Y:S05]  /*114e0*/  WARPSYNC.COLLECTIVE R15, `(.L_x_568) ;  /* 0x000000000f087348 */ /* 0x020fea0003c00000 */
[----:B------:R0:W1:Y:S02]  /*114f0*/  SHFL.IDX P6, R14, R13, R12, R11 ;  /* 0x0000000c0d0e7389 */ /* 0x00006400000c000b */
[----:B01---5:R-:W-:Y:S01]  /*11500*/  ENDCOLLECTIVE ;  /* 0x000000000000791b */ /* 0x023fe20003800000 */
.L_x_568:
[----:B------:R-:W-:Y:S05]  /*11510*/  BSYNC B0 ;  /* 0x0000000000007941 */ /* 0x000fea0003800000 */
.L_x_567:
[----:B------:R-:W-:Y:S02]  /*11520*/  IMAD.MOV.U32 R13, RZ, RZ, R16 ;  /* 0x000000ffff0d7224 */ /* 0x000fe400078e0010 */
[----:B------:R-:W-:Y:S02]  /*11530*/  IMAD.MOV.U32 R12, RZ, RZ, 0x1 ;  /* 0x00000001ff0c7424 */ /* 0x000fe400078e00ff */
[----:B------:R-:W-:Y:S02]  /*11540*/  IMAD.MOV.U32 R11, RZ, RZ, 0x1f ;  /* 0x0000001fff0b7424 */ /* 0x000fe400078e00ff */
[----:B------:R-:W-:Y:S02]  /*11550*/  IMAD.MOV.U32 R15, RZ, RZ, -0x1 ;  /* 0xffffffffff0f7424 */ /* 0x000fe400078e00ff */
[----:B------:R-:W-:Y:S02]  /*11560*/  IMAD.IADD R5, R19, 0x1, R7 ;  /* 0x0000000113057824 */ /* 0x000fe400078e0207 */
[----:B------:R-:W-:-:S07]  /*11570*/  IMAD.MOV.U32 R0, RZ, RZ, R14 ;  /* 0x000000ffff007224 */ /* 0x000fce00078e000e */
[----:B------:R-:W-:Y:S05]  /*11580*/  WARPSYNC.COLLECTIVE R15, `(.L_x_569) ;  /* 0x000000000f087348 */ /* 0x000fea0003c00000 */
[----:B------:R0:W1:Y:S02]  /*11590*/  SHFL.IDX P6, R14, R13, R12, R11 ;  /* 0x0000000c0d0e7389 */ /* 0x00006400000c000b */
[----:B01----:R-:W-:Y:S01]  /*115a0*/  ENDCOLLECTIVE ;  /* 0x000000000000791b */ /* 0x003fe20003800000 */
.L_x_569:
[----:B------:R-:W-:Y:S01]  /*115b0*/  ULDC UR4, c[0x0][0xc3c] ;  /* 0x00030f0000047ab9 */ /* 0x000fe20000000800 */
[----:B------:R-:W-:Y:S01]  /*115c0*/  ULDC.64 UR6, c[0x0][0x208] ;  /* 0x0000820000067ab9 */ /* 0x000fe20000000a00 */
[----:B------:R-:W-:-:S13]  /*115d0*/  ISETP.GE.OR P1, PT, R5, UR4, !P0 ;  /* 0x0000000405007c0c */ /* 0x000fda000c726670 */
[----:B------:R-:W0:Y:S01]  /*115e0*/  @!P1 LDC.64 R2, c[0x0][0xc80] ;  /* 0x00032000ff029b82 */ /* 0x000e220000000a00 */
[----:B------:R-:W-:Y:S01]  /*115f0*/  IMAD.MOV.U32 R11, RZ, RZ, RZ ;  /* 0x000000ffff0b7224 */ /* 0x000fe200078e00ff */
[----:B------:R-:W-:Y:S01]  /*11600*/  MOV R4, R14 ;  /* 0x0000000e00047202 */ /* 0x000fe20000000f00 */
[----:B0-----:R-:W-:-:S06]  /*11610*/  @!P1 IMAD.WIDE R2, R5, 0x4, R2 ;  /* 0x0000000405029825 */ /* 0x001fcc00078e0202 */
[----:B------:R0:W2:Y:S01]  /*11620*/  @!P1 LDG.E R3, desc[UR6][R2.64] ;  /* 0x0000000602039981 */ /* 0x0000a2000c1e1900 */
[C---:B------:R-:W-:Y:S02]  /*11630*/  ISETP.GE.U32.AND P2, PT, R7.reuse, 0x2, PT ;  /* 0x000000020700780c */ /* 0x040fe40003f46070 */
[C---:B------:R-:W-:Y:S02]  /*11640*/  ISETP.GE.U32.AND P3, PT, R7.reuse, 0x4, PT ;  /* 0x000000040700780c */ /* 0x040fe40003f66070 */
[C---:B------:R-:W-:Y:S02]  /*11650*/  ISETP.GE.U32.AND P4, PT, R7.reuse, 0x8, PT ;  /* 0x000000080700780c */ /* 0x040fe40003f86070 */
[C---:B------:R-:W-:Y:S01]  /*11660*/  ISETP.GE.U32.AND P5, PT, R7.reuse, 0x10, PT ;  /* 0x000000100700780c */ /* 0x040fe20003fa6070 */
[----:B0-----:R-:W-:Y:S02]  /*11670*/  IMAD.MOV.U32 R2, RZ, RZ, RZ ;  /* 0x000000ffff027224 */ /* 0x001fe400078e00ff */
[----:B--2---:R-:W-:Y:S01]  /*11680*/  @!P1 IMAD.MOV.U32 R2, RZ, RZ, R3 ;  /* 0x000000ffff029224 */ /* 0x004fe200078e0003 */
[----:B------:R-:W-:-:S03]  /*11690*/  ISETP.NE.AND P1, PT, R7, RZ, PT ;  /* 0x000000ff0700720c */ /* 0x000fc60003f25270 */
[----:B------:R-:W-:-:S10]  /*116a0*/  IMAD.MOV.U32 R13, RZ, RZ, R2 ;  /* 0x000000ffff0d7224 */ /* 0x000fd400078e0002 */
[----:B------:R-:W-:Y:S05]  /*116b0*/  WARPSYNC.COLLECTIVE R15, `(.L_x_570) ;  /* 0x000000000f087348 */ /* 0x000fea0003c00000 */
[----:B------:R0:W1:Y:S02]  /*116c0*/  SHFL.UP P6, R14, R13, R12, R11 ;  /* 0x0400000c0d0e7389 */ /* 0x00006400000c000b */
[----:B01----:R-:W-:Y:S01]  /*116d0*/  ENDCOLLECTIVE ;  /* 0x000000000000791b */ /* 0x003fe20003800000 */
.L_x_570:
[----:B------:R-:W-:Y:S01]  /*116e0*/  MOV R12, 0x2 ;  /* 0x00000002000c7802 */ /* 0x000fe20000000f00 */
[----:B------:R-:W-:-:S05]  /*116f0*/  IMAD.MOV.U32 R3, RZ, RZ, R14 ;  /* 0x000000ffff037224 */ /* 0x000fca00078e000e */
[----:B------:R-:W-:-:S05]  /*11700*/  SEL R5, R3, RZ, P1 ;  /* 0x000000ff03057207 */ /* 0x000fca0000800000 */
[----:B------:R-:W-:-:S04]  /*11710*/  IMAD.IADD R3, R2, 0x1, R5 ;  /* 0x0000000102037824 */ /* 0x000fc800078e0205 */
[----:B------:R-:W-:-:S07]  /*11720*/  IMAD.MOV.U32 R13, RZ, RZ, R3 ;  /* 0x000000ffff0d7224 */ /* 0x000fce00078e0003 */
[----:B------:R-:W-:Y:S05]  /*11730*/  WARPSYNC.COLLECTIVE R15, `(.L_x_571) ;  /* 0x000000000f087348 */ /* 0x000fea0003c00000 */
[----:B------:R0:W1:Y:S02]  /*11740*/  SHFL.UP P6, R14, R13, R12, R11 ;  /* 0x0400000c0d0e7389 */ /* 0x00006400000c000b */
[----:B01----:R-:W-:Y:S01]  /*11750*/  ENDCOLLECTIVE ;  /* 0x000000000000791b */ /* 0x003fe20003800000 */
.L_x_571:
[----:B------:R-:W-:Y:S02]  /*11760*/  IMAD.MOV.U32 R12, RZ, RZ, 0x4 ;  /* 0x00000004ff0c7424 */ /* 0x000fe400078e00ff */
[----:B------:R-:W-:-:S05]  /*11770*/  IMAD.MOV.U32 R5, RZ, RZ, R14 ;  /* 0x000000ffff057224 */ /* 0x000fca00078e000e */
[----:B------:R-:W-:-:S05]  /*11780*/  SEL R5, R5, RZ, P2 ;  /* 0x000000ff05057207 */ /* 0x000fca0001000000 */
[----:B------:R-:W-:-:S04]  /*11790*/  IMAD.IADD R3, R3, 0x1, R5 ;  /* 0x0000000103037824 */ /* 0x000fc800078e0205 */
[----:B------:R-:W-:-:S07]  /*117a0*/  IMAD.MOV.U32 R13, RZ, RZ, R3 ;  /* 0x000000ffff0d7224 */ /* 0x000fce00078e0003 */
[----:B------:R-:W-:Y:S05]  /*117b0*/  WARPSYNC.COLLECTIVE R15, `(.L_x_572) ;  /* 0x000000000f087348 */ /* 0x000fea0003c00000 */
[----:B------:R0:W1:Y:S02]  /*117c0*/  SHFL.UP P6, R14, R13, R12, R11 ;  /* 0x0400000c0d0e7389 */ /* 0x00006400000c000b */
[----:B01----:R-:W-:Y:S01]  /*117d0*/  ENDCOLLECTIVE ;  /* 0x000000000000791b */ /* 0x003fe20003800000 */
.L_x_572:
        /* <DEDUP_REMOVED lines=8> */
.L_x_573:
[----:B------:R-:W-:Y:S01]  /*11860*/  IMAD.MOV.U32 R12, RZ, RZ, 0x10 ;  /* 0x00000010ff0c7424 */ /* 0x000fe200078e00ff */
[----:B------:R-:W-:-:S04]  /*11870*/  MOV R5, R14 ;  /* 0x0000000e00057202 */ /* 0x000fc80000000f00 */
[----:B------:R-:W-:-:S05]  /*11880*/  SEL R5, R5, RZ, P4 ;  /* 0x000000ff05057207 */ /* 0x000fca0002000000 */
[----:B------:R-:W-:-:S04]  /*11890*/  IMAD.IADD R3, R3, 0x1, R5 ;  /* 0x0000000103037824 */ /* 0x000fc800078e0205 */
[----:B------:R-:W-:-:S07]  /*118a0*/  IMAD.MOV.U32 R13, RZ, RZ, R3 ;  /* 0x000000ffff0d7224 */ /* 0x000fce00078e0003 */
[----:B------:R-:W-:Y:S05]  /*118b0*/  WARPSYNC.COLLECTIVE R15, `(.L_x_574) ;  /* 0x000000000f087348 */ /* 0x000fea0003c00000 */
[----:B------:R0:W1:Y:S02]  /*118c0*/  SHFL.UP P6, R14, R13, R12, R11 ;  /* 0x0400000c0d0e7389 */ /* 0x00006400000c000b */
[----:B01----:R-:W-:Y:S01]  /*118d0*/  ENDCOLLECTIVE ;  /* 0x000000000000791b */ /* 0x003fe20003800000 */
.L_x_574:
[----:B------:R-:W-:Y:S02]  /*118e0*/  IMAD.MOV.U32 R12, RZ, RZ, 0x1f ;  /* 0x0000001fff0c7424 */ /* 0x000fe400078e00ff */
[----:B------:R-:W-:Y:S02]  /*118f0*/  IMAD.MOV.U32 R11, RZ, RZ, 0x1f ;  /* 0x0000001fff0b7424 */ /* 0x000fe400078e00ff */
[----:B------:R-:W-:-:S05]  /*11900*/  IMAD.MOV.U32 R5, RZ, RZ, R14 ;  /* 0x000000ffff057224 */ /* 0x000fca00078e000e */
[----:B------:R-:W-:-:S05]  /*11910*/  SEL R5, R5, RZ, P5 ;  /* 0x000000ff05057207 */ /* 0x000fca0002800000 */
[----:B------:R-:W-:-:S04]  /*11920*/  IMAD.IADD R3, R3, 0x1, R5 ;  /* 0x0000000103037824 */ /* 0x000fc800078e0205 */
[----:B------:R-:W-:-:S07]  /*11930*/  IMAD.MOV.U32 R13, RZ, RZ, R3 ;  /* 0x000000ffff0d7224 */ /* 0x000fce00078e0003 */
[----:B------:R-:W-:Y:S05]  /*11940*/  WARPSYNC.COLLECTIVE R15, `(.L_x_575) ;  /* 0x000000000f087348 */ /* 0x000fea0003c00000 */
[----:B------:R0:W1:Y:S02]  /*11950*/  SHFL.IDX P6, R14, R13, R12, R11 ;  /* 0x0000000c0d0e7389 */ /* 0x00006400000c000b */
[----:B01----:R-:W-:Y:S01]  /*11960*/  ENDCOLLECTIVE ;  /* 0x000000000000791b */ /* 0x003fe20003800000 */
.L_x_575:
[----:B------:R-:W-:Y:S01]  /*11970*/  MOV R6, R14 ;  /* 0x0000000e00067202 */ /* 0x000fe20000000f00 */
[----:B------:R-:W-:Y:S06]  /*11980*/  BRA `(.L_x_576) ;  /* 0xffffffdc00887947 */ /* 0x000fec000383ffff */
.L_x_515:
[----:B------:R-:W-:Y:S01]  /*11990*/  BSSY B0, `(.L_x_577) ;  /* 0x0000008000007945 */ /* 0x000fe20003800000 */
[----:B-----5:R-:W-:Y:S02]  /*119a0*/  IMAD.MOV.U32 R13, RZ, RZ, R2 ;  /* 0x000000ffff0d7224 */ /* 0x020fe400078e0002 */
[----:B------:R-:W-:Y:S02]  /*119b0*/  IMAD.MOV.U32 R12, RZ, RZ, 0x1 ;  /* 0x00000001ff0c7424 */ /* 0x000fe400078e00ff */
[----:B------:R-:W-:Y:S02]  /*119c0*/  IMAD.MOV.U32 R11, RZ, RZ, RZ ;  /* 0x000000ffff0b7224 */ /* 0x000fe400078e00ff */
[----:B------:R-:W-:-:S07]  /*119d0*/  IMAD.MOV.U32 R15, RZ, RZ, -0x1 ;  /* 0xffffffffff0f7424 */ /* 0x000fce00078e00ff */
[----:B0-----:R-:W-:Y:S05]  /*119e0*/  WARPSYNC.COLLECTIVE R15, `(.L_x_578) ;  /* 0x000000000f087348 */ /* 0x001fea0003c00000 */
[----:B------:R1:W2:Y:S02]  /*119f0*/  SHFL.UP P6, R14, R13, R12, R11 ;  /* 0x0400000c0d0e7389 */ /* 0x0002a400000c000b */
[----:B012---:R-:W-:Y:S01]  /*11a00*/  ENDCOLLECTIVE ;  /* 0x000000000000791b */ /* 0x007fe20003800000 */
.L_x_578:
[----:B------:R-:W-:Y:S05]  /*11a10*/  BSYNC B0 ;  /* 0x0000000000007941 */ /* 0x000fea0003800000 */
.L_x_577:
[----:B------:R-:W-:Y:S01]  /*11a20*/  SEL R3, R14, RZ, P1 ;  /* 0x000000ff0e037207 */ /* 0x000fe20000800000 */
[----:B------:R-:W-:Y:S01]  /*11a30*/  IMAD.MOV.U32 R12, RZ, RZ, 0x2 ;  /* 0x00000002ff0c7424 */ /* 0x000fe200078e00ff */
[----:B------:R-:W-:Y:S01]  /*11a40*/  MOV R15, 0xffffffff ;  /* 0xffffffff000f7802 */ /* 0x000fe20000000f00 */
[----:B------:R-:W-:Y:S02]  /*11a50*/  IMAD.MOV.U32 R11, RZ, RZ, RZ ;  /* 0x000000ffff0b7224 */ /* 0x000fe400078e00ff */
[----:B------:R-:W-:-:S04]  /*11a60*/  IMAD.IADD R3, R2, 0x1, R3 ;  /* 0x0000000102037824 */ /* 0x000fc800078e0203 */
[----:B------:R-:W-:-:S07]  /*11a70*/  IMAD.MOV.U32 R13, RZ, RZ, R3 ;  /* 0x000000ffff0d7224 */ /* 0x000fce00078e0003 */
[----:B------:R-:W-:Y:S05]  /*11a80*/  WARPSYNC.COLLECTIVE R15, `(.L_x_579) ;  /* 0x000000000f087348 */ /* 0x000fea0003c00000 */
[----:B------:R0:W1:Y:S02]  /*11a90*/  SHFL.UP P6, R14, R13, R12, R11 ;  /* 0x0400000c0d0e7389 */ /* 0x00006400000c000b */
[----:B01----:R-:W-:Y:S01]  /*11aa0*/  ENDCOLLECTIVE ;  /* 0x000000000000791b */ /* 0x003fe20003800000 */
.L_x_579:
        /* <DEDUP_REMOVED lines=8> */
.L_x_580:
        /* <DEDUP_REMOVED lines=8> */
.L_x_581:
        /* <DEDUP_REMOVED lines=8> */
.L_x_582:
        /* <DEDUP_REMOVED lines=9> */
.L_x_583:
[----:B------:R-:W-:Y:S01]  /*11cc0*/  MOV R6, R14 ;  /* 0x0000000e00067202 */ /* 0x000fe20000000f00 */
[----:B------:R-:W-:Y:S06]  /*11cd0*/  BRA `(.L_x_584) ;  /* 0xffffffdc00547947 */ /* 0x000fec000383ffff */
.L_x_517:
[----:B------:R-:W-:Y:S01]  /*11ce0*/  BSSY B0, `(.L_x_585) ;  /* 0x0000006000007945 */ /* 0x000fe20003800000 */
[----:B------:R-:W-:Y:S01]  /*11cf0*/  PLOP3.LUT P6, PT, P6, PT, PT, 0x8, 0x0 ;  /* 0x000000000000781c */ /* 0x000fe200037ce170 */
[----:B------:R-:W-:-:S12]  /*11d00*/  IMAD.MOV.U32 R15, RZ, RZ, -0x1 ;  /* 0xffffffffff0f7424 */ /* 0x000fd800078e00ff */
[----:B0----5:R-:W-:Y:S05]  /*11d10*/  WARPSYNC.COLLECTIVE R15, `(.L_x_586) ;  /* 0x000000000f087348 */ /* 0x021fea0003c00000 */
[----:B------:R-:W-:Y:S01]  /*11d20*/  VOTE.ANY R14, PT, P6 ;  /* 0x00000000000e7806 */ /* 0x000fe200030e0100 */
[----:B0----5:R-:W-:Y:S06]  /*11d30*/  ENDCOLLECTIVE ;  /* 0x000000000000791b */ /* 0x021fec0003800000 */
.L_x_586:
[----:B------:R-:W-:Y:S05]  /*11d40*/  BSYNC B0 ;  /* 0x0000000000007941 */ /* 0x000fea0003800000 */
.L_x_585:
[----:B------:R-:W-:Y:S02]  /*11d50*/  IMAD.MOV.U32 R5, RZ, RZ, R14 ;  /* 0x000000ffff057224 */ /* 0x000fe400078e000e */
[----:B------:R-:W-:Y:S02]  /*11d60*/  IMAD.MOV.U32 R13, RZ, RZ, R2 ;  /* 0x000000ffff0d7224 */ /* 0x000fe400078e0002 */
[----:B------:R-:W0:Y:S01]  /*11d70*/  POPC R4, R5 ;  /* 0x0000000500047309 */ /* 0x000e220000000000 */
[----:B------:R-:W-:Y:S02]  /*11d80*/  IMAD.MOV.U32 R11, RZ, RZ, 0x1f ;  /* 0x0000001fff0b7424 */ /* 0x000fe400078e00ff */
[----:B------:R-:W-:Y:S02]  /*11d90*/  IMAD.MOV.U32 R15, RZ, RZ, -0x1 ;  /* 0xffffffffff0f7424 */ /* 0x000fe400078e00ff */
[----:B0-----:R-:W-:-:S07]  /*11da0*/  IMAD.MOV.U32 R12, RZ, RZ, R4 ;  /* 0x000000ffff0c7224 */ /* 0x001fce00078e0004 */
[----:B------:R-:W-:Y:S05]  /*11db0*/  WARPSYNC.COLLECTIVE R15, `(.L_x_587) ;  /* 0x000000000f087348 */ /* 0x000fea0003c00000 */
[----:B------:R0:W1:Y:S02]  /*11dc0*/  SHFL.IDX P6, R14, R13, R12, R11 ;  /* 0x0000000c0d0e7389 */ /* 0x00006400000c000b */
[----:B01----:R-:W-:Y:S01]  /*11dd0*/  ENDCOLLECTIVE ;  /* 0x000000000000791b */ /* 0x003fe20003800000 */
.L_x_587:
[----:B------:R-:W-:Y:S01]  /*11de0*/  IMAD.MOV.U32 R17, RZ, RZ, R14 ;  /* 0x000000ffff117224 */ /* 0x000fe200078e000e */
[----:B------:R-:W-:Y:S06]  /*11df0*/  BRA `(.L_x_588) ;  /* 0xffffffdc00447947 */ /* 0x000fec000383ffff */
.L_x_519:
[----:B------:R-:W-:Y:S01]  /*11e00*/  BSSY B0, `(.L_x_589) ;  /* 0x0000007000007945 */ /* 0x000fe20003800000 */
[----:B------:R-:W-:Y:S01]  /*11e10*/  IMAD.MOV.U32 R13, RZ, RZ, R3 ;  /* 0x000000ffff0d7224 */ /* 0x000fe200078e0003 */
[----:B------:R-:W-:Y:S01]  /*11e20*/  MOV R11, 0x1f ;  /* 0x0000001f000b7802 */ /* 0x000fe20000000f00 */
[----:B------:R-:W-:-:S07]  /*11e30*/  IMAD.MOV.U32 R15, RZ, RZ, -0x1 ;  /* 0xffffffffff0f7424 */ /* 0x000fce00078e00ff */
[----:B0-2--5:R-:W-:Y:S05]  /*11e40*/  WARPSYNC.COLLECTIVE R15, `(.L_x_590) ;  /* 0x000000000f087348 */ /* 0x025fea0003c00000 */
[----:B------:R1:W3:Y:S02]  /*11e50*/  SHFL.IDX P6, R14, R13, R12, R11 ;  /* 0x0000000c0d0e7389 */ /* 0x0002e400000c000b */
[----:B0123-5:R-:W-:Y:S01]  /*11e60*/  ENDCOLLECTIVE ;  /* 0x000000000000791b */ /* 0x02ffe20003800000 */
.L_x_590:
[----:B------:R-:W-:Y:S05]  /*11e70*/  BSYNC B0 ;  /* 0x0000000000007941 */ /* 0x000fea0003800000 */
.L_x_589:
[----:B------:R-:W-:Y:S01]  /*11e80*/  IMAD.MOV.U32 R2, RZ, RZ, R14 ;  /* 0x000000ffff027224 */ /* 0x000fe200078e000e */
[----:B------:R-:W-:Y:S06]  /*11e90*/  BRA `(.L_x_518) ;  /* 0xffffffdc00387947 */ /* 0x000fec000383ffff */
.L_x_523:
[----:B0-----:R0:W2:Y:S02]  /*11ea0*/  SYNCS.PHASECHK.TRANS64.TRYWAIT P0, [R0+URZ+0x34820], R3 ;  /* 0x03482003000075a7 */ /* 0x0010a4000800017f */
[----:B--2---:R-:W-:Y:S05]  /*11eb0*/  @!P0 NANOSLEEP.SYNCS 0x989680 ;  /* 0x009896800000895d */ /* 0x004fea0003900000 */
[----:B------:R-:W2:Y:S02]  /*11ec0*/  @!P0 SYNCS.PHASECHK.TRANS64 P0, [R0+URZ+0x34820], R3 ;  /* 0x03482003000085a7 */ /* 0x000ea4000800007f */
[----:B--2---:R-:W-:Y:S05]  /*11ed0*/  @!P0 BRA `(.L_x_523) ;  /* 0xfffffffc00f08947 */ /* 0x004fea000383ffff */
[----:B------:R-:W-:Y:S05]  /*11ee0*/  BRA `(.L_x_591) ;  /* 0xffffffe0002c7947 */ /* 0x000fea000383ffff */
.L_x_524:
        /* <DEDUP_REMOVED lines=8> */
[----:B01--45:R-:W-:Y:S05]  /*11f70*/  WARPSYNC.COLLECTIVE R15, `(.L_x_593) ;  /* 0x000000000f087348 */ /* 0x033fea0003c00000 */
[----:B------:R2:W3:Y:S02]  /*11f80*/  SHFL.IDX P6, R14, R13, R12, R11 ;  /* 0x0000000c0d0e7389 */ /* 0x0004e400000c000b */
[----:B012345:R-:W-:Y:S01]  /*11f90*/  ENDCOLLECTIVE ;  /* 0x000000000000791b */ /* 0x03ffe20003800000 */
.L_x_593:
[----:B------:R-:W-:Y:S05]  /*11fa0*/  BSYNC B0 ;  /* 0x0000000000007941 */ /* 0x000fea0003800000 */
.L_x_592:
[----:B------:R-:W-:Y:S05]  /*11fb0*/  BRA `(.L_x_594) ;  /* 0xffffffe000147947 */ /* 0x000fea000383ffff */
.L_x_527:
[----:B------:R-:W-:Y:S01]  /*11fc0*/  BSSY B1, `(.L_x_595) ;  /* 0x0000006000017945 */ /* 0x000fe20003800000 */
[----:B------:R-:W-:-:S07]  /*11fd0*/  IMAD.MOV.U32 R15, RZ, RZ, -0x1 ;  /* 0xffffffffff0f7424 */ /* 0x000fce00078e00ff */
[----:B012-45:R-:W-:Y:S05]  /*11fe0*/  WARPSYNC.COLLECTIVE R15, `(.L_x_596) ;  /* 0x000000000f0c7348 */ /* 0x037fea0003c00000 */
[----:B------:R-:W-:Y:S02]  /*11ff0*/  ELECT P6, UR62, PT ;  /* 0x00000000003e782f */ /* 0x000fe400038c0000 */
[----:B------:R-:W-:Y:S01]  /*12000*/  MOV R14, UR62 ;  /* 0x0000003e000e7c02 */ /* 0x000fe20008000f00 */
[----:B012-45:R-:W-:Y:S10]  /*12010*/  ENDCOLLECTIVE ;  /* 0x000000000000791b */ /* 0x037ff40003800000 */
.L_x_596:
[----:B------:R-:W-:Y:S05]  /*12020*/  BSYNC B1 ;  /* 0x0000000000017941 */ /* 0x000fea0003800000 */
.L_x_595:
[----:B------:R-:W-:Y:S05]  /*12030*/  BRA `(.L_x_597) ;  /* 0xffffffe0000c7947 */ /* 0x000fea000383ffff */
.L_x_529:
[----:B0-----:R0:W1:Y:S02]  /*12040*/  SYNCS.PHASECHK.TRANS64.TRYWAIT P0, [R6+URZ], R5 ;  /* 0x00000005060075a7 */ /* 0x001064000800017f */
[----:B-1----:R-:W-:Y:S05]  /*12050*/  @!P0 NANOSLEEP.SYNCS 0x989680 ;  /* 0x009896800000895d */ /* 0x002fea0003900000 */
[----:B------:R-:W1:Y:S02]  /*12060*/  @!P0 SYNCS.PHASECHK.TRANS64 P0, [R6+URZ], R5 ;  /* 0x00000005060085a7 */ /* 0x000e64000800007f */
[----:B-1----:R-:W-:Y:S05]  /*12070*/  @!P0 BRA `(.L_x_529) ;  /* 0xfffffffc00f08947 */ /* 0x002fea000383ffff */
[----:B------:R-:W-:Y:S05]  /*12080*/  BRA `(.L_x_598) ;  /* 0xffffffe000507947 */ /* 0x000fea000383ffff */
.L_x_530:
[----:B-1----:R1:W2:Y:S02]  /*12090*/  SYNCS.PHASECHK.TRANS64.TRYWAIT P0, [R7+URZ], R2 ;  /* 0x00000002070075a7 */ /* 0x0022a4000800017f */
[----:B--2---:R-:W-:Y:S05]  /*120a0*/  @!P0 NANOSLEEP.SYNCS 0x989680 ;  /* 0x009896800000895d */ /* 0x004fea0003900000 */
[----:B------:R-:W2:Y:S02]  /*120b0*/  @!P0 SYNCS.PHASECHK.TRANS64 P0, [R7+URZ], R2 ;  /* 0x00000002070085a7 */ /* 0x000ea4000800007f */
[----:B--2---:R-:W-:Y:S05]  /*120c0*/  @!P0 BRA `(.L_x_530) ;  /* 0xfffffffc00f08947 */ /* 0x004fea000383ffff */
[----:B------:R-:W-:Y:S05]  /*120d0*/  BRA `(.L_x_599) ;  /* 0xffffffe000447947 */ /* 0x000fea000383ffff */
.L_x_532:
[----:B--2---:R2:W3:Y:S02]  /*120e0*/  SYNCS.PHASECHK.TRANS64.TRYWAIT P0, [R4+URZ], R5 ;  /* 0x00000005040075a7 */ /* 0x0044e4000800017f */
[----:B---3--:R-:W-:Y:S05]  /*120f0*/  @!P0 NANOSLEEP.SYNCS 0x989680 ;  /* 0x009896800000895d */ /* 0x008fea0003900000 */
[----:B------:R-:W3:Y:S02]  /*12100*/  @!P0 SYNCS.PHASECHK.TRANS64 P0, [R4+URZ], R5 ;  /* 0x00000005040085a7 */ /* 0x000ee4000800007f */
[----:B---3--:R-:W-:Y:S05]  /*12110*/  @!P0 BRA `(.L_x_532) ;  /* 0xfffffffc00f08947 */ /* 0x008fea000383ffff */
[----:B------:R-:W-:Y:S05]  /*12120*/  BRA `(.L_x_600) ;  /* 0xffffffe0004c7947 */ /* 0x000fea000383ffff */
.L_x_601:
        /* <DEDUP_REMOVED lines=13> */
.L_x_3195:


//--------------------- .text._ZN7cutlass13device_kernelIN5flash11enable_sm90INS1_16FlashAttnFwdSm90INS1_25CollectiveMainloopFwdSm90ILi2EN4cute5tupleIJNS5_1CILi1EEES8_S8_EEENS6_IJNS7_ILi128EEESA_NS7_ILi192EEEEEELi128ENS_6half_tEfNS_4arch4Sm90ELb0ELb0ELb1ELb1ELb0ELb1ELb0ELb1ELb1ELb1ELb0ELb0EEENS1_21CollectiveEpilogueFwdINS6_IJSA_SA_SA_EEES9_SD_SF_Li256ELb1ELb1ELb0ELb0EEENS1_36VarlenDynamicPersistentTileSchedulerILi128ELi128ELi256ELi128ELb0ELb1ELb1ELb0ELb1ELb1EEEEEEEEEvNT_6ParamsE --------------------------
	.section	.text._ZN7cutlass13device_kernelIN5flash11enable_sm90INS1_16FlashAttnFwdSm90INS1_25CollectiveMainloopFwdSm90ILi2EN4cute5tupleIJNS5_1CILi1EEES8_S8_EEENS6_IJNS7_ILi128EEESA_NS7_ILi192EEEEEELi128ENS_6half_tEfNS_4arch4Sm90ELb0ELb0ELb1ELb1ELb0ELb1ELb0ELb1ELb1ELb1ELb0ELb0EEENS1_21CollectiveEpilogueFwdINS6_IJSA_SA_SA_EEES9_SD_SF_Li256ELb1ELb1ELb0ELb0EEENS1_36VarlenDynamicPersistentTileSchedulerILi128ELi128ELi256ELi128ELb0ELb1ELb1ELb0ELb1ELb1EEEEEEEEEvNT_6ParamsE,"ax",@progbits
	.align	128
.text._ZN7cutlass13device_kernelIN5flash11enable_sm90INS1_16FlashAttnFwdSm90INS1_25CollectiveMainloopFwdSm90ILi2EN4cute5tupleIJNS5_1CILi1EEES8_S8_EEENS6_IJNS7_ILi128EEESA_NS7_ILi192EEEEEELi128ENS_6half_tEfNS_4arch4Sm90ELb0ELb0ELb1ELb1ELb0ELb1ELb0ELb1ELb1ELb1ELb0ELb0EEENS1_21CollectiveEpilogueFwdINS6_IJSA_SA_SA_EEES9_SD_SF_Li256ELb1ELb1ELb0ELb0EEENS1_36VarlenDynamicPersistentTileSchedulerILi128ELi128ELi256ELi128ELb0ELb1ELb1ELb0ELb1ELb1EEEEEEEEEvNT_6ParamsE:
        .type           _ZN7cutlass13device_kernelIN5flash11enable_sm90INS1_16FlashAttnFwdSm90INS1_25CollectiveMainloopFwdSm90ILi2EN4cute5tupleIJNS5_1CILi1EEES8_S8_EEENS6_IJNS7_ILi128EEESA_NS7_ILi192EEEEEELi128ENS_6half_tEfNS_4arch4Sm90ELb0ELb0ELb1ELb1ELb0ELb1ELb0ELb1ELb1ELb1ELb0ELb0EEENS1_21CollectiveEpilogueFwdINS6_IJSA_SA_SA_EEES9_SD_SF_Li256ELb1ELb1ELb0ELb0EEENS1_36VarlenDynamicPersistentTileSchedulerILi128ELi128ELi256ELi128ELb0ELb1ELb1ELb0ELb1ELb1EEEEEEEEEvNT_6ParamsE,@function
        .size           _ZN7cutlass13device_kernelIN5flash11enable_sm90INS1_16FlashAttnFwdSm90INS1_25CollectiveMainloopFwdSm90ILi2EN4cute5tupleIJNS5_1CILi1EEES8_S8_EEENS6_IJNS7_ILi128EEESA_NS7_ILi192EEEEEELi128ENS_6half_tEfNS_4arch4Sm90ELb0ELb0ELb1ELb1ELb0ELb1ELb0ELb1ELb1ELb1ELb0ELb0EEENS1_21CollectiveEpilogueFwdINS6_IJSA_SA_SA_EEES9_SD_SF_Li256ELb1ELb1ELb0ELb0EEENS1_36VarlenDynamicPersistentTileSchedulerILi128ELi128ELi256ELi128ELb0ELb1ELb1ELb0ELb1ELb1EEEEEEEEEvNT_6ParamsE,(.L_x_3196 - _ZN7cutlass13device_kernelIN5flash11enable_sm90INS1_16FlashAttnFwdSm90INS1_25CollectiveMainloopFwdSm90ILi2EN4cute5tupleIJNS5_1CILi1EEES8_S8_EEENS6_IJNS7_ILi128EEESA_NS7_ILi192EEEEEELi128ENS_6half_tEfNS_4arch4Sm90ELb0ELb0ELb1ELb1ELb0ELb1ELb0ELb1ELb1ELb1ELb0ELb0EEENS1_21CollectiveEpilogueFwdINS6_IJSA_SA_SA_EEES9_SD_SF_Li256ELb1ELb1ELb0ELb0EEENS1_36VarlenDynamicPersistentTileSchedulerILi128ELi128ELi256ELi128ELb0ELb1ELb1ELb0ELb1ELb1EEEEEEEEEvNT_6ParamsE)
        .other          _ZN7cutlass13device_kernelIN5flash11enable_sm90INS1_16FlashAttnFwdSm90INS1_25CollectiveMainloopFwdSm90ILi2EN4cute5tupleIJNS5_1CILi1EEES8_S8_EEENS6_IJNS7_ILi128EEESA_NS7_ILi192EEEEEELi128ENS_6half_tEfNS_4arch4Sm90ELb0ELb0ELb1ELb1ELb0ELb1ELb0ELb1ELb1ELb1ELb0ELb0EEENS1_21CollectiveEpilogueFwdINS6_IJSA_SA_SA_EEES9_SD_SF_Li256ELb1ELb1ELb0ELb0EEENS1_36VarlenDynamicPersistentTileSchedulerILi128ELi128ELi256ELi128ELb0ELb1ELb1ELb0ELb1ELb1EEEEEEEEEvNT_6ParamsE,@"STO_CUDA_ENTRY STV_DEFAULT"
_ZN7cutlass13device_kernelIN5flash11enable_sm90INS1_16FlashAttnFwdSm90INS1_25CollectiveMainloopFwdSm90ILi2EN4cute5tupleIJNS5_1CILi1EEES8_S8_EEENS6_IJNS7_ILi128EEESA_NS7_ILi192EEEEEELi128ENS_6half_tEfNS_4arch4Sm90ELb0ELb0ELb1ELb1ELb0ELb1ELb0ELb1ELb1ELb1ELb0ELb0EEENS1_21CollectiveEpilogueFwdINS6_IJSA_SA_SA_EEES9_SD_SF_Li256ELb1ELb1ELb0ELb0EEENS1_36VarlenDynamicPersistentTileSchedulerILi128ELi128ELi256ELi128ELb0ELb1ELb1ELb0ELb1ELb1EEEEEEEEEvNT_6ParamsE:
[----:B------:R-:W0:Y:S02]  /*0000*/  LDC R1, c[0x0][0x28] ;  /* 0x00000a00ff017b82 */ /* 0x000e240000000800 */
[----:B0-----:R-:W-:Y:S01]  /*0010*/  VIADD R1, R1, 0xffffff70 ;  /* 0xffffff7001017836 */ /* 0x001fe20000000000 */
[----:B------:R-:W0:Y:S01]  /*0020*/  S2R R0, SR_TID.X ;  /* 0x0000000000007919 */ /* 0x000e220000002100 */
[----:B------:R-:W-:Y:S01]  /*0030*/  ELECT P0, URZ, PT ;  /* 0x00000000003f782f */ /* 0x000fe20003800000 */
[----:B------:R-:W-:Y:S01]  /*0040*/  BSSY B0, `(.L_x_602) ;  /* 0x0000014000007945 */ /* 0x000fe20003800000 */
[--C-:B0-----:R-:W-:Y:S02]  /*0050*/  SHF.R.U32.HI R2, RZ, 0x5, R0.reuse ;  /* 0x00000005ff027819 */ /* 0x101fe40000011600 */
[----:B------:R-:W-:-:S03]  /*0060*/  SHF.R.U32.HI R4, RZ, 0x7, R0 ;  /* 0x00000007ff047819 */ /* 0x000fc60000011600 */
[----:B------:R-:W0:Y:S02]  /*0070*/  SHFL.IDX PT, R3, R2, RZ, 0x1f ;  /* 0x00001fff02037589 */ /* 0x000e2400000e0000 */
[----:B0-----:R-:W-:-:S13]  /*0080*/  ISETP.EQ.AND P0, PT, R3, RZ, P0 ;  /* 0x000000ff0300720c */ /* 0x001fda0000702270 */
[----:B------:R-:W-:Y:S05]  /*0090*/  @!P0 BRA `(.L_x_603) ;  /* 0x0000000000388947 */ /* 0x000fea0003800000 */
[----:B------:R-:W-:Y:S02]  /*00a0*/  ULDC.64 UR4, c[0x0][0x198] ;  /* 0x0000660000047ab9 */ /* 0x000fe40000000a00 */
[----:B------:R-:W-:Y:S02]  /*00b0*/  UIADD3 UR6, UP0, UR4, 0x370, URZ ;  /* 0x0000037004067890 */ /* 0x000fe4000ff1e03f */
[----:B------:R-:W-:Y:S02]  /*00c0*/  UIADD3 UR8, UP1, UR4, 0x470, URZ ;  /* 0x0000047004087890 */ /* 0x000fe4000ff3e03f */
[----:B------:R-:W-:Y:S02]  /*00d0*/  UIADD3 UR10, UP2, UR4, 0x570, URZ ;  /* 0x00000570040a7890 */ /* 0x000fe4000ff5e03f */
[----:B------:R-:W-:Y:S02]  /*00e0*/  UIADD3 UR4, UP3, UR4, 0x670, URZ ;  /* 0x0000067004047890 */ /* 0x000fe4000ff7e03f */
[----:B------:R-:W-:-:S02]  /*00f0*/  UIADD3.X UR7, URZ, UR5, URZ, UP0, !UPT ;  /* 0x000000053f077290 */ /* 0x000fc400087fe43f */
[----:B------:R-:W-:Y:S02]  /*0100*/  UIADD3.X UR9, URZ, UR5, URZ, UP1, !UPT ;  /* 0x000000053f097290 */ /* 0x000fe40008ffe43f */
[----:B------:R-:W-:Y:S02]  /*0110*/  UIADD3.X UR11, URZ, UR5, URZ, UP2, !UPT ;  /* 0x000000053f0b7290 */ /* 0x000fe400097fe43f */
[----:B------:R-:W-:-:S03]  /*0120*/  UIADD3.X UR5, URZ, UR5, URZ, UP3, !UPT ;  /* 0x000000053f057290 */ /* 0x000fc60009ffe43f */
[----:B------:R0:W-:Y:S02]  /*0130*/  UTMACCTL.PF [UR6] ;  /* 0x00000000060079b9 */ /* 0x0001e40008040000 */
[----:B------:R0:W-:Y:S02]  /*0140*/  UTMACCTL.PF [UR8] ;  /* 0x00000000080079b9 */ /* 0x0001e40008040000 */
[----:B------:R0:W-:Y:S02]  /*0150*/  UTMACCTL.PF [UR10] ;  /* 0x000000000a0079b9 */ /* 0x0001e40008040000 */
[----:B------:R0:W-:Y:S02]  /*0160*/  UTMACCTL.PF [UR4] ;  /* 0x00000000040079b9 */ /* 0x0001e40008040000 */
[----:B0-----:R-:W-:Y:S01]  /*0170*/  NOP ;  /* 0x0000000000007918 */ /* 0x001fe20000000000 */
.L_x_603:
[----:B------:R-:W-:Y:S05]  /*0180*/  BSYNC B0 ;  /* 0x0000000000007941 */ /* 0x000fea0003800000 */
.L_x_602:
        /* <DEDUP_REMOVED lines=41> */
.L_x_604:
        /* <DEDUP_REMOVED lines=22> */
.L_x_605:
        /* <DEDUP_REMOVED lines=18> */
.L_x_606:
        /* <DEDUP_REMOVED lines=22> */
.L_x_607:
        /* <DEDUP_REMOVED lines=22> */
.L_x_608:
[----:B0-----:R-:W-:Y:S01]  /*0960*/  UMOV UR4, 0x1 ;  /* 0x0000000100047882 */ /* 0x001fe20000000000 */
[----:B------:R-:W-:Y:S01]  /*0970*/  PLOP3.LUT P0, PT, PT, PT, UP0, 0x80, 0x0 ;  /* 0x000000000000781c */ /* 0x000fe20003f0f008 */
[----:B------:R-:W-:Y:S01]  /*0980*/  USEL UR4, UR4, 0x2, !UP0 ;  /* 0x0000000204047887 */ /* 0x000fe2000c000000 */
[----:B------:R-:W-:Y:S01]  /*0990*/  NOP ;  /* 0x0000000000007918 */ /* 0x000fe20000000000 */
[----:B------:R-:W-:Y:S01]  /*09a0*/  ULDC.64 UR42, c[0x0][0x208] ;  /* 0x00008200002a7ab9 */ /* 0x000fe20000000a00 */
[----:B------:R-:W-:Y:S03]  /*09b0*/  BSSY B9, `(.L_x_609) ;  /* 0x0001fbb000097945 */ /* 0x000fe60003800000 */
[----:B------:R-:W-:-:S05]  /*09c0*/  IMAD.U32 R3, RZ, RZ, UR4 ;  /* 0x00000004ff037e24 */ /* 0x000fca000f8e00ff */
[----:B------:R0:W-:Y:S01]  /*09d0*/  STL [R1+0x60], R3 ;  /* 0x0000600301007387 */ /* 0x0001e20000100800 */
[----:B-12-4-:R-:W-:Y:S06]  /*09e0*/  BAR.SYNC.DEFER_BLOCKING 0x0 ;  /* 0x0000000000007b1d */ /* 0x016fec0000010000 */
[----:B------:R-:W-:Y:S05]  /*09f0*/  @!P0 BRA `(.L_x_610) ;  /* 0x0000018400248947 */ /* 0x000fea0003800000 */
.L_x_611:
        /* <DEDUP_REMOVED lines=8> */
[----:B-1----:R-:W-:-:S06]  /*0a80*/  ULEA UR4, UR5, UR4, 0x18 ;  /* 0x0000000405047291 */ /* 0x002fcc000f8ec03f */
[----:B------:R-:W-:Y:S01]  /*0a90*/  MOV R2, UR4 ;  /* 0x0000000400027c02 */ /* 0x000fe20008000f00 */
[----:B------:R-:W-:-:S04]  /*0aa0*/  ULDC UR4, c[0x0][0xc3c] ;  /* 0x00030f0000047ab9 */ /* 0x000fc80000000800 */
[----:B------:R-:W1:Y:S01]  /*0ab0*/  LDS.128 R124, [R2+0x348d0] ;  /* 0x0348d000027c7984 */ /* 0x000e620000000c00 */
[----:B------:R-:W-:Y:S06]  /*0ac0*/  BAR.ARV 0x4, 0x180 ;  /* 0x0106000000007b1d */ /* 0x000fec0000002000 */
[----:B-1----:R-:W-:-:S13]  /*0ad0*/  ISETP.GE.AND P0, PT, R127, UR4, PT ;  /* 0x000000047f007c0c */ /* 0x002fda000bf06270 */
[----:B------:R-:W-:Y:S05]  /*0ae0*/  @P0 BRA `(.L_x_612) ;  /* 0x000001f8009c0947 */ /* 0x000fea0003800000 */
[----:B0-----:R-:W2:Y:S01]  /*0af0*/  LDL R3, [R1+0x60] ;  /* 0x0000600001037983 */ /* 0x001ea20000100800 */
[----:B------:R-:W-:Y:S01]  /*0b00*/  VIADD R11, R0, 0xffffff80 ;  /* 0xffffff80000b7836 */ /* 0x000fe20000000000 */
[----:B------:R-:W-:Y:S01]  /*0b10*/  R2UR UR61, R2 ;  /* 0x00000000023d72ca */ /* 0x000fe200000e0000 */
[----:B------:R-:W-:Y:S01]  /*0b20*/  IMAD.MOV.U32 R14, RZ, RZ, -0x2 ;  /* 0xfffffffeff0e7424 */ /* 0x000fe200078e00ff */
[----:B------:R-:W-:Y:S01]  /*0b30*/  MOV R204, RZ ;  /* 0x000000ff00cc7202 */ /* 0x000fe20000000f00 */
[----:B------:R-:W-:Y:S01]  /*0b40*/  IMAD.MOV.U32 R16, RZ, RZ, RZ ;  /* 0x000000ffff107224 */ /* 0x000fe200078e00ff */
[----:B------:R-:W-:Y:S01]  /*0b50*/  SHF.R.S32.HI R0, RZ, 0x1f, R11 ;  /* 0x0000001fff007819 */ /* 0x000fe2000001140b */
[----:B------:R-:W-:Y:S01]  /*0b60*/  IMAD.MOV.U32 R184, RZ, RZ, RZ ;  /* 0x000000ffffb87224 */ /* 0x000fe200078e00ff */
[----:B------:R-:W-:Y:S01]  /*0b70*/  MOV R196, RZ ;  /* 0x000000ff00c47202 */ /* 0x000fe20000000f00 */
[----:B------:R-:W-:Y:S01]  /*0b80*/  IMAD.MOV.U32 R194, RZ, RZ, RZ ;  /* 0x000000ffffc27224 */ /* 0x000fe200078e00ff */
[----:B------:R-:W-:-:S02]  /*0b90*/  LEA.HI R4, R0, R11, RZ, 0x7 ;  /* 0x0000000b00047211 */ /* 0x000fc400078f38ff */
[-C--:B------:R-:W-:Y:S02]  /*0ba0*/  LEA.HI R8, R0, R11.reuse, RZ, 0x2 ;  /* 0x0000000b00087211 */ /* 0x080fe400078f10ff */
[----:B------:R-:W-:Y:S01]  /*0bb0*/  LOP3.LUT R214, R4, 0xffffff80, RZ, 0xc0, !PT ;  /* 0xffffff8004d67812 */ /* 0x000fe200078ec0ff */
[----:B------:R-:W-:Y:S01]  /*0bc0*/  UIADD3 UR61, UR61, 0x10400, URZ ;  /* 0x000104003d3d7890 */ /* 0x000fe2000fffe03f */
[----:B------:R-:W-:Y:S02]  /*0bd0*/  LOP3.LUT R209, R8, 0xfffffffc, RZ, 0xc0, !PT ;  /* 0xfffffffc08d17812 */ /* 0x000fe400078ec0ff */
[----:B------:R-:W-:Y:S01]  /*0be0*/  LEA.HI R192, R0, R11, RZ, 0x5 ;  /* 0x0000000b00c07211 */ /* 0x000fe200078f28ff */
[C---:B------:R-:W-:Y:S01]  /*0bf0*/  IMAD.IADD R214, R11.reuse, 0x1, -R214 ;  /* 0x000000010bd67824 */ /* 0x040fe200078e0ad6 */
[----:B------:R-:W-:Y:S01]  /*0c00*/  SHF.R.S32.HI R17, RZ, 0x2, R8 ;  /* 0x00000002ff117819 */ /* 0x000fe20000011408 */
[----:B------:R-:W-:Y:S01]  /*0c10*/  IMAD.IADD R209, R11, 0x1, -R209 ;  /* 0x000000010bd17824 */ /* 0x000fe200078e0ad1 */
[----:B------:R-:W-:-:S02]  /*0c20*/  SHF.R.S32.HI R192, RZ, 0x5, R192 ;  /* 0x00000005ffc07819 */ /* 0x000fc400000114c0 */
[----:B------:R-:W-:Y:S01]  /*0c30*/  SHF.R.S32.HI R7, RZ, 0x1f, R214 ;  /* 0x0000001fff077819 */ /* 0x000fe200000114d6 */
[----:B------:R-:W-:Y:S01]  /*0c40*/  VIADD R205, R17, 0x40 ;  /* 0x0000004011cd7836 */ /* 0x000fe20000000000 */
[----:B------:R-:W-:Y:S02]  /*0c50*/  SHF.L.U32 R22, R209, 0x2, RZ ;  /* 0x00000002d1167819 */ /* 0x000fe400000006ff */
[----:B------:R-:W-:Y:S01]  /*0c60*/  SHF.R.S32.HI R8, RZ, 0x1f, R8 ;  /* 0x0000001fff087819 */ /* 0x000fe20000011408 */
[----:B------:R-:W-:Y:S01]  /*0c70*/  IMAD.SHL.U32 R185, R205, 0x40, RZ ;  /* 0x00000040cdb97824 */ /* 0x000fe200078e00ff */
[C---:B------:R-:W-:Y:S01]  /*0c80*/  IADD3 R186, R22.reuse, 0x20, RZ ;  /* 0x0000002016ba7810 */ /* 0x040fe20007ffe0ff */
[----:B------:R-:W-:Y:S01]  /*0c90*/  VIADD R188, R22, 0x40 ;  /* 0x0000004016bc7836 */ /* 0x000fe20000000000 */
[----:B------:R-:W-:Y:S01]  /*0ca0*/  LEA.HI R8, R8, R17, RZ, 0x3 ;  /* 0x0000001108087211 */ /* 0x000fe200078f18ff */
[C---:B------:R-:W-:Y:S01]  /*0cb0*/  VIADD R187, R22.reuse, 0x10 ;  /* 0x0000001016bb7836 */ /* 0x040fe20000000000 */
[----:B------:R-:W-:Y:S01]  /*0cc0*/  SHF.R.S32.HI R231, RZ, 0x7, R4 ;  /* 0x00000007ffe77819 */ /* 0x000fe20000011404 */
[----:B------:R-:W-:Y:S01]  /*0cd0*/  IMAD.IADD R10, R22, 0x1, R186 ;  /* 0x00000001160a7824 */ /* 0x000fe200078e02ba */
[----:B------:R-:W-:Y:S01]  /*0ce0*/  LOP3.LUT R8, R8, 0xfffffff8, RZ, 0xc0, !PT ;  /* 0xfffffff808087812 */ /* 0x000fe200078ec0ff */
[----:B------:R-:W-:Y:S01]  /*0cf0*/  VIADD R190, R22, 0x50 ;  /* 0x0000005016be7836 */ /* 0x000fe20000000000 */
[----:B------:R-:W-:Y:S01]  /*0d00*/  LOP3.LUT R185, R185, 0x1c0, RZ, 0xc0, !PT ;  /* 0x000001c0b9b97812 */ /* 0x000fe200078ec0ff */
[----:B------:R-:W-:Y:S01]  /*0d10*/  IMAD.SHL.U32 R216, R187, 0x2, RZ ;  /* 0x00000002bbd87824 */ /* 0x000fe200078e00ff */
[----:B------:R-:W-:Y:S01]  /*0d20*/  IADD3 R213, R17, -R8, RZ ;  /* 0x8000000811d57210 */ /* 0x000fe20007ffe0ff */
[----:B------:R-:W-:Y:S01]  /*0d30*/  IMAD.SHL.U32 R218, R186, 0x2, RZ ;  /* 0x00000002bada7824 */ /* 0x000fe200078e00ff */
[----:B------:R-:W-:Y:S01]  /*0d40*/  LEA.HI R4, R4, R231, RZ, 0x1 ;  /* 0x000000e704047211 */ /* 0x000fe200078f08ff */
[----:B------:R-:W-:Y:S01]  /*0d50*/  IMAD.SHL.U32 R222, R188, 0x2, RZ ;  /* 0x00000002bcde7824 */ /* 0x000fe200078e00ff */
[----:B------:R-:W-:Y:S01]  /*0d60*/  SHF.R.U32.HI R230, RZ, 0x3, R185 ;  /* 0x00000003ffe67819 */ /* 0x000fe200000116b9 */
[----:B------:R-:W-:Y:S01]  /*0d70*/  IMAD.SHL.U32 R191, R213, 0x40, RZ ;  /* 0x00000040d5bf7824 */ /* 0x000fe200078e00ff */
[----:B------:R-:W-:Y:S01]  /*0d80*/  LOP3.LUT R4, R4, 0x3fffffe, RZ, 0xc0, !PT ;  /* 0x03fffffe04047812 */ /* 0x000fe200078ec0ff */
[----:B------:R-:W-:Y:S01]  /*0d90*/  IMAD.SHL.U32 R224, R190, 0x2, RZ ;  /* 0x00000002bee07824 */ /* 0x000fe200078e00ff */
[----:B------:R-:W-:-:S02]  /*0da0*/  SHF.L.U32 R18, R209, 0x3, RZ ;  /* 0x00000003d1127819 */ /* 0x000fc400000006ff */
[----:B------:R-:W-:Y:S02]  /*0db0*/  LOP3.LUT R191, R191, 0x1c0, RZ, 0xc0, !PT ;  /* 0x000001c0bfbf7812 */ /* 0x000fe400078ec0ff */
[----:B------:R-:W-:Y:S02]  /*0dc0*/  IADD3 R4, R231, -R4, RZ ;  /* 0x80000004e7047210 */ /* 0x000fe40007ffe0ff */
[----:B------:R-:W-:Y:S02]  /*0dd0*/  SHF.R.U32.HI R193, RZ, 0x3, R191 ;  /* 0x00000003ffc17819 */ /* 0x000fe400000116bf */
[----:B------:R-:W-:Y:S02]  /*0de0*/  IADD3 R189, R22, 0x30, RZ ;  /* 0x0000003016bd7810 */ /* 0x000fe40007ffe0ff */
[----:B------:R-:W-:Y:S02]  /*0df0*/  SHF.R.S32.HI R217, RZ, 0x1f, R186 ;  /* 0x0000001fffd97819 */ /* 0x000fe400000114ba */
[----:B------:R-:W-:-:S02]  /*0e00*/  SHF.R.S32.HI R20, RZ, 0x1f, R189 ;  /* 0x0000001fff147819 */ /* 0x000fc400000114bd */
[----:B------:R-:W-:Y:S02]  /*0e10*/  SHF.R.S32.HI R221, RZ, 0x1f, R188 ;  /* 0x0000001fffdd7819 */ /* 0x000fe400000114bc */
[----:B------:R-:W-:Y:S02]  /*0e20*/  SHF.R.S32.HI R223, RZ, 0x1f, R190 ;  /* 0x0000001fffdf7819 */ /* 0x000fe400000114be */
[C---:B------:R-:W-:Y:S02]  /*0e30*/  SHF.L.U32 R220, R189.reuse, 0x1, RZ ;  /* 0x00000001bddc7819 */ /* 0x040fe400000006ff */
[----:B------:R-:W-:Y:S02]  /*0e40*/  SHF.L.U64.HI R217, R186, 0x1, R217 ;  /* 0x00000001bad97819 */ /* 0x000fe400000102d9 */
[----:B------:R-:W-:Y:S02]  /*0e50*/  SHF.L.U64.HI R219, R189, 0x1, R20 ;  /* 0x00000001bddb7819 */ /* 0x000fe40000010214 */
[----:B------:R-:W-:-:S02]  /*0e60*/  SHF.L.U64.HI R221, R188, 0x1, R221 ;  /* 0x00000001bcdd7819 */ /* 0x000fc400000102dd */
[----:B------:R-:W-:Y:S02]  /*0e70*/  SHF.L.U64.HI R223, R190, 0x1, R223 ;  /* 0x00000001bedf7819 */ /* 0x000fe400000102df */
[----:B--2---:R-:W-:Y:S02]  /*0e80*/  R2UR UR4, R3 ;  /* 0x00000000030472ca */ /* 0x004fe400000e0000 */
[CC--:B------:R-:W-:Y:S02]  /*0e90*/  LEA.HI R3, R0.reuse, R11.reuse, RZ, 0x4 ;  /* 0x0000000b00037211 */ /* 0x0c0fe400078f20ff */
[----:B------:R-:W-:Y:S02]  /*0ea0*/  LEA.HI R0, R0, R11, RZ, 0x3 ;  /* 0x0000000b00007211 */ /* 0x000fe400078f18ff */
[----:B------:R-:W-:Y:S02]  /*0eb0*/  SHF.R.S32.HI R6, RZ, 0x4, R3 ;  /* 0x00000004ff067819 */ /* 0x000fe40000011403 */
[----:B------:R-:W-:-:S02]  /*0ec0*/  LOP3.LUT R199, R0, 0xfffffff8, RZ, 0xc0, !PT ;  /* 0xfffffff800c77812 */ /* 0x000fc400078ec0ff */
[C---:B------:R-:W-:Y:S02]  /*0ed0*/  LEA.HI R5, R3.reuse, R6, RZ, 0x1 ;  /* 0x0000000603057211 */ /* 0x040fe400078f08ff */
[----:B------:R-:W-:Y:S01]  /*0ee0*/  LOP3.LUT R3, R3, 0x3fffff0, RZ, 0xc0, !PT ;  /* 0x03fffff003037812 */ /* 0x000fe200078ec0ff */
[----:B------:R-:W-:Y:S01]  /*0ef0*/  IMAD.IADD R199, R11, 0x1, -R199 ;  /* 0x000000010bc77824 */ /* 0x000fe200078e0ac7 */
[----:B------:R-:W-:Y:S01]  /*0f00*/  LOP3.LUT R5, R5, 0x1ffffffe, RZ, 0xc0, !PT ;  /* 0x1ffffffe05057812 */ /* 0x000fe200078ec0ff */
[----:B------:R-:W-:Y:S01]  /*0f10*/  ULOP3.LUT UR37, UR4, 0x1, URZ, 0xfc, !UPT ;  /* 0x0000000104257892 */ /* 0x000fe2000f8efc3f */
[----:B------:R-:W-:Y:S01]  /*0f20*/  SHF.R.S32.HI R207, RZ, 0x3, R0 ;  /* 0x00000003ffcf7819 */ /* 0x000fe20000011400 */
[----:B------:R-:W-:Y:S01]  /*0f30*/  IMAD.IADD R3, R11, 0x1, -R3 ;  /* 0x000000010b037824 */ /* 0x000fe200078e0a03 */
[----:B------:R-:W-:Y:S01]  /*0f40*/  IADD3 R5, R6, -R5, RZ ;  /* 0x8000000506057210 */ /* 0x000fe20007ffe0ff */
[----:B------:R-:W-:Y:S01]  /*0f50*/  IMAD.SHL.U32 R197, R199, 0x8, RZ ;  /* 0x00000008c7c57824 */ /* 0x000fe200078e00ff */
[CC--:B------:R-:W-:Y:S01]  /*0f60*/  LEA.HI R6, R7.reuse, R214.reuse, RZ, 0x2 ;  /* 0x000000d607067211 */ /* 0x0c0fe200078f10ff */
[----:B------:R-:W-:Y:S01]  /*0f70*/  IMAD R12, R192, 0x10, R3 ;  /* 0x00000010c00c7824 */ /* 0x000fe200078e0203 */
[----:B------:R-:W-:Y:S01]  /*0f80*/  LEA.HI R7, R7, R214, RZ, 0x5 ;  /* 0x000000d607077211 */ /* 0x000fe200078f28ff */
[----:B------:R-:W-:Y:S01]  /*0f90*/  VIADD R198, R197, 0x40 ;  /* 0x00000040c5c67836 */ /* 0x000fe20000000000 */
[----:B------:R-:W-:-:S02]  /*0fa0*/  LOP3.LUT R9, R6, 0x7ffffffc, RZ, 0xc0, !PT ;  /* 0x7ffffffc06097812 */ /* 0x000fc400078ec0ff */
[--C-:B------:R-:W-:Y:S02]  /*0fb0*/  SHF.R.S32.HI R3, RZ, 0x2, R6.reuse ;  /* 0x00000002ff037819 */ /* 0x100fe40000011406 */
[----:B------:R-:W-:Y:S01]  /*0fc0*/  SHF.R.S32.HI R6, RZ, 0x1f, R6 ;  /* 0x0000001fff067819 */ /* 0x000fe20000011406 */
[----:B------:R-:W-:Y:S01]  /*0fd0*/  IMAD.IADD R9, R214, 0x1, -R9 ;  /* 0x00000001d6097824 */ /* 0x000fe200078e0a09 */
[----:B------:R-:W-:Y:S01]  /*0fe0*/  LEA R235, R12, R5, 0x3 ;  /* 0x000000050ceb7211 */ /* 0x000fe200078e18ff */
[----:B------:R-:W-:Y:S01]  /*0ff0*/  IMAD.IADD R5, R22, 0x1, R188 ;  /* 0x0000000116057824 */ /* 0x000fe200078e02bc */
[----:B------:R-:W-:Y:S01]  /*1000*/  LEA.HI R6, R6, R3, RZ, 0x3 ;  /* 0x0000000306067211 */ /* 0x000fe200078f18ff */
[----:B------:R-:W-:Y:S01]  /*1010*/  IMAD R233, R9, R14, 0x80 ;  /* 0x0000008009e97424 */ /* 0x000fe200078e020e */
[----:B------:R-:W-:Y:S02]  /*1020*/  SHF.R.S32.HI R9, RZ, 0x1f, R10 ;  /* 0x0000001fff097819 */ /* 0x000fe4000001140a */
[----:B------:R-:W-:-:S02]  /*1030*/  LOP3.LUT R6, R6, 0xfffffff8, RZ, 0xc0, !PT ;  /* 0xfffffff806067812 */ /* 0x000fc400078ec0ff */
[----:B------:R-:W-:Y:S02]  /*1040*/  SHF.R.S32.HI R7, RZ, 0x5, R7 ;  /* 0x00000005ff077819 */ /* 0x000fe40000011407 */
[----:B------:R-:W-:Y:S02]  /*1050*/  IADD3 R6, R3, -R6, RZ ;  /* 0x8000000603067210 */ /* 0x000fe40007ffe0ff */
[CC--:B------:R-:W-:Y:S02]  /*1060*/  LEA.HI R12, R9.reuse, R10.reuse, RZ, 0x3 ;  /* 0x0000000a090c7211 */ /* 0x0c0fe400078f18ff */
[----:B------:R-:W-:Y:S01]  /*1070*/  LEA.HI R9, R9, R10, RZ, 0x6 ;  /* 0x0000000a09097211 */ /* 0x000fe200078f30ff */
[----:B------:R-:W-:Y:S01]  /*1080*/  IMAD R7, R7, 0x10, R6 ;  /* 0x0000001007077824 */ /* 0x000fe200078e0206 */
[----:B------:R-:W-:Y:S02]  /*1090*/  SHF.R.S32.HI R10, RZ, 0x1f, R5 ;  /* 0x0000001fff0a7819 */ /* 0x000fe40000011405 */
[----:B------:R-:W-:Y:S01]  /*10a0*/  SHF.R.S32.HI R6, RZ, 0x1f, R205 ;  /* 0x0000001fff067819 */ /* 0x000fe200000114cd */
[----:B------:R-:W-:Y:S01]  /*10b0*/  IMAD R232, R4, 0x40, R7 ;  /* 0x0000004004e87824 */ /* 0x000fe200078e0207 */
[----:B------:R-:W-:-:S02]  /*10c0*/  LEA.HI R212, R10, R5, RZ, 0x3 ;  /* 0x000000050ad47211 */ /* 0x000fc400078f18ff */
[----:B------:R-:W-:Y:S02]  /*10d0*/  LEA.HI R6, R6, R205, RZ, 0x3 ;  /* 0x000000cd06067211 */ /* 0x000fe400078f18ff */
[----:B------:R-:W-:Y:S02]  /*10e0*/  LEA.HI R5, R10, R5, RZ, 0x6 ;  /* 0x000000050a057211 */ /* 0x000fe400078f30ff */
[----:B------:R-:W-:Y:S01]  /*10f0*/  LOP3.LUT R3, R185, 0x38, R12, 0xf8, !PT ;  /* 0x00000038b9037812 */ /* 0x000fe200078ef80c */
[----:B------:R-:W-:Y:S01]  /*1100*/  IMAD.SHL.U32 R6, R6, 0x40, RZ ;  /* 0x0000004006067824 */ /* 0x000fe200078e00ff */
[----:B------:R-:W-:Y:S01]  /*1110*/  SHF.L.U32 R9, R9, 0x7, RZ ;  /* 0x0000000709097819 */ /* 0x000fe200000006ff */
[----:B------:R-:W-:Y:S01]  /*1120*/  IMAD.SHL.U32 R5, R5, 0x80, RZ ;  /* 0x0000008005057824 */ /* 0x000fe200078e00ff */
[----:B------:R-:W-:Y:S02]  /*1130*/  LOP3.LUT R8, R3, R230, RZ, 0x3c, !PT ;  /* 0x000000e603087212 */ /* 0x000fe400078e3cff */
[----:B------:R-:W-:-:S02]  /*1140*/  LOP3.LUT R195, R6, 0xfffffe00, RZ, 0xc0, !PT ;  /* 0xfffffe0006c37812 */ /* 0x000fc400078ec0ff */
[----:B------:R-:W-:Y:S02]  /*1150*/  LOP3.LUT R6, R191, 0x38, R212, 0xf8, !PT ;  /* 0x00000038bf067812 */ /* 0x000fe400078ef8d4 */
[----:B------:R-:W-:Y:S02]  /*1160*/  LOP3.LUT R5, R5, 0xffffe000, RZ, 0xc0, !PT ;  /* 0xffffe00005057812 */ /* 0x000fe400078ec0ff */
[----:B------:R-:W-:Y:S02]  /*1170*/  LOP3.LUT R6, R6, R193, RZ, 0x3c, !PT ;  /* 0x000000c106067212 */ /* 0x000fe400078e3cff */
[----:B------:R-:W-:Y:S02]  /*1180*/  LEA R3, R192, R5, 0x9 ;  /* 0x00000005c0037211 */ /* 0x000fe400078e48ff */
[----:B------:R-:W-:Y:S02]  /*1190*/  LOP3.LUT R4, R191, 0x38, R12, 0xf8, !PT ;  /* 0x00000038bf047812 */ /* 0x000fe400078ef80c */
[----:B------:R-:W-:Y:S01]  /*11a0*/  LOP3.LUT R9, R9, 0xffffe000, RZ, 0xc0, !PT ;  /* 0xffffe00009097812 */ /* 0x000fe200078ec0ff */
[----:B------:R-:W-:Y:S01]  /*11b0*/  IMAD.IADD R6, R3, 0x1, R6 ;  /* 0x0000000103067824 */ /* 0x000fe200078e0206 */
[----:B------:R-:W-:-:S02]  /*11c0*/  LEA.HI R3, R209, R209, RZ, 0x1 ;  /* 0x000000d1d1037211 */ /* 0x000fc400078f08ff */
[----:B------:R-:W-:Y:S02]  /*11d0*/  LOP3.LUT R7, R185, 0x38, R212, 0xf8, !PT ;  /* 0x00000038b9077812 */ /* 0x000fe400078ef8d4 */
[----:B------:R-:W-:Y:S02]  /*11e0*/  LOP3.LUT R0, R3, 0x1ffffffe, RZ, 0xc0, !PT ;  /* 0x1ffffffe03007812 */ /* 0x000fe400078ec0ff */
[----:B------:R-:W-:Y:S02]  /*11f0*/  LOP3.LUT R4, R4, R193, RZ, 0x3c, !PT ;  /* 0x000000c104047212 */ /* 0x000fe400078e3cff */
[----:B------:R-:W-:Y:S01]  /*1200*/  IADD3 R8, R8, R9, R195 ;  /* 0x0000000908087210 */ /* 0x000fe20007ffe0c3 */
[----:B------:R-:W-:Y:S01]  /*1210*/  IMAD R9, R192, 0x200, R9 ;  /* 0x00000200c0097824 */ /* 0x000fe200078e0209 */
[----:B------:R-:W-:Y:S02]  /*1220*/  IADD3 R3, R209, -R0, RZ ;  /* 0x80000000d1037210 */ /* 0x000fe40007ffe0ff */
[----:B------:R-:W-:Y:S01]  /*1230*/  LOP3.LUT R10, R7, R230, RZ, 0x3c, !PT ;  /* 0x000000e6070a7212 */ /* 0x000fe200078e3cff */
[----:B------:R-:W-:Y:S01]  /*1240*/  IMAD.IADD R4, R9, 0x1, R4 ;  /* 0x0000000109047824 */ /* 0x000fe200078e0204 */
[----:B------:R-:W-:Y:S01]  /*1250*/  LOP3.LUT R0, R185, 0x38, R18, 0xf8, !PT ;  /* 0x00000038b9007812 */ /* 0x000fe200078ef812 */
[----:B------:R-:W-:Y:S01]  /*1260*/  IMAD R234, R3, 0x8, R232 ;  /* 0x0000000803ea7824 */ /* 0x000fe200078e02e8 */
[----:B------:R-:W-:-:S02]  /*1270*/  IADD3 R10, R10, R5, R195 ;  /* 0x000000050a0a7210 */ /* 0x000fc40007ffe0c3 */
[----:B------:R-:W-:Y:S02]  /*1280*/  SHF.R.S32.HI R14, RZ, 0x1f, R187 ;  /* 0x0000001fff0e7819 */ /* 0x000fe400000114bb */
[----:B------:R-:W-:Y:S02]  /*1290*/  LOP3.LUT R0, R195, R0, R230, 0xf6, !PT ;  /* 0x00000000c3007212 */ /* 0x000fe400078ef6e6 */
[----:B------:R-:W-:Y:S02]  /*12a0*/  SHF.R.S32.HI R237, RZ, 0x1f, R197 ;  /* 0x0000001fffed7819 */ /* 0x000fe400000114c5 */
[----:B------:R-:W-:Y:S02]  /*12b0*/  SHF.R.S32.HI R236, RZ, 0x1f, R198 ;  /* 0x0000001fffec7819 */ /* 0x000fe400000114c6 */
[----:B------:R-:W-:Y:S02]  /*12c0*/  SHF.L.U32 R235, R235, 0x3, RZ ;  /* 0x00000003ebeb7819 */ /* 0x000fe400000006ff */
[----:B------:R-:W-:-:S02]  /*12d0*/  SHF.L.U64.HI R215, R187, 0x1, R14 ;  /* 0x00000001bbd77819 */ /* 0x000fc4000001020e */
[----:B------:R-:W-:Y:S02]  /*12e0*/  SHF.R.S32.HI R211, RZ, 0x3, R12 ;  /* 0x00000003ffd37819 */ /* 0x000fe4000001140c */
[----:B------:R-:W-:Y:S02]  /*12f0*/  SHF.R.S32.HI R212, RZ, 0x3, R212 ;  /* 0x00000003ffd47819 */ /* 0x000fe400000114d4 */
[----:B------:R-:W-:Y:S02]  /*1300*/  LEA R228, R0, UR61, 0x1 ;  /* 0x0000003d00e47c11 */ /* 0x000fe4000f8e08ff */
[----:B------:R-:W-:Y:S02]  /*1310*/  LEA R226, R8, UR61, 0x1 ;  /* 0x0000003d08e27c11 */ /* 0x000fe4000f8e08ff */
[----:B------:R-:W-:Y:S02]  /*1320*/  LEA R225, R10, UR61, 0x1 ;  /* 0x0000003d0ae17c11 */ /* 0x000fe4000f8e08ff */
[----:B------:R-:W-:-:S02]  /*1330*/  LEA R229, R4, UR61, 0x1 ;  /* 0x0000003d04e57c11 */ /* 0x000fc4000f8e08ff */
[----:B------:R-:W-:-:S07]  /*1340*/  LEA R227, R6, UR61, 0x1 ;  /* 0x0000003d06e37c11 */ /* 0x000fce000f8e08ff */
.L_x_817:
[----:B0--34-:R-:W0:Y:S01]  /*1350*/  LDC.64 R4, c[0x0][0xc88] ;  /* 0x00032200ff047b82 */ /* 0x019e220000000a00 */
[----:B------:R-:W-:Y:S01]  /*1360*/  ULDC.64 UR4, c[0x0][0xa28] ;  /* 0x00028a0000047ab9 */ /* 0x000fe20000000a00 */
[----:B------:R-:W-:Y:S01]  /*1370*/  ULDC.64 UR8, c[0x0][0xa18] ;  /* 0x0002860000087ab9 */ /* 0x000fe20000000a00 */
[----:B------:R-:W-:Y:S01]  /*1380*/  ULDC.64 UR6, c[0x0][0xa08] ;  /* 0x0002820000067ab9 */ /* 0x000fe20000000a00 */
[----:B0-----:R-:W-:-:S05]  /*1390*/  IMAD.WIDE R4, R127, 0x4, R4 ;  /* 0x000000047f047825 */ /* 0x001fca00078e0204 */
[----:B--2---:R-:W2:Y:S01]  /*13a0*/  LDG.E R203, desc[UR42][R4.64] ;  /* 0x0000002a04cb7981 */ /* 0x004ea2000c1e1900 */
[----:B------:R-:W-:Y:S01]  /*13b0*/  ISETP.NE.U32.AND P2, PT, RZ, UR4, PT ;  /* 0x00000004ff007c0c */ /* 0x000fe2000bf45070 */
[----:B------:R-:W-:Y:S01]  /*13c0*/  IMAD.MOV.U32 R29, RZ, RZ, RZ ;  /* 0x000000ffff1d7224 */ /* 0x000fe200078e00ff */
[----:B------:R-:W-:Y:S02]  /*13d0*/  ISETP.NE.U32.AND P1, PT, RZ, UR8, PT ;  /* 0x00000008ff007c0c */ /* 0x000fe4000bf25070 */
[----:B------:R-:W-:Y:S02]  /*13e0*/  ISETP.NE.AND.EX P2, PT, RZ, UR5, PT, P2 ;  /* 0x00000005ff007c0c */ /* 0x000fe4000bf45320 */
[----:B------:R-:W-:Y:S02]  /*13f0*/  ISETP.NE.AND.EX P1, PT, RZ, UR9, PT, P1 ;  /* 0x00000009ff007c0c */ /* 0x000fe4000bf25310 */
[----:B------:R-:W-:Y:S02]  /*1400*/  ISETP.NE.U32.AND P0, PT, RZ, UR6, PT ;  /* 0x00000006ff007c0c */ /* 0x000fe4000bf05070 */
[----:B------:R-:W-:-:S02]  /*1410*/  MOV R3, RZ ;  /* 0x000000ff00037202 */ /* 0x000fc40000000f00 */
[----:B------:R-:W-:Y:S02]  /*1420*/  ISETP.NE.AND.EX P0, PT, RZ, UR7, PT, P0 ;  /* 0x00000007ff007c0c */ /* 0x000fe4000bf05300 */
[----:B--2---:R-:W-:Y:S01]  /*1430*/  SHF.R.S32.HI R208, RZ, 0x1f, R203 ;  /* 0x0000001fffd07819 */ /* 0x004fe200000114cb */
[C---:B------:R-:W-:Y:S02]  /*1440*/  IMAD.SHL.U32 R201, R203.reuse, 0x4, RZ ;  /* 0x00000004cbc97824 */ /* 0x040fe400078e00ff */
[C---:B------:R-:W-:Y:S02]  /*1450*/  @P2 LEA R4, P3, R203.reuse, UR4, 0x2 ;  /* 0x00000004cb042c11 */ /* 0x040fe4000f8610ff */
[C-C-:B------:R-:W-:Y:S02]  /*1460*/  SHF.L.U64.HI R202, R203.reuse, 0x2, R208.reuse ;  /* 0x00000002cbca7819 */ /* 0x140fe400000102d0 */
[----:B------:R-:W-:Y:S01]  /*1470*/  @P2 LEA.HI.X R5, R203, UR5, R208, 0x2, P3 ;  /* 0x00000005cb052c11 */ /* 0x000fe200098f14d0 */
[----:B------:R-:W-:Y:S01]  /*1480*/  ULDC UR4, c[0x0][0x288] ;  /* 0x0000a20000047ab9 */ /* 0x000fe20000000800 */
[----:B------:R-:W-:-:S03]  /*1490*/  IADD3 R8, P4, R201, UR6, RZ ;  /* 0x00000006c9087c10 */ /* 0x000fc6000ff9e0ff */
[----:B------:R0:W5:Y:S01]  /*14a0*/  @P2 LDG.E R3, desc[UR42][R4.64] ;  /* 0x0000002a04032981 */ /* 0x000162000c1e1900 */
[----:B------:R-:W-:Y:S01]  /*14b0*/  @P1 IADD3 R6, P2, R201, UR8, RZ ;  /* 0x00000008c9061c10 */ /* 0x000fe2000ff5e0ff */
[----:B------:R-:W-:Y:S01]  /*14c0*/  IMAD.U32 R149, RZ, RZ, UR4 ;  /* 0x00000004ff957e24 */ /* 0x000fe2000f8e00ff */
[C---:B------:R-:W-:Y:S01]  /*14d0*/  IADD3.X R9, R202.reuse, UR7, RZ, P4, !PT ;  /* 0x00000007ca097c10 */ /* 0x040fe2000a7fe4ff */
[----:B------:R-:W-:Y:S01]  /*14e0*/  ULDC.64 UR4, c[0x0][0x418] ;  /* 0x0001060000047ab9 */ /* 0x000fe20000000a00 */
[----:B------:R-:W-:-:S03]  /*14f0*/  @P1 IADD3.X R7, R202, UR9, RZ, P2, !PT ;  /* 0x00000009ca071c10 */ /* 0x000fc600097fe4ff */
[----:B------:R0:W5:Y:S01]  /*1500*/  @P0 LDG.E R29, desc[UR42][R8.64] ;  /* 0x0000002a081d0981 */ /* 0x000162000c1e1900 */
[----:B------:R-:W-:Y:S01]  /*1510*/  UISETP.NE.U32.AND UP0, UPT, UR4, URZ, UPT ;  /* 0x0000003f0400728c */ /* 0x000fe2000bf05070 */
[----:B------:R-:W-:Y:S02]  /*1520*/  ULDC.64 UR8, c[0x0][0xa20] ;  /* 0x0002880000087ab9 */ /* 0x000fe40000000a00 */
[----:B------:R0:W5:Y:S01]  /*1530*/  @P1 LDG.E R149, desc[UR42][R6.64] ;  /* 0x0000002a06951981 */ /* 0x000162000c1e1900 */
[----:B------:R-:W-:Y:S01]  /*1540*/  UISETP.NE.AND.EX UP0, UPT, UR5, URZ, UPT, UP0 ;  /* 0x0000003f0500728c */ /* 0x000fe2000bf05300 */
[----:B------:R-:W-:Y:S01]  /*1550*/  ULDC UR4, c[0x0][0x424] ;  /* 0x0001090000047ab9 */ /* 0x000fe20000000800 */
[----:B------:R-:W-:Y:S02]  /*1560*/  ISETP.NE.U32.AND P2, PT, RZ, UR8, PT ;  /* 0x00000008ff007c0c */ /* 0x000fe4000bf45070 */
[----:B------:R-:W-:Y:S01]  /*1570*/  USEL UR4, UR4, 0x1, UP0 ;  /* 0x0000000104047887 */ /* 0x000fe20008000000 */
[----:B------:R-:W-:Y:S01]  /*1580*/  ULDC UR5, c[0x0][0x2f0] ;  /* 0x0000bc0000057ab9 */ /* 0x000fe20000000800 */
[----:B------:R-:W-:-:S02]  /*1590*/  ISETP.NE.AND.EX P2, PT, RZ, UR9, PT, P2 ;  /* 0x00000009ff007c0c */ /* 0x000fc4000bf45320 */
[----:B------:R-:W-:-:S03]  /*15a0*/  UIMAD UR4, UR4, UR5, URZ ;  /* 0x00000005040472a4 */ /* 0x000fc6000f8e023f */
[----:B------:R-:W-:Y:S01]  /*15b0*/  ULDC UR5, c[0x0][0x348] ;  /* 0x0000d20000057ab9 */ /* 0x000fe20000000800 */
[----:B------:R-:W-:Y:S01]  /*15c0*/  MOV R206, R125 ;  /* 0x0000007d00ce7202 */ /* 0x000fe20000000f00 */
[----:B------:R-:W-:Y:S02]  /*15d0*/  IMAD.MOV.U32 R200, RZ, RZ, R126 ;  /* 0x000000ffffc87224 */ /* 0x000fe400078e007e */
[----:B------:R-:W-:Y:S01]  /*15e0*/  IMAD.MOV.U32 R27, RZ, RZ, R203 ;  /* 0x000000ffff1b7224 */ /* 0x000fe200078e00cb */
[----:B0-----:R-:W-:Y:S06]  /*15f0*/  @P1 BRA `(.L_x_613) ;  /* 0x0000000000241947 */ /* 0x001fec0003800000 */
[----:B------:R-:W-:Y:S02]  /*1600*/  ULDC.64 UR6, c[0x0][0xa00] ;  /* 0x0002800000067ab9 */ /* 0x000fe40000000a00 */
[----:B------:R-:W-:-:S04]  /*1610*/  ISETP.NE.U32.AND P1, PT, RZ, UR6, PT ;  /* 0x00000006ff007c0c */ /* 0x000fc8000bf25070 */
[----:B------:R-:W-:-:S13]  /*1620*/  ISETP.NE.AND.EX P1, PT, RZ, UR7, PT, P1 ;  /* 0x00000007ff007c0c */ /* 0x000fda000bf25310 */
[----:B------:R-:W-:Y:S05]  /*1630*/  @!P1 BRA `(.L_x_613) ;  /* 0x0000000000149947 */ /* 0x000fea0003800000 */
[----:B------:R-:W0:Y:S02]  /*1640*/  LDC.64 R4, c[0x0][0xa00] ;  /* 0x00028000ff047b82 */ /* 0x000e240000000a00 */
[----:B0-----:R-:W-:-:S05]  /*1650*/  IMAD.WIDE R4, R27, 0x4, R4 ;  /* 0x000000041b047825 */ /* 0x001fca00078e0204 */
[----:B-----5:R-:W2:Y:S04]  /*1660*/  LDG.E R149, desc[UR42][R4.64] ;  /* 0x0000002a04957981 */ /* 0x020ea8000c1e1900 */
[----:B------:R-:W2:Y:S02]  /*1670*/  LDG.E R0, desc[UR42][R4.64+0x4] ;  /* 0x0000042a04007981 */ /* 0x000ea4000c1e1900 */
[----:B--2---:R-:W-:-:S07]  /*1680*/  IADD3 R149, -R149, R0, RZ ;  /* 0x0000000095957210 */ /* 0x004fce0007ffe1ff */
.L_x_613:
[----:B------:R-:W-:Y:S02]  /*1690*/  IMAD.U32 R25, RZ, RZ, UR5 ;  /* 0x00000005ff197e24 */ /* 0x000fe4000f8e00ff */
[----:B------:R-:W-:Y:S01]  /*16a0*/  IMAD.U32 R26, RZ, RZ, UR4 ;  /* 0x00000004ff1a7e24 */ /* 0x000fe2000f8e00ff */
[----:B------:R-:W-:Y:S06]  /*16b0*/  @!P2 BRA `(.L_x_614) ;  /* 0x000000000010a947 */ /* 0x000fec0003800000 */
[----:B------:R-:W-:-:S04]  /*16c0*/  IADD3 R4, P0, R201, UR8, RZ ;  /* 0x00000008c9047c10 */ /* 0x000fc8000ff1e0ff */
[----:B------:R-:W-:-:S05]  /*16d0*/  IADD3.X R5, R202, UR9, RZ, P0, !PT ;  /* 0x00000009ca057c10 */ /* 0x000fca00087fe4ff */
[----:B------:R0:W5:Y:S01]  /*16e0*/  LDG.E R26, desc[UR42][R4.64] ;  /* 0x0000002a041a7981 */ /* 0x000162000c1e1900 */
[----:B------:R-:W-:Y:S05]  /*16f0*/  BRA `(.L_x_615) ;  /* 0x0000000000107947 */ /* 0x000fea0003800000 */
.L_x_614:
[----:B------:R-:W-:Y:S05]  /*1700*/  @!P0 BRA `(.L_x_615) ;  /* 0x00000000000c8947 */ /* 0x000fea0003800000 */
[----:B------:R-:W2:Y:S04]  /*1710*/  LDG.E R5, desc[UR42][R8.64] ;  /* 0x0000002a08057981 */ /* 0x000ea8000c1e1900 */
[----:B------:R-:W2:Y:S02]  /*1720*/  LDG.E R26, desc[UR42][R8.64+0x4] ;  /* 0x0000042a081a7981 */ /* 0x000ea4000c1e1900 */
[----:B--2---:R-:W-:-:S07]  /*1730*/  IADD3 R26, -R5, R26, RZ ;  /* 0x0000001a051a7210 */ /* 0x004fce0007ffe1ff */
.L_x_615:
[----:B------:R-:W-:Y:S02]  /*1740*/  ULDC.64 UR4, c[0x0][0xa10] ;  /* 0x0002840000047ab9 */ /* 0x000fe40000000a00 */
[----:B------:R-:W-:-:S04]  /*1750*/  ISETP.NE.U32.AND P0, PT, RZ, UR4, PT ;  /* 0x00000004ff007c0c */ /* 0x000fc8000bf05070 */
[----:B------:R-:W-:Y:S01]  /*1760*/  ISETP.NE.AND.EX P0, PT, RZ, UR5, PT, P0 ;  /* 0x00000005ff007c0c */ /* 0x000fe2000bf05300 */
[----:B------:R-:W-:-:S12]  /*1770*/  ULDC.64 UR4, c[0x0][0xa30] ;  /* 0x00028c0000047ab9 */ /* 0x000fd80000000a00 */
[----:B0-----:R-:W0:Y:S02]  /*1780*/  @P0 LDC.64 R4, c[0x0][0xa10] ;  /* 0x00028400ff040b82 */ /* 0x001e240000000a00 */
[----:B0-----:R-:W-:-:S05]  /*1790*/  @P0 IMAD.WIDE R4, R27, 0x4, R4 ;  /* 0x000000041b040825 */ /* 0x001fca00078e0204 */
[----:B------:R-:W2:Y:S04]  /*17a0*/  @P0 LDG.E R0, desc[UR42][R4.64] ;  /* 0x0000002a04000981 */ /* 0x000ea8000c1e1900 */
[----:B------:R-:W2:Y:S01]  /*17b0*/  @P0 LDG.E R9, desc[UR42][R4.64+0x4] ;  /* 0x0000042a04090981 */ /* 0x000ea2000c1e1900 */
[----:B------:R-:W-:Y:S01]  /*17c0*/  ISETP.NE.U32.AND P1, PT, RZ, UR4, PT ;  /* 0x00000004ff007c0c */ /* 0x000fe2000bf25070 */
[----:B-----5:R-:W-:-:S03]  /*17d0*/  IMAD.MOV.U32 R144, RZ, RZ, R26 ;  /* 0x000000ffff907224 */ /* 0x020fc600078e001a */
[----:B------:R-:W-:-:S13]  /*17e0*/  ISETP.NE.AND.EX P1, PT, RZ, UR5, PT, P1 ;  /* 0x00000005ff007c0c */ /* 0x000fda000bf25310 */
[----:B------:R-:W-:-:S04]  /*17f0*/  @P1 IADD3 R6, P2, R201, UR4, RZ ;  /* 0x00000004c9061c10 */ /* 0x000fc8000ff5e0ff */
[----:B------:R-:W-:-:S05]  /*1800*/  @P1 IADD3.X R7, R202, UR5, RZ, P2, !PT ;  /* 0x00000005ca071c10 */ /* 0x000fca00097fe4ff */
[----:B------:R0:W5:Y:S01]  /*1810*/  @P1 LDG.E R144, desc[UR42][R6.64] ;  /* 0x0000002a06901981 */ /* 0x000162000c1e1900 */
[----:B------:R-:W-:Y:S01]  /*1820*/  IMAD.IADD R8, R26, 0x1, -R3 ;  /* 0x000000011a087824 */ /* 0x000fe200078e0a03 */
[----:B------:R-:W-:-:S04]  /*1830*/  PLOP3.LUT P2, PT, PT, PT, PT, 0x80, 0x0 ;  /* 0x000000000000781c */ /* 0x000fc80003f4f070 */
[----:B------:R-:W-:-:S04]  /*1840*/  IADD3 R123, -R8, RZ, RZ ;  /* 0x000000ff087b7210 */ /* 0x000fc80007ffe1ff */
[----:B------:R-:W-:Y:S02]  /*1850*/  VIMNMX R123, RZ, R123, !PT ;  /* 0x0000007bff7b7248 */ /* 0x000fe40007fe0100 */
[----:B--2---:R-:W-:-:S05]  /*1860*/  @P0 IADD3 R25, -R0, R9, RZ ;  /* 0x0000000900190210 */ /* 0x004fca0007ffe1ff */
[----:B------:R-:W-:-:S04]  /*1870*/  IMAD.IADD R150, R8, 0x1, R25 ;  /* 0x0000000108967824 */ /* 0x000fc800078e0219 */
[----:B------:R-:W-:-:S05]  /*1880*/  VIADD R0, R150, 0x7f ;  /* 0x0000007f96007836 */ /* 0x000fca0000000000 */
[----:B------:R-:W-:-:S04]  /*1890*/  SHF.R.S32.HI R3, RZ, 0x1f, R0 ;  /* 0x0000001fff037819 */ /* 0x000fc80000011400 */
[----:B------:R-:W-:-:S04]  /*18a0*/  LEA.HI R3, R3, R0, RZ, 0x7 ;  /* 0x0000000003037211 */ /* 0x000fc800078f38ff */
[----:B------:R-:W-:Y:S02]  /*18b0*/  LOP3.LUT R0, R3, 0xffffff80, RZ, 0xc0, !PT ;  /* 0xffffff8003007812 */ /* 0x000fe400078ec0ff */
[----:B------:R-:W-:Y:S02]  /*18c0*/  SHF.R.S32.HI R210, RZ, 0x7, R3 ;  /* 0x00000007ffd27819 */ /* 0x000fe40000011403 */
[----:B------:R-:W-:-:S04]  /*18d0*/  VIADDMNMX R0, R0, -R8, R25, PT ;  /* 0x8000000800007246 */ /* 0x000fc80003800119 */
[----:B------:R-:W-:Y:S02]  /*18e0*/  ISETP.GT.AND P0, PT, R0, R123, PT ;  /* 0x0000007b0000720c */ /* 0x000fe40003f04270 */
[----:B------:R-:W-:-:S05]  /*18f0*/  SHF.R.U32.HI R123, RZ, 0x7, R123 ;  /* 0x00000007ff7b7819 */ /* 0x000fca000001167b */
[----:B------:R-:W-:-:S06]  /*1900*/  IMAD.MOV.U32 R24, RZ, RZ, R123 ;  /* 0x000000ffff187224 */ /* 0x000fcc00078e007b */
[----:B------:R-:W-:-:S05]  /*1910*/  @P0 VIADD R0, R0, 0x7f ;  /* 0x0000007f00000836 */ /* 0x000fca0000000000 */
[----:B------:R-:W-:-:S04]  /*1920*/  @P0 SHF.R.S32.HI R5, RZ, 0x1f, R0 ;  /* 0x0000001fff050819 */ /* 0x000fc80000011400 */
[----:B------:R-:W-:-:S04]  /*1930*/  @P0 LEA.HI R5, R5, R0, RZ, 0x7 ;  /* 0x0000000005050211 */ /* 0x000fc800078f38ff */
[----:B------:R-:W-:-:S04]  /*1940*/  @P0 SHF.R.S32.HI R24, RZ, 0x7, R5 ;  /* 0x00000007ff180819 */ /* 0x000fc80000011405 */
[----:B------:R-:W-:-:S13]  /*1950*/  ISETP.GT.AND P0, PT, R24, R123, PT ;  /* 0x0000007b1800720c */ /* 0x000fda0003f04270 */
[----:B0-----:R-:W-:Y:S05]  /*1960*/  @!P0 BRA `(.L_x_616) ;  /* 0x00000088004c8947 */ /* 0x001fea0003800000 */
[----:B------:R-:W-:Y:S01]  /*1970*/  IADD3 R116, R2, 0x1c400, RZ ;  /* 0x0001c40002747810 */ /* 0x000fe20007ffe0ff */
[----:B------:R-:W-:Y:S03]  /*1980*/  BSSY B6, `(.L_x_617) ;  /* 0x0000013000067945 */ /* 0x000fe60003800000 */
[----:B------:R-:W-:-:S13]  /*1990*/  LOP3.LUT P0, RZ, R116, 0x3ff, RZ, 0xc0, !PT ;  /* 0x000003ff74ff7812 */ /* 0x000fda000780c0ff */
[----:B------:R-:W-:Y:S05]  /*19a0*/  @!P0 BRA `(.L_x_618) ;  /* 0x0000000000408947 */ /* 0x000fea0003800000 */
        /* <DEDUP_REMOVED lines=9> */
[----:B------:R-:W-:Y:S01]  /*1a40*/  IMAD.U32 R7, RZ, RZ, UR5 ;  /* 0x00000005ff077e24 */ /* 0x000fe2000f8e00ff */
[----:B------:R-:W-:Y:S01]  /*1a50*/  MOV R11, UR7 ;  /* 0x00000007000b7c02 */ /* 0x000fe20008000f00 */
[----:B------:R-:W-:Y:S01]  /*1a60*/  IMAD.MOV.U32 R8, RZ, RZ, 0x70 ;  /* 0x00000070ff087424 */ /* 0x000fe200078e00ff */
[----:B------:R-:W-:Y:S01]  /*1a70*/  MOV R13, RZ ;  /* 0x000000ff000d7202 */ /* 0x000fe20000000f00 */
[----:B0-----:R-:W-:-:S07]  /*1a80*/  IMAD.MOV.U32 R12, RZ, RZ, 0x1 ;  /* 0x00000001ff0c7424 */ /* 0x001fce00078e00ff */
[----:B------:R-:W-:-:S07]  /*1a90*/  LEPC R20, `(.L_x_618) ;  /* 0x000000001014794e */ /* 0x000fce0000000000 */
[----:B-1---5:R-:W-:Y:S05]  /*1aa0*/  CALL.ABS.NOINC R14 ;  /* 0x000000000e007343 */ /* 0x022fea0003c00000 */
.L_x_618:
[----:B------:R-:W-:Y:S05]  /*1ab0*/  BSYNC B6 ;  /* 0x0000000000067941 */ /* 0x000fea0003800000 */
.L_x_617:
[----:B------:R-:W-:Y:S01]  /*1ac0*/  VIADD R115, R2, 0x400 ;  /* 0x0000040002737836 */ /* 0x000fe20000000000 */
[----:B------:R-:W-:Y:S04]  /*1ad0*/  BSSY B6, `(.L_x_619) ;  /* 0x0000013000067945 */ /* 0x000fe80003800000 */
[----:B------:R-:W-:-:S13]  /*1ae0*/  LOP3.LUT P0, RZ, R115, 0x3ff, RZ, 0xc0, !PT ;  /* 0x000003ff73ff7812 */ /* 0x000fda000780c0ff */
[----:B------:R-:W-:Y:S05]  /*1af0*/  @!P0 BRA `(.L_x_620) ;  /* 0x0000000000408947 */ /* 0x000fea0003800000 */
[----:B------:R-:W-:Y:S01]  /*1b00*/  MOV R0, 0x0 ;  /* 0x0000000000007802 */ /* 0x000fe20000000f00 */
[----:B------:R-:W-:Y:S01]  /*1b10*/  ULDC.64 UR4, c[0x4][0xb8] ;  /* 0x01002e0000047ab9 */ /* 0x000fe20000000a00 */
[----:B------:R-:W-:Y:S01]  /*1b20*/  ULDC.64 UR6, c[0x4][0xc0] ;  /* 0x0100300000067ab9 */ /* 0x000fe20000000a00 */
[----:B------:R-:W-:Y:S01]  /*1b30*/  IMAD.U32 R4, RZ, RZ, UR4 ;  /* 0x00000004ff047e24 */ /* 0x000fe2000f8e00ff */
[----:B------:R0:W1:Y:S01]  /*1b40*/  LDC.64 R14, c[0x4][R0] ;  /* 0x01000000000e7b82 */ /* 0x0000620000000a00 */
[----:B------:R-:W-:Y:S01]  /*1b50*/  MOV R5, UR5 ;  /* 0x0000000500057c02 */ /* 0x000fe20008000f00 */
[----:B------:R-:W-:Y:S01]  /*1b60*/  ULDC.64 UR4, c[0x4][0x18] ;  /* 0x0100060000047ab9 */ /* 0x000fe20000000a00 */
[----:B------:R-:W-:Y:S01]  /*1b70*/  IMAD.U32 R6, RZ, RZ, UR6 ;  /* 0x00000006ff067e24 */ /* 0x000fe2000f8e00ff */
[----:B------:R-:W-:Y:S01]  /*1b80*/  MOV R10, UR4 ;  /* 0x00000004000a7c02 */ /* 0x000fe20008000f00 */
[----:B------:R-:W-:Y:S01]  /*1b90*/  IMAD.U32 R7, RZ, RZ, UR7 ;  /* 0x00000007ff077e24 */ /* 0x000fe2000f8e00ff */
[----:B------:R-:W-:Y:S01]  /*1ba0*/  MOV R12, 0x1 ;  /* 0x00000001000c7802 */ /* 0x000fe20000000f00 */
[----:B------:R-:W-:-:S02]  /*1bb0*/  IMAD.U32 R11, RZ, RZ, UR5 ;  /* 0x00000005ff0b7e24 */ /* 0x000fc4000f8e00ff */
[----:B------:R-:W-:Y:S02]  /*1bc0*/  IMAD.MOV.U32 R8, RZ, RZ, 0x70 ;  /* 0x00000070ff087424 */ /* 0x000fe400078e00ff */
[----:B0-----:R-:W-:-:S07]  /*1bd0*/  IMAD.MOV.U32 R13, RZ, RZ, RZ ;  /* 0x000000ffff0d7224 */ /* 0x001fce00078e00ff */
[----:B------:R-:W-:-:S07]  /*1be0*/  LEPC R20, `(.L_x_620) ;  /* 0x000000001014794e */ /* 0x000fce0000000000 */
[----:B-1---5:R-:W-:Y:S05]  /*1bf0*/  CALL.ABS.NOINC R14 ;  /* 0x000000000e007343 */ /* 0x022fea0003c00000 */
.L_x_620:
[----:B------:R-:W-:Y:S05]  /*1c00*/  BSYNC B6 ;  /* 0x0000000000067941 */ /* 0x000fea0003800000 */
.L_x_619:
[----:B------:R-:W-:Y:S01]  /*1c10*/  ULDC.64 UR4, c[0x0][0x9f8] ;  /* 0x00027e0000047ab9 */ /* 0x000fe20000000a00 */
[----:B------:R-:W2:Y:S01]  /*1c20*/  LDL.LU R20, [R1+0x10] ;  /* 0x0000100001147983 */ /* 0x000ea20000300800 */
[----:B------:R-:W-:Y:S01]  /*1c30*/  ISETP.NE.U32.AND P0, PT, RZ, UR4, PT ;  /* 0x00000004ff007c0c */ /* 0x000fe2000bf05070 */
[----:B------:R-:W0:Y:S01]  /*1c40*/  LDC.64 R134, c[0x0][0x300] ;  /* 0x0000c000ff867b82 */ /* 0x000e220000000a00 */
[----:B------:R-:W-:Y:S01]  /*1c50*/  SHF.R.S32.HI R8, RZ, 0x1f, R126 ;  /* 0x0000001fff087819 */ /* 0x000fe2000001147e */
[----:B------:R-:W-:Y:S01]  /*1c60*/  ULDC.64 UR6, c[0x0][0x330] ;  /* 0x0000cc0000067ab9 */ /* 0x000fe20000000a00 */
[----:B------:R-:W-:Y:S01]  /*1c70*/  ISETP.NE.AND.EX P0, PT, RZ, UR5, PT, P0 ;  /* 0x00000005ff007c0c */ /* 0x000fe2000bf05300 */
[C---:B------:R-:W-:Y:S01]  /*1c80*/  VIADD R101, R18.reuse, 0x20 ;  /* 0x0000002012657836 */ /* 0x040fe20000000000 */
[C---:B------:R-:W-:Y:S02]  /*1c90*/  IADD3 R0, R18.reuse, 0x80, RZ ;  /* 0x0000008012007810 */ /* 0x040fe40007ffe0ff */
[----:B------:R-:W-:Y:S01]  /*1ca0*/  SHF.R.S32.HI R19, RZ, 0x1f, R18 ;  /* 0x0000001fff137819 */ /* 0x000fe20000011412 */
[----:B------:R-:W-:Y:S01]  /*1cb0*/  IMAD.IADD R118, R29, 0x1, R26 ;  /* 0x000000011d767824 */ /* 0x000fe200078e021a */
[C---:B------:R-:W-:Y:S01]  /*1cc0*/  IADD3 R100, R18.reuse, 0x40, RZ ;  /* 0x0000004012647810 */ /* 0x040fe20007ffe0ff */
[----:B------:R-:W-:Y:S01]  /*1cd0*/  VIADD R99, R18, 0x60 ;  /* 0x0000006012637836 */ /* 0x000fe20000000000 */
[----:B------:R-:W1:Y:S05]  /*1ce0*/  LDC.64 R36, c[0x0][0x408] ;  /* 0x00010200ff247b82 */ /* 0x000e6a0000000a00 */
[----:B------:R-:W-:Y:S01]  /*1cf0*/  @P0 IADD3 R4, P1, R201, UR4, RZ ;  /* 0x00000004c9040c10 */ /* 0x000fe2000ff3e0ff */
[----:B------:R-:W-:-:S02]  /*1d00*/  ULDC UR4, c[0x0][0x2f4] ;  /* 0x0000bd0000047ab9 */ /* 0x000fc40000000800 */
[----:B------:R-:W3:Y:S01]  /*1d10*/  LDC R21, c[0x0][0x3f4] ;  /* 0x0000fd00ff157b82 */ /* 0x000ee20000000800 */
[----:B------:R-:W-:-:S05]  /*1d20*/  @P0 IADD3.X R5, R202, UR5, RZ, P1, !PT ;  /* 0x00000005ca050c10 */ /* 0x000fca0008ffe4ff */
[----:B------:R4:W2:Y:S01]  /*1d30*/  @P0 LDG.E R27, desc[UR42][R4.64] ;  /* 0x0000002a041b0981 */ /* 0x0008a2000c1e1900 */
[----:B------:R-:W-:Y:S01]  /*1d40*/  ISETP.GE.AND P3, PT, R0, UR4, PT ;  /* 0x0000000400007c0c */ /* 0x000fe2000bf66270 */
[----:B------:R-:W-:Y:S01]  /*1d50*/  IMAD R3, R8, UR6, RZ ;  /* 0x0000000608037c24 */ /* 0x000fe2000f8e02ff */
[----:B------:R-:W-:Y:S01]  /*1d60*/  ISETP.GE.AND P1, PT, R101, UR4, PT ;  /* 0x0000000465007c0c */ /* 0x000fe2000bf26270 */
[C---:B------:R-:W-:Y:S01]  /*1d70*/  VIADD R0, R18.reuse, 0xa0 ;  /* 0x000000a012007836 */ /* 0x040fe20000000000 */
[----:B------:R-:W-:Y:S01]  /*1d80*/  ISETP.GE.AND P0, PT, R18, UR4, PT ;  /* 0x0000000412007c0c */ /* 0x000fe2000bf06270 */
[C---:B------:R-:W-:Y:S01]  /*1d90*/  IMAD R3, R126.reuse, UR7, R3 ;  /* 0x000000077e037c24 */ /* 0x040fe2000f8e0203 */
[----:B------:R-:W-:Y:S01]  /*1da0*/  SEL R14, RZ, 0x10, P3 ;  /* 0x00000010ff0e7807 */ /* 0x000fe20001800000 */
[----:B------:R-:W-:Y:S01]  /*1db0*/  IMAD.WIDE.U32 R104, R126, UR6, R18 ;  /* 0x000000067e687c25 */ /* 0x000fe2000f8e0012 */
[----:B------:R-:W-:Y:S01]  /*1dc0*/  ISETP.GE.AND P2, PT, R0, UR4, PT ;  /* 0x0000000400007c0c */ /* 0x000fe2000bf46270 */
[----:B------:R-:W-:Y:S01]  /*1dd0*/  ULDC.64 UR6, c[0x0][0xa08] ;  /* 0x0002820000067ab9 */ /* 0x000fe20000000a00 */
[----:B----4-:R-:W-:Y:S01]  /*1de0*/  SEL R4, RZ, 0xffffffff, P1 ;  /* 0xffffffffff047807 */ /* 0x010fe20000800000 */
[----:B------:R-:W-:Y:S01]  /*1df0*/  IMAD.IADD R105, R105, 0x1, R3 ;  /* 0x0000000169697824 */ /* 0x000fe200078e0203 */
[----:B------:R-:W-:Y:S01]  /*1e00*/  SHF.R.S32.HI R0, RZ, 0x1f, R118 ;  /* 0x0000001fff007819 */ /* 0x000fe20000011476 */
[----:B-1----:R-:W-:Y:S01]  /*1e10*/  IMAD.WIDE.U32 R108, R17, R36, R18 ;  /* 0x00000024116c7225 */ /* 0x002fe200078e0012 */
[----:B------:R-:W-:-:S02]  /*1e20*/  SEL R3, RZ, 0x1, P0 ;  /* 0x00000001ff037807 */ /* 0x000fc40000000000 */
[----:B------:R-:W-:Y:S01]  /*1e30*/  SHF.L.U32 R4, R4, 0x1, RZ ;  /* 0x0000000104047819 */ /* 0x000fe200000006ff */
[-C--:B0-----:R-:W-:Y:S01]  /*1e40*/  IMAD R9, R0, R134.reuse, RZ ;  /* 0x0000008600097224 */ /* 0x081fe200078e02ff */
[----:B------:R-:W-:Y:S01]  /*1e50*/  ISETP.GE.AND P0, PT, R100, UR4, PT ;  /* 0x0000000464007c0c */ /* 0x000fe2000bf06270 */
[----:B------:R-:W-:Y:S01]  /*1e60*/  IMAD.MOV.U32 R124, RZ, RZ, 0x20 ;  /* 0x00000020ff7c7424 */ /* 0x000fe200078e00ff */
[----:B------:R-:W-:Y:S01]  /*1e70*/  ISETP.GE.AND P1, PT, R99, UR4, PT ;  /* 0x0000000463007c0c */ /* 0x000fe2000bf26270 */
[----:B------:R-:W-:Y:S01]  /*1e80*/  IMAD R9, R118, R135, R9 ;  /* 0x0000008776097224 */ /* 0x000fe200078e0209 */
[----:B------:R-:W-:Y:S01]  /*1e90*/  LOP3.LUT R3, R4, 0x2, R3, 0xe2, !PT ;  /* 0x0000000204037812 */ /* 0x000fe200078ee203 */
[----:B------:R-:W-:Y:S01]  /*1ea0*/  IMAD.WIDE.U32 R4, R118, R134, RZ ;  /* 0x0000008676047225 */ /* 0x000fe200078e00ff */
[----:B------:R-:W-:Y:S01]  /*1eb0*/  SEL R6, RZ, 0x4, P0 ;  /* 0x00000004ff067807 */ /* 0x000fe20000000000 */
[----:B------:R-:W-:Y:S01]  /*1ec0*/  ULDC.64 UR4, c[0x0][0x308] ;  /* 0x0000c20000047ab9 */ /* 0x000fe20000000a00 */
[----:B------:R-:W-:Y:S01]  /*1ed0*/  SEL R7, RZ, 0x8, P1 ;  /* 0x00000008ff077807 */ /* 0x000fe20000800000 */
[----:B------:R-:W-:Y:S01]  /*1ee0*/  IMAD.IADD R5, R5, 0x1, R9 ;  /* 0x0000000105057824 */ /* 0x000fe200078e0209 */
[----:B------:R-:W-:Y:S01]  /*1ef0*/  ISETP.NE.U32.AND P0, PT, RZ, UR6, PT ;  /* 0x00000006ff007c0c */ /* 0x000fe2000bf05070 */
[----:B---3--:R-:W-:Y:S01]  /*1f00*/  IMAD.SHL.U32 R122, R21, 0x2, RZ ;  /* 0x00000002157a7824 */ /* 0x008fe200078e00ff */
[----:B------:R-:W-:Y:S01]  /*1f10*/  LOP3.LUT R3, R7, R3, R6, 0xfe, !PT ;  /* 0x0000000307037212 */ /* 0x000fe200078efe06 */
[----:B------:R-:W-:Y:S01]  /*1f20*/  IMAD R7, R8, UR4, RZ ;  /* 0x0000000408077c24 */ /* 0x000fe2000f8e02ff */
[----:B------:R-:W-:Y:S01]  /*1f30*/  ISETP.NE.AND.EX P0, PT, RZ, UR7, PT, P0 ;  /* 0x00000007ff007c0c */ /* 0x000fe2000bf05300 */
[----:B------:R-:W-:Y:S01]  /*1f40*/  IMAD.SHL.U32 R39, R134, 0x80, RZ ;  /* 0x0000008086277824 */ /* 0x000fe200078e00ff */
[----:B------:R-:W-:Y:S01]  /*1f50*/  LOP3.LUT R14, R3, R14, RZ, 0xfc, !PT ;  /* 0x0000000e030e7212 */ /* 0x000fe200078efcff */
[C---:B------:R-:W-:Y:S01]  /*1f60*/  IMAD R9, R126.reuse, UR5, R7 ;  /* 0x000000057e097c24 */ /* 0x040fe2000f8e0207 */
[----:B------:R-:W-:Y:S01]  /*1f70*/  SHF.R.S32.HI R145, RZ, 0x1f, R17 ;  /* 0x0000001fff917819 */ /* 0x000fe20000011411 */
[----:B------:R-:W-:Y:S01]  /*1f80*/  IMAD.WIDE.U32 R6, R126, UR4, R4 ;  /* 0x000000047e067c25 */ /* 0x000fe2000f8e0004 */
[----:B------:R-:W-:Y:S01]  /*1f90*/  ULDC.64 UR4, c[0x0][0x310] ;  /* 0x0000c40000047ab9 */ /* 0x000fe20000000a00 */
[----:B------:R-:W0:Y:S01]  /*1fa0*/  LDC.64 R4, c[0x0][0x3f8] ;  /* 0x0000fe00ff047b82 */ /* 0x000e220000000a00 */
[--C-:B------:R-:W-:Y:S01]  /*1fb0*/  SHF.R.S32.HI R23, RZ, 0x1f, R22.reuse ;  /* 0x0000001fff177819 */ /* 0x100fe20000011416 */
[----:B------:R-:W-:Y:S01]  /*1fc0*/  IMAD.IADD R7, R7, 0x1, R9 ;  /* 0x0000000107077824 */ /* 0x000fe200078e0209 */
[-C--:B------:R-:W-:Y:S01]  /*1fd0*/  ISETP.GE.AND P4, PT, R100, R21.reuse, PT ;  /* 0x000000156400720c */ /* 0x080fe20003f86270 */
[-C--:B------:R-:W-:Y:S01]  /*1fe0*/  IMAD R10, R145, R36.reuse, RZ ;  /* 0x00000024910a7224 */ /* 0x080fe200078e02ff */
[----:B------:R-:W-:Y:S01]  /*1ff0*/  ISETP.GE.AND P1, PT, R101, R21, PT ;  /* 0x000000156500720c */ /* 0x000fe20003f26270 */
[----:B------:R-:W-:Y:S01]  /*2000*/  IMAD.WIDE.U32 R106, R17, R36, R22 ;  /* 0x00000024116a7225 */ /* 0x000fe200078e0016 */
[----:B------:R-:W-:-:S02]  /*2010*/  LOP3.LUT P3, RZ, R213, 0x4, RZ, 0xc0, !PT ;  /* 0x00000004d5ff7812 */ /* 0x000fc4000786c0ff */
[----:B------:R-:W-:Y:S01]  /*2020*/  SHF.L.U64.HI R130, R134, 0x7, R135 ;  /* 0x0000000786827819 */ /* 0x000fe20000010287 */
[----:B------:R-:W-:Y:S01]  /*2030*/  IMAD R9, R17, R37, R10 ;  /* 0x0000002511097224 */ /* 0x000fe200078e020a */
[----:B------:R-:W-:Y:S02]  /*2040*/  SEL R124, R124, 0xffffffe0, !P3 ;  /* 0xffffffe07c7c7807 */ /* 0x000fe40005800000 */
[----:B------:R-:W-:Y:S01]  /*2050*/  SHF.L.U32 R136, R134, 0x6, RZ ;  /* 0x0000000686887819 */ /* 0x000fe200000006ff */
[----:B------:R-:W-:Y:S01]  /*2060*/  IMAD.IADD R109, R9, 0x1, R109 ;  /* 0x00000001096d7824 */ /* 0x000fe200078e026d */
[----:B------:R-:W-:Y:S02]  /*2070*/  IADD3 R107, R107, R9, RZ ;  /* 0x000000096b6b7210 */ /* 0x000fe40007ffe0ff */
[----:B------:R-:W-:Y:S01]  /*2080*/  SEL R9, R21, RZ, P4 ;  /* 0x000000ff15097207 */ /* 0x000fe20002000000 */
[----:B-----5:R-:W-:Y:S01]  /*2090*/  IMAD.WIDE.U32 R108, R144, R36, R108 ;  /* 0x00000024906c7225 */ /* 0x020fe200078e006c */
[----:B------:R-:W-:-:S02]  /*20a0*/  SHF.L.U64.HI R38, R36, 0x6, R37 ;  /* 0x0000000624267819 */ /* 0x000fc40000010225 */
[----:B------:R-:W-:Y:S01]  /*20b0*/  SHF.R.S32.HI R146, RZ, 0x1f, R205 ;  /* 0x0000001fff927819 */ /* 0x000fe200000114cd */
[----:B------:R-:W-:Y:S02]  /*20c0*/  IMAD.IADD R9, R100, 0x1, R9 ;  /* 0x0000000164097824 */ /* 0x000fe400078e0209 */
[CC--:B0-----:R-:W-:Y:S01]  /*20d0*/  IMAD.WIDE.U32 R110, R17.reuse, R4.reuse, R22 ;  /* 0x00000004116e7225 */ /* 0x0c1fe200078e0016 */
[C-C-:B------:R-:W-:Y:S02]  /*20e0*/  SHF.L.U64.HI R131, R4.reuse, 0x7, R5.reuse ;  /* 0x0000000704837819 */ /* 0x140fe40000010205 */
[C---:B------:R-:W-:Y:S01]  /*20f0*/  SHF.L.U64.HI R35, R4.reuse, 0x6, R5 ;  /* 0x0000000604237819 */ /* 0x040fe20000010205 */
[----:B------:R-:W-:Y:S01]  /*2100*/  IMAD.WIDE.U32 R112, R17, R4, R18 ;  /* 0x0000000411707225 */ /* 0x000fe200078e0012 */
[----:B------:R-:W-:-:S03]  /*2110*/  SHF.L.U32 R34, R4, 0x7, RZ ;  /* 0x0000000704227819 */ /* 0x000fc600000006ff */
[----:B------:R-:W-:Y:S02]  /*2120*/  IMAD.SHL.U32 R33, R4, 0x40, RZ ;  /* 0x0000004004217824 */ /* 0x000fe400078e00ff */
[----:B------:R-:W-:Y:S01]  /*2130*/  IMAD.WIDE.U32 R106, R144, R36, R106 ;  /* 0x00000024906a7225 */ /* 0x000fe200078e006a */
[----:B--2---:R-:W-:-:S04]  /*2140*/  LOP3.LUT R20, R20, 0xfffffffe, RZ, 0xc0, !PT ;  /* 0xfffffffe14147812 */ /* 0x004fc800078ec0ff */
[----:B------:R-:W-:Y:S02]  /*2150*/  @P4 LOP3.LUT R20, R20, 0x1, RZ, 0xfc, !PT ;  /* 0x0000000114144812 */ /* 0x000fe400078efcff */
[----:B------:R-:W-:-:S03]  /*2160*/  IADD3 R118, P4, R17, R118, RZ ;  /* 0x0000007611767210 */ /* 0x000fc60007f9e0ff */
[----:B------:R0:W-:Y:S01]  /*2170*/  STL [R1+0x10], R20 ;  /* 0x0000101401007387 */ /* 0x0001e20000100800 */
[----:B------:R-:W-:Y:S02]  /*2180*/  IADD3.X R119, R0, R145, RZ, P4, !PT ;  /* 0x0000009100777210 */ /* 0x000fe400027fe4ff */
[----:B0-----:R-:W-:-:S04]  /*2190*/  SHF.R.S32.HI R20, RZ, 0x1f, R9 ;  /* 0x0000001fff147819 */ /* 0x001fc80000011409 */
[----:B------:R-:W-:Y:S02]  /*21a0*/  LEA.HI R40, R20, R9, RZ, 0x3 ;  /* 0x0000000914287211 */ /* 0x000fe400078f18ff */
[----:B------:R-:W-:Y:S02]  /*21b0*/  SHF.R.S32.HI R3, RZ, 0x1f, R27 ;  /* 0x0000001fff037819 */ /* 0x000fe4000001141b */
[--C-:B------:R-:W-:Y:S02]  /*21c0*/  LOP3.LUT R26, R191, 0x38, R40.reuse, 0xf8, !PT ;  /* 0x00000038bf1a7812 */ /* 0x100fe400078ef828 */
[----:B------:R-:W-:Y:S02]  /*21d0*/  SEL R8, R3, RZ, !P0 ;  /* 0x000000ff03087207 */ /* 0x000fe40004000000 */
[----:B------:R-:W-:Y:S02]  /*21e0*/  SEL R3, R27, RZ, !P0 ;  /* 0x000000ff1b037207 */ /* 0x000fe40004000000 */
[----:B------:R-:W0:Y:S01]  /*21f0*/  S2R R27, SR_TID.X ;  /* 0x00000000001b7919 */ /* 0x000e220000002100 */
[----:B------:R-:W-:Y:S01]  /*2200*/  IMAD R12, R8, UR4, RZ ;  /* 0x00000004080c7c24 */ /* 0x000fe2000f8e02ff */
[----:B------:R-:W-:Y:S01]  /*2210*/  LOP3.LUT R15, R185, 0x38, R40, 0xf8, !PT ;  /* 0x00000038b90f7812 */ /* 0x000fe200078ef828 */
[----:B------:R-:W-:-:S03]  /*2220*/  IMAD.WIDE.U32 R102, R3, UR4, R6 ;  /* 0x0000000403667c25 */ /* 0x000fc6000f8e0006 */
[----:B------:R-:W-:Y:S01]  /*2230*/  LOP3.LUT R138, R15, R230, RZ, 0x3c, !PT ;  /* 0x000000e60f8a7212 */ /* 0x000fe200078e3cff */
[----:B------:R-:W-:Y:S01]  /*2240*/  IMAD R97, R3, UR5, R12 ;  /* 0x0000000503617c24 */ /* 0x000fe2000f8e020c */
[----:B------:R-:W-:Y:S01]  /*2250*/  ULDC.64 UR4, c[0x0][0x338] ;  /* 0x0000ce0000047ab9 */ /* 0x000fe20000000a00 */
[-C--:B------:R-:W-:Y:S01]  /*2260*/  IMAD R12, R145, R134.reuse, RZ ;  /* 0x00000086910c7224 */ /* 0x080fe200078e02ff */
[----:B------:R-:W-:Y:S01]  /*2270*/  LOP3.LUT R15, R40, 0xfffffff8, RZ, 0xc0, !PT ;  /* 0xfffffff8280f7812 */ /* 0x000fe200078ec0ff */
[----:B------:R-:W-:-:S04]  /*2280*/  IMAD.WIDE.U32 R6, R17, R134, R18 ;  /* 0x0000008611067225 */ /* 0x000fc800078e0012 */
[----:B------:R-:W-:Y:S01]  /*2290*/  IMAD R12, R17, R135, R12 ;  /* 0x00000087110c7224 */ /* 0x000fe200078e020c */
[----:B------:R-:W-:Y:S01]  /*22a0*/  IADD3 R98, P0, R102, R6, RZ ;  /* 0x0000000666627210 */ /* 0x000fe20007f1e0ff */
[----:B------:R-:W-:Y:S01]  /*22b0*/  IMAD.IADD R97, R103, 0x1, R97 ;  /* 0x0000000167617824 */ /* 0x000fe200078e0261 */
[----:B------:R-:W-:Y:S01]  /*22c0*/  SHF.L.U64.HI R135, R134, 0x6, R135 ;  /* 0x0000000686877819 */ /* 0x000fe20000010287 */
[----:B------:R-:W-:Y:S01]  /*22d0*/  IMAD R8, R8, UR4, RZ ;  /* 0x0000000408087c24 */ /* 0x000fe2000f8e02ff */
[----:B------:R-:W-:Y:S01]  /*22e0*/  SHF.L.U64.HI R134, R36, 0x7, R37 ;  /* 0x0000000724867819 */ /* 0x000fe20000010225 */
[----:B------:R-:W-:Y:S01]  /*22f0*/  IMAD.WIDE.U32 R104, R3, UR4, R104 ;  /* 0x0000000403687c25 */ /* 0x000fe2000f8e0068 */
[----:B------:R-:W-:Y:S02]  /*2300*/  IADD3.X R96, R97, R7, R12, P0, !PT ;  /* 0x0000000761607210 */ /* 0x000fe400007fe40c */
[----:B------:R-:W-:Y:S01]  /*2310*/  ISETP.GE.AND P0, PT, R18, R21, PT ;  /* 0x000000151200720c */ /* 0x000fe20003f06270 */
[----:B------:R-:W-:-:S02]  /*2320*/  IMAD R41, R3, UR5, R8 ;  /* 0x0000000503297c24 */ /* 0x000fc4000f8e0208 */
[----:B------:R-:W-:Y:S01]  /*2330*/  IMAD R6, R145, R4, RZ ;  /* 0x0000000491067224 */ /* 0x000fe200078e02ff */
[----:B------:R-:W-:-:S03]  /*2340*/  SEL R3, R21, RZ, P0 ;  /* 0x000000ff15037207 */ /* 0x000fc60000000000 */
[----:B------:R-:W-:Y:S01]  /*2350*/  IMAD R7, R17, R5, R6 ;  /* 0x0000000511077224 */ /* 0x000fe200078e0206 */
[----:B------:R-:W-:Y:S01]  /*2360*/  SEL R6, R21, RZ, P1 ;  /* 0x000000ff15067207 */ /* 0x000fe20000800000 */
[----:B------:R-:W-:Y:S01]  /*2370*/  IMAD.IADD R3, R18, 0x1, R3 ;  /* 0x0000000112037824 */ /* 0x000fe200078e0203 */
[----:B0-----:R-:W-:Y:S01]  /*2380*/  SHF.R.U32.HI R27, RZ, 0x7, R27 ;  /* 0x00000007ff1b7819 */ /* 0x001fe2000001161b */
[----:B------:R-:W-:Y:S01]  /*2390*/  IMAD.IADD R113, R7, 0x1, R113 ;  /* 0x0000000107717824 */ /* 0x000fe200078e0271 */
[----:B------:R-:W-:Y:S02]  /*23a0*/  IADD3 R111, R111, R7, RZ ;  /* 0x000000076f6f7210 */ /* 0x000fe40007ffe0ff */
[----:B------:R-:W-:Y:S01]  /*23b0*/  IADD3 R7, R101, R6, RZ ;  /* 0x0000000665077210 */ /* 0x000fe20007ffe0ff */
[CC--:B------:R-:W-:Y:S01]  /*23c0*/  IMAD.WIDE.U32 R112, R144.reuse, R4.reuse, R112 ;  /* 0x0000000490707225 */ /* 0x0c0fe200078e0070 */
[----:B------:R-:W-:Y:S02]  /*23d0*/  SHF.R.S32.HI R6, RZ, 0x1f, R3 ;  /* 0x0000001fff067819 */ /* 0x000fe40000011403 */
[----:B------:R-:W-:Y:S01]  /*23e0*/  SHF.R.S32.HI R10, RZ, 0x1f, R7 ;  /* 0x0000001fff0a7819 */ /* 0x000fe20000011407 */
[----:B------:R-:W-:Y:S01]  /*23f0*/  IMAD.WIDE.U32 R110, R144, R4, R110 ;  /* 0x00000004906e7225 */ /* 0x000fe200078e006e */
[----:B------:R-:W-:-:S02]  /*2400*/  LEA.HI R8, R6, R3, RZ, 0x3 ;  /* 0x0000000306087211 */ /* 0x000fc400078f18ff */
[----:B------:R-:W-:Y:S02]  /*2410*/  LEA.HI R3, R6, R3, RZ, 0x6 ;  /* 0x0000000306037211 */ /* 0x000fe400078f30ff */
[----:B------:R-:W-:Y:S02]  /*2420*/  LEA.HI R6, R20, R9, RZ, 0x6 ;  /* 0x0000000914067211 */ /* 0x000fe400078f30ff */
[--C-:B------:R-:W-:Y:S01]  /*2430*/  LOP3.LUT R9, R185, 0x38, R8.reuse, 0xf8, !PT ;  /* 0x00000038b9097812 */ /* 0x100fe200078ef808 */
[----:B------:R-:W-:Y:S01]  /*2440*/  IMAD.SHL.U32 R3, R3, 0x80, RZ ;  /* 0x0000008003037824 */ /* 0x000fe200078e00ff */
[----:B------:R-:W-:Y:S01]  /*2450*/  LEA.HI R12, R10, R7, RZ, 0x3 ;  /* 0x000000070a0c7211 */ /* 0x000fe200078f18ff */
[----:B------:R-:W-:Y:S01]  /*2460*/  IMAD.SHL.U32 R11, R6, 0x80, RZ ;  /* 0x00000080060b7824 */ /* 0x000fe200078e00ff */
[----:B------:R-:W-:Y:S02]  /*2470*/  LOP3.LUT R6, R191, 0x38, R8, 0xf8, !PT ;  /* 0x00000038bf067812 */ /* 0x000fe400078ef808 */
[----:B------:R-:W-:-:S02]  /*2480*/  LOP3.LUT R3, R3, 0xffffe000, RZ, 0xc0, !PT ;  /* 0xffffe00003037812 */ /* 0x000fc400078ec0ff */
[----:B------:R-:W-:Y:S02]  /*2490*/  LOP3.LUT R20, R9, R230, RZ, 0x3c, !PT ;  /* 0x000000e609147212 */ /* 0x000fe400078e3cff */
[----:B------:R-:W-:Y:S01]  /*24a0*/  LEA.HI R7, R10, R7, RZ, 0x6 ;  /* 0x000000070a077211 */ /* 0x000fe200078f30ff */
[----:B------:R-:W-:Y:S01]  /*24b0*/  IMAD R143, R192, 0x200, R3 ;  /* 0x00000200c08f7824 */ /* 0x000fe200078e0203 */
[----:B------:R-:W-:Y:S02]  /*24c0*/  LOP3.LUT R6, R6, R193, RZ, 0x3c, !PT ;  /* 0x000000c106067212 */ /* 0x000fe400078e3cff */
[----:B------:R-:W-:Y:S02]  /*24d0*/  IADD3 R141, R20, R3, R195 ;  /* 0x00000003148d7210 */ /* 0x000fe40007ffe0c3 */
[----:B------:R-:W-:Y:S01]  /*24e0*/  LOP3.LUT R10, R191, 0x38, R12, 0xf8, !PT ;  /* 0x00000038bf0a7812 */ /* 0x000fe200078ef80c */
[----:B------:R-:W-:Y:S01]  /*24f0*/  IMAD.IADD R143, R143, 0x1, R6 ;  /* 0x000000018f8f7824 */ /* 0x000fe200078e0206 */
[----:B------:R-:W-:-:S02]  /*2500*/  SHF.R.S32.HI R3, RZ, 0x1f, R144 ;  /* 0x0000001fff037819 */ /* 0x000fc40000011490 */
[----:B------:R-:W-:Y:S02]  /*2510*/  SHF.L.U32 R7, R7, 0x7, RZ ;  /* 0x0000000707077819 */ /* 0x000fe400000006ff */
[----:B------:R-:W-:Y:S01]  /*2520*/  LOP3.LUT R13, R185, 0x38, R12, 0xf8, !PT ;  /* 0x00000038b90d7812 */ /* 0x000fe200078ef80c */
[C---:B------:R-:W-:Y:S01]  /*2530*/  IMAD R6, R3.reuse, R36, RZ ;  /* 0x0000002403067224 */ /* 0x040fe200078e02ff */
[----:B------:R-:W-:Y:S01]  /*2540*/  LOP3.LUT R9, R10, R193, RZ, 0x3c, !PT ;  /* 0x000000c10a097212 */ /* 0x000fe200078e3cff */
[----:B------:R-:W-:Y:S01]  /*2550*/  IMAD R3, R3, R4, RZ ;  /* 0x0000000403037224 */ /* 0x000fe200078e02ff */
[----:B------:R-:W-:Y:S02]  /*2560*/  LOP3.LUT R7, R7, 0xffffe000, RZ, 0xc0, !PT ;  /* 0xffffe00007077812 */ /* 0x000fe400078ec0ff */
[----:B------:R-:W-:Y:S02]  /*2570*/  LOP3.LUT R10, R13, R230, RZ, 0x3c, !PT ;  /* 0x000000e60d0a7212 */ /* 0x000fe400078e3cff */
[----:B------:R-:W-:-:S02]  /*2580*/  LOP3.LUT R4, R191, 0x18, R18, 0xf8, !PT ;  /* 0x00000018bf047812 */ /* 0x000fc400078ef812 */
[-C--:B------:R-:W-:Y:S02]  /*2590*/  IADD3 R139, R10, R7.reuse, R195 ;  /* 0x000000070a8b7210 */ /* 0x080fe40007ffe0c3 */
[----:B------:R-:W-:Y:S01]  /*25a0*/  LEA R142, R192, R7, 0x9 ;  /* 0x00000007c08e7211 */ /* 0x000fe200078e48ff */
[----:B------:R-:W-:Y:S01]  /*25b0*/  IMAD R7, R144, R5, R3 ;  /* 0x0000000590077224 */ /* 0x000fe200078e0203 */
[----:B------:R-:W-:Y:S02]  /*25c0*/  LOP3.LUT R3, R4, R193, RZ, 0x3c, !PT ;  /* 0x000000c104037212 */ /* 0x000fe400078e3cff */
[----:B------:R-:W-:Y:S01]  /*25d0*/  LOP3.LUT R11, R11, 0xffffe000, RZ, 0xc0, !PT ;  /* 0xffffe0000b0b7812 */ /* 0x000fe200078ec0ff */
[----:B------:R-:W-:Y:S01]  /*25e0*/  IMAD.IADD R29, R111, 0x1, R7 ;  /* 0x000000016f1d7824 */ /* 0x000fe200078e0207 */
[----:B------:R-:W-:Y:S01]  /*25f0*/  IADD3 R142, R142, R9, RZ ;  /* 0x000000098e8e7210 */ /* 0x000fe20007ffe0ff */
[----:B------:R-:W-:Y:S01]  /*2600*/  IMAD R32, R192, 0x200, R3 ;  /* 0x00000200c0207824 */ /* 0x000fe200078e0203 */
[----:B------:R-:W-:Y:S01]  /*2610*/  SEL R3, RZ, 0x20, P2 ;  /* 0x00000020ff037807 */ /* 0x000fe20001000000 */
[----:B------:R-:W-:Y:S01]  /*2620*/  IMAD R9, R144, R37, R6 ;  /* 0x0000002590097224 */ /* 0x000fe200078e0206 */
[----:B------:R-:W-:Y:S01]  /*2630*/  LOP3.LUT R13, R26, R193, RZ, 0x3c, !PT ;  /* 0x000000c11a0d7212 */ /* 0x000fe200078e3cff */
[----:B------:R-:W-:Y:S01]  /*2640*/  IMAD R140, R192, 0x200, R11 ;  /* 0x00000200c08c7824 */ /* 0x000fe200078e020b */
[----:B------:R-:W-:Y:S01]  /*2650*/  IADD3 R151, R27, 0x8, RZ ;  /* 0x000000081b977810 */ /* 0x000fe20007ffe0ff */
[----:B------:R-:W-:Y:S01]  /*2660*/  IMAD.SHL.U32 R37, R36, 0x80, RZ ;  /* 0x0000008024257824 */ /* 0x000fe200078e00ff */
[----:B------:R-:W-:Y:S01]  /*2670*/  LOP3.LUT R27, R8, 0xfffffff8, RZ, 0xc0, !PT ;  /* 0xfffffff8081b7812 */ /* 0x000fe200078ec0ff */
[----:B------:R-:W-:Y:S01]  /*2680*/  IMAD.IADD R140, R140, 0x1, R13 ;  /* 0x000000018c8c7824 */ /* 0x000fe200078e020d */
[----:B------:R-:W-:Y:S01]  /*2690*/  LOP3.LUT R21, R12, 0xfffffff8, RZ, 0xc0, !PT ;  /* 0xfffffff80c157812 */ /* 0x000fe200078ec0ff */
[----:B------:R-:W-:Y:S01]  /*26a0*/  IMAD.IADD R31, R107, 0x1, R9 ;  /* 0x000000016b1f7824 */ /* 0x000fe200078e0209 */
[----:B------:R-:W-:Y:S01]  /*26b0*/  LOP3.LUT R3, R14, R3, RZ, 0xfc, !PT ;  /* 0x000000030e037212 */ /* 0x000fe200078efcff */
[----:B------:R-:W-:Y:S01]  /*26c0*/  IMAD.IADD R28, R7, 0x1, R113 ;  /* 0x00000001071c7824 */ /* 0x000fe200078e0271 */
[----:B------:R-:W-:Y:S01]  /*26d0*/  IADD3 R138, R138, R11, R195 ;  /* 0x0000000b8a8a7210 */ /* 0x000fe20007ffe0c3 */
[----:B------:R-:W-:Y:S01]  /*26e0*/  IMAD.SHL.U32 R36, R36, 0x40, RZ ;  /* 0x0000004024247824 */ /* 0x000fe200078e00ff */
[----:B------:R-:W-:Y:S01]  /*26f0*/  IADD3 R30, R9, R109, RZ ;  /* 0x0000006d091e7210 */ /* 0x000fe20007ffe0ff */
[----:B------:R-:W-:Y:S01]  /*2700*/  IMAD.IADD R137, R124, 0x1, R32 ;  /* 0x000000017c897824 */ /* 0x000fe200078e0220 */
[----:B------:R-:W-:-:S02]  /*2710*/  SHF.R.S32.HI R114, RZ, 0x3, R8 ;  /* 0x00000003ff727819 */ /* 0x000fc40000011408 */
[----:B------:R-:W-:Y:S02]  /*2720*/  SHF.R.S32.HI R26, RZ, 0x3, R12 ;  /* 0x00000003ff1a7819 */ /* 0x000fe4000001140c */
[----:B------:R-:W-:Y:S02]  /*2730*/  SHF.R.S32.HI R20, RZ, 0x3, R40 ;  /* 0x00000003ff147819 */ /* 0x000fe40000011428 */
[----:B------:R-:W-:Y:S02]  /*2740*/  LOP3.LUT R14, R14, 0x1, RZ, 0xc0, !PT ;  /* 0x000000010e0e7812 */ /* 0x000fe400078ec0ff */
[----:B------:R-:W-:Y:S02]  /*2750*/  SHF.R.S32.HI R13, RZ, 0x1f, R27 ;  /* 0x0000001fff0d7819 */ /* 0x000fe4000001141b */
[----:B------:R-:W-:Y:S02]  /*2760*/  SHF.R.S32.HI R12, RZ, 0x1f, R21 ;  /* 0x0000001fff0c7819 */ /* 0x000fe40000011415 */
[----:B------:R-:W-:-:S02]  /*2770*/  SHF.R.S32.HI R11, RZ, 0x1f, R15 ;  /* 0x0000001fff0b7819 */ /* 0x000fc4000001140f */
[C---:B------:R-:W-:Y:S02]  /*2780*/  LOP3.LUT R10, R3.reuse, 0x2, RZ, 0xc0, !PT ;  /* 0x00000002030a7812 */ /* 0x040fe400078ec0ff */
[C---:B------:R-:W-:Y:S02]  /*2790*/  LOP3.LUT R9, R3.reuse, 0x4, RZ, 0xc0, !PT ;  /* 0x0000000403097812 */ /* 0x040fe400078ec0ff */
[C---:B------:R-:W-:Y:S02]  /*27a0*/  LOP3.LUT R8, R3.reuse, 0x8, RZ, 0xc0, !PT ;  /* 0x0000000803087812 */ /* 0x040fe400078ec0ff */
[C---:B------:R-:W-:Y:S02]  /*27b0*/  LOP3.LUT R7, R3.reuse, 0x10, RZ, 0xc0, !PT ;  /* 0x0000001003077812 */ /* 0x040fe400078ec0ff */
[----:B------:R-:W-:Y:S02]  /*27c0*/  LOP3.LUT R6, R3, 0x20, RZ, 0xc0, !PT ;  /* 0x0000002003067812 */ /* 0x000fe400078ec0ff */
[----:B------:R-:W-:-:S07]  /*27d0*/  IADD3 R5, R105, R41, RZ ;  /* 0x0000002969057210 */ /* 0x000fce0007ffe0ff */
.L_x_720:
[----:B0-2---:R-:W2:Y:S01]  /*27e0*/  LDL.LU R42, [R1+0x10] ;  /* 0x00001000012a7983 */ /* 0x005ea20000300800 */
[----:B------:R-:W-:Y:S01]  /*27f0*/  VIADD R40, R24, 0xffffffff ;  /* 0xffffffff18287836 */ /* 0x000fe20000000000 */
[----:B------:R-:W0:Y:S01]  /*2800*/  LDC.64 R120, c[0x0][0x2e8] ;  /* 0x0000ba00ff787b82 */ /* 0x000e220000000a00 */
[----:B------:R-:W-:Y:S01]  /*2810*/  IMAD R51, R16, 0x6000, R32 ;  /* 0x0000600010337824 */ /* 0x000fe200078e0220 */
[----:B------:R-:W-:Y:S05]  /*2820*/  YIELD ;  /* 0x0000000000007946 */ /* 0x000fea0003800000 */
[----:B------:R-:W-:Y:S01]  /*2830*/  SHF.R.S32.HI R41, RZ, 0x1f, R40 ;  /* 0x0000001fff297819 */ /* 0x000fe20000011428 */
[-C--:B------:R-:W-:Y:S01]  /*2840*/  IMAD R0, R130, R40.reuse, RZ ;  /* 0x0000002882007224 */ /* 0x080fe200078e02ff */
[----:B------:R-:W1:Y:S01]  /*2850*/  LDC R117, c[0x0][0x3f4] ;  /* 0x0000fd00ff757b82 */ /* 0x000e620000000800 */
[----:B------:R-:W-:Y:S01]  /*2860*/  IMAD.WIDE.U32 R126, R39, R40, RZ ;  /* 0x00000028277e7225 */ /* 0x000fe200078e00ff */
[----:B------:R-:W-:Y:S03]  /*2870*/  BSSY B0, `(.L_x_621) ;  /* 0x0000740000007945 */ /* 0x000fe60003800000 */
[----:B------:R-:W-:Y:S01]  /*2880*/  IMAD R3, R41, R39, R0 ;  /* 0x0000002729037224 */ /* 0x000fe200078e0200 */
[CC--:B------:R-:W-:Y:S01]  /*2890*/  IADD3 R0, P3, P4, R98.reuse, R126.reuse, R136 ;  /* 0x0000007e62007210 */ /* 0x0c0fe20007c7e088 */
[----:B------:R-:W-:Y:S01]  /*28a0*/  IMAD R51, R51, 0x2, R116 ;  /* 0x0000000233337824 */ /* 0x000fe200078e0274 */
[----:B------:R-:W-:Y:S01]  /*28b0*/  IADD3 R4, P5, R98, R126, RZ ;  /* 0x0000007e62047210 */ /* 0x000fe20007fbe0ff */
[----:B------:R-:W-:-:S05]  /*28c0*/  IMAD.IADD R92, R127, 0x1, R3 ;  /* 0x000000017f5c7824 */ /* 0x000fca00078e0203 */
[----:B------:R-:W-:Y:S02]  /*28d0*/  IADD3.X R3, R96, R92, R135, P3, P4 ;  /* 0x0000005c60037210 */ /* 0x000fe40001fe8487 */
[----:B------:R-:W-:Y:S02]  /*28e0*/  ISETP.GT.AND P3, PT, R40, R123, PT ;  /* 0x0000007b2800720c */ /* 0x000fe40003f64270 */
[----:B0-----:R-:W-:Y:S02]  /*28f0*/  LEA R52, P2, R4, R120, 0x1 ;  /* 0x0000007804347211 */ /* 0x001fe400078408ff */
[----:B------:R-:W-:Y:S02]  /*2900*/  IADD3.X R24, R92, R96, RZ, P5, !PT ;  /* 0x000000605c187210 */ /* 0x000fe40002ffe4ff */
[----:B------:R-:W-:Y:S02]  /*2910*/  LEA R48, P5, R0, R120, 0x1 ;  /* 0x0000007800307211 */ /* 0x000fe400078a08ff */
[----:B------:R-:W-:-:S02]  /*2920*/  LEA.HI.X R53, R4, R121, R24, 0x1, P2 ;  /* 0x0000007904357211 */ /* 0x000fc400010f0c18 */
[----:B-1----:R-:W-:Y:S02]  /*2930*/  ISETP.GE.AND P2, PT, R117, 0x1, PT ;  /* 0x000000017500780c */ /* 0x002fe40003f46270 */
[----:B------:R-:W-:Y:S01]  /*2940*/  LEA.HI.X R49, R0, R121, R3, 0x1, P5 ;  /* 0x0000007900317211 */ /* 0x000fe200028f0c03 */
[----:B------:R-:W-:Y:S01]  /*2950*/  IMAD R3, R16, 0x6000, R137 ;  /* 0x0000600010037824 */ /* 0x000fe200078e0289 */
[----:B------:R-:W-:-:S03]  /*2960*/  MOV R24, R40 ;  /* 0x0000002800187202 */ /* 0x000fc60000000f00 */
[----:B------:R-:W-:Y:S01]  /*2970*/  IMAD R50, R3, 0x2, R116 ;  /* 0x0000000203327824 */ /* 0x000fe200078e0274 */
[----:B--2---:R-:W-:-:S04]  /*2980*/  LOP3.LUT R42, R42, 0xfffffffd, RZ, 0xc0, !PT ;  /* 0xfffffffd2a2a7812 */ /* 0x004fc800078ec0ff */
[----:B------:R-:W-:-:S05]  /*2990*/  @P3 LOP3.LUT R42, R42, 0x2, RZ, 0xfc, !PT ;  /* 0x000000022a2a3812 */ /* 0x000fca00078efcff */
[----:B------:R0:W-:Y:S01]  /*29a0*/  STL [R1+0x10], R42 ;  /* 0x0000102a01007387 */ /* 0x0001e20000100800 */
[----:B------:R-:W-:Y:S05]  /*29b0*/  @!P2 BRA `(.L_x_622) ;  /* 0x0000006c00d4a947 */ /* 0x000fea0003800000 */
[----:B------:R-:W-:Y:S01]  /*29c0*/  ULDC.U8 UR4, c[0x0][0x410] ;  /* 0x0001040000047ab9 */ /* 0x000fe20000000000 */
[-C--:B------:R-:W-:Y:S01]  /*29d0*/  IMAD R3, R131, R40.reuse, RZ ;  /* 0x0000002883037224 */ /* 0x080fe200078e02ff */
[----:B------:R-:W-:Y:S01]  /*29e0*/  ISETP.NE.AND P2, PT, RZ, UR4, PT ;  /* 0x00000004ff007c0c */ /* 0x000fe2000bf45270 */
[----:B------:R-:W-:Y:S02]  /*29f0*/  IMAD R0, R134, R40, RZ ;  /* 0x0000002886007224 */ /* 0x000fe400078e02ff */
[----:B------:R-:W-:Y:S02]  /*2a00*/  IMAD R3, R41, R34, R3 ;  /* 0x0000002229037224 */ /* 0x000fe400078e0203 */
[----:B------:R-:W-:Y:S02]  /*2a10*/  IMAD R4, R24, -0x80, R25 ;  /* 0xffffff8018047824 */ /* 0x000fe400078e0219 */
[----:B------:R-:W-:-:S03]  /*2a20*/  IMAD.WIDE.U32 R90, R34, R40, RZ ;  /* 0x00000028225a7225 */ /* 0x000fc600078e00ff */
[----:B------:R-:W-:Y:S01]  /*2a30*/  VIMNMX R4, R4, 0x80, PT ;  /* 0x0000008004047848 */ /* 0x000fe20003fe0100 */
[----:B------:R-:W-:Y:S02]  /*2a40*/  IMAD R41, R41, R37, R0 ;  /* 0x0000002529297224 */ /* 0x000fe400078e0200 */
[----:B------:R-:W-:-:S04]  /*2a50*/  IMAD.WIDE.U32 R88, R37, R40, RZ ;  /* 0x0000002825587225 */ /* 0x000fc800078e00ff */
[----:B------:R-:W-:Y:S02]  /*2a60*/  IMAD.IADD R0, R91, 0x1, R3 ;  /* 0x000000015b007824 */ /* 0x000fe400078e0203 */
[----:B------:R-:W-:Y:S01]  /*2a70*/  IMAD.IADD R3, R89, 0x1, R41 ;  /* 0x0000000159037824 */ /* 0x000fe200078e0229 */
[----:B------:R-:W-:Y:S06]  /*2a80*/  @!P2 BRA `(.L_x_623) ;  /* 0x0000003000cca947 */ /* 0x000fec0003800000 */
[----:B------:R-:W-:Y:S01]  /*2a90*/  ISETP.GE.AND P3, PT, R17, R4, PT ;  /* 0x000000041100720c */ /* 0x000fe20003f66270 */
[----:B------:R-:W-:Y:S01]  /*2aa0*/  BSSY B1, `(.L_x_624) ;  /* 0x0000037000017945 */ /* 0x000fe20003800000 */
        /* <DEDUP_REMOVED lines=12> */
[----:B------:R-:W-:Y:S01]  /*2b70*/  CS2R R128, SRZ ;  /* 0x0000000000807805 */ /* 0x000fe2000001ff00 */
[----:B------:R-:W-:Y:S06]  /*2b80*/  @P3 BRA `(.L_x_625) ;  /* 0x0000000000a03947 */ /* 0x000fec0003800000 */
[----:B------:R-:W-:Y:S01]  /*2b90*/  IADD3 R41, P4, R110, R90, RZ ;  /* 0x0000005a6e297210 */ /* 0x000fe20007f9e0ff */
[----:B------:R-:W-:Y:S01]  /*2ba0*/  ULDC.64 UR4, c[0x0][0x3e8] ;  /* 0x0000fa0000047ab9 */ /* 0x000fe20000000a00 */
[----:B------:R-:W-:Y:S01]  /*2bb0*/  IADD3 R43, P2, R106, R88, RZ ;  /* 0x000000586a2b7210 */ /* 0x000fe20007f5e0ff */
[----:B------:R-:W-:Y:S01]  /*2bc0*/  ULDC.64 UR6, c[0x0][0x400] ;  /* 0x0001000000067ab9 */ /* 0x000fe20000000a00 */
[----:B0-----:R-:W-:Y:S02]  /*2bd0*/  IADD3.X R42, R0, R29, RZ, P4, !PT ;  /* 0x0000001d002a7210 */ /* 0x001fe400027fe4ff */
[----:B------:R-:W-:Y:S02]  /*2be0*/  CS2R R126, SRZ ;  /* 0x00000000007e7805 */ /* 0x000fe4000001ff00 */
[----:B------:R-:W-:Y:S01]  /*2bf0*/  LEA R40, P4, R41, UR4, 0x1 ;  /* 0x0000000429287c11 */ /* 0x000fe2000f8808ff */
[----:B------:R-:W-:Y:S01]  /*2c00*/  IMAD.X R46, R3, 0x1, R31, P2 ;  /* 0x00000001032e7824 */ /* 0x000fe200010e061f */
[----:B------:R-:W-:-:S02]  /*2c10*/  ISETP.GE.AND P2, PT, R22, R117, PT ;  /* 0x000000751600720c */ /* 0x000fc40003f46270 */
[----:B------:R-:W-:Y:S02]  /*2c20*/  CS2R R94, SRZ ;  /* 0x00000000005e7805 */ /* 0x000fe4000001ff00 */
[----:B------:R-:W-:Y:S02]  /*2c30*/  LEA.HI.X R41, R41, UR5, R42, 0x1, P4 ;  /* 0x0000000529297c11 */ /* 0x000fe4000a0f0c2a */
[----:B------:R-:W-:Y:S02]  /*2c40*/  CS2R R128, SRZ ;  /* 0x0000000000807805 */ /* 0x000fe4000001ff00 */
[C---:B------:R-:W-:Y:S02]  /*2c50*/  LEA R42, P4, R43.reuse, UR6, 0x1 ;  /* 0x000000062b2a7c11 */ /* 0x040fe4000f8808ff */
[----:B------:R-:W-:Y:S02]  /*2c60*/  CS2R R120, SRZ ;  /* 0x0000000000787805 */ /* 0x000fe4000001ff00 */
[----:B------:R-:W-:-:S02]  /*2c70*/  LEA.HI.X R43, R43, UR7, R46, 0x1, P4 ;  /* 0x000000072b2b7c11 */ /* 0x000fc4000a0f0c2e */
[-C--:B------:R-:W-:Y:S01]  /*2c80*/  ISETP.GE.AND P4, PT, R187, R117.reuse, PT ;  /* 0x00000075bb00720c */ /* 0x080fe20003f86270 */
[----:B------:R1:W5:Y:S04]  /*2c90*/  @!P2 LDG.E.64 R126, desc[UR42][R40.64] ;  /* 0x0000002a287ea981 */ /* 0x000368000c1e1b00 */
[----:B------:R1:W5:Y:S01]  /*2ca0*/  @!P2 LDG.E.64 R128, desc[UR42][R42.64] ;  /* 0x0000002a2a80a981 */ /* 0x000362000c1e1b00 */
[----:B------:R-:W-:-:S07]  /*2cb0*/  ISETP.GE.AND P2, PT, R186, R117, PT ;  /* 0x00000075ba00720c */ /* 0x000fce0003f46270 */
[----:B------:R1:W5:Y:S04]  /*2cc0*/  @!P4 LDG.E.64 R94, desc[UR42][R40.64+0x20] ;  /* 0x0000202a285ec981 */ /* 0x000368000c1e1b00 */
[----:B------:R1:W5:Y:S01]  /*2cd0*/  @!P4 LDG.E.64 R120, desc[UR42][R42.64+0x20] ;  /* 0x0000202a2a78c981 */ /* 0x000362000c1e1b00 */
[----:B------:R-:W-:Y:S02]  /*2ce0*/  ISETP.GE.AND P4, PT, R189, R117, PT ;  /* 0x00000075bd00720c */ /* 0x000fe40003f86270 */
[----:B------:R-:W-:Y:S02]  /*2cf0*/  CS2R R86, SRZ ;  /* 0x0000000000567805 */ /* 0x000fe4000001ff00 */
[----:B------:R-:W-:Y:S02]  /*2d00*/  CS2R R92, SRZ ;  /* 0x00000000005c7805 */ /* 0x000fe4000001ff00 */
[----:B------:R-:W-:-:S02]  /*2d10*/  CS2R R82, SRZ ;  /* 0x0000000000527805 */ /* 0x000fc4000001ff00 */
[----:B------:R-:W-:Y:S01]  /*2d20*/  CS2R R84, SRZ ;  /* 0x0000000000547805 */ /* 0x000fe2000001ff00 */
[----:B------:R1:W5:Y:S04]  /*2d30*/  @!P2 LDG.E.64 R86, desc[UR42][R40.64+0x40] ;  /* 0x0000402a2856a981 */ /* 0x000368000c1e1b00 */
[----:B------:R1:W5:Y:S01]  /*2d40*/  @!P2 LDG.E.64 R92, desc[UR42][R42.64+0x40] ;  /* 0x0000402a2a5ca981 */ /* 0x000362000c1e1b00 */
[----:B------:R-:W-:-:S03]  /*2d50*/  ISETP.GE.AND P2, PT, R188, R117, PT ;  /* 0x00000075bc00720c */ /* 0x000fc60003f46270 */
        /* <DEDUP_REMOVED lines=8> */
[----:B------:R1:W5:Y:S04]  /*2de0*/  @!P2 LDG.E.64 R80, desc[UR42][R42.64+0x80] ;  /* 0x0000802a2a50a981 */ /* 0x000368000c1e1b00 */
[----:B------:R1:W5:Y:S04]  /*2df0*/  @!P4 LDG.E.64 R74, desc[UR42][R40.64+0xa0] ;  /* 0x0000a02a284ac981 */ /* 0x000368000c1e1b00 */
[----:B------:R1:W5:Y:S02]  /*2e00*/  @!P4 LDG.E.64 R76, desc[UR42][R42.64+0xa0] ;  /* 0x0000a02a2a4cc981 */ /* 0x000364000c1e1b00 */
.L_x_625:
[----:B------:R-:W-:Y:S05]  /*2e10*/  BSYNC B1 ;  /* 0x0000000000017941 */ /* 0x000fea0003800000 */
.L_x_624:
        /* <DEDUP_REMOVED lines=11> */
[----:B------:R-:W-:Y:S01]  /*2ed0*/  CS2R R68, SRZ ;  /* 0x0000000000447805 */ /* 0x000fe2000001ff00 */
[----:B-----5:R-:W-:Y:S01]  /*2ee0*/  IMAD.MOV.U32 R132, RZ, RZ, R74 ;  /* 0x000000ffff847224 */ /* 0x020fe200078e004a */
[----:B------:R-:W-:-:S02]  /*2ef0*/  MOV R133, R75 ;  /* 0x0000004b00857202 */ /* 0x000fc40000000f00 */
[----:B------:R-:W-:Y:S01]  /*2f00*/  CS2R R72, SRZ ;  /* 0x0000000000487805 */ /* 0x000fe2000001ff00 */
[----:B------:R-:W-:Y:S06]  /*2f10*/  @P4 BRA `(.L_x_627) ;  /* 0x0000000000a04947 */ /* 0x000fec0003800000 */
[----:B------:R-:W-:Y:S01]  /*2f20*/  IADD3 R90, P2, P5, R110, R90, R33 ;  /* 0x0000005a6e5a7210 */ /* 0x000fe20007d5e021 */
[----:B------:R-:W-:Y:S01]  /*2f30*/  ULDC.64 UR4, c[0x0][0x3e8] ;  /* 0x0000fa0000047ab9 */ /* 0x000fe20000000a00 */
[----:B------:R-:W-:Y:S01]  /*2f40*/  ULDC.64 UR6, c[0x0][0x400] ;  /* 0x0001000000067ab9 */ /* 0x000fe20000000a00 */
[----:B------:R-:W-:Y:S02]  /*2f50*/  CS2R R70, SRZ ;  /* 0x0000000000467805 */ /* 0x000fe4000001ff00 */
[----:B-1----:R-:W-:Y:S02]  /*2f60*/  IADD3.X R41, R29, R0, R35, P2, P5 ;  /* 0x000000001d297210 */ /* 0x002fe400017ea423 */
[----:B------:R-:W-:Y:S02]  /*2f70*/  CS2R R72, SRZ ;  /* 0x0000000000487805 */ /* 0x000fe4000001ff00 */
[----:B------:R-:W-:-:S04]  /*2f80*/  IADD3 R88, P2, P5, R106, R88, R36 ;  /* 0x000000586a587210 */ /* 0x000fc80007d5e024 */
[----:B------:R-:W-:Y:S02]  /*2f90*/  IADD3.X R3, R31, R3, R38, P2, P5 ;  /* 0x000000031f037210 */ /* 0x000fe400017ea426 */
[----:B------:R-:W-:-:S04]  /*2fa0*/  LEA R40, P2, R90, UR4, 0x1 ;  /* 0x000000045a287c11 */ /* 0x000fc8000f8408ff */
[----:B------:R-:W-:Y:S02]  /*2fb0*/  LEA.HI.X R41, R90, UR5, R41, 0x1, P2 ;  /* 0x000000055a297c11 */ /* 0x000fe400090f0c29 */
[----:B0-----:R-:W-:-:S04]  /*2fc0*/  LEA R42, P2, R88, UR6, 0x1 ;  /* 0x00000006582a7c11 */ /* 0x001fc8000f8408ff */
[----:B------:R-:W-:Y:S02]  /*2fd0*/  LEA.HI.X R43, R88, UR7, R3, 0x1, P2 ;  /* 0x00000007582b7c11 */ /* 0x000fe400090f0c03 */
[----:B------:R-:W-:Y:S02]  /*2fe0*/  ISETP.GE.AND P2, PT, R22, R117, PT ;  /* 0x000000751600720c */ /* 0x000fe40003f46270 */
[----:B------:R-:W-:Y:S02]  /*2ff0*/  CS2R R66, SRZ ;  /* 0x0000000000427805 */ /* 0x000fe4000001ff00 */
[----:B------:R-:W-:-:S09]  /*3000*/  CS2R R68, SRZ ;  /* 0x0000000000447805 */ /* 0x000fd2000001ff00 */
[----:B------:R2:W5:Y:S04]  /*3010*/  @!P2 LDG.E.64 R70, desc[UR42][R40.64] ;  /* 0x0000002a2846a981 */ /* 0x000568000c1e1b00 */
[----:B------:R2:W5:Y:S01]  /*3020*/  @!P2 LDG.E.64 R72, desc[UR42][R42.64] ;  /* 0x0000002a2a48a981 */ /* 0x000562000c1e1b00 */
        /* <DEDUP_REMOVED lines=20> */
[----:B------:R-:W-:-:S13]  /*3170*/  ISETP.GE.AND P2, PT, R190, R117, PT ;  /* 0x00000075be00720c */ /* 0x000fda0003f46270 */
[----:B------:R2:W5:Y:S04]  /*3180*/  @!P2 LDG.E.64 R44, desc[UR42][R40.64+0xa0] ;  /* 0x0000a02a282ca981 */ /* 0x000568000c1e1b00 */
[----:B------:R2:W5:Y:S02]  /*3190*/  @!P2 LDG.E.64 R46, desc[UR42][R42.64+0xa0] ;  /* 0x0000a02a2a2ea981 */ /* 0x000564000c1e1b00 */
.L_x_627:
[----:B------:R-:W-:Y:S05]  /*31a0*/  BSYNC B1 ;  /* 0x0000000000017941 */ /* 0x000fea0003800000 */
.L_x_626:
[----:B------:R-:W-:Y:S01]  /*31b0*/  IMAD.MOV.U32 R0, RZ, RZ, R78 ;  /* 0x000000ffff007224 */ /* 0x000fe200078e004e */
[----:B-12---:R-:W-:Y:S01]  /*31c0*/  MOV R40, R82 ;  /* 0x0000005200287202 */ /* 0x006fe20000000f00 */
[----:B------:R-:W-:Y:S01]  /*31d0*/  IMAD.MOV.U32 R3, RZ, RZ, R79 ;  /* 0x000000ffff037224 */ /* 0x000fe200078e004f */
[----:B------:R-:W-:Y:S01]  /*31e0*/  PRMT R158, R133, 0x5410, R132 ;  /* 0x00005410859e7816 */ /* 0x000fe20000000084 */
[----:B------:R-:W-:Y:S01]  /*31f0*/  IMAD.MOV.U32 R41, RZ, RZ, R94 ;  /* 0x000000ffff297224 */ /* 0x000fe200078e005e */
[----:B------:R-:W-:Y:S01]  /*3200*/  PRMT R164, R164, 0x5410, R40 ;  /* 0x00005410a4a47816 */ /* 0x000fe20000000028 */
[----:B------:R-:W-:Y:S01]  /*3210*/  UISETP.NE.AND UP0, UPT, UR37, 0x3, UPT ;  /* 0x000000032500788c */ /* 0x000fe2000bf05270 */
[----:B------:R-:W-:Y:S01]  /*3220*/  PRMT R161, R0, 0x5410, R3 ;  /* 0x0000541000a17816 */ /* 0x000fe20000000003 */
[----:B------:R-:W-:Y:S01]  /*3230*/  IMAD.MOV.U32 R3, RZ, RZ, R86 ;  /* 0x000000ffff037224 */ /* 0x000fe200078e0056 */
[----:B------:R-:W-:Y:S01]  /*3240*/  MOV R40, R87 ;  /* 0x0000005700287202 */ /* 0x000fe20000000f00 */
[----:B------:R-:W-:Y:S01]  /*3250*/  IMAD.MOV.U32 R0, RZ, RZ, R83 ;  /* 0x000000ffff007224 */ /* 0x000fe200078e0053 */
[----:B------:R-:W-:Y:S01]  /*3260*/  PRMT R166, R41, 0x7610, R166 ;  /* 0x0000761029a67816 */ /* 0x000fe200000000a6 */
[----:B------:R-:W-:Y:S01]  /*3270*/  IMAD.MOV.U32 R41, RZ, RZ, R76 ;  /* 0x000000ffff297224 */ /* 0x000fe200078e004c */
[----:B------:R-:W-:Y:S01]  /*3280*/  PRMT R165, R3, 0x5410, R40 ;  /* 0x0000541003a57816 */ /* 0x000fe20000000028 */
[----:B------:R-:W-:Y:S01]  /*3290*/  IMAD.MOV.U32 R40, RZ, RZ, R127 ;  /* 0x000000ffff287224 */ /* 0x000fe200078e007f */
[----:B------:R-:W-:Y:S01]  /*32a0*/  PRMT R164, R0, 0x7610, R164 ;  /* 0x0000761000a47816 */ /* 0x000fe200000000a4 */
[----:B------:R-:W-:Y:S01]  /*32b0*/  IMAD.MOV.U32 R0, RZ, RZ, R95 ;  /* 0x000000ffff007224 */ /* 0x000fe200078e005f */
[----:B------:R-:W-:-:S02]  /*32c0*/  MOV R3, R126 ;  /* 0x0000007e00037202 */ /* 0x000fc40000000f00 */
[----:B------:R-:W-:Y:S01]  /*32d0*/  PRMT R167, R40, 0x7610, R167 ;  /* 0x0000761028a77816 */ /* 0x000fe200000000a7 */
[----:B------:R-:W-:Y:S01]  /*32e0*/  IMAD.MOV.U32 R40, RZ, RZ, R81 ;  /* 0x000000ffff287224 */ /* 0x000fe200078e0051 */
[----:B------:R-:W-:Y:S01]  /*32f0*/  PRMT R155, R3, 0x7610, R155 ;  /* 0x00007610039b7816 */ /* 0x000fe2000000009b */
[----:B------:R-:W-:Y:S01]  /*3300*/  IMAD.MOV.U32 R3, RZ, RZ, R80 ;  /* 0x000000ffff037224 */ /* 0x000fe200078e0050 */
[----:B------:R-:W-:Y:S02]  /*3310*/  PRMT R166, R166, 0x5410, R0 ;  /* 0x00005410a6a67816 */ /* 0x000fe40000000000 */
[----:B------:R-:W-:Y:S02]  /*3320*/  PRMT R159, R41, 0x7610, R159 ;  /* 0x00007610299f7816 */ /* 0x000fe4000000009f */
[----:B------:R-:W-:Y:S02]  /*3330*/  MOV R0, R77 ;  /* 0x0000004d00007202 */ /* 0x000fe40000000f00 */
[----:B------:R-:W-:-:S02]  /*3340*/  MOV R41, R84 ;  /* 0x0000005400297202 */ /* 0x000fc40000000f00 */
[----:B------:R-:W-:Y:S01]  /*3350*/  PRMT R159, R159, 0x5410, R0 ;  /* 0x000054109f9f7816 */ /* 0x000fe20000000000 */
[----:B------:R-:W-:Y:S01]  /*3360*/  IMAD.MOV.U32 R0, RZ, RZ, R85 ;  /* 0x000000ffff007224 */ /* 0x000fe200078e0055 */
[----:B------:R-:W-:Y:S01]  /*3370*/  PRMT R162, R3, 0x5410, R40 ;  /* 0x0000541003a27816 */ /* 0x000fe20000000028 */
[----:B------:R-:W-:Y:S01]  /*3380*/  IMAD.MOV.U32 R3, RZ, RZ, R92 ;  /* 0x000000ffff037224 */ /* 0x000fe200078e005c */
[----:B------:R-:W-:Y:S01]  /*3390*/  PRMT R167, R167, 0x5410, R41 ;  /* 0x00005410a7a77816 */ /* 0x000fe20000000029 */
[----:B------:R-:W-:Y:S01]  /*33a0*/  IMAD.MOV.U32 R41, RZ, RZ, R120 ;  /* 0x000000ffff297224 */ /* 0x000fe200078e0078 */
[----:B------:R-:W-:Y:S02]  /*33b0*/  MOV R40, R93 ;  /* 0x0000005d00287202 */ /* 0x000fe40000000f00 */
[----:B------:R-:W-:Y:S01]  /*33c0*/  PRMT R168, R0, 0x5410, R3 ;  /* 0x0000541000a87816 */ /* 0x000fe20000000003 */
[----:B------:R-:W-:Y:S01]  /*33d0*/  IMAD.MOV.U32 R3, RZ, RZ, R129 ;  /* 0x000000ffff037224 */ /* 0x000fe200078e0081 */
[----:B------:R-:W-:Y:S01]  /*33e0*/  PRMT R169, R40, 0x5410, R41 ;  /* 0x0000541028a97816 */ /* 0x000fe20000000029 */
[----:B------:R-:W-:Y:S01]  /*33f0*/  IMAD.MOV.U32 R41, RZ, RZ, R121 ;  /* 0x000000ffff297224 */ /* 0x000fe200078e0079 */
[----:B------:R-:W-:Y:S01]  /*3400*/  MOV R40, R128 ;  /* 0x0000008000287202 */ /* 0x000fe20000000f00 */
[----:B-----5:R-:W-:Y:S01]  /*3410*/  IMAD.MOV.U32 R0, RZ, RZ, R44 ;  /* 0x000000ffff007224 */ /* 0x020fe200078e002c */
[----:B------:R-:W-:-:S02]  /*3420*/  PLOP3.LUT P2, PT, PT, PT, UP0, 0x80, 0x0 ;  /* 0x000000000000781c */ /* 0x000fc40003f4f008 */
[----:B------:R-:W-:Y:S01]  /*3430*/  PRMT R170, R41, 0x5410, R3 ;  /* 0x0000541029aa7816 */ /* 0x000fe20000000003 */
[----:B------:R-:W-:Y:S01]  /*3440*/  IMAD.MOV.U32 R3, RZ, RZ, R55 ;  /* 0x000000ffff037224 */ /* 0x000fe200078e0037 */
[----:B------:R-:W-:Y:S01]  /*3450*/  PRMT R155, R155, 0x5410, R40 ;  /* 0x000054109b9b7816 */ /* 0x000fe20000000028 */
[----:B------:R-:W-:Y:S01]  /*3460*/  IMAD.MOV.U32 R40, RZ, RZ, R54 ;  /* 0x000000ffff287224 */ /* 0x000fe200078e0036 */
[----:B------:R-:W-:Y:S02]  /*3470*/  PRMT R88, R88, 0x5410, R0 ;  /* 0x0000541058587816 */ /* 0x000fe40000000000 */
[----:B------:R-:W-:Y:S02]  /*3480*/  MOV R0, R58 ;  /* 0x0000003a00007202 */ /* 0x000fe40000000f00 */
[----:B------:R-:W-:Y:S01]  /*3490*/  PRMT R90, R3, 0x5410, R40 ;  /* 0x00005410035a7816 */ /* 0x000fe20000000028 */
[----:B------:R-:W-:Y:S01]  /*34a0*/  IMAD.MOV.U32 R40, RZ, RZ, R62 ;  /* 0x000000ffff287224 */ /* 0x000fe200078e003e */
[----:B------:R-:W-:Y:S01]  /*34b0*/  PRMT R132, R132, 0x5410, R0 ;  /* 0x0000541084847816 */ /* 0x000fe20000000000 */
[----:B------:R-:W-:Y:S01]  /*34c0*/  IMAD.MOV.U32 R0, RZ, RZ, R66 ;  /* 0x000000ffff007224 */ /* 0x000fe200078e0042 */
[----:B------:R-:W-:-:S02]  /*34d0*/  MOV R3, R63 ;  /* 0x0000003f00037202 */ /* 0x000fc40000000f00 */
[----:B------:R-:W-:Y:S02]  /*34e0*/  MOV R41, R45 ;  /* 0x0000002d00297202 */ /* 0x000fe40000000f00 */
        /* <DEDUP_REMOVED lines=11> */
[----:B------:R-:W-:Y:S01]  /*35a0*/  PRMT R89, R0, 0x7610, R89 ;  /* 0x0000761000597816 */ /* 0x000fe20000000059 */
[----:B------:R-:W-:Y:S01]  /*35b0*/  IMAD.MOV.U32 R3, RZ, RZ, R57 ;  /* 0x000000ffff037224 */ /* 0x000fe200078e0039 */
[----:B------:R-:W-:-:S02]  /*35c0*/  MOV R0, R60 ;  /* 0x0000003c00007202 */ /* 0x000fc40000000f00 */
[----:B------:R-:W-:Y:S02]  /*35d0*/  PRMT R156, R156, 0x5410, R41 ;  /* 0x000054109c9c7816 */ /* 0x000fe40000000029 */
[----:B------:R-:W-:Y:S01]  /*35e0*/  PRMT R91, R40, 0x5410, R3 ;  /* 0x00005410285b7816 */ /* 0x000fe20000000003 */
[----:B------:R-:W-:Y:S01]  /*35f0*/  IMAD.MOV.U32 R3, RZ, RZ, R64 ;  /* 0x000000ffff037224 */ /* 0x000fe200078e0040 */
[----:B------:R-:W-:Y:S01]  /*3600*/  PRMT R133, R0, 0x7610, R133 ;  /* 0x0000761000857816 */ /* 0x000fe20000000085 */
[----:B------:R-:W-:Y:S01]  /*3610*/  IMAD.MOV.U32 R40, RZ, RZ, R61 ;  /* 0x000000ffff287224 */ /* 0x000fe200078e003d */
[----:B------:R-:W-:Y:S02]  /*3620*/  MOV R41, R47 ;  /* 0x0000002f00297202 */ /* 0x000fe40000000f00 */
[----:B------:R-:W-:Y:S02]  /*3630*/  MOV R0, R65 ;  /* 0x0000004100007202 */ /* 0x000fe40000000f00 */
[----:B------:R-:W-:Y:S01]  /*3640*/  PRMT R89, R89, 0x5410, R41 ;  /* 0x0000541059597816 */ /* 0x000fe20000000029 */
[----:B------:R-:W-:Y:S01]  /*3650*/  IMAD.MOV.U32 R41, RZ, RZ, R73 ;  /* 0x000000ffff297224 */ /* 0x000fe200078e0049 */
[----:B------:R-:W-:Y:S01]  /*3660*/  PRMT R152, R3, 0x5410, R0 ;  /* 0x0000541003987816 */ /* 0x000fe20000000000 */
[----:B------:R-:W-:Y:S01]  /*3670*/  IMAD.MOV.U32 R0, RZ, RZ, R68 ;  /* 0x000000ffff007224 */ /* 0x000fe200078e0044 */
[----:B------:R-:W-:Y:S01]  /*3680*/  PRMT R133, R133, 0x5410, R40 ;  /* 0x0000541085857816 */ /* 0x000fe20000000028 */
[----:B------:R-:W-:Y:S01]  /*3690*/  IMAD.MOV.U32 R3, RZ, RZ, R69 ;  /* 0x000000ffff037224 */ /* 0x000fe200078e0045 */
[----:B------:R-:W-:-:S04]  /*36a0*/  MOV R40, R72 ;  /* 0x0000004800287202 */ /* 0x000fc80000000f00 */
[----:B------:R-:W-:Y:S02]  /*36b0*/  PRMT R160, R0, 0x5410, R3 ;  /* 0x0000541000a07816 */ /* 0x000fe40000000003 */
[----:B------:R-:W-:Y:S01]  /*36c0*/  PRMT R163, R40, 0x5410, R41 ;  /* 0x0000541028a37816 */ /* 0x000fe20000000029 */
[----:B------:R-:W-:Y:S06]  /*36d0*/  @!P2 BRA `(.L_x_628) ;  /* 0x000000000004a947 */ /* 0x000fec0003800000 */
[----:B------:R-:W-:Y:S01]  /*36e0*/  BPT.TRAP 0x1 ;  /* 0x000000040000795c */ /* 0x000fe20000300000 */
.L_x_628:
[----:B------:R-:W-:Y:S01]  /*36f0*/  IMAD R3, R16, 0x8, R2 ;  /* 0x0000000810037824 */ /* 0x000fe200078e0202 */
[----:B------:R-:W-:Y:S01]  /*3700*/  SHF.L.U32 R0, R184, 0x1f, RZ ;  /* 0x0000001fb8007819 */ /* 0x000fe200000006ff */
[----:B------:R-:W-:Y:S03]  /*3710*/  BSSY B1, `(.L_x_629) ;  /* 0x0000003000017945 */ /* 0x000fe60003800000 */
[----:B------:R-:W1:Y:S02]  /*3720*/  SYNCS.PHASECHK.TRANS64.TRYWAIT P5, [R3+URZ+0x34890], R0 ;  /* 0x03489000030075a7 */ /* 0x000e6400080a017f */
[----:B-1----:R-:W-:Y:S05]  /*3730*/  @!P5 BRA `(.L_x_630) ;  /* 0x000001cc0090d947 */ /* 0x002fea0003800000 */
.L_x_978:
[----:B------:R-:W-:Y:S05]  /*3740*/  BSYNC B1 ;  /* 0x0000000000017941 */ /* 0x000fea0003800000 */
.L_x_629:
[----:B------:R-:W-:Y:S04]  /*3750*/  BSSY B1, `(.L_x_631) ;  /* 0x0000133000017945 */ /* 0x000fe80003800000 */
[----:B------:R-:W-:Y:S05]  /*3760*/  @P3 BRA `(.L_x_632) ;  /* 0x0000001000c43947 */ /* 0x000fea0003800000 */
[----:B------:R-:W-:Y:S01]  /*3770*/  ISETP.NE.AND P3, PT, R14, RZ, PT ;  /* 0x000000ff0e00720c */ /* 0x000fe20003f65270 */
[----:B------:R-:W-:-:S12]  /*3780*/  BSSY B2, `(.L_x_633) ;  /* 0x0000034000027945 */ /* 0x000fd80003800000 */
[----:B------:R-:W-:Y:S05]  /*3790*/  @!P3 BRA `(.L_x_634) ;  /* 0x0000000000c8b947 */ /* 0x000fea0003800000 */
[----:B0-----:R0:W2:Y:S01]  /*37a0*/  LDS.128 R40, [R51] ;  /* 0x0000000033287984 */ /* 0x0010a20000000c00 */
[----:B------:R-:W-:Y:S01]  /*37b0*/  ISETP.GE.AND P3, PT, R22, R117, PT ;  /* 0x000000751600720c */ /* 0x000fe20003f66270 */
[----:B------:R-:W-:-:S12]  /*37c0*/  BSSY B3, `(.L_x_635) ;  /* 0x000002e000037945 */ /* 0x000fd80003800000 */
[----:B0-----:R-:W-:Y:S05]  /*37d0*/  @P3 BRA `(.L_x_636) ;  /* 0x0000000000b03947 */ /* 0x001fea0003800000 */
[----:B------:R-:W-:Y:S02]  /*37e0*/  SHF.R.U64 R148, R128, 0x10, R129 ;  /* 0x0000001080947819 */ /* 0x000fe40000001281 */
[----:B--2---:R-:W-:Y:S02]  /*37f0*/  MOV R128, R41 ;  /* 0x0000002900807202 */ /* 0x004fe40000000f00 */
[----:B------:R-:W-:Y:S01]  /*3800*/  SHF.R.U64 R126, R126, 0x10, R127 ;  /* 0x000000107e7e7819 */ /* 0x000fe2000000127f */
[----:B------:R-:W-:Y:S01]  /*3810*/  HADD2.F32 R148, -RZ, R148.H0_H0 ;  /* 0x20000094ff947230 */ /* 0x000fe20000004100 */
[----:B------:R-:W-:Y:S01]  /*3820*/  SHF.R.U32.HI R129, RZ, 0x10, R129 ;  /* 0x00000010ff817819 */ /* 0x000fe20000011681 */
[--C-:B------:R-:W-:Y:S02]  /*3830*/  HADD2.F32 R41, -RZ, R128.reuse.H1_H1 ;  /* 0x30000080ff297230 */ /* 0x100fe40000004100 */
[----:B------:R-:W-:Y:S02]  /*3840*/  HADD2.F32 R153, -RZ, R128.H0_H0 ;  /* 0x20000080ff997230 */ /* 0x000fe40000004100 */
[----:B------:R-:W-:-:S02]  /*3850*/  HADD2.F32 R126, -RZ, R126.H0_H0 ;  /* 0x2000007eff7e7230 */ /* 0x000fc40000004100 */
[-C--:B------:R-:W-:Y:S01]  /*3860*/  FMUL.FTZ R128, R41, R148.reuse ;  /* 0x0000009429807220 */ /* 0x080fe20000410000 */
[----:B------:R-:W-:-:S03]  /*3870*/  FMUL.FTZ R148, R153, R148 ;  /* 0x0000009499947220 */ /* 0x000fc60000410000 */
[-C--:B------:R-:W-:Y:S01]  /*3880*/  FFMA.FTZ R128, R153, R126.reuse, -R128 ;  /* 0x0000007e99807223 */ /* 0x080fe20000010880 */
[----:B------:R-:W-:Y:S02]  /*3890*/  HADD2.F32 R153, -RZ, R155.H1_H1 ;  /* 0x3000009bff997230 */ /* 0x000fe40000004100 */
[----:B------:R-:W-:Y:S01]  /*38a0*/  FFMA.FTZ R41, R41, R126, R148 ;  /* 0x0000007e29297223 */ /* 0x000fe20000010094 */
[----:B------:R-:W-:Y:S01]  /*38b0*/  IMAD.MOV.U32 R148, RZ, RZ, R43 ;  /* 0x000000ffff947224 */ /* 0x000fe200078e002b */
[----:B------:R-:W-:Y:S01]  /*38c0*/  SHF.R.U32.HI R126, RZ, 0x10, R127 ;  /* 0x00000010ff7e7819 */ /* 0x000fe2000001167f */
[----:B------:R-:W-:Y:S02]  /*38d0*/  IMAD.MOV.U32 R127, RZ, RZ, R40 ;  /* 0x000000ffff7f7224 */ /* 0x000fe400078e0028 */
[----:B------:R-:W-:Y:S01]  /*38e0*/  HADD2.F32 R40, -RZ, R129.H0_H0 ;  /* 0x20000081ff287230 */ /* 0x000fe20000004100 */
[----:B------:R-:W-:Y:S01]  /*38f0*/  F2FP.F16.F32.PACK_AB R41, R41, R128 ;  /* 0x000000802929723e */ /* 0x000fe200000000ff */
[----:B------:R-:W-:-:S02]  /*3900*/  HADD2.F32 R43, -RZ, R148.H1_H1 ;  /* 0x30000094ff2b7230 */ /* 0x000fc40000004100 */
[----:B------:R-:W-:Y:S02]  /*3910*/  HADD2.F32 R129, -RZ, R148.H0_H0 ;  /* 0x20000094ff817230 */ /* 0x000fe40000004100 */
[----:B------:R-:W-:Y:S02]  /*3920*/  HADD2.F32 R126, -RZ, R126.H0_H0 ;  /* 0x2000007eff7e7230 */ /* 0x000fe40000004100 */
[-C--:B------:R-:W-:Y:S01]  /*3930*/  FMUL.FTZ R148, R43, R40.reuse ;  /* 0x000000282b947220 */ /* 0x080fe20000410000 */
[----:B------:R-:W-:-:S03]  /*3940*/  FMUL.FTZ R154, R129, R40 ;  /* 0x00000028819a7220 */ /* 0x000fc60000410000 */
[-C--:B------:R-:W-:Y:S01]  /*3950*/  FFMA.FTZ R40, R129, R126.reuse, -R148 ;  /* 0x0000007e81287223 */ /* 0x080fe20000010894 */
[--C-:B------:R-:W-:Y:S02]  /*3960*/  HADD2.F32 R148, -RZ, R127.reuse.H0_H0 ;  /* 0x2000007fff947230 */ /* 0x100fe40000004100 */
[----:B------:R-:W-:Y:S01]  /*3970*/  FFMA.FTZ R43, R43, R126, R154 ;  /* 0x0000007e2b2b7223 */ /* 0x000fe2000001009a */
[----:B------:R-:W-:Y:S01]  /*3980*/  MOV R126, R42 ;  /* 0x0000002a007e7202 */ /* 0x000fe20000000f00 */
[----:B------:R-:W-:Y:S02]  /*3990*/  HADD2.F32 R42, -RZ, R127.H1_H1 ;  /* 0x3000007fff2a7230 */ /* 0x000fe40000004100 */
[----:B------:R-:W-:Y:S01]  /*39a0*/  HADD2.F32 R129, -RZ, R155.H0_H0 ;  /* 0x2000009bff817230 */ /* 0x000fe20000004100 */
[----:B------:R-:W-:Y:S01]  /*39b0*/  F2FP.F16.F32.PACK_AB R43, R43, R40 ;  /* 0x000000282b2b723e */ /* 0x000fe200000000ff */
[----:B------:R-:W-:Y:S02]  /*39c0*/  HADD2.F32 R155, -RZ, R170.H1_H1 ;  /* 0x300000aaff9b7230 */ /* 0x000fe40000004100 */
[-C--:B------:R-:W-:Y:S01]  /*39d0*/  FMUL.FTZ R127, R42, R153.reuse ;  /* 0x000000992a7f7220 */ /* 0x080fe20000410000 */
[----:B------:R-:W-:-:S03]  /*39e0*/  FMUL.FTZ R153, R148, R153 ;  /* 0x0000009994997220 */ /* 0x000fc60000410000 */
[-C--:B------:R-:W-:Y:S01]  /*39f0*/  FFMA.FTZ R127, R148, R129.reuse, -R127 ;  /* 0x00000081947f7223 */ /* 0x080fe2000001087f */
[--C-:B------:R-:W-:Y:S02]  /*3a00*/  HADD2.F32 R148, -RZ, R126.reuse.H0_H0 ;  /* 0x2000007eff947230 */ /* 0x100fe40000004100 */
[----:B------:R-:W-:Y:S01]  /*3a10*/  FFMA.FTZ R42, R42, R129, R153 ;  /* 0x000000812a2a7223 */ /* 0x000fe20000010099 */
[----:B------:R-:W-:Y:S02]  /*3a20*/  HADD2.F32 R126, -RZ, R126.H1_H1 ;  /* 0x3000007eff7e7230 */ /* 0x000fe40000004100 */
[----:B------:R-:W-:Y:S02]  /*3a30*/  HADD2.F32 R129, -RZ, R167.H0_H0 ;  /* 0x200000a7ff817230 */ /* 0x000fe40000004100 */
[----:B------:R-:W-:Y:S01]  /*3a40*/  F2FP.F16.F32.PACK_AB R40, R42, R127 ;  /* 0x0000007f2a28723e */ /* 0x000fe200000000ff */
[-C--:B------:R-:W-:Y:S01]  /*3a50*/  FMUL.FTZ R153, R126, R155.reuse ;  /* 0x0000009b7e997220 */ /* 0x080fe20000410000 */
[----:B------:R-:W-:-:S03]  /*3a60*/  FMUL.FTZ R155, R148, R155 ;  /* 0x0000009b949b7220 */ /* 0x000fc60000410000 */
[-C--:B------:R-:W-:Y:S01]  /*3a70*/  FFMA.FTZ R153, R148, R129.reuse, -R153 ;  /* 0x0000008194997223 */ /* 0x080fe20000010899 */
[----:B------:R-:W-:-:S05]  /*3a80*/  FFMA.FTZ R126, R126, R129, R155 ;  /* 0x000000817e7e7223 */ /* 0x000fca000001009b */
[----:B------:R-:W-:-:S07]  /*3a90*/  F2FP.F16.F32.PACK_AB R42, R126, R153 ;  /* 0x000000997e2a723e */ /* 0x000fce00000000ff */
.L_x_636:
[----:B------:R-:W-:Y:S05]  /*3aa0*/  BSYNC B3 ;  /* 0x0000000000037941 */ /* 0x000fea0003800000 */
.L_x_635:
[----:B--2---:R2:W-:Y:S02]  /*3ab0*/  STG.E.128 desc[UR42][R52.64], R40 ;  /* 0x0000002834007986 */ /* 0x0045e4000c101d2a */
.L_x_634:
[----:B------:R-:W-:Y:S05]  /*3ac0*/  BSYNC B2 ;  /* 0x0000000000027941 */ /* 0x000fea0003800000 */
.L_x_633:
[----:B------:R-:W-:Y:S01]  /*3ad0*/  ISETP.NE.AND P3, PT, R10, RZ, PT ;  /* 0x000000ff0a00720c */ /* 0x000fe20003f65270 */
[----:B------:R-:W-:-:S12]  /*3ae0*/  BSSY B2, `(.L_x_637) ;  /* 0x0000030000027945 */ /* 0x000fd80003800000 */
[----:B------:R-:W-:Y:S05]  /*3af0*/  @!P3 BRA `(.L_x_638) ;  /* 0x0000000000b8b947 */ /* 0x000fea0003800000 */
[----:B0-2---:R0:W2:Y:S01]  /*3b00*/  LDS.128 R40, [R50] ;  /* 0x0000000032287984 */ /* 0x0050a20000000c00 */
[----:B------:R-:W-:Y:S01]  /*3b10*/  ISETP.GE.AND P3, PT, R187, R117, PT ;  /* 0x00000075bb00720c */ /* 0x000fe20003f66270 */
[----:B------:R-:W-:-:S12]  /*3b20*/  BSSY B3, `(.L_x_639) ;  /* 0x000002a000037945 */ /* 0x000fd80003800000 */
[----:B0-----:R-:W-:Y:S05]  /*3b30*/  @P3 BRA `(.L_x_640) ;  /* 0x0000000000a03947 */ /* 0x001fea0003800000 */
[----:B------:R-:W-:Y:S01]  /*3b40*/  SHF.R.U64 R120, R120, 0x10, R121 ;  /* 0x0000001078787819 */ /* 0x000fe20000001279 */
[----:B--2---:R-:W-:Y:S01]  /*3b50*/  HADD2.F32 R128, -RZ, R41.H0_H0 ;  /* 0x20000029ff807230 */ /* 0x004fe20000004100 */
[----:B------:R-:W-:Y:S01]  /*3b60*/  SHF.R.U64 R94, R94, 0x10, R95 ;  /* 0x000000105e5e7819 */ /* 0x000fe2000000125f */
[----:B------:R-:W-:Y:S01]  /*3b70*/  HADD2.F32 R126, -RZ, R43.H1_H1 ;  /* 0x3000002bff7e7230 */ /* 0x000fe20000004100 */
[----:B------:R-:W-:Y:S01]  /*3b80*/  SHF.R.U32.HI R121, RZ, 0x10, R121 ;  /* 0x00000010ff797819 */ /* 0x000fe20000011679 */
[----:B------:R-:W-:Y:S01]  /*3b90*/  HADD2.F32 R127, -RZ, R120.H0_H0 ;  /* 0x20000078ff7f7230 */ /* 0x000fe20000004100 */
[----:B------:R-:W-:Y:S01]  /*3ba0*/  SHF.R.U32.HI R95, RZ, 0x10, R95 ;  /* 0x00000010ff5f7819 */ /* 0x000fe2000001165f */
[----:B------:R-:W-:Y:S02]  /*3bb0*/  HADD2.F32 R120, -RZ, R41.H1_H1 ;  /* 0x30000029ff787230 */ /* 0x000fe40000004100 */
[----:B------:R-:W-:Y:S02]  /*3bc0*/  HADD2.F32 R129, -RZ, R94.H0_H0 ;  /* 0x2000005eff817230 */ /* 0x000fe40000004100 */
[----:B------:R-:W-:-:S02]  /*3bd0*/  HADD2.F32 R121, -RZ, R121.H0_H0 ;  /* 0x20000079ff797230 */ /* 0x000fc40000004100 */
[-C--:B------:R-:W-:Y:S01]  /*3be0*/  FMUL.FTZ R41, R120, R127.reuse ;  /* 0x0000007f78297220 */ /* 0x080fe20000410000 */
[C---:B------:R-:W-:Y:S01]  /*3bf0*/  FMUL.FTZ R127, R128.reuse, R127 ;  /* 0x0000007f807f7220 */ /* 0x040fe20000410000 */
[----:B------:R-:W-:Y:S02]  /*3c00*/  HADD2.F32 R153, -RZ, R95.H0_H0 ;  /* 0x2000005fff997230 */ /* 0x000fe40000004100 */
[----:B------:R-:W-:Y:S01]  /*3c10*/  FFMA.FTZ R41, R128, R129, -R41 ;  /* 0x0000008180297223 */ /* 0x000fe20000010829 */
[----:B------:R-:W-:Y:S02]  /*3c20*/  HADD2.F32 R128, -RZ, R43.H0_H0 ;  /* 0x2000002bff807230 */ /* 0x000fe40000004100 */
[----:B------:R-:W-:Y:S01]  /*3c30*/  FMUL.FTZ R43, R126, R121 ;  /* 0x000000797e2b7220 */ /* 0x000fe20000410000 */
[----:B------:R-:W-:Y:S01]  /*3c40*/  FFMA.FTZ R94, R120, R129, R127 ;  /* 0x00000081785e7223 */ /* 0x000fe2000001007f */
[----:B------:R-:W-:Y:S02]  /*3c50*/  HADD2.F32 R95, -RZ, R169.H1_H1 ;  /* 0x300000a9ff5f7230 */ /* 0x000fe40000004100 */
[----:B------:R-:W-:Y:S01]  /*3c60*/  FMUL.FTZ R121, R128, R121 ;  /* 0x0000007980797220 */ /* 0x000fe20000410000 */
[----:B------:R-:W-:-:S02]  /*3c70*/  HADD2.F32 R120, -RZ, R40.H1_H1 ;  /* 0x30000028ff787230 */ /* 0x000fc40000004100 */
[-C--:B------:R-:W-:Y:S01]  /*3c80*/  FFMA.FTZ R43, R128, R153.reuse, -R43 ;  /* 0x00000099802b7223 */ /* 0x080fe2000001082b */
[----:B------:R-:W-:Y:S02]  /*3c90*/  HADD2.F32 R128, -RZ, R40.H0_H0 ;  /* 0x20000028ff807230 */ /* 0x000fe40000004100 */
[----:B------:R-:W-:Y:S01]  /*3ca0*/  FFMA.FTZ R126, R126, R153, R121 ;  /* 0x000000997e7e7223 */ /* 0x000fe20000010079 */
[----:B------:R-:W-:Y:S02]  /*3cb0*/  HADD2.F32 R121, -RZ, R166.H0_H0 ;  /* 0x200000a6ff797230 */ /* 0x000fe40000004100 */
[-C--:B------:R-:W-:Y:S01]  /*3cc0*/  FMUL.FTZ R129, R120, R95.reuse ;  /* 0x0000005f78817220 */ /* 0x080fe20000410000 */
[----:B------:R-:W-:Y:S02]  /*3cd0*/  HADD2.F32 R40, -RZ, R170.H0_H0 ;  /* 0x200000aaff287230 */ /* 0x000fe40000004100 */
[----:B------:R-:W-:Y:S01]  /*3ce0*/  FMUL.FTZ R95, R128, R95 ;  /* 0x0000005f805f7220 */ /* 0x000fe20000410000 */
[----:B------:R-:W-:-:S02]  /*3cf0*/  HADD2.F32 R127, -RZ, R42.H1_H1 ;  /* 0x3000002aff7f7230 */ /* 0x000fc40000004100 */
[-C--:B------:R-:W-:Y:S01]  /*3d00*/  FFMA.FTZ R129, R128, R121.reuse, -R129 ;  /* 0x0000007980817223 */ /* 0x080fe20000010881 */
[----:B------:R-:W-:Y:S02]  /*3d10*/  HADD2.F32 R153, -RZ, R42.H0_H0 ;  /* 0x2000002aff997230 */ /* 0x000fe40000004100 */
[----:B------:R-:W-:Y:S01]  /*3d20*/  FFMA.FTZ R120, R120, R121, R95 ;  /* 0x0000007978787223 */ /* 0x000fe2000001005f */
[----:B------:R-:W-:Y:S02]  /*3d30*/  HADD2.F32 R128, -RZ, R166.H1_H1 ;  /* 0x300000a6ff807230 */ /* 0x000fe40000004100 */
[-C--:B------:R-:W-:Y:S01]  /*3d40*/  FMUL.FTZ R42, R127, R40.reuse ;  /* 0x000000287f2a7220 */ /* 0x080fe20000410000 */
[----:B------:R-:W-:Y:S01]  /*3d50*/  F2FP.F16.F32.PACK_AB R41, R94, R41 ;  /* 0x000000295e29723e */ /* 0x000fe200000000ff */
[C---:B------:R-:W-:Y:S01]  /*3d60*/  FMUL.FTZ R40, R153.reuse, R40 ;  /* 0x0000002899287220 */ /* 0x040fe20000410000 */
[----:B------:R-:W-:Y:S01]  /*3d70*/  F2FP.F16.F32.PACK_AB R43, R126, R43 ;  /* 0x0000002b7e2b723e */ /* 0x000fe200000000ff */
[----:B------:R-:W-:-:S02]  /*3d80*/  FFMA.FTZ R42, R153, R128, -R42 ;  /* 0x00000080992a7223 */ /* 0x000fc4000001082a */
[----:B------:R-:W-:Y:S01]  /*3d90*/  FFMA.FTZ R127, R127, R128, R40 ;  /* 0x000000807f7f7223 */ /* 0x000fe20000010028 */
[----:B------:R-:W-:-:S04]  /*3da0*/  F2FP.F16.F32.PACK_AB R40, R120, R129 ;  /* 0x000000817828723e */ /* 0x000fc800000000ff */
[----:B------:R-:W-:-:S07]  /*3db0*/  F2FP.F16.F32.PACK_AB R42, R127, R42 ;  /* 0x0000002a7f2a723e */ /* 0x000fce00000000ff */
.L_x_640:
[----:B------:R-:W-:Y:S05]  /*3dc0*/  BSYNC B3 ;  /* 0x0000000000037941 */ /* 0x000fea0003800000 */
.L_x_639:
[----:B--2---:R3:W-:Y:S02]  /*3dd0*/  STG.E.128 desc[UR42][R52.64+0x40], R40 ;  /* 0x0000402834007986 */ /* 0x0047e4000c101d2a */
.L_x_638:
[----:B------:R-:W-:Y:S05]  /*3de0*/  BSYNC B2 ;  /* 0x0000000000027941 */ /* 0x000fea0003800000 */
.L_x_637:
[----:B------:R-:W-:Y:S01]  /*3df0*/  ISETP.NE.AND P3, PT, R9, RZ, PT ;  /* 0x000000ff0900720c */ /* 0x000fe20003f65270 */
[----:B------:R-:W-:-:S12]  /*3e00*/  BSSY B2, `(.L_x_641) ;  /* 0x0000031000027945 */ /* 0x000fd80003800000 */
[----:B------:R-:W-:Y:S05]  /*3e10*/  @!P3 BRA `(.L_x_642) ;  /* 0x0000000000bcb947 */ /* 0x000fea0003800000 */
[----:B0-23--:R0:W2:Y:S01]  /*3e20*/  LDS.128 R40, [R51+0x4000] ;  /* 0x0040000033287984 */ /* 0x00d0a20000000c00 */
[----:B------:R-:W-:Y:S01]  /*3e30*/  ISETP.GE.AND P3, PT, R186, R117, PT ;  /* 0x00000075ba00720c */ /* 0x000fe20003f66270 */
[----:B------:R-:W-:-:S12]  /*3e40*/  BSSY B3, `(.L_x_643) ;  /* 0x000002b000037945 */ /* 0x000fd80003800000 */
[----:B0-----:R-:W-:Y:S05]  /*3e50*/  @P3 BRA `(.L_x_644) ;  /* 0x0000000000a43947 */ /* 0x001fea0003800000 */
[----:B------:R-:W-:Y:S01]  /*3e60*/  SHF.R.U64 R94, R86, 0x10, R87 ;  /* 0x00000010565e7819 */ /* 0x000fe20000001257 */
[----:B--2---:R-:W-:Y:S01]  /*3e70*/  HADD2.F32 R120, -RZ, R43.H0_H0 ;  /* 0x2000002bff787230 */ /* 0x004fe20000004100 */
[----:B------:R-:W-:Y:S01]  /*3e80*/  SHF.R.U32.HI R95, RZ, 0x10, R93 ;  /* 0x00000010ff5f7819 */ /* 0x000fe2000001165d */
[----:B------:R-:W-:Y:S01]  /*3e90*/  HADD2.F32 R127, -RZ, R165.H1_H1 ;  /* 0x300000a5ff7f7230 */ /* 0x000fe20000004100 */
[----:B------:R-:W-:Y:S01]  /*3ea0*/  SHF.R.U32.HI R86, RZ, 0x10, R87 ;  /* 0x00000010ff567819 */ /* 0x000fe20000011657 */
[----:B------:R-:W-:Y:S01]  /*3eb0*/  HADD2.F32 R94, -RZ, R94.H0_H0 ;  /* 0x2000005eff5e7230 */ /* 0x000fe20000004100 */
[----:B------:R-:W-:Y:S01]  /*3ec0*/  SHF.R.U64 R87, R92, 0x10, R93 ;  /* 0x000000105c577819 */ /* 0x000fe2000000125d */
[----:B------:R-:W-:Y:S02]  /*3ed0*/  HADD2.F32 R95, -RZ, R95.H0_H0 ;  /* 0x2000005fff5f7230 */ /* 0x000fe40000004100 */
[----:B------:R-:W-:Y:S02]  /*3ee0*/  HADD2.F32 R92, -RZ, R43.H1_H1 ;  /* 0x3000002bff5c7230 */ /* 0x000fe40000004100 */
[----:B------:R-:W-:-:S02]  /*3ef0*/  HADD2.F32 R126, -RZ, R87.H0_H0 ;  /* 0x20000057ff7e7230 */ /* 0x000fc40000004100 */
[--C-:B------:R-:W-:Y:S02]  /*3f00*/  HADD2.F32 R87, -RZ, R41.reuse.H1_H1 ;  /* 0x30000029ff577230 */ /* 0x100fe40000004100 */
[-C--:B------:R-:W-:Y:S01]  /*3f10*/  FMUL.FTZ R43, R92, R95.reuse ;  /* 0x0000005f5c2b7220 */ /* 0x080fe20000410000 */
[----:B------:R-:W-:Y:S02]  /*3f20*/  HADD2.F32 R41, -RZ, R41.H0_H0 ;  /* 0x20000029ff297230 */ /* 0x000fe40000004100 */
[C---:B------:R-:W-:Y:S01]  /*3f30*/  FMUL.FTZ R95, R120.reuse, R95 ;  /* 0x0000005f785f7220 */ /* 0x040fe20000410000 */
[----:B------:R-:W-:Y:S02]  /*3f40*/  HADD2.F32 R93, -RZ, R86.H0_H0 ;  /* 0x20000056ff5d7230 */ /* 0x000fe40000004100 */
[-C--:B------:R-:W-:Y:S01]  /*3f50*/  FMUL.FTZ R86, R87, R126.reuse ;  /* 0x0000007e57567220 */ /* 0x080fe20000410000 */
[----:B------:R-:W-:Y:S02]  /*3f60*/  FMUL.FTZ R126, R41, R126 ;  /* 0x0000007e297e7220 */ /* 0x000fe40000410000 */
[-C--:B------:R-:W-:Y:S01]  /*3f70*/  FFMA.FTZ R43, R120, R93.reuse, -R43 ;  /* 0x0000005d782b7223 */ /* 0x080fe2000001082b */
[----:B------:R-:W-:Y:S01]  /*3f80*/  FFMA.FTZ R92, R92, R93, R95 ;  /* 0x0000005d5c5c7223 */ /* 0x000fe2000001005f */
[----:B------:R-:W-:-:S02]  /*3f90*/  HADD2.F32 R93, -RZ, R168.H1_H1 ;  /* 0x300000a8ff5d7230 */ /* 0x000fc40000004100 */
[-C--:B------:R-:W-:Y:S01]  /*3fa0*/  FFMA.FTZ R41, R41, R94.reuse, -R86 ;  /* 0x0000005e29297223 */ /* 0x080fe20000010856 */
[--C-:B------:R-:W-:Y:S02]  /*3fb0*/  HADD2.F32 R95, -RZ, R40.reuse.H1_H1 ;  /* 0x30000028ff5f7230 */ /* 0x100fe40000004100 */
[----:B------:R-:W-:Y:S01]  /*3fc0*/  FFMA.FTZ R86, R87, R94, R126 ;  /* 0x0000005e57567223 */ /* 0x000fe2000001007e */
[----:B------:R-:W-:Y:S01]  /*3fd0*/  HADD2.F32 R120, -RZ, R40.H0_H0 ;  /* 0x20000028ff787230 */ /* 0x000fe20000004100 */
[----:B------:R-:W-:Y:S01]  /*3fe0*/  F2FP.F16.F32.PACK_AB R43, R92, R43 ;  /* 0x0000002b5c2b723e */ /* 0x000fe200000000ff */
[----:B------:R-:W-:Y:S02]  /*3ff0*/  HADD2.F32 R87, -RZ, R169.H0_H0 ;  /* 0x200000a9ff577230 */ /* 0x000fe40000004100 */
[-C--:B------:R-:W-:Y:S01]  /*4000*/  FMUL.FTZ R121, R95, R93.reuse ;  /* 0x0000005d5f797220 */ /* 0x080fe20000410000 */
[--C-:B------:R-:W-:Y:S02]  /*4010*/  HADD2.F32 R40, -RZ, R42.reuse.H1_H1 ;  /* 0x3000002aff287230 */ /* 0x100fe40000004100 */
[----:B------:R-:W-:Y:S01]  /*4020*/  FMUL.FTZ R126, R120, R93 ;  /* 0x0000005d787e7220 */ /* 0x000fe20000410000 */
[----:B------:R-:W-:Y:S01]  /*4030*/  HADD2.F32 R94, -RZ, R165.H0_H0 ;  /* 0x200000a5ff5e7230 */ /* 0x000fe20000004100 */
[----:B------:R-:W-:Y:S01]  /*4040*/  F2FP.F16.F32.PACK_AB R41, R86, R41 ;  /* 0x000000295629723e */ /* 0x000fe200000000ff */
[----:B------:R-:W-:-:S02]  /*4050*/  HADD2.F32 R42, -RZ, R42.H0_H0 ;  /* 0x2000002aff2a7230 */ /* 0x000fc40000004100 */
[-C--:B------:R-:W-:Y:S01]  /*4060*/  FMUL.FTZ R93, R40, R87.reuse ;  /* 0x00000057285d7220 */ /* 0x080fe20000410000 */
[-C--:B------:R-:W-:Y:S01]  /*4070*/  FFMA.FTZ R121, R120, R94.reuse, -R121 ;  /* 0x0000005e78797223 */ /* 0x080fe20000010879 */
[----:B------:R-:W-:Y:S01]  /*4080*/  FFMA.FTZ R126, R95, R94, R126 ;  /* 0x0000005e5f7e7223 */ /* 0x000fe2000001007e */
[C---:B------:R-:W-:Y:S01]  /*4090*/  FMUL.FTZ R87, R42.reuse, R87 ;  /* 0x000000572a577220 */ /* 0x040fe20000410000 */
[----:B------:R-:W-:-:S03]  /*40a0*/  FFMA.FTZ R93, R42, R127, -R93 ;  /* 0x0000007f2a5d7223 */ /* 0x000fc6000001085d */
[----:B------:R-:W-:Y:S01]  /*40b0*/  FFMA.FTZ R40, R40, R127, R87 ;  /* 0x0000007f28287223 */ /* 0x000fe20000010057 */
[----:B------:R-:W-:-:S04]  /*40c0*/  F2FP.F16.F32.PACK_AB R126, R126, R121 ;  /* 0x000000797e7e723e */ /* 0x000fc800000000ff */
[----:B------:R-:W-:Y:S01]  /*40d0*/  F2FP.F16.F32.PACK_AB R42, R40, R93 ;  /* 0x0000005d282a723e */ /* 0x000fe200000000ff */
[----:B------:R-:W-:-:S07]  /*40e0*/  IMAD.MOV.U32 R40, RZ, RZ, R126 ;  /* 0x000000ffff287224 */ /* 0x000fce00078e007e */
.L_x_644:
[----:B------:R-:W-:Y:S05]  /*40f0*/  BSYNC B3 ;  /* 0x0000000000037941 */ /* 0x000fea0003800000 */
.L_x_643:
[----:B--2---:R4:W-:Y:S02]  /*4100*/  STG.E.128 desc[UR42][R52.64+0x80], R40 ;  /* 0x0000802834007986 */ /* 0x0049e4000c101d2a */
.L_x_642:
[----:B------:R-:W-:Y:S05]  /*4110*/  BSYNC B2 ;  /* 0x0000000000027941 */ /* 0x000fea0003800000 */
.L_x_641:
[----:B------:R-:W-:Y:S01]  /*4120*/  ISETP.NE.AND P3, PT, R8, RZ, PT ;  /* 0x000000ff0800720c */ /* 0x000fe20003f65270 */
[----:B------:R-:W-:-:S12]  /*4130*/  BSSY B2, `(.L_x_645) ;  /* 0x0000031000027945 */ /* 0x000fd80003800000 */
[----:B------:R-:W-:Y:S05]  /*4140*/  @!P3 BRA `(.L_x_646) ;  /* 0x0000000000bcb947 */ /* 0x000fea0003800000 */
[----:B0-234-:R0:W2:Y:S01]  /*4150*/  LDS.128 R40, [R50+0x4000] ;  /* 0x0040000032287984 */ /* 0x01d0a20000000c00 */
[----:B------:R-:W-:Y:S01]  /*4160*/  ISETP.GE.AND P3, PT, R189, R117, PT ;  /* 0x00000075bd00720c */ /* 0x000fe20003f66270 */
[----:B------:R-:W-:-:S12]  /*4170*/  BSSY B3, `(.L_x_647) ;  /* 0x000002b000037945 */ /* 0x000fd80003800000 */
[----:B0-----:R-:W-:Y:S05]  /*4180*/  @P3 BRA `(.L_x_648) ;  /* 0x0000000000a43947 */ /* 0x001fea0003800000 */
[----:B------:R-:W-:Y:S01]  /*4190*/  SHF.R.U64 R86, R82, 0x10, R83 ;  /* 0x0000001052567819 */ /* 0x000fe20000001253 */
[----:B--2---:R-:W-:Y:S01]  /*41a0*/  HADD2.F32 R92, -RZ, R43.H0_H0 ;  /* 0x2000002bff5c7230 */ /* 0x004fe20000004100 */
[----:B------:R-:W-:Y:S01]  /*41b0*/  SHF.R.U32.HI R87, RZ, 0x10, R85 ;  /* 0x00000010ff577819 */ /* 0x000fe20000011655 */
[----:B------:R-:W-:Y:S01]  /*41c0*/  HADD2.F32 R95, -RZ, R164.H0_H0 ;  /* 0x200000a4ff5f7230 */ /* 0x000fe20000004100 */
        /* <DEDUP_REMOVED lines=23> */
[----:B------:R-:W-:Y:S02]  /*4340*/  HADD2.F32 R40, -RZ, R42.H1_H1 ;  /* 0x3000002aff287230 */ /* 0x000fe40000004100 */
[----:B------:R-:W-:Y:S01]  /*4350*/  FMUL.FTZ R94, R92, R85 ;  /* 0x000000555c5e7220 */ /* 0x000fe20000410000 */
[----:B------:R-:W-:Y:S01]  /*4360*/  HADD2.F32 R86, -RZ, R164.H1_H1 ;  /* 0x300000a4ff567230 */ /* 0x000fe20000004100 */
        /* <DEDUP_REMOVED lines=11> */
.L_x_648:
[----:B------:R-:W-:Y:S05]  /*4420*/  BSYNC B3 ;  /* 0x0000000000037941 */ /* 0x000fea0003800000 */
.L_x_647:
[----:B--2---:R0:W-:Y:S02]  /*4430*/  STG.E.128 desc[UR42][R52.64+0xc0], R40 ;  /* 0x0000c02834007986 */ /* 0x0041e4000c101d2a */
.L_x_646:
[----:B------:R-:W-:Y:S05]  /*4440*/  BSYNC B2 ;  /* 0x0000000000027941 */ /* 0x000fea0003800000 */
.L_x_645:
[----:B------:R-:W-:Y:S01]  /*4450*/  ISETP.NE.AND P3, PT, R7, RZ, PT ;  /* 0x000000ff0700720c */ /* 0x000fe20003f65270 */
[----:B------:R-:W-:-:S12]  /*4460*/  BSSY B2, `(.L_x_649) ;  /* 0x0000030000027945 */ /* 0x000fd80003800000 */
[----:B------:R-:W-:Y:S05]  /*4470*/  @!P3 BRA `(.L_x_650) ;  /* 0x0000000000b8b947 */ /* 0x000fea0003800000 */
[----:B0-234-:R0:W2:Y:S01]  /*4480*/  LDS.128 R40, [R51+0x8000] ;  /* 0x0080000033287984 */ /* 0x01d0a20000000c00 */
[----:B------:R-:W-:Y:S01]  /*4490*/  ISETP.GE.AND P3, PT, R188, R117, PT ;  /* 0x00000075bc00720c */ /* 0x000fe20003f66270 */
[----:B------:R-:W-:-:S12]  /*44a0*/  BSSY B3, `(.L_x_651) ;  /* 0x000002a000037945 */ /* 0x000fd80003800000 */
[----:B0-----:R-:W-:Y:S05]  /*44b0*/  @P3 BRA `(.L_x_652) ;  /* 0x0000000000a03947 */ /* 0x001fea0003800000 */
[--C-:B------:R-:W-:Y:S01]  /*44c0*/  SHF.R.U64 R80, R80, 0x10, R81.reuse ;  /* 0x0000001050507819 */ /* 0x100fe20000001251 */
[----:B--2---:R-:W-:Y:S01]  /*44d0*/  HADD2.F32 R82, -RZ, R43.H1_H1 ;  /* 0x3000002bff527230 */ /* 0x004fe20000004100 */
[----:B------:R-:W-:Y:S01]  /*44e0*/  SHF.R.U32.HI R81, RZ, 0x10, R81 ;  /* 0x00000010ff517819 */ /* 0x000fe20000011651 */
[----:B------:R-:W-:Y:S01]  /*44f0*/  HADD2.F32 R83, -RZ, R41.H1_H1 ;  /* 0x30000029ff537230 */ /* 0x000fe20000004100 */
[--C-:B------:R-:W-:Y:S01]  /*4500*/  SHF.R.U64 R78, R78, 0x10, R79.reuse ;  /* 0x000000104e4e7819 */ /* 0x100fe2000000124f */
[----:B------:R-:W-:Y:S01]  /*4510*/  HADD2.F32 R80, -RZ, R80.H0_H0 ;  /* 0x20000050ff507230 */ /* 0x000fe20000004100 */
[----:B------:R-:W-:Y:S01]  /*4520*/  SHF.R.U32.HI R79, RZ, 0x10, R79 ;  /* 0x00000010ff4f7819 */ /* 0x000fe2000001164f */
[----:B------:R-:W-:Y:S02]  /*4530*/  HADD2.F32 R81, -RZ, R81.H0_H0 ;  /* 0x20000051ff517230 */ /* 0x000fe40000004100 */
[----:B------:R-:W-:Y:S02]  /*4540*/  HADD2.F32 R84, -RZ, R43.H0_H0 ;  /* 0x2000002bff547230 */ /* 0x000fe40000004100 */
[----:B------:R-:W-:Y:S01]  /*4550*/  FMUL.FTZ R86, R83, R80 ;  /* 0x0000005053567220 */ /* 0x000fe20000410000 */
[----:B------:R-:W-:-:S02]  /*4560*/  HADD2.F32 R41, -RZ, R41.H0_H0 ;  /* 0x20000029ff297230 */ /* 0x000fc40000004100 */
[-C--:B------:R-:W-:Y:S01]  /*4570*/  FMUL.FTZ R43, R82, R81.reuse ;  /* 0x00000051522b7220 */ /* 0x080fe20000410000 */
[----:B------:R-:W-:Y:S02]  /*4580*/  HADD2.F32 R79, -RZ, R79.H0_H0 ;  /* 0x2000004fff4f7230 */ /* 0x000fe40000004100 */
[C---:B------:R-:W-:Y:S01]  /*4590*/  FMUL.FTZ R81, R84.reuse, R81 ;  /* 0x0000005154517220 */ /* 0x040fe20000410000 */
[----:B------:R-:W-:Y:S02]  /*45a0*/  HADD2.F32 R78, -RZ, R78.H0_H0 ;  /* 0x2000004eff4e7230 */ /* 0x000fe40000004100 */
[C---:B------:R-:W-:Y:S01]  /*45b0*/  FMUL.FTZ R80, R41.reuse, R80 ;  /* 0x0000005029507220 */ /* 0x040fe20000410000 */
[----:B------:R-:W-:Y:S02]  /*45c0*/  HADD2.F32 R85, -RZ, R42.H0_H0 ;  /* 0x2000002aff557230 */ /* 0x000fe40000004100 */
[-C--:B------:R-:W-:Y:S01]  /*45d0*/  FFMA.FTZ R43, R84, R79.reuse, -R43 ;  /* 0x0000004f542b7223 */ /* 0x080fe2000001082b */
[----:B------:R-:W-:Y:S01]  /*45e0*/  FFMA.FTZ R82, R82, R79, R81 ;  /* 0x0000004f52527223 */ /* 0x000fe20000010051 */
[-C--:B------:R-:W-:Y:S01]  /*45f0*/  FFMA.FTZ R86, R41, R78.reuse, -R86 ;  /* 0x0000004e29567223 */ /* 0x080fe20000010856 */
[----:B------:R-:W-:Y:S01]  /*4600*/  FFMA.FTZ R83, R83, R78, R80 ;  /* 0x0000004e53537223 */ /* 0x000fe20000010050 */
[----:B------:R-:W-:-:S02]  /*4610*/  HADD2.F32 R79, -RZ, R40.H1_H1 ;  /* 0x30000028ff4f7230 */ /* 0x000fc40000004100 */
[----:B------:R-:W-:Y:S01]  /*4620*/  HADD2.F32 R78, -RZ, R162.H0_H0 ;  /* 0x200000a2ff4e7230 */ /* 0x000fe20000004100 */
[----:B------:R-:W-:Y:S01]  /*4630*/  F2FP.F16.F32.PACK_AB R43, R82, R43 ;  /* 0x0000002b522b723e */ /* 0x000fe200000000ff */
[----:B------:R-:W-:Y:S02]  /*4640*/  HADD2.F32 R40, -RZ, R40.H0_H0 ;  /* 0x20000028ff287230 */ /* 0x000fe40000004100 */
[----:B------:R-:W-:Y:S02]  /*4650*/  HADD2.F32 R162, -RZ, R162.H1_H1 ;  /* 0x300000a2ffa27230 */ /* 0x000fe40000004100 */
[-C--:B------:R-:W-:Y:S01]  /*4660*/  FMUL.FTZ R87, R79, R78.reuse ;  /* 0x0000004e4f577220 */ /* 0x080fe20000410000 */
[----:B------:R-:W-:Y:S02]  /*4670*/  HADD2.F32 R81, -RZ, R42.H1_H1 ;  /* 0x3000002aff517230 */ /* 0x000fe40000004100 */
[----:B------:R-:W-:Y:S01]  /*4680*/  FMUL.FTZ R80, R40, R78 ;  /* 0x0000004e28507220 */ /* 0x000fe20000410000 */
[----:B------:R-:W-:-:S02]  /*4690*/  HADD2.F32 R41, -RZ, R161.H0_H0 ;  /* 0x200000a1ff297230 */ /* 0x000fc40000004100 */
[----:B------:R-:W-:Y:S02]  /*46a0*/  HADD2.F32 R42, -RZ, R161.H1_H1 ;  /* 0x300000a1ff2a7230 */ /* 0x000fe40000004100 */
[-C--:B------:R-:W-:Y:S01]  /*46b0*/  FMUL.FTZ R78, R81, R162.reuse ;  /* 0x000000a2514e7220 */ /* 0x080fe20000410000 */
[----:B------:R-:W-:Y:S01]  /*46c0*/  FMUL.FTZ R162, R85, R162 ;  /* 0x000000a255a27220 */ /* 0x000fe20000410000 */
[-C--:B------:R-:W-:Y:S01]  /*46d0*/  FFMA.FTZ R87, R40, R41.reuse, -R87 ;  /* 0x0000002928577223 */ /* 0x080fe20000010857 */
[----:B------:R-:W-:Y:S01]  /*46e0*/  FFMA.FTZ R80, R79, R41, R80 ;  /* 0x000000294f507223 */ /* 0x000fe20000010050 */
[-C--:B------:R-:W-:Y:S01]  /*46f0*/  FFMA.FTZ R78, R85, R42.reuse, -R78 ;  /* 0x0000002a554e7223 */ /* 0x080fe2000001084e */
[----:B------:R-:W-:Y:S01]  /*4700*/  FFMA.FTZ R81, R81, R42, R162 ;  /* 0x0000002a51517223 */ /* 0x000fe200000100a2 */
[----:B------:R-:W-:Y:S02]  /*4710*/  F2FP.F16.F32.PACK_AB R41, R83, R86 ;  /* 0x000000565329723e */ /* 0x000fe400000000ff */
[----:B------:R-:W-:-:S02]  /*4720*/  F2FP.F16.F32.PACK_AB R40, R80, R87 ;  /* 0x000000575028723e */ /* 0x000fc400000000ff */
[----:B------:R-:W-:-:S07]  /*4730*/  F2FP.F16.F32.PACK_AB R42, R81, R78 ;  /* 0x0000004e512a723e */ /* 0x000fce00000000ff */
.L_x_652:
[----:B------:R-:W-:Y:S05]  /*4740*/  BSYNC B3 ;  /* 0x0000000000037941 */ /* 0x000fea0003800000 */
.L_x_651:
[----:B--2---:R0:W-:Y:S02]  /*4750*/  STG.E.128 desc[UR42][R52.64+0x100], R40 ;  /* 0x0001002834007986 */ /* 0x0041e4000c101d2a */
.L_x_650:
[----:B------:R-:W-:Y:S05]  /*4760*/  BSYNC B2 ;  /* 0x0000000000027941 */ /* 0x000fea0003800000 */
.L_x_649:
[----:B------:R-:W-:-:S13]  /*4770*/  ISETP.NE.AND P3, PT, R6, RZ, PT ;  /* 0x000000ff0600720c */ /* 0x000fda0003f65270 */
[----:B------:R-:W-:Y:S05]  /*4780*/  @!P3 BRA `(.L_x_632) ;  /* 0x0000000000bcb947 */ /* 0x000fea0003800000 */
[----:B0-234-:R0:W2:Y:S01]  /*4790*/  LDS.128 R40, [R50+0x8000] ;  /* 0x0080000032287984 */ /* 0x01d0a20000000c00 */
[----:B------:R-:W-:Y:S01]  /*47a0*/  ISETP.GE.AND P3, PT, R190, R117, PT ;  /* 0x00000075be00720c */ /* 0x000fe20003f66270 */
[----:B------:R-:W-:-:S12]  /*47b0*/  BSSY B2, `(.L_x_653) ;  /* 0x000002b000027945 */ /* 0x000fd80003800000 */
[----:B0-----:R-:W-:Y:S05]  /*47c0*/  @P3 BRA `(.L_x_654) ;  /* 0x0000000000a43947 */ /* 0x001fea0003800000 */
[----:B------:R-:W-:Y:S02]  /*47d0*/  SHF.R.U64 R78, R74, 0x10, R75 ;  /* 0x000000104a4e7819 */ /* 0x000fe4000000124b */
[----:B------:R-:W-:Y:S01]  /*47e0*/  SHF.R.U64 R79, R76, 0x10, R77 ;  /* 0x000000104c4f7819 */ /* 0x000fe2000000124d */
[----:B--2---:R-:W-:Y:S01]  /*47f0*/  HADD2.F32 R76, -RZ, R41.H0_H0 ;  /* 0x20000029ff4c7230 */ /* 0x004fe20000004100 */
[----:B------:R-:W-:Y:S02]  /*4800*/  SHF.R.U32.HI R74, RZ, 0x10, R75 ;  /* 0x00000010ff4a7819 */ /* 0x000fe4000001164b */
[----:B------:R-:W-:Y:S01]  /*4810*/  SHF.R.U32.HI R82, RZ, 0x10, R77 ;  /* 0x00000010ff527819 */ /* 0x000fe2000001164d */
[----:B------:R-:W-:Y:S01]  /*4820*/  HADD2.F32 R79, -RZ, R79.H0_H0 ;  /* 0x2000004fff4f7230 */ /* 0x000fe20000004100 */
[----:B------:R-:W-:Y:S01]  /*4830*/  MOV R75, R43 ;  /* 0x0000002b004b7202 */ /* 0x000fe20000000f00 */
[----:B------:R-:W-:Y:S02]  /*4840*/  HADD2.F32 R43, -RZ, R78.H0_H0 ;  /* 0x2000004eff2b7230 */ /* 0x000fe40000004100 */
[----:B------:R-:W-:-:S02]  /*4850*/  HADD2.F32 R78, -RZ, R41.H1_H1 ;  /* 0x30000029ff4e7230 */ /* 0x000fc40000004100 */
[----:B------:R-:W-:Y:S02]  /*4860*/  HADD2.F32 R82, -RZ, R82.H0_H0 ;  /* 0x20000052ff527230 */ /* 0x000fe40000004100 */
[--C-:B------:R-:W-:Y:S02]  /*4870*/  HADD2.F32 R77, -RZ, R75.reuse.H1_H1 ;  /* 0x3000004bff4d7230 */ /* 0x100fe40000004100 */
[-C--:B------:R-:W-:Y:S01]  /*4880*/  FMUL.FTZ R41, R78, R79.reuse ;  /* 0x0000004f4e297220 */ /* 0x080fe20000410000 */
[----:B------:R-:W-:Y:S02]  /*4890*/  HADD2.F32 R75, -RZ, R75.H0_H0 ;  /* 0x2000004bff4b7230 */ /* 0x000fe40000004100 */
[C---:B------:R-:W-:Y:S01]  /*48a0*/  FMUL.FTZ R79, R76.reuse, R79 ;  /* 0x0000004f4c4f7220 */ /* 0x040fe20000410000 */
[----:B------:R-:W-:Y:S02]  /*48b0*/  HADD2.F32 R80, -RZ, R74.H0_H0 ;  /* 0x2000004aff507230 */ /* 0x000fe40000004100 */
[-C--:B------:R-:W-:Y:S01]  /*48c0*/  FMUL.FTZ R84, R77, R82.reuse ;  /* 0x000000524d547220 */ /* 0x080fe20000410000 */
[-C--:B------:R-:W-:Y:S01]  /*48d0*/  FFMA.FTZ R41, R76, R43.reuse, -R41 ;  /* 0x0000002b4c297223 */ /* 0x080fe20000010829 */
[C---:B------:R-:W-:Y:S01]  /*48e0*/  FMUL.FTZ R82, R75.reuse, R82 ;  /* 0x000000524b527220 */ /* 0x040fe20000410000 */
[----:B------:R-:W-:Y:S01]  /*48f0*/  FFMA.FTZ R74, R78, R43, R79 ;  /* 0x0000002b4e4a7223 */ /* 0x000fe2000001004f */
[----:B------:R-:W-:Y:S01]  /*4900*/  FFMA.FTZ R43, R75, R80, -R84 ;  /* 0x000000504b2b7223 */ /* 0x000fe20000010854 */
[----:B------:R-:W-:-:S02]  /*4910*/  HADD2.F32 R75, -RZ, R40.H1_H1 ;  /* 0x30000028ff4b7230 */ /* 0x000fc40000004100 */
[----:B------:R-:W-:Y:S01]  /*4920*/  FFMA.FTZ R76, R77, R80, R82 ;  /* 0x000000504d4c7223 */ /* 0x000fe20000010052 */
[--C-:B------:R-:W-:Y:S01]  /*4930*/  HADD2.F32 R79, -RZ, R159.reuse.H0_H0 ;  /* 0x2000009fff4f7230 */ /* 0x100fe20000004100 */
[----:B------:R-:W-:Y:S01]  /*4940*/  F2FP.F16.F32.PACK_AB R41, R74, R41 ;  /* 0x000000294a29723e */ /* 0x000fe200000000ff */
[----:B------:R-:W-:Y:S02]  /*4950*/  HADD2.F32 R40, -RZ, R40.H0_H0 ;  /* 0x20000028ff287230 */ /* 0x000fe40000004100 */
[--C-:B------:R-:W-:Y:S02]  /*4960*/  HADD2.F32 R77, -RZ, R42.reuse.H1_H1 ;  /* 0x3000002aff4d7230 */ /* 0x100fe40000004100 */
[-C--:B------:R-:W-:Y:S01]  /*4970*/  FMUL.FTZ R81, R75, R79.reuse ;  /* 0x0000004f4b517220 */ /* 0x080fe20000410000 */
[----:B------:R-:W-:Y:S02]  /*4980*/  HADD2.F32 R159, -RZ, R159.H1_H1 ;  /* 0x3000009fff9f7230 */ /* 0x000fe40000004100 */
[----:B------:R-:W-:Y:S01]  /*4990*/  FMUL.FTZ R80, R40, R79 ;  /* 0x0000004f28507220 */ /* 0x000fe20000410000 */
[----:B------:R-:W-:Y:S01]  /*49a0*/  HADD2.F32 R42, -RZ, R42.H0_H0 ;  /* 0x2000002aff2a7230 */ /* 0x000fe20000004100 */
[----:B------:R-:W-:Y:S01]  /*49b0*/  F2FP.F16.F32.PACK_AB R43, R76, R43 ;  /* 0x0000002b4c2b723e */ /* 0x000fe200000000ff */
[----:B------:R-:W-:-:S02]  /*49c0*/  HADD2.F32 R78, -RZ, R158.H1_H1 ;  /* 0x3000009eff4e7230 */ /* 0x000fc40000004100 */
[-C--:B------:R-:W-:Y:S01]  /*49d0*/  FMUL.FTZ R79, R77, R159.reuse ;  /* 0x0000009f4d4f7220 */ /* 0x080fe20000410000 */
[----:B------:R-:W-:Y:S02]  /*49e0*/  HADD2.F32 R158, -RZ, R158.H0_H0 ;  /* 0x2000009eff9e7230 */ /* 0x000fe40000004100 */
[----:B------:R-:W-:Y:S01]  /*49f0*/  FMUL.FTZ R82, R42, R159 ;  /* 0x0000009f2a527220 */ /* 0x000fe20000410000 */
[-C--:B------:R-:W-:Y:S01]  /*4a00*/  FFMA.FTZ R81, R40, R78.reuse, -R81 ;  /* 0x0000004e28517223 */ /* 0x080fe20000010851 */
[----:B------:R-:W-:Y:S01]  /*4a10*/  FFMA.FTZ R80, R75, R78, R80 ;  /* 0x0000004e4b507223 */ /* 0x000fe20000010050 */
[-C--:B------:R-:W-:Y:S01]  /*4a20*/  FFMA.FTZ R79, R42, R158.reuse, -R79 ;  /* 0x0000009e2a4f7223 */ /* 0x080fe2000001084f */
[----:B------:R-:W-:-:S03]  /*4a30*/  FFMA.FTZ R82, R77, R158, R82 ;  /* 0x0000009e4d527223 */ /* 0x000fc60000010052 */
[----:B------:R-:W-:Y:S02]  /*4a40*/  F2FP.F16.F32.PACK_AB R40, R80, R81 ;  /* 0x000000515028723e */ /* 0x000fe400000000ff */
[----:B------:R-:W-:-:S07]  /*4a50*/  F2FP.F16.F32.PACK_AB R42, R82, R79 ;  /* 0x0000004f522a723e */ /* 0x000fce00000000ff */
.L_x_654:
[----:B------:R-:W-:Y:S05]  /*4a60*/  BSYNC B2 ;  /* 0x0000000000027941 */ /* 0x000fea0003800000 */
.L_x_653:
[----:B--2---:R0:W-:Y:S02]  /*4a70*/  STG.E.128 desc[UR42][R52.64+0x140], R40 ;  /* 0x0001402834007986 */ /* 0x0041e4000c101d2a */
.L_x_632:
[----:B------:R-:W-:Y:S05]  /*4a80*/  BSYNC B1 ;  /* 0x0000000000017941 */ /* 0x000fea0003800000 */
.L_x_631:
[----:B------:R-:W-:Y:S05]  /*4a90*/  @P4 BRA `(.L_x_655) ;  /* 0x0000005000744947 */ /* 0x000fea0003800000 */
        /* <DEDUP_REMOVED lines=8> */
[----:B--2---:R-:W-:Y:S01]  /*4b20*/  IMAD.MOV.U32 R53, RZ, RZ, R43 ;  /* 0x000000ffff357224 */ /* 0x004fe200078e002b */
[----:B------:R-:W-:Y:S01]  /*4b30*/  SHF.R.U32.HI R75, RZ, 0x10, R71 ;  /* 0x00000010ff4b7819 */ /* 0x000fe20000011647 */
[----:B------:R-:W-:Y:S01]  /*4b40*/  IMAD.MOV.U32 R52, RZ, RZ, R40 ;  /* 0x000000ffff347224 */ /* 0x000fe200078e0028 */
[--C-:B------:R-:W-:Y:S01]  /*4b50*/  SHF.R.U64 R71, R72, 0x10, R73.reuse ;  /* 0x0000001048477819 */ /* 0x100fe20000001249 */
[--C-:B------:R-:W-:Y:S01]  /*4b60*/  HADD2.F32 R43, -RZ, R41.reuse.H1_H1 ;  /* 0x30000029ff2b7230 */ /* 0x100fe20000004100 */
[----:B------:R-:W-:Y:S01]  /*4b70*/  SHF.R.U32.HI R74, RZ, 0x10, R73 ;  /* 0x00000010ff4a7819 */ /* 0x000fe20000011649 */
[----:B------:R-:W-:Y:S02]  /*4b80*/  HADD2.F32 R40, -RZ, R41.H0_H0 ;  /* 0x20000029ff287230 */ /* 0x000fe40000004100 */
[----:B------:R-:W-:Y:S02]  /*4b90*/  HADD2.F32 R71, -RZ, R71.H0_H0 ;  /* 0x20000047ff477230 */ /* 0x000fe40000004100 */
[----:B------:R-:W-:-:S02]  /*4ba0*/  HADD2.F32 R74, -RZ, R74.H0_H0 ;  /* 0x2000004aff4a7230 */ /* 0x000fc40000004100 */
[--C-:B------:R-:W-:Y:S02]  /*4bb0*/  HADD2.F32 R41, -RZ, R53.reuse.H1_H1 ;  /* 0x30000035ff297230 */ /* 0x100fe40000004100 */
[-C--:B------:R-:W-:Y:S01]  /*4bc0*/  FMUL.FTZ R73, R43, R71.reuse ;  /* 0x000000472b497220 */ /* 0x080fe20000410000 */
[----:B------:R-:W-:Y:S02]  /*4bd0*/  HADD2.F32 R53, -RZ, R53.H0_H0 ;  /* 0x20000035ff357230 */ /* 0x000fe40000004100 */
[C---:B------:R-:W-:Y:S01]  /*4be0*/  FMUL.FTZ R76, R40.reuse, R71 ;  /* 0x00000047284c7220 */ /* 0x040fe20000410000 */
[----:B------:R-:W-:Y:S02]  /*4bf0*/  HADD2.F32 R70, -RZ, R70.H0_H0 ;  /* 0x20000046ff467230 */ /* 0x000fe40000004100 */
[-C--:B------:R-:W-:Y:S01]  /*4c00*/  FMUL.FTZ R78, R41, R74.reuse ;  /* 0x0000004a294e7220 */ /* 0x080fe20000410000 */
[----:B------:R-:W-:Y:S02]  /*4c10*/  HADD2.F32 R72, -RZ, R75.H0_H0 ;  /* 0x2000004bff487230 */ /* 0x000fe40000004100 */
[----:B------:R-:W-:Y:S01]  /*4c20*/  FMUL.FTZ R74, R53, R74 ;  /* 0x0000004a354a7220 */ /* 0x000fe20000410000 */
[-C--:B------:R-:W-:Y:S01]  /*4c30*/  FFMA.FTZ R40, R40, R70.reuse, -R73 ;  /* 0x0000004628287223 */ /* 0x080fe20000010849 */
[----:B------:R-:W-:-:S02]  /*4c40*/  FFMA.FTZ R73, R43, R70, R76 ;  /* 0x000000462b497223 */ /* 0x000fc4000001004c */
[-C--:B------:R-:W-:Y:S01]  /*4c50*/  FFMA.FTZ R77, R41, R72.reuse, R74 ;  /* 0x00000048294d7223 */ /* 0x080fe2000001004a */
[--C-:B------:R-:W-:Y:S02]  /*4c60*/  HADD2.F32 R70, -RZ, R163.reuse.H0_H0 ;  /* 0x200000a3ff467230 */ /* 0x100fe40000004100 */
[----:B------:R-:W-:Y:S01]  /*4c70*/  FFMA.FTZ R78, R53, R72, -R78 ;  /* 0x00000048354e7223 */ /* 0x000fe2000001084e */
[----:B------:R-:W-:Y:S02]  /*4c80*/  HADD2.F32 R41, -RZ, R52.H1_H1 ;  /* 0x30000034ff297230 */ /* 0x000fe40000004100 */
[----:B------:R-:W-:Y:S02]  /*4c90*/  HADD2.F32 R43, -RZ, R42.H1_H1 ;  /* 0x3000002aff2b7230 */ /* 0x000fe40000004100 */
[----:B------:R-:W-:Y:S02]  /*4ca0*/  HADD2.F32 R163, -RZ, R163.H1_H1 ;  /* 0x300000a3ffa37230 */ /* 0x000fe40000004100 */
[----:B------:R-:W-:Y:S01]  /*4cb0*/  FMUL.FTZ R71, R41, R70 ;  /* 0x0000004629477220 */ /* 0x000fe20000410000 */
[----:B------:R-:W-:-:S02]  /*4cc0*/  HADD2.F32 R52, -RZ, R52.H0_H0 ;  /* 0x20000034ff347230 */ /* 0x000fc40000004100 */
[----:B------:R-:W-:Y:S02]  /*4cd0*/  HADD2.F32 R42, -RZ, R42.H0_H0 ;  /* 0x2000002aff2a7230 */ /* 0x000fe40000004100 */
[-C--:B------:R-:W-:Y:S01]  /*4ce0*/  FMUL.FTZ R75, R43, R163.reuse ;  /* 0x000000a32b4b7220 */ /* 0x080fe20000410000 */
[--C-:B------:R-:W-:Y:S02]  /*4cf0*/  HADD2.F32 R53, -RZ, R157.reuse.H0_H0 ;  /* 0x2000009dff357230 */ /* 0x100fe40000004100 */
[----:B------:R-:W-:Y:S01]  /*4d00*/  FMUL.FTZ R70, R52, R70 ;  /* 0x0000004634467220 */ /* 0x000fe20000410000 */
[----:B------:R-:W-:Y:S02]  /*4d10*/  HADD2.F32 R157, -RZ, R157.H1_H1 ;  /* 0x3000009dff9d7230 */ /* 0x000fe40000004100 */
[----:B------:R-:W-:Y:S01]  /*4d20*/  FMUL.FTZ R72, R42, R163 ;  /* 0x000000a32a487220 */ /* 0x000fe20000410000 */
[-C--:B------:R-:W-:Y:S01]  /*4d30*/  FFMA.FTZ R71, R52, R53.reuse, -R71 ;  /* 0x0000003534477223 */ /* 0x080fe20000010847 */
[----:B------:R-:W-:Y:S01]  /*4d40*/  FFMA.FTZ R70, R41, R53, R70 ;  /* 0x0000003529467223 */ /* 0x000fe20000010046 */
[-C--:B------:R-:W-:Y:S01]  /*4d50*/  FFMA.FTZ R75, R42, R157.reuse, -R75 ;  /* 0x0000009d2a4b7223 */ /* 0x080fe2000001084b */
[----:B------:R-:W-:Y:S01]  /*4d60*/  FFMA.FTZ R72, R43, R157, R72 ;  /* 0x0000009d2b487223 */ /* 0x000fe20000010048 */
[----:B------:R-:W-:-:S02]  /*4d70*/  F2FP.F16.F32.PACK_AB R41, R73, R40 ;  /* 0x000000284929723e */ /* 0x000fc400000000ff */
[----:B------:R-:W-:Y:S02]  /*4d80*/  F2FP.F16.F32.PACK_AB R43, R77, R78 ;  /* 0x0000004e4d2b723e */ /* 0x000fe400000000ff */
[----:B------:R-:W-:Y:S02]  /*4d90*/  F2FP.F16.F32.PACK_AB R40, R70, R71 ;  /* 0x000000474628723e */ /* 0x000fe400000000ff */
[----:B------:R-:W-:-:S07]  /*4da0*/  F2FP.F16.F32.PACK_AB R42, R72, R75 ;  /* 0x0000004b482a723e */ /* 0x000fce00000000ff */
.L_x_659:
[----:B------:R-:W-:Y:S05]  /*4db0*/  BSYNC B2 ;  /* 0x0000000000027941 */ /* 0x000fea0003800000 */
.L_x_658:
[----:B--2---:R0:W-:Y:S02]  /*4dc0*/  STG.E.128 desc[UR42][R48.64], R40 ;  /* 0x0000002830007986 */ /* 0x0041e4000c101d2a */
.L_x_657:
[----:B------:R-:W-:Y:S05]  /*4dd0*/  BSYNC B1 ;  /* 0x0000000000017941 */ /* 0x000fea0003800000 */
.L_x_656:
        /* <DEDUP_REMOVED lines=8> */
[--C-:B--2---:R-:W-:Y:S01]  /*4e60*/  HADD2.F32 R53, -RZ, R43.reuse.H1_H1 ;  /* 0x3000002bff357230 */ /* 0x104fe20000004100 */
[----:B------:R-:W-:Y:S01]  /*4e70*/  SHF.R.U32.HI R71, RZ, 0x10, R67 ;  /* 0x00000010ff477819 */ /* 0x000fe20000011643 */
[----:B------:R-:W-:Y:S01]  /*4e80*/  HADD2.F32 R43, -RZ, R43.H0_H0 ;  /* 0x2000002bff2b7230 */ /* 0x000fe20000004100 */
[--C-:B------:R-:W-:Y:S01]  /*4e90*/  SHF.R.U64 R67, R68, 0x10, R69.reuse ;  /* 0x0000001044437819 */ /* 0x100fe20000001245 */
[----:B------:R-:W-:Y:S01]  /*4ea0*/  HADD2.F32 R66, -RZ, R66.H0_H0 ;  /* 0x20000042ff427230 */ /* 0x000fe20000004100 */
[----:B------:R-:W-:Y:S01]  /*4eb0*/  MOV R52, R42 ;  /* 0x0000002a00347202 */ /* 0x000fe20000000f00 */
[----:B------:R-:W-:Y:S01]  /*4ec0*/  HADD2.F32 R42, -RZ, R41.H1_H1 ;  /* 0x30000029ff2a7230 */ /* 0x000fe20000004100 */
[----:B------:R-:W-:Y:S01]  /*4ed0*/  SHF.R.U32.HI R70, RZ, 0x10, R69 ;  /* 0x00000010ff467819 */ /* 0x000fe20000011645 */
[----:B------:R-:W-:Y:S02]  /*4ee0*/  HADD2.F32 R67, -RZ, R67.H0_H0 ;  /* 0x20000043ff437230 */ /* 0x000fe40000004100 */
[----:B------:R-:W-:-:S02]  /*4ef0*/  HADD2.F32 R41, -RZ, R41.H0_H0 ;  /* 0x20000029ff297230 */ /* 0x000fc40000004100 */
[----:B------:R-:W-:Y:S02]  /*4f00*/  HADD2.F32 R70, -RZ, R70.H0_H0 ;  /* 0x20000046ff467230 */ /* 0x000fe40000004100 */
[CC--:B------:R-:W-:Y:S01]  /*4f10*/  FMUL.FTZ R72, R42.reuse, R67.reuse ;  /* 0x000000432a487220 */ /* 0x0c0fe20000410000 */
[----:B------:R-:W-:Y:S02]  /*4f20*/  HADD2.F32 R68, -RZ, R71.H0_H0 ;  /* 0x20000047ff447230 */ /* 0x000fe40000004100 */
[----:B------:R-:W-:Y:S01]  /*4f30*/  FMUL.FTZ R67, R41, R67 ;  /* 0x0000004329437220 */ /* 0x000fe20000410000 */
[----:B------:R-:W-:Y:S01]  /*4f40*/  FMUL.FTZ R74, R53, R70 ;  /* 0x00000046354a7220 */ /* 0x000fe20000410000 */
[-C--:B------:R-:W-:Y:S02]  /*4f50*/  FFMA.FTZ R72, R41, R66.reuse, -R72 ;  /* 0x0000004229487223 */ /* 0x080fe40000010848 */
[----:B------:R-:W-:Y:S01]  /*4f60*/  FFMA.FTZ R71, R42, R66, R67 ;  /* 0x000000422a477223 */ /* 0x000fe20000010043 */
[----:B------:R-:W-:Y:S01]  /*4f70*/  FMUL.FTZ R70, R43, R70 ;  /* 0x000000462b467220 */ /* 0x000fe20000410000 */
[----:B------:R-:W-:-:S02]  /*4f80*/  HADD2.F32 R66, -RZ, R160.H0_H0 ;  /* 0x200000a0ff427230 */ /* 0x000fc40000004100 */
[-C--:B------:R-:W-:Y:S01]  /*4f90*/  FFMA.FTZ R74, R43, R68.reuse, -R74 ;  /* 0x000000442b4a7223 */ /* 0x080fe2000001084a */
[----:B------:R-:W-:Y:S02]  /*4fa0*/  HADD2.F32 R67, -RZ, R160.H1_H1 ;  /* 0x300000a0ff437230 */ /* 0x000fe40000004100 */
[----:B------:R-:W-:Y:S01]  /*4fb0*/  FFMA.FTZ R75, R53, R68, R70 ;  /* 0x00000044354b7223 */ /* 0x000fe20000010046 */
[----:B------:R-:W-:Y:S02]  /*4fc0*/  HADD2.F32 R41, -RZ, R40.H1_H1 ;  /* 0x30000028ff297230 */ /* 0x000fe40000004100 */
[----:B------:R-:W-:Y:S02]  /*4fd0*/  HADD2.F32 R42, -RZ, R52.H1_H1 ;  /* 0x30000034ff2a7230 */ /* 0x000fe40000004100 */
[----:B------:R-:W-:Y:S02]  /*4fe0*/  HADD2.F32 R40, -RZ, R40.H0_H0 ;  /* 0x20000028ff287230 */ /* 0x000fe40000004100 */
[----:B------:R-:W-:Y:S01]  /*4ff0*/  FMUL.FTZ R69, R41, R66 ;  /* 0x0000004229457220 */ /* 0x000fe20000410000 */
[----:B------:R-:W-:-:S02]  /*5000*/  HADD2.F32 R52, -RZ, R52.H0_H0 ;  /* 0x20000034ff347230 */ /* 0x000fc40000004100 */
        /* <DEDUP_REMOVED lines=13> */
.L_x_663:
[----:B------:R-:W-:Y:S05]  /*50e0*/  BSYNC B2 ;  /* 0x0000000000027941 */ /* 0x000fea0003800000 */
.L_x_662:
[----:B--2---:R0:W-:Y:S02]  /*50f0*/  STG.E.128 desc[UR42][R48.64+0x40], R40 ;  /* 0x0000402830007986 */ /* 0x0041e4000c101d2a */
.L_x_661:
[----:B------:R-:W-:Y:S05]  /*5100*/  BSYNC B1 ;  /* 0x0000000000017941 */ /* 0x000fea0003800000 */
.L_x_660:
        /* <DEDUP_REMOVED lines=8> */
[----:B--2---:R-:W-:Y:S01]  /*5190*/  IMAD.MOV.U32 R52, RZ, RZ, R42 ;  /* 0x000000ffff347224 */ /* 0x004fe200078e002a */
[----:B------:R-:W-:Y:S01]  /*51a0*/  SHF.R.U32.HI R67, RZ, 0x10, R63 ;  /* 0x00000010ff437819 */ /* 0x000fe2000001163f */
[----:B------:R-:W-:Y:S01]  /*51b0*/  HADD2.F32 R42, -RZ, R41.H1_H1 ;  /* 0x30000029ff2a7230 */ /* 0x000fe20000004100 */
[--C-:B------:R-:W-:Y:S01]  /*51c0*/  SHF.R.U64 R63, R64, 0x10, R65.reuse ;  /* 0x00000010403f7819 */ /* 0x100fe20000001241 */
[--C-:B------:R-:W-:Y:S01]  /*51d0*/  HADD2.F32 R53, -RZ, R43.reuse.H1_H1 ;  /* 0x3000002bff357230 */ /* 0x100fe20000004100 */
[----:B------:R-:W-:Y:S01]  /*51e0*/  SHF.R.U32.HI R66, RZ, 0x10, R65 ;  /* 0x00000010ff427819 */ /* 0x000fe20000011641 */
[----:B------:R-:W-:Y:S02]  /*51f0*/  HADD2.F32 R43, -RZ, R43.H0_H0 ;  /* 0x2000002bff2b7230 */ /* 0x000fe40000004100 */
[----:B------:R-:W-:Y:S02]  /*5200*/  HADD2.F32 R63, -RZ, R63.H0_H0 ;  /* 0x2000003fff3f7230 */ /* 0x000fe40000004100 */
[----:B------:R-:W-:-:S02]  /*5210*/  HADD2.F32 R66, -RZ, R66.H0_H0 ;  /* 0x20000042ff427230 */ /* 0x000fc40000004100 */
[----:B------:R-:W-:Y:S02]  /*5220*/  HADD2.F32 R41, -RZ, R41.H0_H0 ;  /* 0x20000029ff297230 */ /* 0x000fe40000004100 */
[-C--:B------:R-:W-:Y:S01]  /*5230*/  FMUL.FTZ R68, R42, R63.reuse ;  /* 0x0000003f2a447220 */ /* 0x080fe20000410000 */
[----:B------:R-:W-:Y:S02]  /*5240*/  HADD2.F32 R62, -RZ, R62.H0_H0 ;  /* 0x2000003eff3e7230 */ /* 0x000fe40000004100 */
[-C--:B------:R-:W-:Y:S01]  /*5250*/  FMUL.FTZ R70, R53, R66.reuse ;  /* 0x0000004235467220 */ /* 0x080fe20000410000 */
[----:B------:R-:W-:Y:S02]  /*5260*/  HADD2.F32 R64, -RZ, R67.H0_H0 ;  /* 0x20000043ff407230 */ /* 0x000fe40000004100 */
[----:B------:R-:W-:Y:S01]  /*5270*/  FMUL.FTZ R66, R43, R66 ;  /* 0x000000422b427220 */ /* 0x000fe20000410000 */
[C---:B------:R-:W-:Y:S01]  /*5280*/  FMUL.FTZ R63, R41.reuse, R63 ;  /* 0x0000003f293f7220 */ /* 0x040fe20000410000 */
[----:B------:R-:W-:Y:S01]  /*5290*/  FFMA.FTZ R68, R41, R62, -R68 ;  /* 0x0000003e29447223 */ /* 0x000fe20000010844 */
[----:B------:R-:W-:-:S02]  /*52a0*/  HADD2.F32 R41, -RZ, R40.H1_H1 ;  /* 0x30000028ff297230 */ /* 0x000fc40000004100 */
[----:B------:R-:W-:Y:S01]  /*52b0*/  FFMA.FTZ R69, R53, R64, R66 ;  /* 0x0000004035457223 */ /* 0x000fe20000010042 */
[----:B------:R-:W-:Y:S01]  /*52c0*/  FFMA.FTZ R67, R42, R62, R63 ;  /* 0x0000003e2a437223 */ /* 0x000fe2000001003f */
[----:B------:R-:W-:Y:S02]  /*52d0*/  HADD2.F32 R53, -RZ, R152.H0_H0 ;  /* 0x20000098ff357230 */ /* 0x000fe40000004100 */
[----:B------:R-:W-:Y:S01]  /*52e0*/  FFMA.FTZ R70, R43, R64, -R70 ;  /* 0x000000402b467223 */ /* 0x000fe20000010846 */
[----:B------:R-:W-:Y:S02]  /*52f0*/  HADD2.F32 R40, -RZ, R40.H0_H0 ;  /* 0x20000028ff287230 */ /* 0x000fe40000004100 */
[----:B------:R-:W-:Y:S02]  /*5300*/  HADD2.F32 R63, -RZ, R152.H1_H1 ;  /* 0x30000098ff3f7230 */ /* 0x000fe40000004100 */
[----:B------:R-:W-:Y:S01]  /*5310*/  FMUL.FTZ R65, R41, R53 ;  /* 0x0000003529417220 */ /* 0x000fe20000410000 */
[----:B------:R-:W-:-:S02]  /*5320*/  HADD2.F32 R42, -RZ, R52.H1_H1 ;  /* 0x30000034ff2a7230 */ /* 0x000fc40000004100 */
[----:B------:R-:W-:Y:S01]  /*5330*/  FMUL.FTZ R62, R40, R53 ;  /* 0x00000035283e7220 */ /* 0x000fe20000410000 */
[----:B------:R-:W-:Y:S02]  /*5340*/  HADD2.F32 R52, -RZ, R52.H0_H0 ;  /* 0x20000034ff347230 */ /* 0x000fe40000004100 */
[--C-:B------:R-:W-:Y:S02]  /*5350*/  HADD2.F32 R43, -RZ, R147.reuse.H0_H0 ;  /* 0x20000093ff2b7230 */ /* 0x100fe40000004100 */
[-C--:B------:R-:W-:Y:S01]  /*5360*/  FMUL.FTZ R53, R42, R63.reuse ;  /* 0x0000003f2a357220 */ /* 0x080fe20000410000 */
        /* <DEDUP_REMOVED lines=10> */
.L_x_667:
[----:B------:R-:W-:Y:S05]  /*5410*/  BSYNC B2 ;  /* 0x0000000000027941 */ /* 0x000fea0003800000 */
.L_x_666:
[----:B--2---:R0:W-:Y:S02]  /*5420*/  STG.E.128 desc[UR42][R48.64+0x80], R40 ;  /* 0x0000802830007986 */ /* 0x0041e4000c101d2a */
.L_x_665:
[----:B------:R-:W-:Y:S05]  /*5430*/  BSYNC B1 ;  /* 0x0000000000017941 */ /* 0x000fea0003800000 */
.L_x_664:
        /* <DEDUP_REMOVED lines=10> */
[--C-:B------:R-:W-:Y:S01]  /*54e0*/  HADD2.F32 R42, -RZ, R41.reuse.H1_H1 ;  /* 0x30000029ff2a7230 */ /* 0x100fe20000004100 */
[--C-:B------:R-:W-:Y:S01]  /*54f0*/  SHF.R.U64 R59, R60, 0x10, R61.reuse ;  /* 0x000000103c3b7819 */ /* 0x100fe2000000123d */
[----:B------:R-:W-:Y:S01]  /*5500*/  HADD2.F32 R41, -RZ, R41.H0_H0 ;  /* 0x20000029ff297230 */ /* 0x000fe20000004100 */
[----:B------:R-:W-:Y:S01]  /*5510*/  SHF.R.U32.HI R62, RZ, 0x10, R61 ;  /* 0x00000010ff3e7819 */ /* 0x000fe2000001163d */
[----:B------:R-:W-:Y:S02]  /*5520*/  HADD2.F32 R58, -RZ, R58.H0_H0 ;  /* 0x2000003aff3a7230 */ /* 0x000fe40000004100 */
[----:B------:R-:W-:Y:S02]  /*5530*/  HADD2.F32 R59, -RZ, R59.H0_H0 ;  /* 0x2000003bff3b7230 */ /* 0x000fe40000004100 */
[----:B------:R-:W-:-:S02]  /*5540*/  HADD2.F32 R62, -RZ, R62.H0_H0 ;  /* 0x2000003eff3e7230 */ /* 0x000fc40000004100 */
[--C-:B------:R-:W-:Y:S02]  /*5550*/  HADD2.F32 R53, -RZ, R43.reuse.H1_H1 ;  /* 0x3000002bff357230 */ /* 0x100fe40000004100 */
[CC--:B------:R-:W-:Y:S01]  /*5560*/  FMUL.FTZ R64, R42.reuse, R59.reuse ;  /* 0x0000003b2a407220 */ /* 0x0c0fe20000410000 */
[C---:B------:R-:W-:Y:S01]  /*5570*/  FMUL.FTZ R59, R41.reuse, R59 ;  /* 0x0000003b293b7220 */ /* 0x040fe20000410000 */
[----:B------:R-:W-:Y:S02]  /*5580*/  HADD2.F32 R43, -RZ, R43.H0_H0 ;  /* 0x2000002bff2b7230 */ /* 0x000fe40000004100 */
[-C--:B------:R-:W-:Y:S01]  /*5590*/  FFMA.FTZ R64, R41, R58.reuse, -R64 ;  /* 0x0000003a29407223 */ /* 0x080fe20000010840 */
[----:B------:R-:W-:Y:S01]  /*55a0*/  FFMA.FTZ R61, R42, R58, R59 ;  /* 0x0000003a2a3d7223 */ /* 0x000fe2000001003b */
[----:B------:R-:W-:Y:S02]  /*55b0*/  HADD2.F32 R60, -RZ, R63.H0_H0 ;  /* 0x2000003fff3c7230 */ /* 0x000fe40000004100 */
[----:B------:R-:W-:Y:S01]  /*55c0*/  FMUL.FTZ R66, R53, R62 ;  /* 0x0000003e35427220 */ /* 0x000fe20000410000 */
[----:B------:R-:W-:-:S02]  /*55d0*/  HADD2.F32 R58, -RZ, R133.H0_H0 ;  /* 0x20000085ff3a7230 */ /* 0x000fc40000004100 */
[C---:B------:R-:W-:Y:S01]  /*55e0*/  FMUL.FTZ R62, R43.reuse, R62 ;  /* 0x0000003e2b3e7220 */ /* 0x040fe20000410000 */
[----:B------:R-:W-:Y:S02]  /*55f0*/  HADD2.F32 R133, -RZ, R133.H1_H1 ;  /* 0x30000085ff857230 */ /* 0x000fe40000004100 */
[-C--:B------:R-:W-:Y:S01]  /*5600*/  FFMA.FTZ R66, R43, R60.reuse, -R66 ;  /* 0x0000003c2b427223 */ /* 0x080fe20000010842 */
[----:B------:R-:W-:Y:S02]  /*5610*/  HADD2.F32 R41, -RZ, R40.H1_H1 ;  /* 0x30000028ff297230 */ /* 0x000fe40000004100 */
[----:B------:R-:W-:Y:S01]  /*5620*/  FFMA.FTZ R65, R53, R60, R62 ;  /* 0x0000003c35417223 */ /* 0x000fe2000001003e */
[----:B------:R-:W-:Y:S02]  /*5630*/  HADD2.F32 R42, -RZ, R52.H1_H1 ;  /* 0x30000034ff2a7230 */ /* 0x000fe40000004100 */
[----:B------:R-:W-:Y:S02]  /*5640*/  HADD2.F32 R40, -RZ, R40.H0_H0 ;  /* 0x20000028ff287230 */ /* 0x000fe40000004100 */
[----:B------:R-:W-:Y:S01]  /*5650*/  FMUL.FTZ R59, R41, R58 ;  /* 0x0000003a293b7220 */ /* 0x000fe20000410000 */
[----:B------:R-:W-:-:S02]  /*5660*/  HADD2.F32 R52, -RZ, R52.H0_H0 ;  /* 0x20000034ff347230 */ /* 0x000fc40000004100 */
[-C--:B------:R-:W-:Y:S01]  /*5670*/  FMUL.FTZ R63, R42, R133.reuse ;  /* 0x000000852a3f7220 */ /* 0x080fe20000410000 */
[--C-:B------:R-:W-:Y:S02]  /*5680*/  HADD2.F32 R43, -RZ, R132.reuse.H1_H1 ;  /* 0x30000084ff2b7230 */ /* 0x100fe40000004100 */
[----:B------:R-:W-:Y:S01]  /*5690*/  FMUL.FTZ R58, R40, R58 ;  /* 0x0000003a283a7220 */ /* 0x000fe20000410000 */
[----:B------:R-:W-:Y:S02]  /*56a0*/  HADD2.F32 R53, -RZ, R132.H0_H0 ;  /* 0x20000084ff357230 */ /* 0x000fe40000004100 */
        /* <DEDUP_REMOVED lines=9> */
.L_x_671:
[----:B------:R-:W-:Y:S05]  /*5740*/  BSYNC B2 ;  /* 0x0000000000027941 */ /* 0x000fea0003800000 */
.L_x_670:
[----:B--2---:R0:W-:Y:S02]  /*5750*/  STG.E.128 desc[UR42][R48.64+0xc0], R40 ;  /* 0x0000c02830007986 */ /* 0x0041e4000c101d2a */
.L_x_669:
[----:B------:R-:W-:Y:S05]  /*5760*/  BSYNC B1 ;  /* 0x0000000000017941 */ /* 0x000fea0003800000 */
.L_x_668:
        /* <DEDUP_REMOVED lines=13> */
[----:B------:R-:W-:Y:S01]  /*5840*/  SHF.R.U32.HI R56, RZ, 0x10, R57 ;  /* 0x00000010ff387819 */ /* 0x000fe20000011639 */
[----:B------:R-:W-:Y:S01]  /*5850*/  HADD2.F32 R54, -RZ, R54.H0_H0 ;  /* 0x20000036ff367230 */ /* 0x000fe20000004100 */
[----:B------:R-:W-:Y:S01]  /*5860*/  MOV R51, R42 ;  /* 0x0000002a00337202 */ /* 0x000fe20000000f00 */
[----:B------:R-:W-:Y:S02]  /*5870*/  HADD2.F32 R55, -RZ, R55.H0_H0 ;  /* 0x20000037ff377230 */ /* 0x000fe40000004100 */
[----:B------:R-:W-:-:S02]  /*5880*/  HADD2.F32 R56, -RZ, R56.H0_H0 ;  /* 0x20000038ff387230 */ /* 0x000fc40000004100 */
[--C-:B------:R-:W-:Y:S02]  /*5890*/  HADD2.F32 R42, -RZ, R41.reuse.H1_H1 ;  /* 0x30000029ff2a7230 */ /* 0x100fe40000004100 */
[----:B------:R-:W-:Y:S02]  /*58a0*/  HADD2.F32 R41, -RZ, R41.H0_H0 ;  /* 0x20000029ff297230 */ /* 0x000fe40000004100 */
[-C--:B------:R-:W-:Y:S01]  /*58b0*/  FMUL.FTZ R57, R43, R56.reuse ;  /* 0x000000382b397220 */ /* 0x080fe20000410000 */
[----:B------:R-:W-:Y:S01]  /*58c0*/  FMUL.FTZ R60, R52, R56 ;  /* 0x00000038343c7220 */ /* 0x000fe20000410000 */
[-C--:B------:R-:W-:Y:S01]  /*58d0*/  FMUL.FTZ R58, R42, R55.reuse ;  /* 0x000000372a3a7220 */ /* 0x080fe20000410000 */
[C---:B------:R-:W-:Y:S01]  /*58e0*/  FMUL.FTZ R55, R41.reuse, R55 ;  /* 0x0000003729377220 */ /* 0x040fe20000410000 */
[----:B------:R-:W-:Y:S02]  /*58f0*/  FFMA.FTZ R57, R52, R54, R57 ;  /* 0x0000003634397223 */ /* 0x000fe40000010039 */
[----:B------:R-:W-:Y:S01]  /*5900*/  FFMA.FTZ R58, R41, R53, -R58 ;  /* 0x00000035293a7223 */ /* 0x000fe2000001083a */
[----:B------:R-:W-:-:S02]  /*5910*/  HADD2.F32 R52, -RZ, R91.H0_H0 ;  /* 0x2000005bff347230 */ /* 0x000fc40000004100 */
[----:B------:R-:W-:Y:S01]  /*5920*/  FFMA.FTZ R55, R42, R53, R55 ;  /* 0x000000352a377223 */ /* 0x000fe20000010037 */
[----:B------:R-:W-:Y:S02]  /*5930*/  HADD2.F32 R91, -RZ, R91.H1_H1 ;  /* 0x3000005bff5b7230 */ /* 0x000fe40000004100 */
[----:B------:R-:W-:Y:S01]  /*5940*/  FFMA.FTZ R60, R43, R54, -R60 ;  /* 0x000000362b3c7223 */ /* 0x000fe2000001083c */
[--C-:B------:R-:W-:Y:S02]  /*5950*/  HADD2.F32 R41, -RZ, R40.reuse.H1_H1 ;  /* 0x30000028ff297230 */ /* 0x100fe40000004100 */
[--C-:B------:R-:W-:Y:S02]  /*5960*/  HADD2.F32 R42, -RZ, R51.reuse.H1_H1 ;  /* 0x30000033ff2a7230 */ /* 0x100fe40000004100 */
[----:B------:R-:W-:Y:S02]  /*5970*/  HADD2.F32 R40, -RZ, R40.H0_H0 ;  /* 0x20000028ff287230 */ /* 0x000fe40000004100 */
[----:B------:R-:W-:Y:S01]  /*5980*/  FMUL.FTZ R53, R41, R52 ;  /* 0x0000003429357220 */ /* 0x000fe20000410000 */
[----:B------:R-:W-:-:S02]  /*5990*/  HADD2.F32 R51, -RZ, R51.H0_H0 ;  /* 0x20000033ff337230 */ /* 0x000fc40000004100 */
[-C--:B------:R-:W-:Y:S01]  /*59a0*/  FMUL.FTZ R54, R42, R91.reuse ;  /* 0x0000005b2a367220 */ /* 0x080fe20000410000 */
[--C-:B------:R-:W-:Y:S02]  /*59b0*/  HADD2.F32 R43, -RZ, R90.reuse.H1_H1 ;  /* 0x3000005aff2b7230 */ /* 0x100fe40000004100 */
[C---:B------:R-:W-:Y:S01]  /*59c0*/  FMUL.FTZ R52, R40.reuse, R52 ;  /* 0x0000003428347220 */ /* 0x040fe20000410000 */
        /* <DEDUP_REMOVED lines=10> */
.L_x_675:
[----:B------:R-:W-:Y:S05]  /*5a70*/  BSYNC B2 ;  /* 0x0000000000027941 */ /* 0x000fea0003800000 */
.L_x_674:
[----:B--2---:R0:W-:Y:S02]  /*5a80*/  STG.E.128 desc[UR42][R48.64+0x100], R40 ;  /* 0x0001002830007986 */ /* 0x0041e4000c101d2a */
.L_x_673:
[----:B------:R-:W-:Y:S05]  /*5a90*/  BSYNC B1 ;  /* 0x0000000000017941 */ /* 0x000fea0003800000 */
.L_x_672:
[----:B------:R-:W-:-:S13]  /*5aa0*/  ISETP.NE.AND P3, PT, R6, RZ, PT ;  /* 0x000000ff0600720c */ /* 0x000fda0003f65270 */
        /* <DEDUP_REMOVED lines=46> */
.L_x_677:
[----:B------:R-:W-:Y:S05]  /*5d90*/  BSYNC B1 ;  /* 0x0000000000017941 */ /* 0x000fea0003800000 */
.L_x_676:
[----:B--2---:R0:W-:Y:S01]  /*5da0*/  STG.E.128 desc[UR42][R48.64+0x140], R40 ;  /* 0x0001402830007986 */ /* 0x0041e2000c101d2a */
[----:B------:R-:W-:Y:S05]  /*5db0*/  BRA `(.L_x_655) ;  /* 0x0000003c00ac7947 */ /* 0x000fea0003800000 */
.L_x_623:
[----:B------:R-:W-:Y:S01]  /*5dc0*/  ISETP.GE.AND P4, PT, R17, R4, PT ;  /* 0x000000041100720c */ /* 0x000fe20003f86270 */
[----:B------:R-:W-:Y:S01]  /*5dd0*/  BSSY B1, `(.L_x_678) ;  /* 0x000002e000017945 */ /* 0x000fe20003800000 */
[----:B------:R-:W-:Y:S02]  /*5de0*/  CS2R R66, SRZ ;  /* 0x0000000000427805 */ /* 0x000fe4000001ff00 */
[----:B0-----:R-:W-:Y:S02]  /*5df0*/  CS2R R42, SRZ ;  /* 0x00000000002a7805 */ /* 0x001fe4000001ff00 */
        /* <DEDUP_REMOVED lines=14> */
[----:B------:R-:W-:Y:S02]  /*5ee0*/  IADD3 R40, P3, R108, R88, RZ ;  /* 0x000000586c287210 */ /* 0x000fe40007f7e0ff */
[----:B------:R-:W-:Y:S02]  /*5ef0*/  CS2R R50, SRZ ;  /* 0x0000000000327805 */ /* 0x000fe4000001ff00 */
[----:B------:R-:W-:Y:S01]  /*5f00*/  CS2R R48, SRZ ;  /* 0x0000000000307805 */ /* 0x000fe2000001ff00 */
[----:B------:R-:W-:Y:S01]  /*5f10*/  IMAD.X R42, R0, 0x1, R28, P2 ;  /* 0x00000001002a7824 */ /* 0x000fe200010e061c */
[----:B------:R-:W-:Y:S02]  /*5f20*/  LEA R64, P2, R41, UR4, 0x1 ;  /* 0x0000000429407c11 */ /* 0x000fe4000f8408ff */
[----:B------:R-:W-:-:S02]  /*5f30*/  CS2R R62, SRZ ;  /* 0x00000000003e7805 */ /* 0x000fc4000001ff00 */
[----:B------:R-:W-:Y:S02]  /*5f40*/  CS2R R60, SRZ ;  /* 0x00000000003c7805 */ /* 0x000fe4000001ff00 */
[----:B------:R-:W-:Y:S01]  /*5f50*/  LEA.HI.X R65, R41, UR5, R42, 0x1, P2 ;  /* 0x0000000529417c11 */ /* 0x000fe200090f0c2a */
[----:B------:R-:W-:Y:S01]  /*5f60*/  ULDC.64 UR4, c[0x0][0x400] ;  /* 0x0001000000047ab9 */ /* 0x000fe20000000a00 */
[----:B------:R-:W-:Y:S02]  /*5f70*/  ISETP.GE.AND P2, PT, R18, R117, PT ;  /* 0x000000751200720c */ /* 0x000fe40003f46270 */
[----:B------:R-:W-:Y:S02]  /*5f80*/  IADD3.X R41, R3, R30, RZ, P3, !PT ;  /* 0x0000001e03297210 */ /* 0x000fe40001ffe4ff */
[----:B------:R-:W-:-:S04]  /*5f90*/  LEA R68, P3, R40, UR4, 0x1 ;  /* 0x0000000428447c11 */ /* 0x000fc8000f8608ff */
[----:B------:R-:W-:Y:S02]  /*5fa0*/  LEA.HI.X R69, R40, UR5, R41, 0x1, P3 ;  /* 0x0000000528457c11 */ /* 0x000fe400098f0c29 */
[----:B------:R-:W-:-:S03]  /*5fb0*/  ISETP.GE.AND P3, PT, R101, R117, PT ;  /* 0x000000756500720c */ /* 0x000fc60003f66270 */
[----:B------:R0:W5:Y:S04]  /*5fc0*/  @!P2 LDG.E.128 R48, desc[UR42][R64.64] ;  /* 0x0000002a4030a981 */ /* 0x000168000c1e1d00 */
[----:B------:R0:W5:Y:S01]  /*5fd0*/  @!P2 LDG.E.128 R60, desc[UR42][R68.64] ;  /* 0x0000002a443ca981 */ /* 0x000162000c1e1d00 */
[----:B------:R-:W-:Y:S02]  /*5fe0*/  ISETP.GE.AND P2, PT, R100, R117, PT ;  /* 0x000000756400720c */ /* 0x000fe40003f46270 */
        /* <DEDUP_REMOVED lines=8> */
[----:B------:R0:W5:Y:S04]  /*6070*/  @!P3 LDG.E.128 R44, desc[UR42][R64.64+0x40] ;  /* 0x0000402a402cb981 */ /* 0x000168000c1e1d00 */
[----:B------:R0:W5:Y:S04]  /*6080*/  @!P2 LDG.E.128 R40, desc[UR42][R64.64+0x80] ;  /* 0x0000802a4028a981 */ /* 0x000168000c1e1d00 */
[----:B------:R0:W5:Y:S04]  /*6090*/  @!P3 LDG.E.128 R56, desc[UR42][R68.64+0x40] ;  /* 0x0000402a4438b981 */ /* 0x000168000c1e1d00 */
[----:B------:R0:W5:Y:S02]  /*60a0*/  @!P2 LDG.E.128 R52, desc[UR42][R68.64+0x80] ;  /* 0x0000802a4434a981 */ /* 0x000164000c1e1d00 */
.L_x_679:
[----:B------:R-:W-:Y:S05]  /*60b0*/  BSYNC B1 ;  /* 0x0000000000017941 */ /* 0x000fea0003800000 */
.L_x_678:
[----:B------:R-:W-:Y:S01]  /*60c0*/  ISETP.GE.AND P3, PT, R205, R4, PT ;  /* 0x00000004cd00720c */ /* 0x000fe20003f66270 */
[----:B------:R-:W-:Y:S01]  /*60d0*/  BSSY B1, `(.L_x_680) ;  /* 0x000002e000017945 */ /* 0x000fe20003800000 */
[----:B0-----:R-:W-:Y:S02]  /*60e0*/  CS2R R64, SRZ ;  /* 0x0000000000407805 */ /* 0x001fe4000001ff00 */
        /* <DEDUP_REMOVED lines=10> */
[----:B------:R-:W-:Y:S01]  /*6190*/  CS2R R84, SRZ ;  /* 0x0000000000547805 */ /* 0x000fe2000001ff00 */
[----:B------:R-:W-:Y:S01]  /*61a0*/  IMAD.MOV.U32 R94, RZ, RZ, R43 ;  /* 0x000000ffff5e7224 */ /* 0x000fe200078e002b */
[----:B------:R-:W-:Y:S06]  /*61b0*/  @P3 BRA `(.L_x_681) ;  /* 0x00000000007c3947 */ /* 0x000fec0003800000 */
[----:B------:R-:W-:Y:S01]  /*61c0*/  IADD3 R90, P2, P5, R112, R90, R33 ;  /* 0x0000005a705a7210 */ /* 0x000fe20007d5e021 */
[----:B------:R-:W-:Y:S01]  /*61d0*/  ULDC.64 UR4, c[0x0][0x3e8] ;  /* 0x0000fa0000047ab9 */ /* 0x000fe20000000a00 */
[----:B------:R-:W-:Y:S01]  /*61e0*/  ULDC.64 UR6, c[0x0][0x400] ;  /* 0x0001000000067ab9 */ /* 0x000fe20000000a00 */
[----:B------:R-:W-:Y:S02]  /*61f0*/  CS2R R74, SRZ ;  /* 0x00000000004a7805 */ /* 0x000fe4000001ff00 */
[----:B------:R-:W-:Y:S02]  /*6200*/  IADD3.X R65, R28, R0, R35, P2, P5 ;  /* 0x000000001c417210 */ /* 0x000fe400017ea423 */
[----:B------:R-:W-:Y:S02]  /*6210*/  CS2R R72, SRZ ;  /* 0x0000000000487805 */ /* 0x000fe4000001ff00 */
[----:B------:R-:W-:Y:S02]  /*6220*/  IADD3 R0, P2, P5, R108, R88, R36 ;  /* 0x000000586c007210 */ /* 0x000fe40007d5e024 */
[----:B------:R-:W-:-:S02]  /*6230*/  CS2R R86, SRZ ;  /* 0x0000000000567805 */ /* 0x000fc4000001ff00 */
[----:B------:R-:W-:Y:S02]  /*6240*/  CS2R R84, SRZ ;  /* 0x0000000000547805 */ /* 0x000fe4000001ff00 */
[----:B------:R-:W-:Y:S02]  /*6250*/  IADD3.X R3, R30, R3, R38, P2, P5 ;  /* 0x000000031e037210 */ /* 0x000fe400017ea426 */
[----:B------:R-:W-:-:S04]  /*6260*/  LEA R88, P2, R90, UR4, 0x1 ;  /* 0x000000045a587c11 */ /* 0x000fc8000f8408ff */
[----:B------:R-:W-:Y:S02]  /*6270*/  LEA.HI.X R89, R90, UR5, R65, 0x1, P2 ;  /* 0x000000055a597c11 */ /* 0x000fe400090f0c41 */
[----:B------:R-:W-:-:S04]  /*6280*/  LEA R90, P2, R0, UR6, 0x1 ;  /* 0x00000006005a7c11 */ /* 0x000fc8000f8408ff */
[----:B------:R-:W-:Y:S02]  /*6290*/  LEA.HI.X R91, R0, UR7, R3, 0x1, P2 ;  /* 0x00000007005b7c11 */ /* 0x000fe400090f0c03 */
[----:B------:R-:W-:Y:S02]  /*62a0*/  ISETP.GE.AND P2, PT, R18, R117, PT ;  /* 0x000000751200720c */ /* 0x000fe40003f46270 */
[----:B------:R-:W-:Y:S02]  /*62b0*/  CS2R R70, SRZ ;  /* 0x0000000000467805 */ /* 0x000fe4000001ff00 */
[----:B------:R-:W-:Y:S02]  /*62c0*/  CS2R R68, SRZ ;  /* 0x0000000000447805 */ /* 0x000fe4000001ff00 */
[----:B------:R-:W-:Y:S02]  /*62d0*/  CS2R R82, SRZ ;  /* 0x0000000000527805 */ /* 0x000fe4000001ff00 */
[----:B------:R-:W-:-:S05]  /*62e0*/  CS2R R80, SRZ ;  /* 0x0000000000507805 */ /* 0x000fca000001ff00 */
[----:B------:R0:W5:Y:S04]  /*62f0*/  @!P2 LDG.E.128 R72, desc[UR42][R88.64] ;  /* 0x0000002a5848a981 */ /* 0x000168000c1e1d00 */
[----:B------:R0:W5:Y:S01]  /*6300*/  @!P2 LDG.E.128 R84, desc[UR42][R90.64] ;  /* 0x0000002a5a54a981 */ /* 0x000162000c1e1d00 */
[----:B------:R-:W-:Y:S02]  /*6310*/  ISETP.GE.AND P2, PT, R101, R117, PT ;  /* 0x000000756500720c */ /* 0x000fe40003f46270 */
[----:B------:R-:W-:Y:S02]  /*6320*/  CS2R R66, SRZ ;  /* 0x0000000000427805 */ /* 0x000fe4000001ff00 */
[----:B------:R-:W-:Y:S02]  /*6330*/  CS2R R64, SRZ ;  /* 0x0000000000407805 */ /* 0x000fe4000001ff00 */
[----:B------:R-:W-:-:S02]  /*6340*/  CS2R R78, SRZ ;  /* 0x00000000004e7805 */ /* 0x000fc4000001ff00 */
[----:B------:R-:W-:-:S05]  /*6350*/  CS2R R76, SRZ ;  /* 0x00000000004c7805 */ /* 0x000fca000001ff00 */
[----:B------:R0:W5:Y:S04]  /*6360*/  @!P2 LDG.E.128 R68, desc[UR42][R88.64+0x40] ;  /* 0x0000402a5844a981 */ /* 0x000168000c1e1d00 */
[----:B------:R0:W5:Y:S01]  /*6370*/  @!P2 LDG.E.128 R80, desc[UR42][R90.64+0x40] ;  /* 0x0000402a5a50a981 */ /* 0x000162000c1e1d00 */
[----:B------:R-:W-:-:S13]  /*6380*/  ISETP.GE.AND P2, PT, R100, R117, PT ;  /* 0x000000756400720c */ /* 0x000fda0003f46270 */
[----:B------:R0:W5:Y:S04]  /*6390*/  @!P2 LDG.E.128 R64, desc[UR42][R88.64+0x80] ;  /* 0x0000802a5840a981 */ /* 0x000168000c1e1d00 */
[----:B------:R0:W5:Y:S02]  /*63a0*/  @!P2 LDG.E.128 R76, desc[UR42][R90.64+0x80] ;  /* 0x0000802a5a4ca981 */ /* 0x000164000c1e1d00 */
.L_x_681:
[----:B------:R-:W-:Y:S05]  /*63b0*/  BSYNC B1 ;  /* 0x0000000000017941 */ /* 0x000fea0003800000 */
.L_x_680:
[----:B------:R-:W-:Y:S01]  /*63c0*/  IMAD.MOV.U32 R3, RZ, RZ, R41 ;  /* 0x000000ffff037224 */ /* 0x000fe200078e0029 */
[----:B------:R-:W-:Y:S01]  /*63d0*/  MOV R0, R40 ;  /* 0x0000002800007202 */ /* 0x000fe20000000f00 */
[----:B0-----:R-:W-:Y:S01]  /*63e0*/  IMAD.MOV.U32 R88, RZ, RZ, R46 ;  /* 0x000000ffff587224 */ /* 0x001fe200078e002e */
[----:B------:R-:W-:Y:S01]  /*63f0*/  MOV R89, R50 ;  /* 0x0000003200597202 */ /* 0x000fe20000000f00 */
[----:B------:R-:W-:Y:S01]  /*6400*/  UISETP.NE.AND UP0, UPT, UR37, 0x3, UPT ;  /* 0x000000032500788c */ /* 0x000fe2000bf05270 */
        /* <DEDUP_REMOVED lines=19> */
[----:B------:R-:W-:Y:S02]  /*6540*/  PRMT R173, R173, 0x5410, R0 ;  /* 0x00005410adad7816 */ /* 0x000fe40000000000 */
[----:B------:R-:W-:Y:S01]  /*6550*/  PRMT R174, R3, 0x5410, R88 ;  /* 0x0000541003ae7816 */ /* 0x000fe20000000058 */
[----:B------:R-:W-:Y:S01]  /*6560*/  IMAD.MOV.U32 R3, RZ, RZ, R56 ;  /* 0x000000ffff037224 */ /* 0x000fe200078e0038 */
[----:B------:R-:W-:Y:S01]  /*6570*/  PRMT R175, R175, 0x5410, R89 ;  /* 0x00005410afaf7816 */ /* 0x000fe20000000059 */
[----:B------:R-:W-:Y:S01]  /*6580*/  IMAD.MOV.U32 R88, RZ, RZ, R57 ;  /* 0x000000ffff587224 */ /* 0x000fe200078e0039 */
[----:B------:R-:W-:-:S02]  /*6590*/  MOV R0, R59 ;  /* 0x0000003b00007202 */ /* 0x000fc40000000f00 */
[----:B------:R-:W-:Y:S02]  /*65a0*/  MOV R89, R62 ;  /* 0x0000003e00597202 */ /* 0x000fe40000000f00 */
[----:B------:R-:W-:Y:S01]  /*65b0*/  PRMT R177, R177, 0x5410, R0 ;  /* 0x00005410b1b17816 */ /* 0x000fe20000000000 */
[----:B-----5:R-:W-:Y:S01]  /*65c0*/  IMAD.MOV.U32 R0, RZ, RZ, R66 ;  /* 0x000000ffff007224 */ /* 0x020fe200078e0042 */
[----:B------:R-:W-:Y:S02]  /*65d0*/  PRMT R176, R176, 0x5410, R3 ;  /* 0x00005410b0b07816 */ /* 0x000fe40000000003 */
        /* <DEDUP_REMOVED lines=14> */
[----:B------:R-:W-:Y:S01]  /*66c0*/  MOV R0, R74 ;  /* 0x0000004a00007202 */ /* 0x000fe20000000f00 */
[----:B------:R-:W-:Y:S01]  /*66d0*/  IMAD.MOV.U32 R3, RZ, RZ, R69 ;  /* 0x000000ffff037224 */ /* 0x000fe200078e0045 */
        /* <DEDUP_REMOVED lines=14> */
[----:B------:R-:W-:-:S02]  /*67c0*/  PLOP3.LUT P2, PT, PT, PT, UP0, 0x80, 0x0 ;  /* 0x000000000000781c */ /* 0x000fc40003f4f008 */
        /* <DEDUP_REMOVED lines=11> */
[----:B------:R-:W-:-:S02]  /*6880*/  PRMT R154, R154, 0x5410, R89 ;  /* 0x000054109a9a7816 */ /* 0x000fc40000000059 */
[----:B------:R-:W-:Y:S02]  /*6890*/  MOV R89, R86 ;  /* 0x0000005600597202 */ /* 0x000fe40000000f00 */
[----:B------:R-:W-:Y:S02]  /*68a0*/  MOV R0, R85 ;  /* 0x0000005500007202 */ /* 0x000fe40000000f00 */
[----:B------:R-:W-:Y:S02]  /*68b0*/  PRMT R171, R93, 0x5410, R94 ;  /* 0x000054105dab7816 */ /* 0x000fe4000000005e */
[----:B------:R-:W-:Y:S02]  /*68c0*/  PRMT R169, R89, 0x5410, R88 ;  /* 0x0000541059a97816 */ /* 0x000fe40000000058 */
[----:B------:R-:W-:Y:S01]  /*68d0*/  PRMT R170, R3, 0x5410, R0 ;  /* 0x0000541003aa7816 */ /* 0x000fe20000000000 */
[----:B------:R-:W-:Y:S06]  /*68e0*/  @!P2 BRA `(.L_x_682) ;  /* 0x000000000004a947 */ /* 0x000fec0003800000 */
[----:B------:R-:W-:Y:S01]  /*68f0*/  BPT.TRAP 0x1 ;  /* 0x000000040000795c */ /* 0x000fe20000300000 */
.L_x_682:
[----:B------:R-:W-:Y:S01]  /*6900*/  IMAD R3, R16, 0x8, R2 ;  /* 0x0000000810037824 */ /* 0x000fe200078e0202 */
[----:B------:R-:W-:Y:S01]  /*6910*/  SHF.L.U32 R0, R184, 0x1f, RZ ;  /* 0x0000001fb8007819 */ /* 0x000fe200000006ff */
[----:B------:R-:W0:Y:S01]  /*6920*/  LDC R147, c[0x0][0x2f4] ;  /* 0x0000bd00ff937b82 */ /* 0x000e220000000800 */
[----:B------:R-:W-:Y:S01]  /*6930*/  BSSY B1, `(.L_x_683) ;  /* 0x0000005000017945 */ /* 0x000fe20003800000 */
[----:B------:R-:W-:Y:S01]  /*6940*/  IMAD.MOV.U32 R127, RZ, RZ, R92 ;  /* 0x000000ffff7f7224 */ /* 0x000fe200078e005c */
[----:B------:R-:W1:Y:S05]  /*6950*/  SYNCS.PHASECHK.TRANS64.TRYWAIT P5, [R3+URZ+0x34890], R0 ;  /* 0x03489000030075a7 */ /* 0x000e6a00080a017f */
[----:B------:R-:W2:Y:S01]  /*6960*/  LDC.64 R128, c[0x0][0x300] ;  /* 0x0000c000ff807b82 */ /* 0x000ea20000000a00 */
[----:B-1----:R-:W-:Y:S05]  /*6970*/  @!P5 BRA `(.L_x_684) ;  /* 0x0000019c0014d947 */ /* 0x002fea0003800000 */
.L_x_979:
[----:B------:R-:W-:Y:S05]  /*6980*/  BSYNC B1 ;  /* 0x0000000000017941 */ /* 0x000fea0003800000 */
.L_x_683:
[----:B------:R-:W-:Y:S01]  /*6990*/  BSSY B1, `(.L_x_685) ;  /* 0x0000182000017945 */ /* 0x000fe20003800000 */
[----:B0-----:R-:W-:-:S03]  /*69a0*/  IADD3 R148, -R122, R147, RZ ;  /* 0x000000937a947210 */ /* 0x001fc60007ffe1ff */
[----:B------:R-:W-:Y:S05]  /*69b0*/  @P4 BRA `(.L_x_686) ;  /* 0x0000001400fc4947 */ /* 0x000fea0003800000 */
[----:B------:R-:W-:Y:S01]  /*69c0*/  ISETP.NE.AND P4, PT, R14, RZ, PT ;  /* 0x000000ff0e00720c */ /* 0x000fe20003f85270 */
[-C--:B--2---:R-:W-:Y:S01]  /*69d0*/  IMAD R156, R145, R128.reuse, RZ ;  /* 0x00000080919c7224 */ /* 0x084fe200078e02ff */
[----:B------:R-:W-:Y:S01]  /*69e0*/  BSSY B2, `(.L_x_687) ;  /* 0x0000082000027945 */ /* 0x000fe20003800000 */
[----:B------:R-:W-:-:S04]  /*69f0*/  IMAD.WIDE.U32 R132, R17, R128, R126 ;  /* 0x0000008011847225 */ /* 0x000fc800078e007e */
[----:B------:R-:W-:-:S04]  /*6a00*/  IMAD R156, R17, R129, R156 ;  /* 0x00000081119c7224 */ /* 0x000fc800078e029c */
[----:B------:R-:W-:Y:S02]  /*6a10*/  IMAD.IADD R156, R156, 0x1, R133 ;  /* 0x000000019c9c7824 */ /* 0x000fe400078e0285 */
[----:B------:R-:W-:Y:S05]  /*6a20*/  @!P4 BRA `(.L_x_688) ;  /* 0x0000000400f4c947 */ /* 0x000fea0003800000 */
[----:B------:R-:W-:Y:S01]  /*6a30*/  SEL R88, R122, R148, !P0 ;  /* 0x000000947a587207 */ /* 0x000fe20004000000 */
[----:B------:R-:W-:Y:S01]  /*6a40*/  BSSY B3, `(.L_x_689) ;  /* 0x000006f000037945 */ /* 0x000fe20003800000 */
[----:B------:R-:W-:Y:S02]  /*6a50*/  ISETP.GE.AND P4, PT, R18, R117, PT ;  /* 0x000000751200720c */ /* 0x000fe40003f86270 */
[----:B------:R-:W-:-:S04]  /*6a60*/  SHF.R.S32.HI R89, RZ, 0x1f, R88 ;  /* 0x0000001fff597819 */ /* 0x000fc80000011458 */
[----:B------:R-:W-:-:S04]  /*6a70*/  LEA.HI R89, R89, R88, RZ, 0x4 ;  /* 0x0000005859597211 */ /* 0x000fc800078f20ff */
[----:B------:R-:W-:-:S04]  /*6a80*/  LEA.HI.SX32 R160, R89, R114, 0x1c ;  /* 0x0000007259a07211 */ /* 0x000fc800078fe2ff */
[----:B------:R-:W-:-:S04]  /*6a90*/  SHF.R.S32.HI R88, RZ, 0x1f, R160 ;  /* 0x0000001fff587819 */ /* 0x000fc800000114a0 */
[----:B------:R-:W-:Y:S02]  /*6aa0*/  LEA.HI R88, R88, R160, RZ, 0x3 ;  /* 0x000000a058587211 */ /* 0x000fe400078f18ff */
[----:B------:R-:W-:-:S03]  /*6ab0*/  SHF.L.U32 R160, R160, 0x3, RZ ;  /* 0x00000003a0a07819 */ /* 0x000fc600000006ff */
[----:B------:R-:W-:Y:S01]  /*6ac0*/  IMAD.SHL.U32 R88, R88, 0x400, RZ ;  /* 0x0000040058587824 */ /* 0x000fe200078e00ff */
[----:B------:R-:W-:-:S04]  /*6ad0*/  LOP3.LUT R89, R191, 0x38, R160, 0xf8, !PT ;  /* 0x00000038bf597812 */ /* 0x000fc800078ef8a0 */
[----:B------:R-:W-:Y:S02]  /*6ae0*/  LOP3.LUT R88, R88, 0x7fffe000, RZ, 0xc0, !PT ;  /* 0x7fffe00058587812 */ /* 0x000fe400078ec0ff */
[----:B------:R-:W-:-:S03]  /*6af0*/  LOP3.LUT R89, R89, R193, RZ, 0x3c, !PT ;  /* 0x000000c159597212 */ /* 0x000fc600078e3cff */
[----:B------:R-:W-:-:S04]  /*6b00*/  IMAD R88, R192, 0x200, R88 ;  /* 0x00000200c0587824 */ /* 0x000fc800078e0258 */
[----:B------:R-:W-:-:S04]  /*6b10*/  IMAD.IADD R88, R88, 0x1, R89 ;  /* 0x0000000158587824 */ /* 0x000fc800078e0259 */
[C---:B------:R-:W-:Y:S02]  /*6b20*/  IMAD R92, R16.reuse, 0x6000, R88 ;  /* 0x00006000105c7824 */ /* 0x040fe400078e0258 */
[----:B------:R-:W-:Y:S02]  /*6b30*/  IMAD R88, R16, 0x6000, R143 ;  /* 0x0000600010587824 */ /* 0x000fe400078e028f */
[----:B------:R-:W-:-:S03]  /*6b40*/  IMAD R92, R92, 0x2, R2 ;  /* 0x000000025c5c7824 */ /* 0x000fc600078e0202 */
[----:B------:R-:W-:-:S03]  /*6b50*/  LEA R88, R88, R2, 0x1 ;  /* 0x0000000258587211 */ /* 0x000fc600078e08ff */
[----:B------:R-:W0:Y:S04]  /*6b60*/  LDS.128 R92, [R92+0x1c400] ;  /* 0x01c400005c5c7984 */ /* 0x000e280000000c00 */
[----:B------:R-:W2:Y:S01]  /*6b70*/  LDS.128 R88, [R88+0x1c400] ;  /* 0x01c4000058587984 */ /* 0x000ea20000000c00 */
[----:B------:R-:W-:Y:S05]  /*6b80*/  @P4 BRA `(.L_x_690) ;  /* 0x0000000400684947 */ /* 0x000fea0003800000 */
[----:B0-----:R-:W-:Y:S01]  /*6b90*/  IMAD.MOV.U32 R163, RZ, RZ, R93 ;  /* 0x000000ffffa37224 */ /* 0x001fe200078e005d */
[----:B--2---:R-:W-:Y:S01]  /*6ba0*/  MOV R162, R89 ;  /* 0x0000005900a27202 */ /* 0x004fe20000000f00 */
[----:B------:R-:W-:Y:S01]  /*6bb0*/  HADD2.F32 R161, -RZ, R161.H0_H0 ;  /* 0x200000a1ffa17230 */ /* 0x000fe20000004100 */
[--C-:B------:R-:W-:Y:S01]  /*6bc0*/  SHF.R.U64 R48, R48, 0x10, R49.reuse ;  /* 0x0000001030307819 */ /* 0x100fe20000001231 */
[----:B------:R-:W-:Y:S01]  /*6bd0*/  HADD2.F32 R164, -RZ, R164.H0_H0 ;  /* 0x200000a4ffa47230 */ /* 0x000fe20000004100 */
[----:B------:R-:W-:Y:S01]  /*6be0*/  SHF.R.U32.HI R49, RZ, 0x10, R49 ;  /* 0x00000010ff317819 */ /* 0x000fe20000011631 */
[----:B------:R-:W-:Y:S01]  /*6bf0*/  HADD2.F32 R89, -RZ, R163.H0_H0 ;  /* 0x200000a3ff597230 */ /* 0x000fe20000004100 */
[----:B------:R-:W-:Y:S01]  /*6c00*/  SHF.R.U64 R50, R50, 0x10, R51 ;  /* 0x0000001032327819 */ /* 0x000fe20000001233 */
[----:B------:R-:W-:Y:S02]  /*6c10*/  HADD2.F32 R165, -RZ, R162.H0_H0 ;  /* 0x200000a2ffa57230 */ /* 0x000fe40000004100 */
[----:B------:R-:W-:-:S02]  /*6c20*/  HADD2.F32 R49, -RZ, R49.H0_H0 ;  /* 0x20000031ff317230 */ /* 0x000fc40000004100 */
[-C--:B------:R-:W-:Y:S01]  /*6c30*/  FMUL.FTZ R93, R89, R161.reuse ;  /* 0x000000a1595d7220 */ /* 0x080fe20000410000 */
[----:B------:R-:W-:Y:S02]  /*6c40*/  HADD2.F32 R50, -RZ, R50.H0_H0 ;  /* 0x20000032ff327230 */ /* 0x000fe40000004100 */
[C---:B------:R-:W-:Y:S01]  /*6c50*/  FMUL.FTZ R161, R165.reuse, R161 ;  /* 0x000000a1a5a17220 */ /* 0x040fe20000410000 */
[----:B------:R-:W-:-:S03]  /*6c60*/  FFMA.FTZ R93, R165, R164, -R93 ;  /* 0x000000a4a55d7223 */ /* 0x000fc6000001085d */
[----:B------:R-:W-:Y:S01]  /*6c70*/  FFMA.FTZ R89, R89, R164, R161 ;  /* 0x000000a459597223 */ /* 0x000fe200000100a1 */
[--C-:B------:R-:W-:Y:S02]  /*6c80*/  SHF.R.U32.HI R164, RZ, 0x10, R61.reuse ;  /* 0x00000010ffa47819 */ /* 0x100fe4000001163d */
[----:B------:R-:W-:Y:S01]  /*6c90*/  SHF.R.U64 R161, R60, 0x10, R61 ;  /* 0x000000103ca17819 */ /* 0x000fe2000000123d */
[----:B------:R-:W-:Y:S02]  /*6ca0*/  HADD2.F32 R60, -RZ, R163.H1_H1 ;  /* 0x300000a3ff3c7230 */ /* 0x000fe40000004100 */
[----:B------:R-:W-:Y:S02]  /*6cb0*/  HADD2.F32 R164, -RZ, R164.H0_H0 ;  /* 0x200000a4ffa47230 */ /* 0x000fe40000004100 */
[----:B------:R-:W-:Y:S02]  /*6cc0*/  HADD2.F32 R61, -RZ, R162.H1_H1 ;  /* 0x300000a2ff3d7230 */ /* 0x000fe40000004100 */
[----:B------:R-:W-:-:S02]  /*6cd0*/  HADD2.F32 R161, -RZ, R161.H0_H0 ;  /* 0x200000a1ffa17230 */ /* 0x000fc40000004100 */
[-C--:B------:R-:W-:Y:S01]  /*6ce0*/  FMUL.FTZ R162, R60, R164.reuse ;  /* 0x000000a43ca27220 */ /* 0x080fe20000410000 */
[----:B------:R-:W-:-:S03]  /*6cf0*/  FMUL.FTZ R164, R61, R164 ;  /* 0x000000a43da47220 */ /* 0x000fc60000410000 */
[-C--:B------:R-:W-:Y:S01]  /*6d00*/  FFMA.FTZ R61, R61, R49.reuse, -R162 ;  /* 0x000000313d3d7223 */ /* 0x080fe200000108a2 */
[----:B------:R-:W-:Y:S02]  /*6d10*/  HADD2.F32 R162, -RZ, R179.H0_H0 ;  /* 0x200000b3ffa27230 */ /* 0x000fe40000004100 */
[----:B------:R-:W-:Y:S01]  /*6d20*/  FFMA.FTZ R49, R60, R49, R164 ;  /* 0x000000313c317223 */ /* 0x000fe200000100a4 */
[----:B------:R-:W-:Y:S02]  /*6d30*/  IMAD.MOV.U32 R60, RZ, RZ, R91 ;  /* 0x000000ffff3c7224 */ /* 0x000fe400078e005b */
[----:B------:R-:W-:Y:S01]  /*6d40*/  HADD2.F32 R164, -RZ, R181.H0_H0 ;  /* 0x200000b5ffa47230 */ /* 0x000fe20000004100 */
[----:B------:R-:W-:Y:S01]  /*6d50*/  F2FP.F16.F32.PACK_AB R61, R61, R93 ;  /* 0x0000005d3d3d723e */ /* 0x000fe200000000ff */
[----:B------:R-:W-:Y:S01]  /*6d60*/  HADD2.F32 R91, -RZ, R95.H0_H0 ;  /* 0x2000005fff5b7230 */ /* 0x000fe20000004100 */
[----:B------:R-:W-:Y:S01]  /*6d70*/  F2FP.F16.F32.PACK_AB R49, R49, R89 ;  /* 0x000000593131723e */ /* 0x000fe200000000ff */
[--C-:B------:R-:W-:Y:S01]  /*6d80*/  HADD2.F32 R163, -RZ, R60.reuse.H0_H0 ;  /* 0x2000003cffa37230 */ /* 0x100fe20000004100 */
[----:B------:R-:W-:Y:S01]  /*6d90*/  MOV R89, R61 ;  /* 0x0000003d00597202 */ /* 0x000fe20000000f00 */
[----:B------:R-:W-:-:S02]  /*6da0*/  HADD2.F32 R60, -RZ, R60.H1_H1 ;  /* 0x3000003cff3c7230 */ /* 0x000fc40000004100 */
[----:B------:R-:W-:Y:S01]  /*6db0*/  FMUL.FTZ R165, R91, R164 ;  /* 0x000000a45ba57220 */ /* 0x000fe20000410000 */
[----:B------:R-:W-:-:S03]  /*6dc0*/  IMAD.MOV.U32 R93, RZ, RZ, R49 ;  /* 0x000000ffff5d7224 */ /* 0x000fc600078e0031 */
[C---:B------:R-:W-:Y:S01]  /*6dd0*/  FFMA.FTZ R165, R163.reuse, R162, -R165 ;  /* 0x000000a2a3a57223 */ /* 0x040fe200000108a5 */
[----:B------:R-:W-:Y:S01]  /*6de0*/  FMUL.FTZ R163, R163, R164 ;  /* 0x000000a4a3a37220 */ /* 0x000fe20000410000 */
[----:B------:R-:W-:-:S03]  /*6df0*/  HADD2.F32 R164, -RZ, R181.H1_H1 ;  /* 0x300000b5ffa47230 */ /* 0x000fc60000004100 */
[----:B------:R-:W-:Y:S01]  /*6e00*/  FFMA.FTZ R163, R91, R162, R163 ;  /* 0x000000a25ba37223 */ /* 0x000fe200000100a3 */
[----:B------:R-:W-:Y:S02]  /*6e10*/  SHF.R.U32.HI R91, RZ, 0x10, R51 ;  /* 0x00000010ff5b7819 */ /* 0x000fe40000011633 */
[--C-:B------:R-:W-:Y:S01]  /*6e20*/  SHF.R.U64 R51, R62, 0x10, R63.reuse ;  /* 0x000000103e337819 */ /* 0x100fe2000000123f */
[----:B------:R-:W-:Y:S01]  /*6e30*/  HADD2.F32 R62, -RZ, R95.H1_H1 ;  /* 0x3000005fff3e7230 */ /* 0x000fe20000004100 */
[----:B------:R-:W-:Y:S01]  /*6e40*/  SHF.R.U32.HI R63, RZ, 0x10, R63 ;  /* 0x00000010ff3f7819 */ /* 0x000fe2000001163f */
[----:B------:R-:W-:Y:S02]  /*6e50*/  HADD2.F32 R95, -RZ, R91.H0_H0 ;  /* 0x2000005bff5f7230 */ /* 0x000fe40000004100 */
[----:B------:R-:W-:Y:S02]  /*6e60*/  HADD2.F32 R51, -RZ, R51.H0_H0 ;  /* 0x20000033ff337230 */ /* 0x000fe40000004100 */
[----:B------:R-:W-:-:S05]  /*6e70*/  HADD2.F32 R63, -RZ, R63.H0_H0 ;  /* 0x2000003fff3f7230 */ /* 0x000fca0000004100 */
[----:B------:R-:W-:-:S04]  /*6e80*/  FMUL.FTZ R91, R62, R63 ;  /* 0x0000003f3e5b7220 */ /* 0x000fc80000410000 */
[C---:B------:R-:W-:Y:S01]  /*6e90*/  FFMA.FTZ R91, R60.reuse, R95, -R91 ;  /* 0x0000005f3c5b7223 */ /* 0x040fe2000001085b */
[----:B------:R-:W-:Y:S01]  /*6ea0*/  FMUL.FTZ R60, R60, R63 ;  /* 0x0000003f3c3c7220 */ /* 0x000fe20000410000 */
[----:B------:R-:W-:-:S03]  /*6eb0*/  HADD2.F32 R63, -RZ, R179.H1_H1 ;  /* 0x300000b3ff3f7230 */ /* 0x000fc60000004100 */
[----:B------:R-:W-:Y:S01]  /*6ec0*/  FFMA.FTZ R60, R62, R95, R60 ;  /* 0x0000005f3e3c7223 */ /* 0x000fe2000001003c */
[----:B------:R-:W-:Y:S01]  /*6ed0*/  HADD2.F32 R62, -RZ, R92.H0_H0 ;  /* 0x2000005cff3e7230 */ /* 0x000fe20000004100 */
[----:B------:R-:W-:Y:S01]  /*6ee0*/  F2FP.F16.F32.PACK_AB R91, R91, R165 ;  /* 0x000000a55b5b723e */ /* 0x000fe200000000ff */
[--C-:B------:R-:W-:Y:S02]  /*6ef0*/  HADD2.F32 R95, -RZ, R88.reuse.H0_H0 ;  /* 0x20000058ff5f7230 */ /* 0x100fe40000004100 */
[----:B------:R-:W-:Y:S02]  /*6f00*/  HADD2.F32 R88, -RZ, R88.H1_H1 ;  /* 0x30000058ff587230 */ /* 0x000fe40000004100 */
[-C--:B------:R-:W-:Y:S01]  /*6f10*/  FMUL.FTZ R162, R62, R164.reuse ;  /* 0x000000a43ea27220 */ /* 0x080fe20000410000 */
[----:B------:R-:W-:Y:S01]  /*6f20*/  F2FP.F16.F32.PACK_AB R60, R60, R163 ;  /* 0x000000a33c3c723e */ /* 0x000fe200000000ff */
[C---:B------:R-:W-:Y:S02]  /*6f30*/  FMUL.FTZ R164, R95.reuse, R164 ;  /* 0x000000a45fa47220 */ /* 0x040fe40000410000 */
[----:B------:R-:W-:-:S02]  /*6f40*/  FFMA.FTZ R162, R95, R63, -R162 ;  /* 0x0000003f5fa27223 */ /* 0x000fc400000108a2 */
[----:B------:R-:W-:Y:S01]  /*6f50*/  FFMA.FTZ R164, R62, R63, R164 ;  /* 0x0000003f3ea47223 */ /* 0x000fe200000100a4 */
[----:B------:R-:W-:Y:S02]  /*6f60*/  HADD2.F32 R62, -RZ, R92.H1_H1 ;  /* 0x3000005cff3e7230 */ /* 0x000fe40000004100 */
[----:B------:R-:W-:Y:S02]  /*6f70*/  HADD2.F32 R63, -RZ, R48.H0_H0 ;  /* 0x20000030ff3f7230 */ /* 0x000fe40000004100 */
[--C-:B------:R-:W-:Y:S02]  /*6f80*/  HADD2.F32 R92, -RZ, R90.reuse.H0_H0 ;  /* 0x2000005aff5c7230 */ /* 0x100fe40000004100 */
[-C--:B------:R-:W-:Y:S01]  /*6f90*/  FMUL.FTZ R48, R62, R161.reuse ;  /* 0x000000a13e307220 */ /* 0x080fe20000410000 */
[C---:B------:R-:W-:Y:S01]  /*6fa0*/  FMUL.FTZ R161, R88.reuse, R161 ;  /* 0x000000a158a17220 */ /* 0x040fe20000410000 */
[----:B------:R-:W-:Y:S02]  /*6fb0*/  HADD2.F32 R90, -RZ, R90.H1_H1 ;  /* 0x3000005aff5a7230 */ /* 0x000fe40000004100 */
[-C--:B------:R-:W-:Y:S01]  /*6fc0*/  FFMA.FTZ R48, R88, R63.reuse, -R48 ;  /* 0x0000003f58307223 */ /* 0x080fe20000010830 */
[----:B------:R-:W-:Y:S01]  /*6fd0*/  FFMA.FTZ R62, R62, R63, R161 ;  /* 0x0000003f3e3e7223 */ /* 0x000fe200000100a1 */
[----:B------:R-:W-:-:S02]  /*6fe0*/  HADD2.F32 R161, -RZ, R180.H1_H1 ;  /* 0x300000b4ffa17230 */ /* 0x000fc40000004100 */
[----:B------:R-:W-:Y:S01]  /*6ff0*/  HADD2.F32 R63, -RZ, R94.H0_H0 ;  /* 0x2000005eff3f7230 */ /* 0x000fe20000004100 */
[----:B------:R-:W-:Y:S01]  /*7000*/  F2FP.F16.F32.PACK_AB R48, R48, R162 ;  /* 0x000000a23030723e */ /* 0x000fe200000000ff */
[----:B------:R-:W-:Y:S01]  /*7010*/  HADD2.F32 R88, -RZ, R178.H1_H1 ;  /* 0x300000b2ff587230 */ /* 0x000fe20000004100 */
[----:B------:R-:W-:Y:S01]  /*7020*/  F2FP.F16.F32.PACK_AB R62, R62, R164 ;  /* 0x000000a43e3e723e */ /* 0x000fe200000000ff */
[----:B------:R-:W-:Y:S02]  /*7030*/  HADD2.F32 R94, -RZ, R94.H1_H1 ;  /* 0x3000005eff5e7230 */ /* 0x000fe40000004100 */
[-C--:B------:R-:W-:Y:S01]  /*7040*/  FMUL.FTZ R95, R63, R161.reuse ;  /* 0x000000a13f5f7220 */ /* 0x080fe20000410000 */
[----:B------:R-:W-:-:S03]  /*7050*/  FMUL.FTZ R161, R92, R161 ;  /* 0x000000a15ca17220 */ /* 0x000fc60000410000 */
[-C--:B------:R-:W-:Y:S01]  /*7060*/  FFMA.FTZ R95, R92, R88.reuse, -R95 ;  /* 0x000000585c5f7223 */ /* 0x080fe2000001085f */
[----:B------:R-:W-:Y:S01]  /*7070*/  FFMA.FTZ R161, R63, R88, R161 ;  /* 0x000000583fa17223 */ /* 0x000fe200000100a1 */
[-C--:B------:R-:W-:Y:S01]  /*7080*/  FMUL.FTZ R63, R94, R51.reuse ;  /* 0x000000335e3f7220 */ /* 0x080fe20000410000 */
[C---:B------:R-:W-:Y:S01]  /*7090*/  FMUL.FTZ R51, R90.reuse, R51 ;  /* 0x000000335a337220 */ /* 0x040fe20000410000 */
[----:B------:R-:W-:Y:S02]  /*70a0*/  IMAD.MOV.U32 R88, RZ, RZ, R48 ;  /* 0x000000ffff587224 */ /* 0x000fe400078e0030 */
[-C--:B------:R-:W-:Y:S01]  /*70b0*/  FFMA.FTZ R63, R90, R50.reuse, -R63 ;  /* 0x000000325a3f7223 */ /* 0x080fe2000001083f */
[----:B------:R-:W-:Y:S01]  /*70c0*/  FFMA.FTZ R51, R94, R50, R51 ;  /* 0x000000325e337223 */ /* 0x000fe20000010033 */
[----:B------:R-:W-:-:S03]  /*70d0*/  IMAD.MOV.U32 R92, RZ, RZ, R62 ;  /* 0x000000ffff5c7224 */ /* 0x000fc600078e003e */
[----:B------:R-:W-:Y:S01]  /*70e0*/  F2FP.F16.F32.PACK_AB R63, R63, R95 ;  /* 0x0000005f3f3f723e */ /* 0x000fe200000000ff */
[----:B------:R-:W-:Y:S01]  /*70f0*/  IMAD.MOV.U32 R95, RZ, RZ, R60 ;  /* 0x000000ffff5f7224 */ /* 0x000fe200078e003c */
[----:B------:R-:W-:Y:S02]  /*7100*/  F2FP.F16.F32.PACK_AB R51, R51, R161 ;  /* 0x000000a13333723e */ /* 0x000fe400000000ff */
[----:B------:R-:W-:-:S03]  /*7110*/  MOV R90, R63 ;  /* 0x0000003f005a7202 */ /* 0x000fc60000000f00 */
[----:B------:R-:W-:-:S07]  /*7120*/  IMAD.MOV.U32 R94, RZ, RZ, R51 ;  /* 0x000000ffff5e7224 */ /* 0x000fce00078e0033 */
.L_x_690:
[----:B------:R-:W-:Y:S05]  /*7130*/  BSYNC B3 ;  /* 0x0000000000037941 */ /* 0x000fea0003800000 */
.L_x_689:
[----:B------:R-:W-:-:S13]  /*7140*/  ISETP.GE.AND P4, PT, R160, R147, PT ;  /* 0x00000093a000720c */ /* 0x000fda0003f86270 */
[--C-:B------:R-:W-:Y:S02]  /*7150*/  @!P4 SHF.R.S32.HI R51, RZ, 0x1f, R160.reuse ;  /* 0x0000001fff33c819 */ /* 0x100fe400000114a0 */
[----:B------:R-:W-:-:S04]  /*7160*/  @!P4 IADD3 R160, P5, P6, R102, R132, R160 ;  /* 0x0000008466a0c210 */ /* 0x000fc80007ebe0a0 */
[----:B------:R-:W-:Y:S02]  /*7170*/  @!P4 IADD3.X R51, R97, R156, R51, P5, P6 ;  /* 0x0000009c6133c210 */ /* 0x000fe40002fec433 */
[----:B------:R-:W-:-:S04]  /*7180*/  IADD3 R49, P5, P6, R102, R132, R27 ;  /* 0x0000008466317210 */ /* 0x000fc80007ebe01b */
[----:B------:R-:W-:Y:S02]  /*7190*/  IADD3.X R50, R97, R156, R13, P5, P6 ;  /* 0x0000009c61327210 */ /* 0x000fe40002fec40d */
[----:B------:R-:W-:-:S04]  /*71a0*/  LEA R48, P5, R49, R120, 0x1 ;  /* 0x0000007831307211 */ /* 0x000fc800078a08ff */
[----:B------:R-:W-:Y:S02]  /*71b0*/  LEA.HI.X R49, R49, R121, R50, 0x1, P5 ;  /* 0x0000007931317211 */ /* 0x000fe400028f0c32 */
[----:B------:R-:W-:-:S03]  /*71c0*/  @!P4 LEA R50, P5, R160, R120, 0x1 ;  /* 0x00000078a032c211 */ /* 0x000fc600078a08ff */
[----:B--2---:R2:W-:Y:S01]  /*71d0*/  STG.E.128 desc[UR42][R48.64], R88 ;  /* 0x0000005830007986 */ /* 0x0045e2000c101d2a */
[----:B------:R-:W-:-:S05]  /*71e0*/  @!P4 LEA.HI.X R51, R160, R121, R51, 0x1, P5 ;  /* 0x00000079a033c211 */ /* 0x000fca00028f0c33 */
[----:B0-----:R2:W-:Y:S04]  /*71f0*/  @!P4 STG.E.128 desc[UR42][R50.64], R92 ;  /* 0x0000005c3200c986 */ /* 0x0015e8000c101d2a */
.L_x_688:
[----:B------:R-:W-:Y:S05]  /*7200*/  BSYNC B2 ;  /* 0x0000000000027941 */ /* 0x000fea0003800000 */
.L_x_687:
[----:B------:R-:W-:Y:S01]  /*7210*/  ISETP.NE.AND P4, PT, R10, RZ, PT ;  /* 0x000000ff0a00720c */ /* 0x000fe20003f85270 */
[----:B------:R-:W-:-:S12]  /*7220*/  BSSY B2, `(.L_x_691) ;  /* 0x0000080000027945 */ /* 0x000fd80003800000 */
[----:B------:R-:W-:Y:S05]  /*7230*/  @!P4 BRA `(.L_x_692) ;  /* 0x0000000400f8c947 */ /* 0x000fea0003800000 */
[----:B--2---:R-:W-:Y:S01]  /*7240*/  SEL R48, R122, R148, !P1 ;  /* 0x000000947a307207 */ /* 0x004fe20004800000 */
[----:B------:R-:W-:Y:S01]  /*7250*/  BSSY B3, `(.L_x_693) ;  /* 0x000007a000037945 */ /* 0x000fe20003800000 */
[----:B------:R-:W-:Y:S02]  /*7260*/  IADD3 R60, P4, P5, R102, R132, R21 ;  /* 0x00000084663c7210 */ /* 0x000fe40007d9e015 */
[----:B------:R-:W-:Y:S02]  /*7270*/  SHF.R.S32.HI R49, RZ, 0x1f, R48 ;  /* 0x0000001fff317819 */ /* 0x000fe40000011430 */
[----:B------:R-:W-:Y:S02]  /*7280*/  IADD3.X R61, R97, R156, R12, P4, P5 ;  /* 0x0000009c613d7210 */ /* 0x000fe400027ea40c */
[----:B------:R-:W-:-:S04]  /*7290*/  LEA.HI R48, R49, R48, RZ, 0x4 ;  /* 0x0000003031307211 */ /* 0x000fc800078f20ff */
[----:B------:R-:W-:-:S04]  /*72a0*/  LEA.HI.SX32 R48, R48, R26, 0x1c ;  /* 0x0000001a30307211 */ /* 0x000fc800078fe2ff */
[----:B------:R-:W-:-:S04]  /*72b0*/  SHF.L.U32 R49, R48, 0x3, RZ ;  /* 0x0000000330317819 */ /* 0x000fc800000006ff */
[----:B------:R-:W-:-:S13]  /*72c0*/  ISETP.GE.AND P4, PT, R49, R147, PT ;  /* 0x000000933100720c */ /* 0x000fda0003f86270 */
[--C-:B------:R-:W-:Y:S02]  /*72d0*/  @!P4 SHF.R.S32.HI R51, RZ, 0x1f, R49.reuse ;  /* 0x0000001fff33c819 */ /* 0x100fe40000011431 */
[--C-:B------:R-:W-:Y:S02]  /*72e0*/  @!P4 IADD3 R50, P5, P6, R102, R132, R49.reuse ;  /* 0x000000846632c210 */ /* 0x100fe40007ebe031 */
[----:B------:R-:W-:Y:S02]  /*72f0*/  LOP3.LUT R49, R191, 0x38, R49, 0xf8, !PT ;  /* 0x00000038bf317812 */ /* 0x000fe400078ef831 */
[----:B------:R-:W-:Y:S02]  /*7300*/  @!P4 IADD3.X R51, R97, R156, R51, P5, P6 ;  /* 0x0000009c6133c210 */ /* 0x000fe40002fec433 */
[----:B------:R-:W-:Y:S02]  /*7310*/  LEA R88, P5, R60, R120, 0x1 ;  /* 0x000000783c587211 */ /* 0x000fe400078a08ff */
[----:B------:R-:W-:-:S02]  /*7320*/  LOP3.LUT R49, R49, R193, RZ, 0x3c, !PT ;  /* 0x000000c131317212 */ /* 0x000fc400078e3cff */
[----:B------:R-:W-:Y:S02]  /*7330*/  LEA.HI.X R89, R60, R121, R61, 0x1, P5 ;  /* 0x000000793c597211 */ /* 0x000fe400028f0c3d */
[----:B------:R-:W-:-:S04]  /*7340*/  @!P4 LEA R90, P5, R50, R120, 0x1 ;  /* 0x00000078325ac211 */ /* 0x000fc800078a08ff */
[----:B------:R-:W-:Y:S02]  /*7350*/  @!P4 LEA.HI.X R91, R50, R121, R51, 0x1, P5 ;  /* 0x00000079325bc211 */ /* 0x000fe400028f0c33 */
[----:B------:R-:W-:Y:S02]  /*7360*/  SHF.R.S32.HI R50, RZ, 0x1f, R48 ;  /* 0x0000001fff327819 */ /* 0x000fe40000011430 */
[----:B------:R-:W-:Y:S02]  /*7370*/  ISETP.GE.AND P5, PT, R101, R117, PT ;  /* 0x000000756500720c */ /* 0x000fe40003fa6270 */
[----:B------:R-:W-:-:S05]  /*7380*/  LEA.HI R48, R50, R48, RZ, 0x3 ;  /* 0x0000003032307211 */ /* 0x000fca00078f18ff */
[----:B------:R-:W-:-:S05]  /*7390*/  IMAD.SHL.U32 R48, R48, 0x400, RZ ;  /* 0x0000040030307824 */ /* 0x000fca00078e00ff */
[----:B------:R-:W-:-:S05]  /*73a0*/  LOP3.LUT R48, R48, 0x7fffe000, RZ, 0xc0, !PT ;  /* 0x7fffe00030307812 */ /* 0x000fca00078ec0ff */
[----:B------:R-:W-:-:S05]  /*73b0*/  IMAD R48, R192, 0x200, R48 ;  /* 0x00000200c0307824 */ /* 0x000fca00078e0230 */
[----:B------:R-:W-:Y:S01]  /*73c0*/  IADD3 R49, R48, R49, RZ ;  /* 0x0000003130317210 */ /* 0x000fe20007ffe0ff */
[----:B------:R-:W-:-:S04]  /*73d0*/  IMAD R48, R16, 0x6000, R142 ;  /* 0x0000600010307824 */ /* 0x000fc800078e028e */
[----:B------:R-:W-:Y:S02]  /*73e0*/  IMAD R60, R16, 0x6000, R49 ;  /* 0x00006000103c7824 */ /* 0x000fe400078e0231 */
[--C-:B------:R-:W-:Y:S02]  /*73f0*/  IMAD R48, R48, 0x2, R2.reuse ;  /* 0x0000000230307824 */ /* 0x100fe400078e0202 */
[----:B------:R-:W-:-:S04]  /*7400*/  IMAD R60, R60, 0x2, R2 ;  /* 0x000000023c3c7824 */ /* 0x000fc800078e0202 */
[----:B------:R-:W0:Y:S04]  /*7410*/  LDS.128 R48, [R48+0x1c400] ;  /* 0x01c4000030307984 */ /* 0x000e280000000c00 */
[----:B------:R-:W2:Y:S01]  /*7420*/  LDS.128 R60, [R60+0x1c400] ;  /* 0x01c400003c3c7984 */ /* 0x000ea20000000c00 */
[----:B------:R-:W-:Y:S05]  /*7430*/  @P5 BRA `(.L_x_694) ;  /* 0x00000004006c5947 */ /* 0x000fea0003800000 */
[----:B--2---:R-:W-:Y:S01]  /*7440*/  MOV R94, R61 ;  /* 0x0000003d005e7202 */ /* 0x004fe20000000f00 */
[----:B0-----:R-:W-:Y:S01]  /*7450*/  IMAD.MOV.U32 R61, RZ, RZ, R49 ;  /* 0x000000ffff3d7224 */ /* 0x001fe200078e0031 */
[----:B------:R-:W-:Y:S01]  /*7460*/  SHF.R.U64 R56, R56, 0x10, R57 ;  /* 0x0000001038387819 */ /* 0x000fe20000001239 */
[----:B------:R-:W-:Y:S01]  /*7470*/  HADD2.F32 R95, -RZ, R180.H0_H0 ;  /* 0x200000b4ff5f7230 */ /* 0x000fe20000004100 */
[----:B------:R-:W-:Y:S01]  /*7480*/  SHF.R.U64 R44, R44, 0x10, R45 ;  /* 0x000000102c2c7819 */ /* 0x000fe2000000122d */
[----:B------:R-:W-:Y:S01]  /*7490*/  HADD2.F32 R92, -RZ, R94.H0_H0 ;  /* 0x2000005eff5c7230 */ /* 0x000fe20000004100 */
[----:B------:R-:W-:Y:S01]  /*74a0*/  SHF.R.U64 R58, R58, 0x10, R59 ;  /* 0x000000103a3a7819 */ /* 0x000fe2000000123b */
[--C-:B------:R-:W-:Y:S01]  /*74b0*/  HADD2.F32 R93, -RZ, R61.reuse.H0_H0 ;  /* 0x2000003dff5d7230 */ /* 0x100fe20000004100 */
[----:B------:R-:W-:Y:S01]  /*74c0*/  SHF.R.U64 R46, R46, 0x10, R47 ;  /* 0x000000102e2e7819 */ /* 0x000fe2000000122f */
[----:B------:R-:W-:Y:S02]  /*74d0*/  HADD2.F32 R49, -RZ, R178.H0_H0 ;  /* 0x200000b2ff317230 */ /* 0x000fe40000004100 */
[----:B------:R-:W-:Y:S01]  /*74e0*/  FMUL.FTZ R160, R92, R95 ;  /* 0x0000005f5ca07220 */ /* 0x000fe20000410000 */
[----:B------:R-:W-:-:S02]  /*74f0*/  HADD2.F32 R61, -RZ, R61.H1_H1 ;  /* 0x3000003dff3d7230 */ /* 0x000fc40000004100 */
[C---:B------:R-:W-:Y:S01]  /*7500*/  FMUL.FTZ R95, R93.reuse, R95 ;  /* 0x0000005f5d5f7220 */ /* 0x040fe20000410000 */
[----:B------:R-:W-:Y:S02]  /*7510*/  HADD2.F32 R161, -RZ, R177.H1_H1 ;  /* 0x300000b1ffa17230 */ /* 0x000fe40000004100 */
[-C--:B------:R-:W-:Y:S01]  /*7520*/  FFMA.FTZ R93, R93, R49.reuse, -R160 ;  /* 0x000000315d5d7223 */ /* 0x080fe200000108a0 */
[----:B------:R-:W-:Y:S02]  /*7530*/  HADD2.F32 R56, -RZ, R56.H0_H0 ;  /* 0x20000038ff387230 */ /* 0x000fe40000004100 */
[----:B------:R-:W-:Y:S01]  /*7540*/  FFMA.FTZ R92, R92, R49, R95 ;  /* 0x000000315c5c7223 */ /* 0x000fe2000001005f */
[----:B------:R-:W-:Y:S01]  /*7550*/  SHF.R.U32.HI R95, RZ, 0x10, R57 ;  /* 0x00000010ff5f7819 */ /* 0x000fe20000011639 */
[----:B------:R-:W-:Y:S01]  /*7560*/  HADD2.F32 R49, -RZ, R94.H1_H1 ;  /* 0x3000005eff317230 */ /* 0x000fe20000004100 */
[----:B------:R-:W-:Y:S01]  /*7570*/  SHF.R.U32.HI R94, RZ, 0x10, R45 ;  /* 0x00000010ff5e7819 */ /* 0x000fe2000001162d */
[----:B------:R-:W-:-:S02]  /*7580*/  HADD2.F32 R163, -RZ, R176.H1_H1 ;  /* 0x300000b0ffa37230 */ /* 0x000fc40000004100 */
[----:B------:R-:W-:Y:S02]  /*7590*/  HADD2.F32 R95, -RZ, R95.H0_H0 ;  /* 0x2000005fff5f7230 */ /* 0x000fe40000004100 */
[----:B------:R-:W-:Y:S02]  /*75a0*/  HADD2.F32 R94, -RZ, R94.H0_H0 ;  /* 0x2000005eff5e7230 */ /* 0x000fe40000004100 */
[----:B------:R-:W-:Y:S02]  /*75b0*/  HADD2.F32 R44, -RZ, R44.H0_H0 ;  /* 0x2000002cff2c7230 */ /* 0x000fe40000004100 */
[-C--:B------:R-:W-:Y:S01]  /*75c0*/  FMUL.FTZ R160, R49, R95.reuse ;  /* 0x0000005f31a07220 */ /* 0x080fe20000410000 */
[C---:B------:R-:W-:Y:S01]  /*75d0*/  FMUL.FTZ R95, R61.reuse, R95 ;  /* 0x0000005f3d5f7220 */ /* 0x040fe20000410000 */
[----:B------:R-:W-:Y:S02]  /*75e0*/  HADD2.F32 R57, -RZ, R176.H0_H0 ;  /* 0x200000b0ff397230 */ /* 0x000fe40000004100 */
[-C--:B------:R-:W-:Y:S01]  /*75f0*/  FFMA.FTZ R61, R61, R94.reuse, -R160 ;  /* 0x0000005e3d3d7223 */ /* 0x080fe200000108a0 */
[----:B------:R-:W-:Y:S01]  /*7600*/  FFMA.FTZ R49, R49, R94, R95 ;  /* 0x0000005e31317223 */ /* 0x000fe2000001005f */
[----:B------:R-:W-:-:S02]  /*7610*/  IMAD.MOV.U32 R94, RZ, RZ, R63 ;  /* 0x000000ffff5e7224 */ /* 0x000fc400078e003f */
[----:B------:R-:W-:Y:S01]  /*7620*/  HADD2.F32 R63, -RZ, R51.H0_H0 ;  /* 0x20000033ff3f7230 */ /* 0x000fe20000004100 */
[----:B------:R-:W-:Y:S01]  /*7630*/  F2FP.F16.F32.PACK_AB R61, R61, R93 ;  /* 0x0000005d3d3d723e */ /* 0x000fe200000000ff */
[----:B------:R-:W-:Y:S01]  /*7640*/  HADD2.F32 R160, -RZ, R177.H0_H0 ;  /* 0x200000b1ffa07230 */ /* 0x000fe20000004100 */
[----:B------:R-:W-:Y:S01]  /*7650*/  F2FP.F16.F32.PACK_AB R92, R49, R92 ;  /* 0x0000005c315c723e */ /* 0x000fe200000000ff */
[--C-:B------:R-:W-:Y:S02]  /*7660*/  HADD2.F32 R95, -RZ, R94.reuse.H0_H0 ;  /* 0x2000005eff5f7230 */ /* 0x100fe40000004100 */
[----:B------:R-:W-:Y:S02]  /*7670*/  HADD2.F32 R94, -RZ, R94.H1_H1 ;  /* 0x3000005eff5e7230 */ /* 0x000fe40000004100 */
[----:B------:R-:W-:Y:S02]  /*7680*/  HADD2.F32 R51, -RZ, R51.H1_H1 ;  /* 0x30000033ff337230 */ /* 0x000fe40000004100 */
[-C--:B------:R-:W-:Y:S01]  /*7690*/  FMUL.FTZ R162, R95, R161.reuse ;  /* 0x000000a15fa27220 */ /* 0x080fe20000410000 */
[----:B------:R-:W-:Y:S01]  /*76a0*/  FMUL.FTZ R161, R63, R161 ;  /* 0x000000a13fa17220 */ /* 0x000fe20000410000 */
[----:B------:R-:W-:-:S02]  /*76b0*/  HADD2.F32 R58, -RZ, R58.H0_H0 ;  /* 0x2000003aff3a7230 */ /* 0x000fc40000004100 */
[-C--:B------:R-:W-:Y:S01]  /*76c0*/  FFMA.FTZ R63, R63, R160.reuse, -R162 ;  /* 0x000000a03f3f7223 */ /* 0x080fe200000108a2 */
[----:B------:R-:W-:Y:S01]  /*76d0*/  FFMA.FTZ R161, R95, R160, R161 ;  /* 0x000000a05fa17223 */ /* 0x000fe200000100a1 */
[----:B------:R-:W-:Y:S01]  /*76e0*/  SHF.R.U32.HI R95, RZ, 0x10, R59 ;  /* 0x00000010ff5f7819 */ /* 0x000fe2000001163b */
[----:B------:R-:W-:Y:S01]  /*76f0*/  HADD2.F32 R59, -RZ, R175.H1_H1 ;  /* 0x300000afff3b7230 */ /* 0x000fe20000004100 */
[----:B------:R-:W-:Y:S01]  /*7700*/  SHF.R.U32.HI R160, RZ, 0x10, R47 ;  /* 0x00000010ffa07819 */ /* 0x000fe2000001162f */
[----:B------:R-:W-:Y:S02]  /*7710*/  HADD2.F32 R46, -RZ, R46.H0_H0 ;  /* 0x2000002eff2e7230 */ /* 0x000fe40000004100 */
[----:B------:R-:W-:Y:S02]  /*7720*/  HADD2.F32 R95, -RZ, R95.H0_H0 ;  /* 0x2000005fff5f7230 */ /* 0x000fe40000004100 */
[----:B------:R-:W-:Y:S02]  /*7730*/  HADD2.F32 R160, -RZ, R160.H0_H0 ;  /* 0x200000a0ffa07230 */ /* 0x000fe40000004100 */
[----:B------:R-:W-:-:S02]  /*7740*/  IMAD.MOV.U32 R49, RZ, RZ, R61 ;  /* 0x000000ffff317224 */ /* 0x000fc400078e003d */
[CC--:B------:R-:W-:Y:S01]  /*7750*/  FMUL.FTZ R162, R94.reuse, R95.reuse ;  /* 0x0000005f5ea27220 */ /* 0x0c0fe20000410000 */
[C---:B------:R-:W-:Y:S01]  /*7760*/  FMUL.FTZ R95, R51.reuse, R95 ;  /* 0x0000005f335f7220 */ /* 0x040fe20000410000 */
[----:B------:R-:W-:Y:S02]  /*7770*/  MOV R61, R92 ;  /* 0x0000005c003d7202 */ /* 0x000fe40000000f00 */
[-C--:B------:R-:W-:Y:S01]  /*7780*/  FFMA.FTZ R162, R51, R160.reuse, -R162 ;  /* 0x000000a033a27223 */ /* 0x080fe200000108a2 */
[----:B------:R-:W-:Y:S01]  /*7790*/  FFMA.FTZ R95, R94, R160, R95 ;  /* 0x000000a05e5f7223 */ /* 0x000fe2000001005f */
[----:B------:R-:W-:Y:S02]  /*77a0*/  HADD2.F32 R51, -RZ, R60.H0_H0 ;  /* 0x2000003cff337230 */ /* 0x000fe40000004100 */
[----:B------:R-:W-:Y:S01]  /*77b0*/  HADD2.F32 R94, -RZ, R48.H0_H0 ;  /* 0x20000030ff5e7230 */ /* 0x000fe20000004100 */
[----:B------:R-:W-:Y:S01]  /*77c0*/  F2FP.F16.F32.PACK_AB R63, R162, R63 ;  /* 0x0000003fa23f723e */ /* 0x000fe200000000ff */
[----:B------:R-:W-:-:S02]  /*77d0*/  HADD2.F32 R60, -RZ, R60.H1_H1 ;  /* 0x3000003cff3c7230 */ /* 0x000fc40000004100 */
[-C--:B------:R-:W-:Y:S01]  /*77e0*/  FMUL.FTZ R160, R51, R163.reuse ;  /* 0x000000a333a07220 */ /* 0x080fe20000410000 */
[----:B------:R-:W-:Y:S02]  /*77f0*/  HADD2.F32 R48, -RZ, R48.H1_H1 ;  /* 0x30000030ff307230 */ /* 0x000fe40000004100 */
[----:B------:R-:W-:Y:S01]  /*7800*/  FMUL.FTZ R163, R94, R163 ;  /* 0x000000a35ea37220 */ /* 0x000fe20000410000 */
[----:B------:R-:W-:Y:S01]  /*7810*/  F2FP.F16.F32.PACK_AB R95, R95, R161 ;  /* 0x000000a15f5f723e */ /* 0x000fe200000000ff */
[-C--:B------:R-:W-:Y:S01]  /*7820*/  FMUL.FTZ R45, R60, R56.reuse ;  /* 0x000000383c2d7220 */ /* 0x080fe20000410000 */
[-C--:B------:R-:W-:Y:S01]  /*7830*/  FFMA.FTZ R160, R94, R57.reuse, -R160 ;  /* 0x000000395ea07223 */ /* 0x080fe200000108a0 */
[C---:B------:R-:W-:Y:S01]  /*7840*/  FMUL.FTZ R56, R48.reuse, R56 ;  /* 0x0000003830387220 */ /* 0x040fe20000410000 */
[----:B------:R-:W-:Y:S01]  /*7850*/  FFMA.FTZ R163, R51, R57, R163 ;  /* 0x0000003933a37223 */ /* 0x000fe200000100a3 */
[----:B------:R-:W-:Y:S01]  /*7860*/  FFMA.FTZ R45, R48, R44, -R45 ;  /* 0x0000002c302d7223 */ /* 0x000fe2000001082d */
[----:B------:R-:W-:-:S02]  /*7870*/  HADD2.F32 R51, -RZ, R50.H0_H0 ;  /* 0x20000032ff337230 */ /* 0x000fc40000004100 */
[----:B------:R-:W-:Y:S01]  /*7880*/  FFMA.FTZ R56, R60, R44, R56 ;  /* 0x0000002c3c387223 */ /* 0x000fe20000010038 */
[--C-:B------:R-:W-:Y:S02]  /*7890*/  HADD2.F32 R44, -RZ, R62.reuse.H0_H0 ;  /* 0x2000003eff2c7230 */ /* 0x100fe40000004100 */
[----:B------:R-:W-:Y:S01]  /*78a0*/  HADD2.F32 R48, -RZ, R175.H0_H0 ;  /* 0x200000afff307230 */ /* 0x000fe20000004100 */
[----:B------:R-:W-:Y:S01]  /*78b0*/  F2FP.F16.F32.PACK_AB R45, R45, R160 ;  /* 0x000000a02d2d723e */ /* 0x000fe200000000ff */
[----:B------:R-:W-:Y:S02]  /*78c0*/  HADD2.F32 R62, -RZ, R62.H1_H1 ;  /* 0x3000003eff3e7230 */ /* 0x000fe40000004100 */
[-C--:B------:R-:W-:Y:S01]  /*78d0*/  FMUL.FTZ R57, R44, R59.reuse ;  /* 0x0000003b2c397220 */ /* 0x080fe20000410000 */
[C---:B------:R-:W-:Y:S01]  /*78e0*/  FMUL.FTZ R59, R51.reuse, R59 ;  /* 0x0000003b333b7220 */ /* 0x040fe20000410000 */
[----:B------:R-:W-:Y:S01]  /*78f0*/  HADD2.F32 R50, -RZ, R50.H1_H1 ;  /* 0x30000032ff327230 */ /* 0x000fe20000004100 */
[----:B------:R-:W-:Y:S01]  /*7900*/  F2FP.F16.F32.PACK_AB R56, R56, R163 ;  /* 0x000000a33838723e */ /* 0x000fe200000000ff */
[-C--:B------:R-:W-:Y:S01]  /*7910*/  FFMA.FTZ R57, R51, R48.reuse, -R57 ;  /* 0x0000003033397223 */ /* 0x080fe20000010839 */
[----:B------:R-:W-:Y:S01]  /*7920*/  FFMA.FTZ R59, R44, R48, R59 ;  /* 0x000000302c3b7223 */ /* 0x000fe2000001003b */
[-C--:B------:R-:W-:Y:S01]  /*7930*/  FMUL.FTZ R44, R62, R58.reuse ;  /* 0x0000003a3e2c7220 */ /* 0x080fe20000410000 */
[C---:B------:R-:W-:Y:S01]  /*7940*/  FMUL.FTZ R58, R50.reuse, R58 ;  /* 0x0000003a323a7220 */ /* 0x040fe20000410000 */
[----:B------:R-:W-:Y:S01]  /*7950*/  IMAD.MOV.U32 R51, RZ, RZ, R63 ;  /* 0x000000ffff337224 */ /* 0x000fe200078e003f */
[----:B------:R-:W-:Y:S01]  /*7960*/  MOV R48, R45 ;  /* 0x0000002d00307202 */ /* 0x000fe20000000f00 */
[-C--:B------:R-:W-:Y:S01]  /*7970*/  FFMA.FTZ R44, R50, R46.reuse, -R44 ;  /* 0x0000002e322c7223 */ /* 0x080fe2000001082c */
[----:B------:R-:W-:Y:S01]  /*7980*/  FFMA.FTZ R58, R62, R46, R58 ;  /* 0x0000002e3e3a7223 */ /* 0x000fe2000001003a */
[----:B------:R-:W-:-:S02]  /*7990*/  IMAD.MOV.U32 R60, RZ, RZ, R56 ;  /* 0x000000ffff3c7224 */ /* 0x000fc400078e0038 */
[----:B------:R-:W-:Y:S01]  /*79a0*/  IMAD.MOV.U32 R63, RZ, RZ, R95 ;  /* 0x000000ffff3f7224 */ /* 0x000fe200078e005f */
[----:B------:R-:W-:Y:S02]  /*79b0*/  F2FP.F16.F32.PACK_AB R44, R44, R57 ;  /* 0x000000392c2c723e */ /* 0x000fe400000000ff */
[----:B------:R-:W-:-:S03]  /*79c0*/  F2FP.F16.F32.PACK_AB R58, R58, R59 ;  /* 0x0000003b3a3a723e */ /* 0x000fc600000000ff */
[----:B------:R-:W-:Y:S01]  /*79d0*/  IMAD.MOV.U32 R50, RZ, RZ, R44 ;  /* 0x000000ffff327224 */ /* 0x000fe200078e002c */
[----:B------:R-:W-:-:S07]  /*79e0*/  MOV R62, R58 ;  /* 0x0000003a003e7202 */ /* 0x000fce0000000f00 */
.L_x_694:
[----:B------:R-:W-:Y:S05]  /*79f0*/  BSYNC B3 ;  /* 0x0000000000037941 */ /* 0x000fea0003800000 */
.L_x_693:
[----:B0-----:R0:W-:Y:S04]  /*7a00*/  STG.E.128 desc[UR42][R88.64], R48 ;  /* 0x0000003058007986 */ /* 0x0011e8000c101d2a */
[----:B--2---:R0:W-:Y:S02]  /*7a10*/  @!P4 STG.E.128 desc[UR42][R90.64], R60 ;  /* 0x0000003c5a00c986 */ /* 0x0041e4000c101d2a */
.L_x_692:
[----:B------:R-:W-:Y:S05]  /*7a20*/  BSYNC B2 ;  /* 0x0000000000027941 */ /* 0x000fea0003800000 */
.L_x_691:
[----:B------:R-:W-:-:S13]  /*7a30*/  ISETP.NE.AND P4, PT, R9, RZ, PT ;  /* 0x000000ff0900720c */ /* 0x000fda0003f85270 */
[----:B------:R-:W-:Y:S05]  /*7a40*/  @!P4 BRA `(.L_x_686) ;  /* 0x0000000400d8c947 */ /* 0x000fea0003800000 */
[----:B------:R-:W3:Y:S01]  /*7a50*/  LDL R44, [R1+0x10] ;  /* 0x00001000012c7983 */ /* 0x000ee20000100800 */
[----:B------:R-:W-:Y:S01]  /*7a60*/  IADD3 R47, P4, P5, R102, R132, R15 ;  /* 0x00000084662f7210 */ /* 0x000fe20007d9e00f */
[----:B------:R-:W-:Y:S03]  /*7a70*/  BSSY B2, `(.L_x_695) ;  /* 0x0000071000027945 */ /* 0x000fe60003800000 */
[----:B------:R-:W-:Y:S02]  /*7a80*/  IADD3.X R46, R97, R156, R11, P4, P5 ;  /* 0x0000009c612e7210 */ /* 0x000fe400027ea40b */
[----:B---3--:R-:W-:-:S04]  /*7a90*/  LOP3.LUT P6, RZ, R44, 0x1, RZ, 0xc0, !PT ;  /* 0x000000012cff7812 */ /* 0x008fc800078cc0ff */
[----:B------:R-:W-:-:S04]  /*7aa0*/  SEL R44, R122, R148, !P6 ;  /* 0x000000947a2c7207 */ /* 0x000fc80007000000 */
[----:B------:R-:W-:-:S04]  /*7ab0*/  SHF.R.S32.HI R45, RZ, 0x1f, R44 ;  /* 0x0000001fff2d7819 */ /* 0x000fc8000001142c */
[----:B------:R-:W-:-:S04]  /*7ac0*/  LEA.HI R45, R45, R44, RZ, 0x4 ;  /* 0x0000002c2d2d7211 */ /* 0x000fc800078f20ff */
[----:B------:R-:W-:-:S05]  /*7ad0*/  LEA.HI.SX32 R45, R45, R20, 0x1c ;  /* 0x000000142d2d7211 */ /* 0x000fca00078fe2ff */
[----:B------:R-:W-:-:S05]  /*7ae0*/  IMAD.SHL.U32 R44, R45, 0x8, RZ ;  /* 0x000000082d2c7824 */ /* 0x000fca00078e00ff */
[----:B------:R-:W-:-:S13]  /*7af0*/  ISETP.GE.AND P4, PT, R44, R147, PT ;  /* 0x000000932c00720c */ /* 0x000fda0003f86270 */
[--C-:B0-2---:R-:W-:Y:S02]  /*7b00*/  @!P4 SHF.R.S32.HI R48, RZ, 0x1f, R44.reuse ;  /* 0x0000001fff30c819 */ /* 0x105fe4000001142c */
[--C-:B------:R-:W-:Y:S02]  /*7b10*/  @!P4 IADD3 R132, P5, P6, R102, R132, R44.reuse ;  /* 0x000000846684c210 */ /* 0x100fe40007ebe02c */
[----:B------:R-:W-:Y:S02]  /*7b20*/  LOP3.LUT R44, R191, 0x38, R44, 0xf8, !PT ;  /* 0x00000038bf2c7812 */ /* 0x000fe400078ef82c */
[----:B------:R-:W-:Y:S02]  /*7b30*/  @!P4 IADD3.X R156, R97, R156, R48, P5, P6 ;  /* 0x0000009c619cc210 */ /* 0x000fe40002fec430 */
[----:B------:R-:W-:Y:S02]  /*7b40*/  LEA R56, P5, R47, R120, 0x1 ;  /* 0x000000782f387211 */ /* 0x000fe400078a08ff */
[----:B------:R-:W-:-:S02]  /*7b50*/  LOP3.LUT R44, R44, R193, RZ, 0x3c, !PT ;  /* 0x000000c12c2c7212 */ /* 0x000fc400078e3cff */
[----:B------:R-:W-:Y:S02]  /*7b60*/  LEA.HI.X R57, R47, R121, R46, 0x1, P5 ;  /* 0x000000792f397211 */ /* 0x000fe400028f0c2e */
[----:B------:R-:W-:Y:S02]  /*7b70*/  SHF.R.S32.HI R46, RZ, 0x1f, R45 ;  /* 0x0000001fff2e7819 */ /* 0x000fe4000001142d */
[----:B------:R-:W-:Y:S02]  /*7b80*/  @!P4 LEA R58, P5, R132, R120, 0x1 ;  /* 0x00000078843ac211 */ /* 0x000fe400078a08ff */
[----:B------:R-:W-:Y:S02]  /*7b90*/  LEA.HI R45, R46, R45, RZ, 0x3 ;  /* 0x0000002d2e2d7211 */ /* 0x000fe400078f18ff */
[----:B------:R-:W-:Y:S02]  /*7ba0*/  @!P4 LEA.HI.X R59, R132, R121, R156, 0x1, P5 ;  /* 0x00000079843bc211 */ /* 0x000fe400028f0c9c */
[----:B------:R-:W-:-:S02]  /*7bb0*/  SHF.L.U32 R45, R45, 0xa, RZ ;  /* 0x0000000a2d2d7819 */ /* 0x000fc400000006ff */
[----:B------:R-:W-:Y:S02]  /*7bc0*/  ISETP.GE.AND P5, PT, R100, R117, PT ;  /* 0x000000756400720c */ /* 0x000fe40003fa6270 */
[----:B------:R-:W-:-:S05]  /*7bd0*/  LOP3.LUT R45, R45, 0x7fffe000, RZ, 0xc0, !PT ;  /* 0x7fffe0002d2d7812 */ /* 0x000fca00078ec0ff */
[----:B------:R-:W-:-:S04]  /*7be0*/  IMAD R45, R192, 0x200, R45 ;  /* 0x00000200c02d7824 */ /* 0x000fc800078e022d */
[----:B------:R-:W-:Y:S02]  /*7bf0*/  IMAD.IADD R45, R45, 0x1, R44 ;  /* 0x000000012d2d7824 */ /* 0x000fe400078e022c */
[C---:B------:R-:W-:Y:S02]  /*7c00*/  IMAD R44, R16.reuse, 0x6000, R140 ;  /* 0x00006000102c7824 */ /* 0x040fe400078e028c */
[----:B------:R-:W-:-:S03]  /*7c10*/  IMAD R48, R16, 0x6000, R45 ;  /* 0x0000600010307824 */ /* 0x000fc600078e022d */
[----:B------:R-:W-:Y:S01]  /*7c20*/  LEA R44, R44, R2, 0x1 ;  /* 0x000000022c2c7211 */ /* 0x000fe200078e08ff */
[----:B------:R-:W-:-:S05]  /*7c30*/  IMAD R48, R48, 0x2, R2 ;  /* 0x0000000230307824 */ /* 0x000fca00078e0202 */
[----:B------:R-:W0:Y:S04]  /*7c40*/  LDS.128 R44, [R44+0x1c400] ;  /* 0x01c400002c2c7984 */ /* 0x000e280000000c00 */
[----:B------:R-:W2:Y:S01]  /*7c50*/  LDS.128 R48, [R48+0x1c400] ;  /* 0x01c4000030307984 */ /* 0x000ea20000000c00 */
[----:B------:R-:W-:Y:S05]  /*7c60*/  @P5 BRA `(.L_x_696) ;  /* 0x0000000400445947 */ /* 0x000fea0003800000 */
[--C-:B------:R-:W-:Y:S01]  /*7c70*/  SHF.R.U64 R40, R40, 0x10, R41.reuse ;  /* 0x0000001028287819 */ /* 0x100fe20000001229 */
[--C-:B--2---:R-:W-:Y:S01]  /*7c80*/  HADD2.F32 R62, -RZ, R49.reuse.H0_H0 ;  /* 0x20000031ff3e7230 */ /* 0x104fe20000004100 */
[----:B------:R-:W-:Y:S01]  /*7c90*/  SHF.R.U32.HI R60, RZ, 0x10, R41 ;  /* 0x00000010ff3c7819 */ /* 0x000fe20000011629 */
[----:B------:R-:W-:Y:S01]  /*7ca0*/  HADD2.F32 R63, -RZ, R49.H1_H1 ;  /* 0x30000031ff3f7230 */ /* 0x000fe20000004100 */
[--C-:B------:R-:W-:Y:S01]  /*7cb0*/  SHF.R.U64 R41, R52, 0x10, R53.reuse ;  /* 0x0000001034297819 */ /* 0x100fe20000001235 */
[----:B------:R-:W-:Y:S01]  /*7cc0*/  HADD2.F32 R61, -RZ, R174.H1_H1 ;  /* 0x300000aeff3d7230 */ /* 0x000fe20000004100 */
[----:B------:R-:W-:Y:S01]  /*7cd0*/  SHF.R.U32.HI R52, RZ, 0x10, R53 ;  /* 0x00000010ff347819 */ /* 0x000fe20000011635 */
[----:B0-----:R-:W-:Y:S01]  /*7ce0*/  HADD2.F32 R49, -RZ, R45.H0_H0 ;  /* 0x2000002dff317230 */ /* 0x001fe20000004100 */
[--C-:B------:R-:W-:Y:S01]  /*7cf0*/  SHF.R.U64 R53, R54, 0x10, R55.reuse ;  /* 0x0000001036357819 */ /* 0x100fe20000001237 */
[----:B------:R-:W-:Y:S01]  /*7d00*/  HADD2.F32 R88, -RZ, R60.H0_H0 ;  /* 0x2000003cff587230 */ /* 0x000fe20000004100 */
[----:B------:R-:W-:Y:S01]  /*7d10*/  SHF.R.U32.HI R54, RZ, 0x10, R55 ;  /* 0x00000010ff367819 */ /* 0x000fe20000011637 */
[----:B------:R-:W-:-:S02]  /*7d20*/  HADD2.F32 R55, -RZ, R172.H1_H1 ;  /* 0x300000acff377230 */ /* 0x000fc40000004100 */
[-C--:B------:R-:W-:Y:S01]  /*7d30*/  FMUL.FTZ R60, R62, R61.reuse ;  /* 0x0000003d3e3c7220 */ /* 0x080fe20000410000 */
[----:B------:R-:W-:Y:S02]  /*7d40*/  HADD2.F32 R52, -RZ, R52.H0_H0 ;  /* 0x20000034ff347230 */ /* 0x000fe40000004100 */
[C---:B------:R-:W-:Y:S01]  /*7d50*/  FMUL.FTZ R89, R49.reuse, R61 ;  /* 0x0000003d31597220 */ /* 0x040fe20000410000 */
[----:B------:R-:W-:Y:S01]  /*7d60*/  HADD2.F32 R45, -RZ, R45.H1_H1 ;  /* 0x3000002dff2d7230 */ /* 0x000fe20000004100 */
[----:B------:R-:W-:Y:S01]  /*7d70*/  SHF.R.U64 R42, R42, 0x10, R43 ;  /* 0x000000102a2a7819 */ /* 0x000fe2000000122b */
[-C--:B------:R-:W-:Y:S01]  /*7d80*/  FFMA.FTZ R60, R49, R55.reuse, -R60 ;  /* 0x00000037313c7223 */ /* 0x080fe2000001083c */
[-C--:B------:R-:W-:Y:S01]  /*7d90*/  FMUL.FTZ R61, R63, R52.reuse ;  /* 0x000000343f3d7220 */ /* 0x080fe20000410000 */
[----:B------:R-:W-:Y:S01]  /*7da0*/  FFMA.FTZ R89, R62, R55, R89 ;  /* 0x000000373e597223 */ /* 0x000fe20000010059 */
[----:B------:R-:W-:Y:S01]  /*7db0*/  SHF.R.U32.HI R43, RZ, 0x10, R43 ;  /* 0x00000010ff2b7819 */ /* 0x000fe2000001162b */
[----:B------:R-:W-:Y:S01]  /*7dc0*/  FMUL.FTZ R52, R45, R52 ;  /* 0x000000342d347220 */ /* 0x000fe20000410000 */
[----:B------:R-:W-:-:S02]  /*7dd0*/  HADD2.F32 R55, -RZ, R51.H0_H0 ;  /* 0x20000033ff377230 */ /* 0x000fc40000004100 */
[-C--:B------:R-:W-:Y:S01]  /*7de0*/  FFMA.FTZ R61, R45, R88.reuse, -R61 ;  /* 0x000000582d3d7223 */ /* 0x080fe2000001083d */
[----:B------:R-:W-:Y:S02]  /*7df0*/  HADD2.F32 R62, -RZ, R51.H1_H1 ;  /* 0x30000033ff3e7230 */ /* 0x000fe40000004100 */
[----:B------:R-:W-:Y:S01]  /*7e00*/  FFMA.FTZ R52, R63, R88, R52 ;  /* 0x000000583f347223 */ /* 0x000fe20000010034 */
[----:B------:R-:W-:Y:S02]  /*7e10*/  HADD2.F32 R49, -RZ, R173.H1_H1 ;  /* 0x300000adff317230 */ /* 0x000fe40000004100 */
[----:B------:R-:W-:Y:S02]  /*7e20*/  HADD2.F32 R51, -RZ, R47.H0_H0 ;  /* 0x2000002fff337230 */ /* 0x000fe40000004100 */
[----:B------:R-:W-:Y:S02]  /*7e30*/  HADD2.F32 R54, -RZ, R54.H0_H0 ;  /* 0x20000036ff367230 */ /* 0x000fe40000004100 */
[----:B------:R-:W-:-:S02]  /*7e40*/  HADD2.F32 R63, -RZ, R43.H0_H0 ;  /* 0x2000002bff3f7230 */ /* 0x000fc40000004100 */
[-C--:B------:R-:W-:Y:S01]  /*7e50*/  FMUL.FTZ R43, R55, R49.reuse ;  /* 0x00000031372b7220 */ /* 0x080fe20000410000 */
[----:B------:R-:W-:Y:S02]  /*7e60*/  HADD2.F32 R47, -RZ, R47.H1_H1 ;  /* 0x3000002fff2f7230 */ /* 0x000fe40000004100 */
[----:B------:R-:W-:Y:S01]  /*7e70*/  FMUL.FTZ R88, R51, R49 ;  /* 0x0000003133587220 */ /* 0x000fe20000410000 */
[-C--:B------:R-:W-:Y:S01]  /*7e80*/  FMUL.FTZ R49, R62, R54.reuse ;  /* 0x000000363e317220 */ /* 0x080fe20000410000 */
[----:B------:R-:W-:Y:S02]  /*7e90*/  HADD2.F32 R45, -RZ, R171.H1_H1 ;  /* 0x300000abff2d7230 */ /* 0x000fe40000004100 */
[C---:B------:R-:W-:Y:S01]  /*7ea0*/  FMUL.FTZ R54, R47.reuse, R54 ;  /* 0x000000362f367220 */ /* 0x040fe20000410000 */
[----:B------:R-:W-:Y:S01]  /*7eb0*/  FFMA.FTZ R49, R47, R63, -R49 ;  /* 0x0000003f2f317223 */ /* 0x000fe20000010831 */
[----:B------:R-:W-:Y:S02]  /*7ec0*/  HADD2.F32 R174, -RZ, R174.H0_H0 ;  /* 0x200000aeffae7230 */ /* 0x000fe40000004100 */
[----:B------:R-:W-:Y:S01]  /*7ed0*/  FFMA.FTZ R43, R51, R45, -R43 ;  /* 0x0000002d332b7223 */ /* 0x000fe2000001082b */
[----:B------:R-:W-:-:S02]  /*7ee0*/  HADD2.F32 R47, -RZ, R48.H0_H0 ;  /* 0x20000030ff2f7230 */ /* 0x000fc40000004100 */
[----:B------:R-:W-:Y:S01]  /*7ef0*/  FFMA.FTZ R88, R55, R45, R88 ;  /* 0x0000002d37587223 */ /* 0x000fe20000010058 */
[----:B------:R-:W-:Y:S02]  /*7f00*/  HADD2.F32 R41, -RZ, R41.H0_H0 ;  /* 0x20000029ff297230 */ /* 0x000fe40000004100 */
[----:B------:R-:W-:Y:S01]  /*7f10*/  FFMA.FTZ R54, R62, R63, R54 ;  /* 0x0000003f3e367223 */ /* 0x000fe20000010036 */
[----:B------:R-:W-:Y:S02]  /*7f20*/  HADD2.F32 R48, -RZ, R48.H1_H1 ;  /* 0x30000030ff307230 */ /* 0x000fe40000004100 */
[----:B------:R-:W-:Y:S02]  /*7f30*/  HADD2.F32 R172, -RZ, R172.H0_H0 ;  /* 0x200000acffac7230 */ /* 0x000fe40000004100 */
[----:B------:R-:W-:Y:S02]  /*7f40*/  HADD2.F32 R45, -RZ, R44.H0_H0 ;  /* 0x2000002cff2d7230 */ /* 0x000fe40000004100 */
[----:B------:R-:W-:Y:S01]  /*7f50*/  FMUL.FTZ R55, R48, R41 ;  /* 0x0000002930377220 */ /* 0x000fe20000410000 */
[----:B------:R-:W-:-:S02]  /*7f60*/  HADD2.F32 R51, -RZ, R40.H0_H0 ;  /* 0x20000028ff337230 */ /* 0x000fc40000004100 */
[-C--:B------:R-:W-:Y:S01]  /*7f70*/  FMUL.FTZ R40, R47, R174.reuse ;  /* 0x000000ae2f287220 */ /* 0x080fe20000410000 */
[----:B------:R-:W-:Y:S02]  /*7f80*/  HADD2.F32 R44, -RZ, R44.H1_H1 ;  /* 0x3000002cff2c7230 */ /* 0x000fe40000004100 */
[C---:B------:R-:W-:Y:S01]  /*7f90*/  FMUL.FTZ R174, R45.reuse, R174 ;  /* 0x000000ae2dae7220 */ /* 0x040fe20000410000 */
[----:B------:R-:W-:Y:S02]  /*7fa0*/  HADD2.F32 R173, -RZ, R173.H0_H0 ;  /* 0x200000adffad7230 */ /* 0x000fe40000004100 */
[----:B------:R-:W-:Y:S01]  /*7fb0*/  FFMA.FTZ R40, R45, R172, -R40 ;  /* 0x000000ac2d287223 */ /* 0x000fe20000010828 */
[----:B------:R-:W-:Y:S02]  /*7fc0*/  HADD2.F32 R45, -RZ, R50.H0_H0 ;  /* 0x20000032ff2d7230 */ /* 0x000fe40000004100 */
[C---:B------:R-:W-:Y:S01]  /*7fd0*/  FMUL.FTZ R41, R44.reuse, R41 ;  /* 0x000000292c297220 */ /* 0x040fe20000410000 */
[----:B------:R-:W-:Y:S01]  /*7fe0*/  FFMA.FTZ R55, R44, R51, -R55 ;  /* 0x000000332c377223 */ /* 0x000fe20000010837 */
[----:B------:R-:W-:-:S02]  /*7ff0*/  HADD2.F32 R53, -RZ, R53.H0_H0 ;  /* 0x20000035ff357230 */ /* 0x000fc40000004100 */
[----:B------:R-:W-:Y:S01]  /*8000*/  FFMA.FTZ R174, R47, R172, R174 ;  /* 0x000000ac2fae7223 */ /* 0x000fe200000100ae */
[----:B------:R-:W-:Y:S02]  /*8010*/  HADD2.F32 R44, -RZ, R46.H0_H0 ;  /* 0x2000002eff2c7230 */ /* 0x000fe40000004100 */
[----:B------:R-:W-:Y:S01]  /*8020*/  FFMA.FTZ R41, R48, R51, R41 ;  /* 0x0000003330297223 */ /* 0x000fe20000010029 */
[----:B------:R-:W-:Y:S01]  /*8030*/  HADD2.F32 R50, -RZ, R50.H1_H1 ;  /* 0x30000032ff327230 */ /* 0x000fe20000004100 */
[----:B------:R-:W-:Y:S01]  /*8040*/  F2FP.F16.F32.PACK_AB R51, R54, R88 ;  /* 0x000000583633723e */ /* 0x000fe200000000ff */
[----:B------:R-:W-:Y:S02]  /*8050*/  HADD2.F32 R46, -RZ, R46.H1_H1 ;  /* 0x3000002eff2e7230 */ /* 0x000fe40000004100 */
[----:B------:R-:W-:Y:S02]  /*8060*/  HADD2.F32 R171, -RZ, R171.H0_H0 ;  /* 0x200000abffab7230 */ /* 0x000fe40000004100 */
[----:B------:R-:W-:Y:S01]  /*8070*/  FMUL.FTZ R48, R50, R53 ;  /* 0x0000003532307220 */ /* 0x000fe20000410000 */
[----:B------:R-:W-:-:S02]  /*8080*/  HADD2.F32 R47, -RZ, R42.H0_H0 ;  /* 0x2000002aff2f7230 */ /* 0x000fc40000004100 */
[-C--:B------:R-:W-:Y:S01]  /*8090*/  FMUL.FTZ R42, R45, R173.reuse ;  /* 0x000000ad2d2a7220 */ /* 0x080fe20000410000 */
[----:B------:R-:W-:Y:S01]  /*80a0*/  FMUL.FTZ R173, R44, R173 ;  /* 0x000000ad2cad7220 */ /* 0x000fe20000410000 */
[----:B------:R-:W-:Y:S01]  /*80b0*/  FMUL.FTZ R53, R46, R53 ;  /* 0x000000352e357220 */ /* 0x000fe20000410000 */
[----:B------:R-:W-:Y:S01]  /*80c0*/  F2FP.F16.F32.PACK_AB R174, R41, R174 ;  /* 0x000000ae29ae723e */ /* 0x000fe200000000ff */
[----:B------:R-:W-:Y:S01]  /*80d0*/  FFMA.FTZ R42, R44, R171, -R42 ;  /* 0x000000ab2c2a7223 */ /* 0x000fe2000001082a */
[----:B------:R-:W-:Y:S01]  /*80e0*/  FFMA.FTZ R48, R46, R47, -R48 ;  /* 0x0000002f2e307223 */ /* 0x000fe20000010830 */
[----:B------:R-:W-:Y:S01]  /*80f0*/  FFMA.FTZ R173, R45, R171, R173 ;  /* 0x000000ab2dad7223 */ /* 0x000fe200000100ad */
[----:B------:R-:W-:Y:S01]  /*8100*/  FFMA.FTZ R50, R50, R47, R53 ;  /* 0x0000002f32327223 */ /* 0x000fe20000010035 */
[----:B------:R-:W-:Y:S02]  /*8110*/  F2FP.F16.F32.PACK_AB R47, R49, R43 ;  /* 0x0000002b312f723e */ /* 0x000fe400000000ff */
[----:B------:R-:W-:Y:S01]  /*8120*/  F2FP.F16.F32.PACK_AB R46, R48, R42 ;  /* 0x0000002a302e723e */ /* 0x000fe200000000ff */
[----:B------:R-:W-:Y:S01]  /*8130*/  IMAD.MOV.U32 R48, RZ, RZ, R174 ;  /* 0x000000ffff307224 */ /* 0x000fe200078e00ae */
[----:B------:R-:W-:-:S02]  /*8140*/  F2FP.F16.F32.PACK_AB R45, R61, R60 ;  /* 0x0000003c3d2d723e */ /* 0x000fc400000000ff */
[----:B------:R-:W-:Y:S02]  /*8150*/  F2FP.F16.F32.PACK_AB R49, R52, R89 ;  /* 0x000000593431723e */ /* 0x000fe400000000ff */
[----:B------:R-:W-:Y:S02]  /*8160*/  F2FP.F16.F32.PACK_AB R44, R55, R40 ;  /* 0x00000028372c723e */ /* 0x000fe400000000ff */
[----:B------:R-:W-:-:S07]  /*8170*/  F2FP.F16.F32.PACK_AB R50, R50, R173 ;  /* 0x000000ad3232723e */ /* 0x000fce00000000ff */
.L_x_696:
[----:B------:R-:W-:Y:S05]  /*8180*/  BSYNC B2 ;  /* 0x0000000000027941 */ /* 0x000fea0003800000 */
.L_x_695:
[----:B0-----:R3:W-:Y:S04]  /*8190*/  STG.E.128 desc[UR42][R56.64], R44 ;  /* 0x0000002c38007986 */ /* 0x0017e8000c101d2a */
[----:B--2---:R3:W-:Y:S02]  /*81a0*/  @!P4 STG.E.128 desc[UR42][R58.64], R48 ;  /* 0x000000303a00c986 */ /* 0x0047e4000c101d2a */
.L_x_686:
[----:B------:R-:W-:Y:S05]  /*81b0*/  BSYNC B1 ;  /* 0x0000000000017941 */ /* 0x000fea0003800000 */
.L_x_685:
[-C--:B--2---:R-:W-:Y:S02]  /*81c0*/  IMAD R40, R146, R128.reuse, RZ ;  /* 0x0000008092287224 */ /* 0x084fe400078e02ff */
[----:B------:R-:W-:-:S04]  /*81d0*/  IMAD.WIDE.U32 R126, R205, R128, R126 ;  /* 0x00000080cd7e7225 */ /* 0x000fc800078e007e */
[----:B------:R-:W-:Y:S01]  /*81e0*/  IMAD R129, R205, R129, R40 ;  /* 0x00000081cd817224 */ /* 0x000fe200078e0228 */
[----:B------:R-:W-:Y:S06]  /*81f0*/  @P3 BRA `(.L_x_655) ;  /* 0x00000018009c3947 */ /* 0x000fec0003800000 */
[----:B------:R-:W-:Y:S01]  /*8200*/  ISETP.NE.AND P3, PT, R14, RZ, PT ;  /* 0x000000ff0e00720c */ /* 0x000fe20003f65270 */
[----:B------:R-:W-:Y:S01]  /*8210*/  BSSY B1, `(.L_x_697) ;  /* 0x0000076000017945 */ /* 0x000fe20003800000 */
[----:B------:R-:W-:-:S11]  /*8220*/  IADD3 R52, R127, R129, RZ ;  /* 0x000000817f347210 */ /* 0x000fd60007ffe0ff */
[----:B------:R-:W-:Y:S05]  /*8230*/  @!P3 BRA `(.L_x_698) ;  /* 0x0000000400ccb947 */ /* 0x000fea0003800000 */
[----:B------:R-:W-:Y:S01]  /*8240*/  SEL R40, R122, R148, !P0 ;  /* 0x000000947a287207 */ /* 0x000fe20004000000 */
[----:B------:R-:W-:Y:S01]  /*8250*/  BSSY B2, `(.L_x_699) ;  /* 0x000006f000027945 */ /* 0x000fe20003800000 */
[----:B---3--:R-:W-:Y:S02]  /*8260*/  IADD3 R44, P3, P4, R102, R126, R27 ;  /* 0x0000007e662c7210 */ /* 0x008fe40007c7e01b */
[----:B------:R-:W-:Y:S02]  /*8270*/  SHF.R.S32.HI R41, RZ, 0x1f, R40 ;  /* 0x0000001fff297819 */ /* 0x000fe40000011428 */
[----:B------:R-:W-:Y:S02]  /*8280*/  IADD3.X R46, R97, R52, R13, P3, P4 ;  /* 0x00000034612e7210 */ /* 0x000fe40001fe840d */
[----:B------:R-:W-:-:S04]  /*8290*/  LEA.HI R41, R41, R40, RZ, 0x4 ;  /* 0x0000002829297211 */ /* 0x000fc800078f20ff */
[----:B------:R-:W-:-:S04]  /*82a0*/  LEA.HI.SX32 R41, R41, R114, 0x1c ;  /* 0x0000007229297211 */ /* 0x000fc800078fe2ff */
[----:B0-----:R-:W-:Y:S01]  /*82b0*/  SHF.R.S32.HI R48, RZ, 0x1f, R41 ;  /* 0x0000001fff307819 */ /* 0x001fe20000011429 */
[----:B------:R-:W-:-:S03]  /*82c0*/  IMAD.SHL.U32 R40, R41, 0x8, RZ ;  /* 0x0000000829287824 */ /* 0x000fc600078e00ff */
[----:B------:R-:W-:Y:S02]  /*82d0*/  LEA.HI R48, R48, R41, RZ, 0x3 ;  /* 0x0000002930307211 */ /* 0x000fe400078f18ff */
[----:B------:R-:W-:Y:S02]  /*82e0*/  ISETP.GE.AND P3, PT, R40, R147, PT ;  /* 0x000000932800720c */ /* 0x000fe40003f66270 */
[----:B------:R-:W-:Y:S01]  /*82f0*/  LOP3.LUT R41, R185, 0x38, R40, 0xf8, !PT ;  /* 0x00000038b9297812 */ /* 0x000fe200078ef828 */
[----:B------:R-:W-:-:S05]  /*8300*/  IMAD.SHL.U32 R48, R48, 0x400, RZ ;  /* 0x0000040030307824 */ /* 0x000fca00078e00ff */
[----:B------:R-:W-:-:S05]  /*8310*/  LOP3.LUT R43, R48, 0x7fffe000, RZ, 0xc0, !PT ;  /* 0x7fffe000302b7812 */ /* 0x000fca00078ec0ff */
[--C-:B------:R-:W-:Y:S02]  /*8320*/  @!P3 SHF.R.S32.HI R45, RZ, 0x1f, R40.reuse ;  /* 0x0000001fff2db819 */ /* 0x100fe40000011428 */
[----:B------:R-:W-:Y:S02]  /*8330*/  @!P3 IADD3 R42, P4, P5, R102, R126, R40 ;  /* 0x0000007e662ab210 */ /* 0x000fe40007d9e028 */
[----:B------:R-:W-:Y:S01]  /*8340*/  LOP3.LUT R40, R41, R230, RZ, 0x3c, !PT ;  /* 0x000000e629287212 */ /* 0x000fe200078e3cff */
[----:B------:R-:W-:Y:S01]  /*8350*/  IMAD R41, R16, 0x6000, R141 ;  /* 0x0000600010297824 */ /* 0x000fe200078e028d */
[----:B------:R-:W-:Y:S02]  /*8360*/  @!P3 IADD3.X R45, R97, R52, R45, P4, P5 ;  /* 0x00000034612db210 */ /* 0x000fe400027ea42d */
[----:B------:R-:W-:Y:S02]  /*8370*/  IADD3 R43, R40, R43, R195 ;  /* 0x0000002b282b7210 */ /* 0x000fe40007ffe0c3 */
[----:B------:R-:W-:-:S02]  /*8380*/  LEA R48, P4, R44, R120, 0x1 ;  /* 0x000000782c307211 */ /* 0x000fc400078808ff */
[----:B------:R-:W-:Y:S01]  /*8390*/  LEA R41, R41, R2, 0x1 ;  /* 0x0000000229297211 */ /* 0x000fe200078e08ff */
[----:B------:R-:W-:Y:S01]  /*83a0*/  IMAD R43, R16, 0x6000, R43 ;  /* 0x00006000102b7824 */ /* 0x000fe200078e022b */
[----:B------:R-:W-:Y:S02]  /*83b0*/  LEA.HI.X R49, R44, R121, R46, 0x1, P4 ;  /* 0x000000792c317211 */ /* 0x000fe400020f0c2e */
[----:B------:R-:W-:Y:S01]  /*83c0*/  @!P3 LEA R50, P4, R42, R120, 0x1 ;  /* 0x000000782a32b211 */ /* 0x000fe200078808ff */
[----:B------:R-:W-:-:S03]  /*83d0*/  IMAD R44, R43, 0x2, R2 ;  /* 0x000000022b2c7824 */ /* 0x000fc600078e0202 */
[----:B------:R-:W-:Y:S02]  /*83e0*/  @!P3 LEA.HI.X R51, R42, R121, R45, 0x1, P4 ;  /* 0x000000792a33b211 */ /* 0x000fe400020f0c2d */
[----:B------:R-:W0:Y:S01]  /*83f0*/  LDS.128 R40, [R41+0x1c400] ;  /* 0x01c4000029287984 */ /* 0x000e220000000c00 */
[----:B------:R-:W-:-:S03]  /*8400*/  ISETP.GE.AND P4, PT, R18, R117, PT ;  /* 0x000000751200720c */ /* 0x000fc60003f86270 */
[----:B------:R-:W2:Y:S10]  /*8410*/  LDS.128 R44, [R44+0x1c400] ;  /* 0x01c400002c2c7984 */ /* 0x000eb40000000c00 */
[----:B------:R-:W-:Y:S05]  /*8420*/  @P4 BRA `(.L_x_700) ;  /* 0x0000000400444947 */ /* 0x000fea0003800000 */
[----:B--2---:R-:W-:Y:S01]  /*8430*/  IMAD.MOV.U32 R60, RZ, RZ, R45 ;  /* 0x000000ffff3c7224 */ /* 0x004fe200078e002d */
[--C-:B------:R-:W-:Y:S01]  /*8440*/  SHF.R.U64 R54, R84, 0x10, R85.reuse ;  /* 0x0000001054367819 */ /* 0x100fe20000001255 */
[----:B------:R-:W-:Y:S01]  /*8450*/  HADD2.F32 R59, -RZ, R170.H1_H1 ;  /* 0x300000aaff3b7230 */ /* 0x000fe20000004100 */
[----:B------:R-:W-:Y:S01]  /*8460*/  SHF.R.U32.HI R84, RZ, 0x10, R85 ;  /* 0x00000010ff547819 */ /* 0x000fe20000011655 */
[--C-:B0-----:R-:W-:Y:S01]  /*8470*/  HADD2.F32 R62, -RZ, R41.reuse.H0_H0 ;  /* 0x20000029ff3e7230 */ /* 0x101fe20000004100 */
[--C-:B------:R-:W-:Y:S01]  /*8480*/  SHF.R.U64 R53, R72, 0x10, R73.reuse ;  /* 0x0000001048357819 */ /* 0x100fe20000001249 */
[--C-:B------:R-:W-:Y:S01]  /*8490*/  HADD2.F32 R58, -RZ, R60.reuse.H0_H0 ;  /* 0x2000003cff3a7230 */ /* 0x100fe20000004100 */
[----:B------:R-:W-:Y:S01]  /*84a0*/  SHF.R.U32.HI R72, RZ, 0x10, R73 ;  /* 0x00000010ff487819 */ /* 0x000fe20000011649 */
[----:B------:R-:W-:Y:S01]  /*84b0*/  HADD2.F32 R60, -RZ, R60.H1_H1 ;  /* 0x3000003cff3c7230 */ /* 0x000fe20000004100 */
[----:B------:R-:W-:Y:S01]  /*84c0*/  SHF.R.U64 R56, R86, 0x10, R87 ;  /* 0x0000001056387819 */ /* 0x000fe20000001257 */
[----:B------:R-:W-:Y:S01]  /*84d0*/  HADD2.F32 R84, -RZ, R84.H0_H0 ;  /* 0x20000054ff547230 */ /* 0x000fe20000004100 */
[----:B------:R-:W-:Y:S01]  /*84e0*/  SHF.R.U64 R55, R74, 0x10, R75 ;  /* 0x000000104a377819 */ /* 0x000fe2000000124b */
[----:B------:R-:W-:-:S02]  /*84f0*/  HADD2.F32 R57, -RZ, R41.H1_H1 ;  /* 0x30000029ff397230 */ /* 0x000fc40000004100 */
[-C--:B------:R-:W-:Y:S01]  /*8500*/  FMUL.FTZ R41, R58, R59.reuse ;  /* 0x0000003b3a297220 */ /* 0x080fe20000410000 */
[----:B------:R-:W-:Y:S02]  /*8510*/  HADD2.F32 R45, -RZ, R168.H1_H1 ;  /* 0x300000a8ff2d7230 */ /* 0x000fe40000004100 */
[----:B------:R-:W-:Y:S01]  /*8520*/  FMUL.FTZ R59, R62, R59 ;  /* 0x0000003b3e3b7220 */ /* 0x000fe20000410000 */
[----:B------:R-:W-:Y:S02]  /*8530*/  HADD2.F32 R72, -RZ, R72.H0_H0 ;  /* 0x20000048ff487230 */ /* 0x000fe40000004100 */
[-C--:B------:R-:W-:Y:S01]  /*8540*/  FMUL.FTZ R88, R60, R84.reuse ;  /* 0x000000543c587220 */ /* 0x080fe20000410000 */
[C---:B------:R-:W-:Y:S01]  /*8550*/  FMUL.FTZ R61, R57.reuse, R84 ;  /* 0x00000054393d7220 */ /* 0x040fe20000410000 */
[-C--:B------:R-:W-:Y:S01]  /*8560*/  FFMA.FTZ R41, R62, R45.reuse, -R41 ;  /* 0x0000002d3e297223 */ /* 0x080fe20000010829 */
[----:B------:R-:W-:Y:S01]  /*8570*/  SHF.R.U32.HI R86, RZ, 0x10, R87 ;  /* 0x00000010ff567819 */ /* 0x000fe20000011657 */
[----:B------:R-:W-:Y:S01]  /*8580*/  FFMA.FTZ R45, R58, R45, R59 ;  /* 0x0000002d3a2d7223 */ /* 0x000fe2000001003b */
[----:B------:R-:W-:Y:S01]  /*8590*/  SHF.R.U32.HI R74, RZ, 0x10, R75 ;  /* 0x00000010ff4a7819 */ /* 0x000fe2000001164b */
[-C--:B------:R-:W-:Y:S01]  /*85a0*/  FFMA.FTZ R58, R57, R72.reuse, -R88 ;  /* 0x00000048393a7223 */ /* 0x080fe20000010858 */
[----:B------:R-:W-:Y:S01]  /*85b0*/  FFMA.FTZ R60, R60, R72, R61 ;  /* 0x000000483c3c7223 */ /* 0x000fe2000001003d */
[----:B------:R-:W-:-:S02]  /*85c0*/  HADD2.F32 R88, -RZ, R169.H1_H1 ;  /* 0x300000a9ff587230 */ /* 0x000fc40000004100 */
[--C-:B------:R-:W-:Y:S01]  /*85d0*/  HADD2.F32 R57, -RZ, R47.reuse.H0_H0 ;  /* 0x2000002fff397230 */ /* 0x100fe20000004100 */
[----:B------:R-:W-:Y:S01]  /*85e0*/  F2FP.F16.F32.PACK_AB R41, R58, R41 ;  /* 0x000000293a29723e */ /* 0x000fe200000000ff */
[----:B------:R-:W-:Y:S01]  /*85f0*/  HADD2.F32 R72, -RZ, R47.H1_H1 ;  /* 0x3000002fff487230 */ /* 0x000fe20000004100 */
[----:B------:R-:W-:Y:S01]  /*8600*/  F2FP.F16.F32.PACK_AB R45, R60, R45 ;  /* 0x0000002d3c2d723e */ /* 0x000fe200000000ff */
[----:B------:R-:W-:Y:S02]  /*8610*/  HADD2.F32 R47, -RZ, R43.H0_H0 ;  /* 0x2000002bff2f7230 */ /* 0x000fe40000004100 */
[----:B------:R-:W-:Y:S02]  /*8620*/  HADD2.F32 R61, -RZ, R86.H0_H0 ;  /* 0x20000056ff3d7230 */ /* 0x000fe40000004100 */
[----:B------:R-:W-:Y:S02]  /*8630*/  HADD2.F32 R84, -RZ, R167.H1_H1 ;  /* 0x300000a7ff547230 */ /* 0x000fe40000004100 */
[----:B------:R-:W-:-:S02]  /*8640*/  HADD2.F32 R62, -RZ, R43.H1_H1 ;  /* 0x3000002bff3e7230 */ /* 0x000fc40000004100 */
[-C--:B------:R-:W-:Y:S01]  /*8650*/  FMUL.FTZ R63, R72, R61.reuse ;  /* 0x0000003d483f7220 */ /* 0x080fe20000410000 */
[----:B------:R-:W-:Y:S02]  /*8660*/  HADD2.F32 R59, -RZ, R74.H0_H0 ;  /* 0x2000004aff3b7230 */ /* 0x000fe40000004100 */
[-C--:B------:R-:W-:Y:S01]  /*8670*/  FMUL.FTZ R74, R57, R88.reuse ;  /* 0x00000058394a7220 */ /* 0x080fe20000410000 */
[C---:B------:R-:W-:Y:S01]  /*8680*/  FMUL.FTZ R88, R47.reuse, R88 ;  /* 0x000000582f587220 */ /* 0x040fe20000410000 */
[----:B------:R-:W-:Y:S01]  /*8690*/  FMUL.FTZ R61, R62, R61 ;  /* 0x0000003d3e3d7220 */ /* 0x000fe20000410000 */
[----:B------:R-:W-:Y:S02]  /*86a0*/  HADD2.F32 R170, -RZ, R170.H0_H0 ;  /* 0x200000aaffaa7230 */ /* 0x000fe40000004100 */
[-C--:B------:R-:W-:Y:S01]  /*86b0*/  FFMA.FTZ R43, R47, R84.reuse, -R74 ;  /* 0x000000542f2b7223 */ /* 0x080fe2000001084a */
[----:B------:R-:W-:Y:S01]  /*86c0*/  FFMA.FTZ R47, R57, R84, R88 ;  /* 0x00000054392f7223 */ /* 0x000fe20000010058 */
[----:B------:R-:W-:-:S02]  /*86d0*/  HADD2.F32 R84, -RZ, R54.H0_H0 ;  /* 0x20000036ff547230 */ /* 0x000fc40000004100 */
[-C--:B------:R-:W-:Y:S01]  /*86e0*/  FFMA.FTZ R62, R62, R59.reuse, -R63 ;  /* 0x0000003b3e3e7223 */ /* 0x080fe2000001083f */
[----:B------:R-:W-:Y:S02]  /*86f0*/  HADD2.F32 R54, -RZ, R40.H0_H0 ;  /* 0x20000028ff367230 */ /* 0x000fe40000004100 */
[----:B------:R-:W-:Y:S01]  /*8700*/  FFMA.FTZ R72, R72, R59, R61 ;  /* 0x0000003b48487223 */ /* 0x000fe2000001003d */
[----:B------:R-:W-:Y:S02]  /*8710*/  HADD2.F32 R59, -RZ, R44.H0_H0 ;  /* 0x2000002cff3b7230 */ /* 0x000fe40000004100 */
[----:B------:R-:W-:Y:S01]  /*8720*/  HADD2.F32 R168, -RZ, R168.H0_H0 ;  /* 0x200000a8ffa87230 */ /* 0x000fe20000004100 */
[----:B------:R-:W-:Y:S01]  /*8730*/  F2FP.F16.F32.PACK_AB R43, R62, R43 ;  /* 0x0000002b3e2b723e */ /* 0x000fe200000000ff */
[----:B------:R-:W-:Y:S02]  /*8740*/  HADD2.F32 R61, -RZ, R44.H1_H1 ;  /* 0x3000002cff3d7230 */ /* 0x000fe40000004100 */
[----:B------:R-:W-:Y:S01]  /*8750*/  FMUL.FTZ R44, R54, R170 ;  /* 0x000000aa362c7220 */ /* 0x000fe20000410000 */
[----:B------:R-:W-:-:S02]  /*8760*/  HADD2.F32 R74, -RZ, R53.H0_H0 ;  /* 0x20000035ff4a7230 */ /* 0x000fc40000004100 */
[C---:B------:R-:W-:Y:S01]  /*8770*/  FMUL.FTZ R53, R59.reuse, R170 ;  /* 0x000000aa3b357220 */ /* 0x040fe20000410000 */
[----:B------:R-:W-:Y:S02]  /*8780*/  HADD2.F32 R57, -RZ, R40.H1_H1 ;  /* 0x30000028ff397230 */ /* 0x000fe40000004100 */
[----:B------:R-:W-:Y:S01]  /*8790*/  FFMA.FTZ R44, R59, R168, R44 ;  /* 0x000000a83b2c7223 */ /* 0x000fe2000001002c */
[----:B------:R-:W-:Y:S02]  /*87a0*/  HADD2.F32 R59, -RZ, R56.H0_H0 ;  /* 0x20000038ff3b7230 */ /* 0x000fe40000004100 */
[----:B------:R-:W-:Y:S01]  /*87b0*/  FMUL.FTZ R86, R61, R84 ;  /* 0x000000543d567220 */ /* 0x000fe20000410000 */
[----:B------:R-:W-:Y:S01]  /*87c0*/  FFMA.FTZ R40, R54, R168, -R53 ;  /* 0x000000a836287223 */ /* 0x000fe20000010835 */
[----:B------:R-:W-:Y:S02]  /*87d0*/  HADD2.F32 R56, -RZ, R46.H0_H0 ;  /* 0x2000002eff387230 */ /* 0x000fe40000004100 */
[----:B------:R-:W-:Y:S01]  /*87e0*/  FMUL.FTZ R84, R57, R84 ;  /* 0x0000005439547220 */ /* 0x000fe20000410000 */
[----:B------:R-:W-:-:S02]  /*87f0*/  HADD2.F32 R169, -RZ, R169.H0_H0 ;  /* 0x200000a9ffa97230 */ /* 0x000fc40000004100 */
[-C--:B------:R-:W-:Y:S01]  /*8800*/  FFMA.FTZ R53, R57, R74.reuse, -R86 ;  /* 0x0000004a39357223 */ /* 0x080fe20000010856 */
[----:B------:R-:W-:Y:S02]  /*8810*/  HADD2.F32 R54, -RZ, R42.H0_H0 ;  /* 0x2000002aff367230 */ /* 0x000fe40000004100 */
[----:B------:R-:W-:Y:S01]  /*8820*/  FFMA.FTZ R57, R61, R74, R84 ;  /* 0x0000004a3d397223 */ /* 0x000fe20000010054 */
[----:B------:R-:W-:Y:S02]  /*8830*/  HADD2.F32 R46, -RZ, R46.H1_H1 ;  /* 0x3000002eff2e7230 */ /* 0x000fe40000004100 */
[-C--:B------:R-:W-:Y:S01]  /*8840*/  FMUL.FTZ R61, R56, R169.reuse ;  /* 0x000000a9383d7220 */ /* 0x080fe20000410000 */
[----:B------:R-:W-:Y:S02]  /*8850*/  HADD2.F32 R42, -RZ, R42.H1_H1 ;  /* 0x3000002aff2a7230 */ /* 0x000fe40000004100 */
[----:B------:R-:W-:Y:S01]  /*8860*/  FMUL.FTZ R169, R54, R169 ;  /* 0x000000a936a97220 */ /* 0x000fe20000410000 */
[----:B------:R-:W-:-:S02]  /*8870*/  HADD2.F32 R167, -RZ, R167.H0_H0 ;  /* 0x200000a7ffa77230 */ /* 0x000fc40000004100 */
[-C--:B------:R-:W-:Y:S01]  /*8880*/  FMUL.FTZ R63, R46, R59.reuse ;  /* 0x0000003b2e3f7220 */ /* 0x080fe20000410000 */
[----:B------:R-:W-:Y:S02]  /*8890*/  HADD2.F32 R55, -RZ, R55.H0_H0 ;  /* 0x20000037ff377230 */ /* 0x000fe40000004100 */
[----:B------:R-:W-:Y:S01]  /*88a0*/  FMUL.FTZ R59, R42, R59 ;  /* 0x0000003b2a3b7220 */ /* 0x000fe20000410000 */
[----:B------:R-:W-:Y:S01]  /*88b0*/  F2FP.F16.F32.PACK_AB R47, R72, R47 ;  /* 0x0000002f482f723e */ /* 0x000fe200000000ff */
[-C--:B------:R-:W-:Y:S01]  /*88c0*/  FFMA.FTZ R61, R54, R167.reuse, -R61 ;  /* 0x000000a7363d7223 */ /* 0x080fe2000001083d */
[----:B------:R-:W-:Y:S01]  /*88d0*/  FFMA.FTZ R169, R56, R167, R169 ;  /* 0x000000a738a97223 */ /* 0x000fe200000100a9 */
[-C--:B------:R-:W-:Y:S01]  /*88e0*/  FFMA.FTZ R42, R42, R55.reuse, -R63 ;  /* 0x000000372a2a7223 */ /* 0x080fe2000001083f */
[----:B------:R-:W-:Y:S01]  /*88f0*/  FFMA.FTZ R46, R46, R55, R59 ;  /* 0x000000372e2e7223 */ /* 0x000fe2000001003b */
[----:B------:R-:W-:Y:S02]  /*8900*/  F2FP.F16.F32.PACK_AB R40, R53, R40 ;  /* 0x000000283528723e */ /* 0x000fe400000000ff */
[----:B------:R-:W-:-:S02]  /*8910*/  F2FP.F16.F32.PACK_AB R44, R57, R44 ;  /* 0x0000002c392c723e */ /* 0x000fc400000000ff */
[----:B------:R-:W-:Y:S02]  /*8920*/  F2FP.F16.F32.PACK_AB R42, R42, R61 ;  /* 0x0000003d2a2a723e */ /* 0x000fe400000000ff */
[----:B------:R-:W-:-:S07]  /*8930*/  F2FP.F16.F32.PACK_AB R46, R46, R169 ;  /* 0x000000a92e2e723e */ /* 0x000fce00000000ff */
.L_x_700:
[----:B------:R-:W-:Y:S05]  /*8940*/  BSYNC B2 ;  /* 0x0000000000027941 */ /* 0x000fea0003800000 */
.L_x_699:
[----:B0-----:R4:W-:Y:S04]  /*8950*/  STG.E.128 desc[UR42][R48.64], R40 ;  /* 0x0000002830007986 */ /* 0x0019e8000c101d2a */
[----:B--2---:R4:W-:Y:S02]  /*8960*/  @!P3 STG.E.128 desc[UR42][R50.64], R44 ;  /* 0x0000002c3200b986 */ /* 0x0049e4000c101d2a */
.L_x_698:
[----:B------:R-:W-:Y:S05]  /*8970*/  BSYNC B1 ;  /* 0x0000000000017941 */ /* 0x000fea0003800000 */
.L_x_697:
[----:B------:R-:W-:Y:S01]  /*8980*/  ISETP.NE.AND P3, PT, R10, RZ, PT ;  /* 0x000000ff0a00720c */ /* 0x000fe20003f65270 */
[----:B------:R-:W-:-:S12]  /*8990*/  BSSY B1, `(.L_x_701) ;  /* 0x0000078000017945 */ /* 0x000fd80003800000 */
[----:B------:R-:W-:Y:S05]  /*89a0*/  @!P3 BRA `(.L_x_702) ;  /* 0x0000000400d8b947 */ /* 0x000fea0003800000 */
[----:B----4-:R-:W-:Y:S01]  /*89b0*/  SEL R40, R122, R148, !P1 ;  /* 0x000000947a287207 */ /* 0x010fe20004800000 */
[----:B------:R-:W-:Y:S01]  /*89c0*/  BSSY B2, `(.L_x_703) ;  /* 0x0000072000027945 */ /* 0x000fe20003800000 */
[----:B---3--:R-:W-:Y:S02]  /*89d0*/  IADD3 R44, P3, P4, R102, R126, R21 ;  /* 0x0000007e662c7210 */ /* 0x008fe40007c7e015 */
[----:B------:R-:W-:Y:S02]  /*89e0*/  SHF.R.S32.HI R41, RZ, 0x1f, R40 ;  /* 0x0000001fff297819 */ /* 0x000fe40000011428 */
[----:B------:R-:W-:Y:S02]  /*89f0*/  IADD3.X R46, R97, R52, R12, P3, P4 ;  /* 0x00000034612e7210 */ /* 0x000fe40001fe840c */
[----:B------:R-:W-:-:S04]  /*8a00*/  LEA.HI R41, R41, R40, RZ, 0x4 ;  /* 0x0000002829297211 */ /* 0x000fc800078f20ff */
[----:B------:R-:W-:-:S04]  /*8a10*/  LEA.HI.SX32 R41, R41, R26, 0x1c ;  /* 0x0000001a29297211 */ /* 0x000fc800078fe2ff */
[----:B------:R-:W-:Y:S02]  /*8a20*/  SHF.L.U32 R40, R41, 0x3, RZ ;  /* 0x0000000329287819 */ /* 0x000fe400000006ff */
[----:B0-----:R-:W-:Y:S02]  /*8a30*/  SHF.R.S32.HI R48, RZ, 0x1f, R41 ;  /* 0x0000001fff307819 */ /* 0x001fe40000011429 */
[----:B------:R-:W-:Y:S02]  /*8a40*/  ISETP.GE.AND P3, PT, R40, R147, PT ;  /* 0x000000932800720c */ /* 0x000fe40003f66270 */
[----:B------:R-:W-:Y:S02]  /*8a50*/  LEA.HI R48, R48, R41, RZ, 0x3 ;  /* 0x0000002930307211 */ /* 0x000fe400078f18ff */
[----:B------:R-:W-:-:S03]  /*8a60*/  LOP3.LUT R41, R185, 0x38, R40, 0xf8, !PT ;  /* 0x00000038b9297812 */ /* 0x000fc600078ef828 */
[----:B------:R-:W-:-:S05]  /*8a70*/  IMAD.SHL.U32 R48, R48, 0x400, RZ ;  /* 0x0000040030307824 */ /* 0x000fca00078e00ff */
[----:B------:R-:W-:Y:S02]  /*8a80*/  LOP3.LUT R43, R48, 0x7fffe000, RZ, 0xc0, !PT ;  /* 0x7fffe000302b7812 */ /* 0x000fe400078ec0ff */
[--C-:B------:R-:W-:Y:S02]  /*8a90*/  @!P3 SHF.R.S32.HI R45, RZ, 0x1f, R40.reuse ;  /* 0x0000001fff2db819 */ /* 0x100fe40000011428 */
[----:B------:R-:W-:Y:S02]  /*8aa0*/  @!P3 IADD3 R42, P4, P5, R102, R126, R40 ;  /* 0x0000007e662ab210 */ /* 0x000fe40007d9e028 */
[----:B------:R-:W-:Y:S01]  /*8ab0*/  LOP3.LUT R40, R41, R230, RZ, 0x3c, !PT ;  /* 0x000000e629287212 */ /* 0x000fe200078e3cff */
[----:B------:R-:W-:Y:S01]  /*8ac0*/  IMAD R41, R16, 0x6000, R139 ;  /* 0x0000600010297824 */ /* 0x000fe200078e028b */
[----:B------:R-:W-:Y:S02]  /*8ad0*/  @!P3 IADD3.X R45, R97, R52, R45, P4, P5 ;  /* 0x00000034612db210 */ /* 0x000fe400027ea42d */
[----:B------:R-:W-:Y:S01]  /*8ae0*/  IADD3 R43, R40, R43, R195 ;  /* 0x0000002b282b7210 */ /* 0x000fe20007ffe0c3 */
[----:B------:R-:W-:Y:S01]  /*8af0*/  IMAD R41, R41, 0x2, R2 ;  /* 0x0000000229297824 */ /* 0x000fe200078e0202 */
[----:B------:R-:W-:-:S03]  /*8b00*/  LEA R48, P4, R44, R120, 0x1 ;  /* 0x000000782c307211 */ /* 0x000fc600078808ff */
[----:B------:R-:W-:Y:S01]  /*8b10*/  IMAD R43, R16, 0x6000, R43 ;  /* 0x00006000102b7824 */ /* 0x000fe200078e022b */
[-C--:B------:R-:W-:Y:S02]  /*8b20*/  LEA.HI.X R49, R44, R121.reuse, R46, 0x1, P4 ;  /* 0x000000792c317211 */ /* 0x080fe400020f0c2e */
[C---:B------:R-:W-:Y:S02]  /*8b30*/  @!P3 LEA R50, P4, R42.reuse, R120, 0x1 ;  /* 0x000000782a32b211 */ /* 0x040fe400078808ff */
[----:B------:R-:W-:Y:S02]  /*8b40*/  LEA R44, R43, R2, 0x1 ;  /* 0x000000022b2c7211 */ /* 0x000fe400078e08ff */
[----:B------:R-:W-:Y:S02]  /*8b50*/  @!P3 LEA.HI.X R51, R42, R121, R45, 0x1, P4 ;  /* 0x000000792a33b211 */ /* 0x000fe400020f0c2d */
[----:B------:R-:W0:Y:S01]  /*8b60*/  LDS.128 R40, [R41+0x1c400] ;  /* 0x01c4000029287984 */ /* 0x000e220000000c00 */
[----:B------:R-:W-:-:S03]  /*8b70*/  ISETP.GE.AND P4, PT, R101, R117, PT ;  /* 0x000000756500720c */ /* 0x000fc60003f86270 */
[----:B------:R-:W2:Y:S10]  /*8b80*/  LDS.128 R44, [R44+0x1c400] ;  /* 0x01c400002c2c7984 */ /* 0x000eb40000000c00 */
[----:B------:R-:W-:Y:S05]  /*8b90*/  @P4 BRA `(.L_x_704) ;  /* 0x0000000400504947 */ /* 0x000fea0003800000 */
[----:B--2---:R-:W-:Y:S01]  /*8ba0*/  IMAD.MOV.U32 R57, RZ, RZ, R45 ;  /* 0x000000ffff397224 */ /* 0x004fe200078e002d */
[----:B------:R-:W-:Y:S01]  /*8bb0*/  SHF.R.U32.HI R63, RZ, 0x10, R81 ;  /* 0x00000010ff3f7819 */ /* 0x000fe20000011651 */
[----:B0-----:R-:W-:Y:S01]  /*8bc0*/  IMAD.MOV.U32 R45, RZ, RZ, R43 ;  /* 0x000000ffff2d7224 */ /* 0x001fe200078e002b */
[----:B------:R-:W-:Y:S01]  /*8bd0*/  MOV R59, R47 ;  /* 0x0000002f003b7202 */ /* 0x000fe20000000f00 */
[----:B------:R-:W-:Y:S01]  /*8be0*/  HADD2.F32 R62, -RZ, R166.H1_H1 ;  /* 0x300000a6ff3e7230 */ /* 0x000fe20000004100 */
[--C-:B------:R-:W-:Y:S01]  /*8bf0*/  SHF.R.U32.HI R61, RZ, 0x10, R69.reuse ;  /* 0x00000010ff3d7819 */ /* 0x100fe20000011645 */
[----:B------:R-:W-:Y:S01]  /*8c00*/  HADD2.F32 R47, -RZ, R57.H0_H0 ;  /* 0x20000039ff2f7230 */ /* 0x000fe20000004100 */
[----:B------:R-:W-:Y:S01]  /*8c10*/  SHF.R.U64 R53, R68, 0x10, R69 ;  /* 0x0000001044357819 */ /* 0x000fe20000001245 */
[----:B------:R-:W-:Y:S01]  /*8c20*/  HADD2.F32 R43, -RZ, R41.H0_H0 ;  /* 0x20000029ff2b7230 */ /* 0x000fe20000004100 */
[----:B------:R-:W-:Y:S01]  /*8c30*/  SHF.R.U64 R56, R82, 0x10, R83 ;  /* 0x0000001052387819 */ /* 0x000fe20000001253 */
[----:B------:R-:W-:-:S02]  /*8c40*/  HADD2.F32 R63, -RZ, R63.H0_H0 ;  /* 0x2000003fff3f7230 */ /* 0x000fc40000004100 */
[-C--:B------:R-:W-:Y:S01]  /*8c50*/  FMUL.FTZ R68, R47, R62.reuse ;  /* 0x0000003e2f447220 */ /* 0x080fe20000410000 */
[----:B------:R-:W-:Y:S02]  /*8c60*/  HADD2.F32 R58, -RZ, R41.H1_H1 ;  /* 0x30000029ff3a7230 */ /* 0x000fe40000004100 */
[C---:B------:R-:W-:Y:S01]  /*8c70*/  FMUL.FTZ R62, R43.reuse, R62 ;  /* 0x0000003e2b3e7220 */ /* 0x040fe20000410000 */
[----:B------:R-:W-:Y:S01]  /*8c80*/  HADD2.F32 R60, -RZ, R158.H1_H1 ;  /* 0x3000009eff3c7230 */ /* 0x000fe20000004100 */
[----:B------:R-:W-:Y:S01]  /*8c90*/  SHF.R.U32.HI R82, RZ, 0x10, R83 ;  /* 0x00000010ff527819 */ /* 0x000fe20000011653 */
[----:B------:R-:W-:Y:S02]  /*8ca0*/  HADD2.F32 R57, -RZ, R57.H1_H1 ;  /* 0x30000039ff397230 */ /* 0x000fe40000004100 */
[-C--:B------:R-:W-:Y:S01]  /*8cb0*/  FMUL.FTZ R72, R58, R63.reuse ;  /* 0x0000003f3a487220 */ /* 0x080fe20000410000 */
[----:B------:R-:W-:Y:S02]  /*8cc0*/  HADD2.F32 R61, -RZ, R61.H0_H0 ;  /* 0x2000003dff3d7230 */ /* 0x000fe40000004100 */
[-C--:B------:R-:W-:Y:S01]  /*8cd0*/  FFMA.FTZ R41, R43, R60.reuse, -R68 ;  /* 0x0000003c2b297223 */ /* 0x080fe20000010844 */
[----:B------:R-:W-:Y:S01]  /*8ce0*/  FFMA.FTZ R43, R47, R60, R62 ;  /* 0x0000003c2f2b7223 */ /* 0x000fe2000001003e */
[C---:B------:R-:W-:Y:S01]  /*8cf0*/  FMUL.FTZ R69, R57.reuse, R63 ;  /* 0x0000003f39457220 */ /* 0x040fe20000410000 */
[--C-:B------:R-:W-:Y:S01]  /*8d00*/  SHF.R.U64 R54, R70, 0x10, R71.reuse ;  /* 0x0000001046367819 */ /* 0x100fe20000001247 */
[----:B------:R-:W-:Y:S01]  /*8d10*/  FFMA.FTZ R60, R57, R61, R72 ;  /* 0x0000003d393c7223 */ /* 0x000fe20000010048 */
[----:B------:R-:W-:Y:S01]  /*8d20*/  HADD2.F32 R72, -RZ, R159.H1_H1 ;  /* 0x3000009fff487230 */ /* 0x000fe20000004100 */
[----:B------:R-:W-:Y:S01]  /*8d30*/  SHF.R.U32.HI R70, RZ, 0x10, R71 ;  /* 0x00000010ff467819 */ /* 0x000fe20000011647 */
[----:B------:R-:W-:-:S02]  /*8d40*/  HADD2.F32 R57, -RZ, R59.H0_H0 ;  /* 0x2000003bff397230 */ /* 0x000fc40000004100 */
[----:B------:R-:W-:Y:S01]  /*8d50*/  FFMA.FTZ R58, R58, R61, -R69 ;  /* 0x0000003d3a3a7223 */ /* 0x000fe20000010845 */
[----:B------:R-:W-:Y:S01]  /*8d60*/  HADD2.F32 R59, -RZ, R59.H1_H1 ;  /* 0x3000003bff3b7230 */ /* 0x000fe20000004100 */
[----:B------:R-:W-:Y:S01]  /*8d70*/  SHF.R.U64 R55, R80, 0x10, R81 ;  /* 0x0000001050377819 */ /* 0x000fe20000001251 */
[--C-:B------:R-:W-:Y:S02]  /*8d80*/  HADD2.F32 R47, -RZ, R45.reuse.H0_H0 ;  /* 0x2000002dff2f7230 */ /* 0x100fe40000004100 */
[-C--:B------:R-:W-:Y:S01]  /*8d90*/  FMUL.FTZ R74, R57, R72.reuse ;  /* 0x00000048394a7220 */ /* 0x080fe20000410000 */
[----:B------:R-:W-:Y:S01]  /*8da0*/  HADD2.F32 R82, -RZ, R82.H0_H0 ;  /* 0x20000052ff527230 */ /* 0x000fe20000004100 */
[----:B------:R-:W-:Y:S01]  /*8db0*/  F2FP.F16.F32.PACK_AB R41, R58, R41 ;  /* 0x000000293a29723e */ /* 0x000fe200000000ff */
[----:B------:R-:W-:Y:S02]  /*8dc0*/  HADD2.F32 R62, -RZ, R45.H1_H1 ;  /* 0x3000002dff3e7230 */ /* 0x000fe40000004100 */
[----:B------:R-:W-:Y:S01]  /*8dd0*/  FMUL.FTZ R72, R47, R72 ;  /* 0x000000482f487220 */ /* 0x000fe20000410000 */
[----:B------:R-:W-:-:S02]  /*8de0*/  HADD2.F32 R68, -RZ, R157.H1_H1 ;  /* 0x3000009dff447230 */ /* 0x000fc40000004100 */
[-C--:B------:R-:W-:Y:S01]  /*8df0*/  FMUL.FTZ R61, R59, R82.reuse ;  /* 0x000000523b3d7220 */ /* 0x080fe20000410000 */
[----:B------:R-:W-:Y:S02]  /*8e00*/  HADD2.F32 R70, -RZ, R70.H0_H0 ;  /* 0x20000046ff467230 */ /* 0x000fe40000004100 */
[C---:B------:R-:W-:Y:S01]  /*8e10*/  FMUL.FTZ R82, R62.reuse, R82 ;  /* 0x000000523e527220 */ /* 0x040fe20000410000 */
[----:B------:R-:W-:Y:S02]  /*8e20*/  HADD2.F32 R166, -RZ, R166.H0_H0 ;  /* 0x200000a6ffa67230 */ /* 0x000fe40000004100 */
[-C--:B------:R-:W-:Y:S01]  /*8e30*/  FFMA.FTZ R45, R47, R68.reuse, -R74 ;  /* 0x000000442f2d7223 */ /* 0x080fe2000001084a */
[----:B------:R-:W-:Y:S01]  /*8e40*/  FFMA.FTZ R47, R57, R68, R72 ;  /* 0x00000044392f7223 */ /* 0x000fe20000010048 */
[-C--:B------:R-:W-:Y:S01]  /*8e50*/  FFMA.FTZ R68, R59, R70.reuse, R82 ;  /* 0x000000463b447223 */ /* 0x080fe20000010052 */
[----:B------:R-:W-:Y:S02]  /*8e60*/  HADD2.F32 R59, -RZ, R55.H0_H0 ;  /* 0x20000037ff3b7230 */ /* 0x000fe40000004100 */
[----:B------:R-:W-:Y:S01]  /*8e70*/  FFMA.FTZ R62, R62, R70, -R61 ;  /* 0x000000463e3e7223 */ /* 0x000fe2000001083d */
[----:B------:R-:W-:-:S02]  /*8e80*/  HADD2.F32 R57, -RZ, R44.H0_H0 ;  /* 0x2000002cff397230 */ /* 0x000fc40000004100 */
[----:B------:R-:W-:Y:S01]  /*8e90*/  HADD2.F32 R55, -RZ, R40.H0_H0 ;  /* 0x20000028ff377230 */ /* 0x000fe20000004100 */
[----:B------:R-:W-:Y:S01]  /*8ea0*/  F2FP.F16.F32.PACK_AB R47, R68, R47 ;  /* 0x0000002f442f723e */ /* 0x000fe200000000ff */
[----:B------:R-:W-:Y:S02]  /*8eb0*/  HADD2.F32 R44, -RZ, R44.H1_H1 ;  /* 0x3000002cff2c7230 */ /* 0x000fe40000004100 */
[-C--:B------:R-:W-:Y:S01]  /*8ec0*/  FMUL.FTZ R70, R57, R166.reuse ;  /* 0x000000a639467220 */ /* 0x080fe20000410000 */
[----:B------:R-:W-:Y:S02]  /*8ed0*/  HADD2.F32 R40, -RZ, R40.H1_H1 ;  /* 0x30000028ff287230 */ /* 0x000fe40000004100 */
[----:B------:R-:W-:Y:S01]  /*8ee0*/  FMUL.FTZ R166, R55, R166 ;  /* 0x000000a637a67220 */ /* 0x000fe20000410000 */
[----:B------:R-:W-:Y:S02]  /*8ef0*/  HADD2.F32 R53, -RZ, R53.H0_H0 ;  /* 0x20000035ff357230 */ /* 0x000fe40000004100 */
[----:B------:R-:W-:Y:S01]  /*8f00*/  FMUL.FTZ R61, R44, R59 ;  /* 0x0000003b2c3d7220 */ /* 0x000fe20000410000 */
[----:B------:R-:W-:-:S02]  /*8f10*/  HADD2.F32 R158, -RZ, R158.H0_H0 ;  /* 0x2000009eff9e7230 */ /* 0x000fc40000004100 */
[C---:B------:R-:W-:Y:S01]  /*8f20*/  FMUL.FTZ R59, R40.reuse, R59 ;  /* 0x0000003b283b7220 */ /* 0x040fe20000410000 */
[----:B------:R-:W-:Y:S02]  /*8f30*/  HADD2.F32 R159, -RZ, R159.H0_H0 ;  /* 0x2000009fff9f7230 */ /* 0x000fe40000004100 */
[-C--:B------:R-:W-:Y:S01]  /*8f40*/  FFMA.FTZ R61, R40, R53.reuse, -R61 ;  /* 0x00000035283d7223 */ /* 0x080fe2000001083d */
[----:B------:R-:W-:Y:S02]  /*8f50*/  HADD2.F32 R40, -RZ, R42.H0_H0 ;  /* 0x2000002aff287230 */ /* 0x000fe40000004100 */
[----:B------:R-:W-:Y:S01]  /*8f60*/  FFMA.FTZ R59, R44, R53, R59 ;  /* 0x000000352c3b7223 */ /* 0x000fe2000001003b */
[-C--:B------:R-:W-:Y:S01]  /*8f70*/  FFMA.FTZ R70, R55, R158.reuse, -R70 ;  /* 0x0000009e37467223 */ /* 0x080fe20000010846 */
[----:B------:R-:W-:Y:S02]  /*8f80*/  HADD2.F32 R44, -RZ, R46.H0_H0 ;  /* 0x2000002eff2c7230 */ /* 0x000fe40000004100 */
[----:B------:R-:W-:Y:S01]  /*8f90*/  FFMA.FTZ R166, R57, R158, R166 ;  /* 0x0000009e39a67223 */ /* 0x000fe200000100a6 */
[----:B------:R-:W-:Y:S01]  /*8fa0*/  HADD2.F32 R55, -RZ, R56.H0_H0 ;  /* 0x20000038ff377230 */ /* 0x000fe20000004100 */
[----:B------:R-:W-:Y:S01]  /*8fb0*/  F2FP.F16.F32.PACK_AB R62, R62, R45 ;  /* 0x0000002d3e3e723e */ /* 0x000fe200000000ff */
[----:B------:R-:W-:-:S02]  /*8fc0*/  HADD2.F32 R46, -RZ, R46.H1_H1 ;  /* 0x3000002eff2e7230 */ /* 0x000fc40000004100 */
[-C--:B------:R-:W-:Y:S01]  /*8fd0*/  FMUL.FTZ R57, R44, R159.reuse ;  /* 0x0000009f2c397220 */ /* 0x080fe20000410000 */
[----:B------:R-:W-:Y:S02]  /*8fe0*/  HADD2.F32 R42, -RZ, R42.H1_H1 ;  /* 0x3000002aff2a7230 */ /* 0x000fe40000004100 */
[----:B------:R-:W-:Y:S01]  /*8ff0*/  FMUL.FTZ R159, R40, R159 ;  /* 0x0000009f289f7220 */ /* 0x000fe20000410000 */
[----:B------:R-:W-:Y:S02]  /*9000*/  HADD2.F32 R157, -RZ, R157.H0_H0 ;  /* 0x2000009dff9d7230 */ /* 0x000fe40000004100 */
        /* <DEDUP_REMOVED lines=8> */
[----:B------:R-:W-:Y:S01]  /*9090*/  F2FP.F16.F32.PACK_AB R40, R61, R70 ;  /* 0x000000463d28723e */ /* 0x000fe200000000ff */
[----:B------:R-:W-:Y:S01]  /*90a0*/  IMAD.MOV.U32 R43, RZ, RZ, R62 ;  /* 0x000000ffff2b7224 */ /* 0x000fe200078e003e */
[----:B------:R-:W-:-:S02]  /*90b0*/  F2FP.F16.F32.PACK_AB R44, R59, R166 ;  /* 0x000000a63b2c723e */ /* 0x000fc400000000ff */
[----:B------:R-:W-:Y:S02]  /*90c0*/  F2FP.F16.F32.PACK_AB R42, R42, R57 ;  /* 0x000000392a2a723e */ /* 0x000fe400000000ff */
[----:B------:R-:W-:-:S07]  /*90d0*/  F2FP.F16.F32.PACK_AB R46, R46, R159 ;  /* 0x0000009f2e2e723e */ /* 0x000fce00000000ff */
.L_x_704:
[----:B------:R-:W-:Y:S05]  /*90e0*/  BSYNC B2 ;  /* 0x0000000000027941 */ /* 0x000fea0003800000 */
.L_x_703:
[----:B0-----:R0:W-:Y:S04]  /*90f0*/  STG.E.128 desc[UR42][R48.64], R40 ;  /* 0x0000002830007986 */ /* 0x0011e8000c101d2a */
[----:B--2---:R0:W-:Y:S02]  /*9100*/  @!P3 STG.E.128 desc[UR42][R50.64], R44 ;  /* 0x0000002c3200b986 */ /* 0x0041e4000c101d2a */
.L_x_702:
[----:B------:R-:W-:Y:S05]  /*9110*/  BSYNC B1 ;  /* 0x0000000000017941 */ /* 0x000fea0003800000 */
.L_x_701:
[----:B------:R-:W-:-:S13]  /*9120*/  ISETP.NE.AND P3, PT, R9, RZ, PT ;  /* 0x000000ff0900720c */ /* 0x000fda0003f65270 */
[----:B------:R-:W-:Y:S05]  /*9130*/  @!P3 BRA `(.L_x_655) ;  /* 0x0000000800ccb947 */ /* 0x000fea0003800000 */
[----:B0---4-:R-:W2:Y:S01]  /*9140*/  LDL R40, [R1+0x10] ;  /* 0x0000100001287983 */ /* 0x011ea20000100800 */
[----:B------:R-:W-:Y:S01]  /*9150*/  BSSY B1, `(.L_x_705) ;  /* 0x0000071000017945 */ /* 0x000fe20003800000 */
[----:B--2---:R-:W-:-:S04]  /*9160*/  LOP3.LUT P4, RZ, R40, 0x1, RZ, 0xc0, !PT ;  /* 0x0000000128ff7812 */ /* 0x004fc8000788c0ff */
[----:B------:R-:W-:Y:S02]  /*9170*/  SEL R148, R122, R148, !P4 ;  /* 0x000000947a947207 */ /* 0x000fe40006000000 */
[----:B---3--:R-:W-:Y:S02]  /*9180*/  IADD3 R49, P3, P4, R102, R126, R15 ;  /* 0x0000007e66317210 */ /* 0x008fe40007c7e00f */
[----:B------:R-:W-:Y:S02]  /*9190*/  SHF.R.S32.HI R41, RZ, 0x1f, R148 ;  /* 0x0000001fff297819 */ /* 0x000fe40000011494 */
[----:B------:R-:W-:Y:S02]  /*91a0*/  IADD3.X R54, R97, R52, R11, P3, P4 ;  /* 0x0000003461367210 */ /* 0x000fe40001fe840b */
[----:B------:R-:W-:Y:S02]  /*91b0*/  LEA.HI R41, R41, R148, RZ, 0x4 ;  /* 0x0000009429297211 */ /* 0x000fe400078f20ff */
[----:B------:R-:W-:-:S02]  /*91c0*/  ISETP.GE.AND P4, PT, R100, R117, PT ;  /* 0x000000756400720c */ /* 0x000fc40003f86270 */
[----:B------:R-:W-:Y:S02]  /*91d0*/  LEA.HI.SX32 R41, R41, R20, 0x1c ;  /* 0x0000001429297211 */ /* 0x000fe400078fe2ff */
[----:B------:R-:W-:Y:S02]  /*91e0*/  LEA R48, P3, R49, R120, 0x1 ;  /* 0x0000007831307211 */ /* 0x000fe400078608ff */
[----:B------:R-:W-:Y:S01]  /*91f0*/  SHF.R.S32.HI R40, RZ, 0x1f, R41 ;  /* 0x0000001fff287819 */ /* 0x000fe20000011429 */
[----:B------:R-:W-:Y:S01]  /*9200*/  IMAD.SHL.U32 R50, R41, 0x8, RZ ;  /* 0x0000000829327824 */ /* 0x000fe200078e00ff */
[----:B------:R-:W-:Y:S02]  /*9210*/  LEA.HI.X R49, R49, R121, R54, 0x1, P3 ;  /* 0x0000007931317211 */ /* 0x000fe400018f0c36 */
[----:B------:R-:W-:Y:S02]  /*9220*/  LEA.HI R40, R40, R41, RZ, 0x3 ;  /* 0x0000002928287211 */ /* 0x000fe400078f18ff */
[----:B------:R-:W-:-:S02]  /*9230*/  LOP3.LUT R41, R185, 0x38, R50, 0xf8, !PT ;  /* 0x00000038b9297812 */ /* 0x000fc400078ef832 */
[----:B------:R-:W-:Y:S02]  /*9240*/  SHF.L.U32 R42, R40, 0xa, RZ ;  /* 0x0000000a282a7819 */ /* 0x000fe400000006ff */
[----:B------:R-:W-:Y:S01]  /*9250*/  LOP3.LUT R40, R41, R230, RZ, 0x3c, !PT ;  /* 0x000000e629287212 */ /* 0x000fe200078e3cff */
[----:B------:R-:W-:Y:S01]  /*9260*/  IMAD R41, R16, 0x6000, R138 ;  /* 0x0000600010297824 */ /* 0x000fe200078e028a */
[----:B------:R-:W-:-:S03]  /*9270*/  LOP3.LUT R42, R42, 0x7fffe000, RZ, 0xc0, !PT ;  /* 0x7fffe0002a2a7812 */ /* 0x000fc600078ec0ff */
[----:B------:R-:W-:Y:S01]  /*9280*/  IMAD R41, R41, 0x2, R2 ;  /* 0x0000000229297824 */ /* 0x000fe200078e0202 */
[----:B------:R-:W-:-:S05]  /*9290*/  IADD3 R43, R40, R42, R195 ;  /* 0x0000002a282b7210 */ /* 0x000fca0007ffe0c3 */
[----:B------:R-:W-:-:S04]  /*92a0*/  IMAD R43, R16, 0x6000, R43 ;  /* 0x00006000102b7824 */ /* 0x000fc800078e022b */
[----:B------:R-:W-:Y:S02]  /*92b0*/  IMAD R44, R43, 0x2, R2 ;  /* 0x000000022b2c7824 */ /* 0x000fe400078e0202 */
[----:B------:R-:W0:Y:S04]  /*92c0*/  LDS.128 R40, [R41+0x1c400] ;  /* 0x01c4000029287984 */ /* 0x000e280000000c00 */
[----:B------:R-:W2:Y:S01]  /*92d0*/  LDS.128 R44, [R44+0x1c400] ;  /* 0x01c400002c2c7984 */ /* 0x000ea20000000c00 */
[----:B------:R-:W-:Y:S05]  /*92e0*/  @P4 BRA `(.L_x_706) ;  /* 0x00000004005c4947 */ /* 0x000fea0003800000 */
[----:B0-----:R-:W-:Y:S01]  /*92f0*/  MOV R56, R40 ;  /* 0x0000002800387202 */ /* 0x001fe20000000f00 */
[----:B--2---:R-:W-:Y:S01]  /*9300*/  IMAD.MOV.U32 R40, RZ, RZ, R45 ;  /* 0x000000ffff287224 */ /* 0x004fe200078e002d */
[----:B------:R-:W-:Y:S01]  /*9310*/  SHF.R.U32.HI R62, RZ, 0x10, R77 ;  /* 0x00000010ff3e7819 */ /* 0x000fe2000001164d */
[----:B------:R-:W-:Y:S01]  /*9320*/  IMAD.MOV.U32 R57, RZ, RZ, R44 ;  /* 0x000000ffff397224 */ /* 0x000fe200078e002c */
[----:B------:R-:W-:Y:S01]  /*9330*/  SHF.R.U32.HI R60, RZ, 0x10, R65 ;  /* 0x00000010ff3c7819 */ /* 0x000fe20000011641 */
[----:B------:R-:W-:Y:S01]  /*9340*/  IMAD.MOV.U32 R58, RZ, RZ, R47 ;  /* 0x000000ffff3a7224 */ /* 0x000fe200078e002f */
[----:B------:R-:W-:Y:S01]  /*9350*/  MOV R45, R43 ;  /* 0x0000002b002d7202 */ /* 0x000fe20000000f00 */
[----:B------:R-:W-:Y:S01]  /*9360*/  HADD2.F32 R61, -RZ, R155.H1_H1 ;  /* 0x3000009bff3d7230 */ /* 0x000fe20000004100 */
[----:B------:R-:W-:Y:S01]  /*9370*/  SHF.R.U64 R54, R64, 0x10, R65 ;  /* 0x0000001040367819 */ /* 0x000fe20000001241 */
[--C-:B------:R-:W-:Y:S01]  /*9380*/  HADD2.F32 R44, -RZ, R40.reuse.H0_H0 ;  /* 0x20000028ff2c7230 */ /* 0x100fe20000004100 */
[----:B------:R-:W-:Y:S01]  /*9390*/  SHF.R.U32.HI R63, RZ, 0x10, R79 ;  /* 0x00000010ff3f7819 */ /* 0x000fe2000001164f */
[----:B------:R-:W-:Y:S01]  /*93a0*/  HADD2.F32 R47, -RZ, R40.H1_H1 ;  /* 0x30000028ff2f7230 */ /* 0x000fe20000004100 */
[--C-:B------:R-:W-:Y:S01]  /*93b0*/  SHF.R.U64 R51, R66, 0x10, R67.reuse ;  /* 0x0000001042337819 */ /* 0x100fe20000001243 */
[--C-:B------:R-:W-:Y:S01]  /*93c0*/  HADD2.F32 R40, -RZ, R41.reuse.H0_H0 ;  /* 0x20000029ff287230 */ /* 0x100fe20000004100 */
[----:B------:R-:W-:Y:S01]  /*93d0*/  SHF.R.U32.HI R66, RZ, 0x10, R67 ;  /* 0x00000010ff427819 */ /* 0x000fe20000011643 */
[----:B------:R-:W-:Y:S01]  /*93e0*/  HADD2.F32 R62, -RZ, R62.H0_H0 ;  /* 0x2000003eff3e7230 */ /* 0x000fe20000004100 */
[----:B------:R-:W-:Y:S01]  /*93f0*/  SHF.R.U64 R55, R76, 0x10, R77 ;  /* 0x000000104c377819 */ /* 0x000fe2000000124d */
[----:B------:R-:W-:-:S02]  /*9400*/  HADD2.F32 R43, -RZ, R41.H1_H1 ;  /* 0x30000029ff2b7230 */ /* 0x000fc40000004100 */
[-C--:B------:R-:W-:Y:S01]  /*9410*/  FMUL.FTZ R41, R44, R61.reuse ;  /* 0x0000003d2c297220 */ /* 0x080fe20000410000 */
[----:B------:R-:W-:Y:S02]  /*9420*/  HADD2.F32 R59, -RZ, R153.H1_H1 ;  /* 0x30000099ff3b7230 */ /* 0x000fe40000004100 */
[C---:B------:R-:W-:Y:S01]  /*9430*/  FMUL.FTZ R61, R40.reuse, R61 ;  /* 0x0000003d283d7220 */ /* 0x040fe20000410000 */
[----:B------:R-:W-:Y:S02]  /*9440*/  HADD2.F32 R60, -RZ, R60.H0_H0 ;  /* 0x2000003cff3c7230 */ /* 0x000fe40000004100 */
[-C--:B------:R-:W-:Y:S01]  /*9450*/  FMUL.FTZ R64, R47, R62.reuse ;  /* 0x0000003e2f407220 */ /* 0x080fe20000410000 */
[----:B------:R-:W-:Y:S01]  /*9460*/  FMUL.FTZ R62, R43, R62 ;  /* 0x0000003e2b3e7220 */ /* 0x000fe20000410000 */
[-C--:B------:R-:W-:Y:S01]  /*9470*/  FFMA.FTZ R40, R40, R59.reuse, -R41 ;  /* 0x0000003b28287223 */ /* 0x080fe20000010829 */
[----:B------:R-:W-:Y:S01]  /*9480*/  FFMA.FTZ R41, R44, R59, R61 ;  /* 0x0000003b2c297223 */ /* 0x000fe2000001003d */
[----:B------:R-:W-:-:S02]  /*9490*/  HADD2.F32 R59, -RZ, R58.H0_H0 ;  /* 0x2000003aff3b7230 */ /* 0x000fc40000004100 */
[-C--:B------:R-:W-:Y:S01]  /*94a0*/  FFMA.FTZ R44, R47, R60.reuse, R62 ;  /* 0x0000003c2f2c7223 */ /* 0x080fe2000001003e */
[----:B------:R-:W-:Y:S02]  /*94b0*/  HADD2.F32 R62, -RZ, R154.H1_H1 ;  /* 0x3000009aff3e7230 */ /* 0x000fe40000004100 */
[----:B------:R-:W-:Y:S01]  /*94c0*/  FFMA.FTZ R43, R43, R60, -R64 ;  /* 0x0000003c2b2b7223 */ /* 0x000fe20000010840 */
[----:B------:R-:W-:Y:S01]  /*94d0*/  HADD2.F32 R47, -RZ, R45.H0_H0 ;  /* 0x2000002dff2f7230 */ /* 0x000fe20000004100 */
[----:B------:R-:W-:Y:S01]  /*94e0*/  SHF.R.U64 R53, R78, 0x10, R79 ;  /* 0x000000104e357819 */ /* 0x000fe2000000124f */
[----:B------:R-:W-:Y:S02]  /*94f0*/  HADD2.F32 R58, -RZ, R58.H1_H1 ;  /* 0x3000003aff3a7230 */ /* 0x000fe40000004100 */
[-C--:B------:R-:W-:Y:S01]  /*9500*/  FMUL.FTZ R64, R59, R62.reuse ;  /* 0x0000003e3b407220 */ /* 0x080fe20000410000 */
[----:B------:R-:W-:Y:S02]  /*9510*/  HADD2.F32 R63, -RZ, R63.H0_H0 ;  /* 0x2000003fff3f7230 */ /* 0x000fe40000004100 */
[----:B------:R-:W-:Y:S01]  /*9520*/  FMUL.FTZ R62, R47, R62 ;  /* 0x0000003e2f3e7220 */ /* 0x000fe20000410000 */
[----:B------:R-:W-:Y:S01]  /*9530*/  HADD2.F32 R45, -RZ, R45.H1_H1 ;  /* 0x3000002dff2d7230 */ /* 0x000fe20000004100 */
[----:B------:R-:W-:Y:S01]  /*9540*/  F2FP.F16.F32.PACK_AB R43, R43, R40 ;  /* 0x000000282b2b723e */ /* 0x000fe200000000ff */
[----:B------:R-:W-:-:S02]  /*9550*/  HADD2.F32 R60, -RZ, R152.H1_H1 ;  /* 0x30000098ff3c7230 */ /* 0x000fc40000004100 */
[----:B------:R-:W-:Y:S02]  /*9560*/  HADD2.F32 R61, -RZ, R66.H0_H0 ;  /* 0x20000042ff3d7230 */ /* 0x000fe40000004100 */
[CC--:B------:R-:W-:Y:S01]  /*9570*/  FMUL.FTZ R66, R58.reuse, R63.reuse ;  /* 0x0000003f3a427220 */ /* 0x0c0fe20000410000 */
[----:B------:R-:W-:Y:S01]  /*9580*/  FMUL.FTZ R67, R45, R63 ;  /* 0x0000003f2d437220 */ /* 0x000fe20000410000 */
[-C--:B------:R-:W-:Y:S01]  /*9590*/  FFMA.FTZ R63, R47, R60.reuse, -R64 ;  /* 0x0000003c2f3f7223 */ /* 0x080fe20000010840 */
[----:B------:R-:W-:Y:S01]  /*95a0*/  FFMA.FTZ R65, R59, R60, R62 ;  /* 0x0000003c3b417223 */ /* 0x000fe2000001003e */
[-C--:B------:R-:W-:Y:S01]  /*95b0*/  FFMA.FTZ R66, R45, R61.reuse, -R66 ;  /* 0x0000003d2d427223 */ /* 0x080fe20000010842 */
[----:B------:R-:W-:Y:S02]  /*95c0*/  HADD2.F32 R60, -RZ, R155.H0_H0 ;  /* 0x2000009bff3c7230 */ /* 0x000fe40000004100 */
[----:B------:R-:W-:Y:S01]  /*95d0*/  FFMA.FTZ R68, R58, R61, R67 ;  /* 0x0000003d3a447223 */ /* 0x000fe20000010043 */
[----:B------:R-:W-:-:S02]  /*95e0*/  HADD2.F32 R47, -RZ, R57.H0_H0 ;  /* 0x20000039ff2f7230 */ /* 0x000fc40000004100 */
[--C-:B------:R-:W-:Y:S01]  /*95f0*/  HADD2.F32 R45, -RZ, R56.reuse.H0_H0 ;  /* 0x20000038ff2d7230 */ /* 0x100fe20000004100 */
[----:B------:R-:W-:Y:S01]  /*9600*/  F2FP.F16.F32.PACK_AB R63, R66, R63 ;  /* 0x0000003f423f723e */ /* 0x000fe200000000ff */
[----:B------:R-:W-:Y:S02]  /*9610*/  HADD2.F32 R58, -RZ, R153.H0_H0 ;  /* 0x20000099ff3a7230 */ /* 0x000fe40000004100 */
[-C--:B------:R-:W-:Y:S01]  /*9620*/  FMUL.FTZ R62, R47, R60.reuse ;  /* 0x0000003c2f3e7220 */ /* 0x080fe20000410000 */
[----:B------:R-:W-:Y:S02]  /*9630*/  HADD2.F32 R55, -RZ, R55.H0_H0 ;  /* 0x20000037ff377230 */ /* 0x000fe40000004100 */
[C---:B------:R-:W-:Y:S01]  /*9640*/  FMUL.FTZ R60, R45.reuse, R60 ;  /* 0x0000003c2d3c7220 */ /* 0x040fe20000410000 */
[----:B------:R-:W-:Y:S02]  /*9650*/  HADD2.F32 R57, -RZ, R57.H1_H1 ;  /* 0x30000039ff397230 */ /* 0x000fe40000004100 */
[----:B------:R-:W-:Y:S01]  /*9660*/  FFMA.FTZ R62, R45, R58, -R62 ;  /* 0x0000003a2d3e7223 */ /* 0x000fe2000001083e */
[----:B------:R-:W-:-:S02]  /*9670*/  HADD2.F32 R56, -RZ, R56.H1_H1 ;  /* 0x30000038ff387230 */ /* 0x000fc40000004100 */
[----:B------:R-:W-:Y:S01]  /*9680*/  FFMA.FTZ R60, R47, R58, R60 ;  /* 0x0000003a2f3c7223 */ /* 0x000fe2000001003c */
[----:B------:R-:W-:Y:S02]  /*9690*/  HADD2.F32 R54, -RZ, R54.H0_H0 ;  /* 0x20000036ff367230 */ /* 0x000fe40000004100 */
[-C--:B------:R-:W-:Y:S01]  /*96a0*/  FMUL.FTZ R59, R57, R55.reuse ;  /* 0x00000037393b7220 */ /* 0x080fe20000410000 */
[----:B------:R-:W-:Y:S02]  /*96b0*/  HADD2.F32 R47, -RZ, R46.H0_H0 ;  /* 0x2000002eff2f7230 */ /* 0x000fe40000004100 */
[C---:B------:R-:W-:Y:S01]  /*96c0*/  FMUL.FTZ R64, R56.reuse, R55 ;  /* 0x0000003738407220 */ /* 0x040fe20000410000 */
[----:B------:R-:W-:Y:S02]  /*96d0*/  HADD2.F32 R154, -RZ, R154.H0_H0 ;  /* 0x2000009aff9a7230 */ /* 0x000fe40000004100 */
[----:B------:R-:W-:Y:S01]  /*96e0*/  FFMA.FTZ R59, R56, R54, -R59 ;  /* 0x00000036383b7223 */ /* 0x000fe2000001083b */
[----:B------:R-:W-:-:S02]  /*96f0*/  HADD2.F32 R53, -RZ, R53.H0_H0 ;  /* 0x20000035ff357230 */ /* 0x000fc40000004100 */
[----:B------:R-:W-:Y:S01]  /*9700*/  FFMA.FTZ R57, R57, R54, R64 ;  /* 0x0000003639397223 */ /* 0x000fe20000010040 */
[----:B------:R-:W-:Y:S02]  /*9710*/  HADD2.F32 R45, -RZ, R42.H0_H0 ;  /* 0x2000002aff2d7230 */ /* 0x000fe40000004100 */
[----:B------:R-:W-:Y:S01]  /*9720*/  FMUL.FTZ R54, R47, R154 ;  /* 0x0000009a2f367220 */ /* 0x000fe20000410000 */
[----:B------:R-:W-:Y:S01]  /*9730*/  HADD2.F32 R46, -RZ, R46.H1_H1 ;  /* 0x3000002eff2e7230 */ /* 0x000fe20000004100 */
[----:B------:R-:W-:Y:S01]  /*9740*/  F2FP.F16.F32.PACK_AB R40, R59, R62 ;  /* 0x0000003e3b28723e */ /* 0x000fe200000000ff */
[----:B------:R-:W-:Y:S02]  /*9750*/  HADD2.F32 R42, -RZ, R42.H1_H1 ;  /* 0x3000002aff2a7230 */ /* 0x000fe40000004100 */
[----:B------:R-:W-:Y:S01]  /*9760*/  FMUL.FTZ R154, R45, R154 ;  /* 0x0000009a2d9a7220 */ /* 0x000fe20000410000 */
[----:B------:R-:W-:Y:S02]  /*9770*/  HADD2.F32 R152, -RZ, R152.H0_H0 ;  /* 0x20000098ff987230 */ /* 0x000fe40000004100 */
[----:B------:R-:W-:Y:S01]  /*9780*/  FMUL.FTZ R55, R46, R53 ;  /* 0x000000352e377220 */ /* 0x000fe20000410000 */
[----:B------:R-:W-:-:S02]  /*9790*/  HADD2.F32 R51, -RZ, R51.H0_H0 ;  /* 0x20000033ff337230 */ /* 0x000fc40000004100 */
[C---:B------:R-:W-:Y:S01]  /*97a0*/  FMUL.FTZ R53, R42.reuse, R53 ;  /* 0x000000352a357220 */ /* 0x040fe20000410000 */
[-C--:B------:R-:W-:Y:S01]  /*97b0*/  FFMA.FTZ R54, R45, R152.reuse, -R54 ;  /* 0x000000982d367223 */ /* 0x080fe20000010836 */
[----:B------:R-:W-:Y:S01]  /*97c0*/  FFMA.FTZ R154, R47, R152, R154 ;  /* 0x000000982f9a7223 */ /* 0x000fe2000001009a */
[-C--:B------:R-:W-:Y:S01]  /*97d0*/  FFMA.FTZ R55, R42, R51.reuse, -R55 ;  /* 0x000000332a377223 */ /* 0x080fe20000010837 */
[----:B------:R-:W-:Y:S01]  /*97e0*/  FFMA.FTZ R53, R46, R51, R53 ;  /* 0x000000332e357223 */ /* 0x000fe20000010035 */
[----:B------:R-:W-:Y:S01]  /*97f0*/  F2FP.F16.F32.PACK_AB R45, R44, R41 ;  /* 0x000000292c2d723e */ /* 0x000fe200000000ff */
[----:B------:R-:W-:Y:S01]  /*9800*/  IMAD.MOV.U32 R41, RZ, RZ, R43 ;  /* 0x000000ffff297224 */ /* 0x000fe200078e002b */
[----:B------:R-:W-:Y:S02]  /*9810*/  F2FP.F16.F32.PACK_AB R47, R68, R65 ;  /* 0x00000041442f723e */ /* 0x000fe400000000ff */
[----:B------:R-:W-:Y:S02]  /*9820*/  F2FP.F16.F32.PACK_AB R44, R57, R60 ;  /* 0x0000003c392c723e */ /* 0x000fe400000000ff */
[----:B------:R-:W-:-:S02]  /*9830*/  F2FP.F16.F32.PACK_AB R42, R55, R54 ;  /* 0x00000036372a723e */ /* 0x000fc400000000ff */
[----:B------:R-:W-:Y:S02]  /*9840*/  F2FP.F16.F32.PACK_AB R46, R53, R154 ;  /* 0x0000009a352e723e */ /* 0x000fe400000000ff */
[----:B------:R-:W-:-:S07]  /*9850*/  MOV R43, R63 ;  /* 0x0000003f002b7202 */ /* 0x000fce0000000f00 */
.L_x_706:
[----:B------:R-:W-:Y:S05]  /*9860*/  BSYNC B1 ;  /* 0x0000000000017941 */ /* 0x000fea0003800000 */
.L_x_705:
[----:B0-----:R0:W-:Y:S01]  /*9870*/  STG.E.128 desc[UR42][R48.64], R40 ;  /* 0x0000002830007986 */ /* 0x0011e2000c101d2a */
[----:B------:R-:W-:-:S13]  /*9880*/  ISETP.GE.AND P3, PT, R50, R147, PT ;  /* 0x000000933200720c */ /* 0x000fda0003f66270 */
[----:B------:R-:W-:Y:S05]  /*9890*/  @P3 BRA `(.L_x_655) ;  /* 0x0000000000f43947 */ /* 0x000fea0003800000 */
[--C-:B------:R-:W-:Y:S02]  /*98a0*/  IADD3 R126, P3, P4, R102, R126, R50.reuse ;  /* 0x0000007e667e7210 */ /* 0x100fe40007c7e032 */
[----:B------:R-:W-:-:S04]  /*98b0*/  SHF.R.S32.HI R50, RZ, 0x1f, R50 ;  /* 0x0000001fff327819 */ /* 0x000fc80000011432 */
[----:B------:R-:W-:Y:S02]  /*98c0*/  IADD3.X R52, R97, R52, R50, P3, P4 ;  /* 0x0000003461347210 */ /* 0x000fe40001fe8432 */
[----:B------:R-:W-:-:S04]  /*98d0*/  LEA R120, P3, R126, R120, 0x1 ;  /* 0x000000787e787211 */ /* 0x000fc800078608ff */
[----:B------:R-:W-:-:S05]  /*98e0*/  LEA.HI.X R121, R126, R121, R52, 0x1, P3 ;  /* 0x000000797e797211 */ /* 0x000fca00018f0c34 */
[----:B--2---:R2:W-:Y:S01]  /*98f0*/  STG.E.128 desc[UR42][R120.64], R44 ;  /* 0x0000002c78007986 */ /* 0x0045e2000c101d2a */
[----:B------:R-:W-:Y:S05]  /*9900*/  BRA `(.L_x_655) ;  /* 0x0000000000d87947 */ /* 0x000fea0003800000 */
.L_x_622:
[----:B------:R-:W-:-:S06]  /*9910*/  UISETP.NE.AND UP0, UPT, UR37, 0x3, UPT ;  /* 0x000000032500788c */ /* 0x000fcc000bf05270 */
[----:B------:R-:W-:-:S13]  /*9920*/  PLOP3.LUT P2, PT, PT, PT, UP0, 0x80, 0x0 ;  /* 0x000000000000781c */ /* 0x000fda0003f4f008 */
[----:B------:R-:W-:Y:S05]  /*9930*/  @!P2 BRA `(.L_x_707) ;  /* 0x000000000004a947 */ /* 0x000fea0003800000 */
[----:B------:R-:W-:Y:S01]  /*9940*/  BPT.TRAP 0x1 ;  /* 0x000000040000795c */ /* 0x000fe20000300000 */
.L_x_707:
[----:B------:R-:W-:Y:S01]  /*9950*/  IMAD R3, R16, 0x8, R2 ;  /* 0x0000000810037824 */ /* 0x000fe200078e0202 */
[----:B------:R-:W-:Y:S01]  /*9960*/  SHF.L.U32 R0, R184, 0x1f, RZ ;  /* 0x0000001fb8007819 */ /* 0x000fe200000006ff */
[----:B------:R-:W-:Y:S01]  /*9970*/  IMAD R4, R24, -0x80, R25 ;  /* 0xffffff8018047824 */ /* 0x000fe200078e0219 */
[----:B------:R-:W-:Y:S02]  /*9980*/  BSSY B1, `(.L_x_708) ;  /* 0x0000005000017945 */ /* 0x000fe40003800000 */
[----:B------:R-:W1:Y:S02]  /*9990*/  SYNCS.PHASECHK.TRANS64.TRYWAIT P4, [R3+URZ+0x34890], R0 ;  /* 0x03489000030075a7 */ /* 0x000e64000808017f */
[----:B------:R-:W-:-:S04]  /*99a0*/  VIMNMX R4, R4, 0x80, PT ;  /* 0x0000008004047848 */ /* 0x000fc80003fe0100 */
[----:B------:R-:W-:Y:S01]  /*99b0*/  ISETP.GE.AND P3, PT, R17, R4, PT ;  /* 0x000000041100720c */ /* 0x000fe20003f66270 */
[----:B-1----:R-:W-:-:S12]  /*99c0*/  @!P4 BRA `(.L_x_709) ;  /* 0x0000016c0014c947 */ /* 0x002fd80003800000 */
.L_x_980:
[----:B------:R-:W-:Y:S05]  /*99d0*/  BSYNC B1 ;  /* 0x0000000000017941 */ /* 0x000fea0003800000 */
.L_x_708:
[----:B------:R-:W-:Y:S04]  /*99e0*/  BSSY B1, `(.L_x_710) ;  /* 0x0000014000017945 */ /* 0x000fe80003800000 */
[----:B------:R-:W-:Y:S05]  /*99f0*/  @P3 BRA `(.L_x_711) ;  /* 0x0000000000483947 */ /* 0x000fea0003800000 */
[----:B------:R-:W-:Y:S02]  /*9a00*/  ISETP.NE.AND P4, PT, R14, RZ, PT ;  /* 0x000000ff0e00720c */ /* 0x000fe40003f85270 */
[----:B------:R-:W-:-:S11]  /*9a10*/  ISETP.NE.AND P3, PT, R10, RZ, PT ;  /* 0x000000ff0a00720c */ /* 0x000fd60003f65270 */
[----:B0-----:R-:W0:Y:S04]  /*9a20*/  @P4 LDS.128 R40, [R51] ;  /* 0x0000000033284984 */ /* 0x001e280000000c00 */
[----:B------:R-:W2:Y:S04]  /*9a30*/  @P3 LDS.128 R44, [R50] ;  /* 0x00000000322c3984 */ /* 0x000ea80000000c00 */
[----:B0-----:R-:W-:Y:S01]  /*9a40*/  @P4 STG.E.128 desc[UR42][R52.64], R40 ;  /* 0x0000002834004986 */ /* 0x001fe2000c101d2a */
[----:B------:R-:W-:-:S03]  /*9a50*/  ISETP.NE.AND P4, PT, R9, RZ, PT ;  /* 0x000000ff0900720c */ /* 0x000fc60003f85270 */
[----:B--2---:R-:W-:Y:S01]  /*9a60*/  @P3 STG.E.128 desc[UR42][R52.64+0x40], R44 ;  /* 0x0000402c34003986 */ /* 0x004fe2000c101d2a */
[----:B------:R-:W-:-:S09]  /*9a70*/  ISETP.NE.AND P3, PT, R8, RZ, PT ;  /* 0x000000ff0800720c */ /* 0x000fd20003f65270 */
[----:B------:R-:W0:Y:S04]  /*9a80*/  @P4 LDS.128 R40, [R51+0x4000] ;  /* 0x0040000033284984 */ /* 0x000e280000000c00 */
[----:B------:R-:W2:Y:S04]  /*9a90*/  @P3 LDS.128 R44, [R50+0x4000] ;  /* 0x00400000322c3984 */ /* 0x000ea80000000c00 */
[----:B0-----:R-:W-:Y:S01]  /*9aa0*/  @P4 STG.E.128 desc[UR42][R52.64+0x80], R40 ;  /* 0x0000802834004986 */ /* 0x001fe2000c101d2a */
[----:B------:R-:W-:-:S03]  /*9ab0*/  ISETP.NE.AND P4, PT, R6, RZ, PT ;  /* 0x000000ff0600720c */ /* 0x000fc60003f85270 */
[----:B--2---:R-:W-:Y:S01]  /*9ac0*/  @P3 STG.E.128 desc[UR42][R52.64+0xc0], R44 ;  /* 0x0000c02c34003986 */ /* 0x004fe2000c101d2a */
[----:B------:R-:W-:-:S09]  /*9ad0*/  ISETP.NE.AND P3, PT, R7, RZ, PT ;  /* 0x000000ff0700720c */ /* 0x000fd20003f65270 */
[----:B------:R-:W0:Y:S04]  /*9ae0*/  @P4 LDS.128 R44, [R50+0x8000] ;  /* 0x00800000322c4984 */ /* 0x000e280000000c00 */
[----:B------:R-:W2:Y:S04]  /*9af0*/  @P3 LDS.128 R40, [R51+0x8000] ;  /* 0x0080000033283984 */ /* 0x000ea80000000c00 */
[----:B0-----:R3:W-:Y:S04]  /*9b00*/  @P4 STG.E.128 desc[UR42][R52.64+0x140], R44 ;  /* 0x0001402c34004986 */ /* 0x0017e8000c101d2a */
[----:B--2---:R3:W-:Y:S02]  /*9b10*/  @P3 STG.E.128 desc[UR42][R52.64+0x100], R40 ;  /* 0x0001002834003986 */ /* 0x0047e4000c101d2a */
.L_x_711:
[----:B------:R-:W-:Y:S05]  /*9b20*/  BSYNC B1 ;  /* 0x0000000000017941 */ /* 0x000fea0003800000 */
.L_x_710:
[----:B------:R-:W-:-:S13]  /*9b30*/  ISETP.GE.AND P3, PT, R205, R4, PT ;  /* 0x00000004cd00720c */ /* 0x000fda0003f66270 */
[----:B------:R-:W-:Y:S05]  /*9b40*/  @P3 BRA `(.L_x_655) ;  /* 0x0000000000483947 */ /* 0x000fea0003800000 */
[----:B------:R-:W-:Y:S02]  /*9b50*/  ISETP.NE.AND P4, PT, R14, RZ, PT ;  /* 0x000000ff0e00720c */ /* 0x000fe40003f85270 */
[----:B------:R-:W-:-:S11]  /*9b60*/  ISETP.NE.AND P3, PT, R9, RZ, PT ;  /* 0x000000ff0900720c */ /* 0x000fd60003f65270 */
[----:B0--3--:R-:W0:Y:S04]  /*9b70*/  @P4 LDS.128 R40, [R51+0x2000] ;  /* 0x0020000033284984 */ /* 0x009e280000000c00 */
[----:B------:R-:W2:Y:S04]  /*9b80*/  @P3 LDS.128 R44, [R51+0x6000] ;  /* 0x00600000332c3984 */ /* 0x000ea80000000c00 */
        /* <DEDUP_REMOVED lines=14> */
.L_x_655:
[----:B------:R-:W-:Y:S05]  /*9c70*/  BSYNC B0 ;  /* 0x0000000000007941 */ /* 0x000fea0003800000 */
.L_x_621:
[----:B0-234-:R-:W0:Y:S01]  /*9c80*/  S2R R40, SR_TID.X ;  /* 0x0000000000287919 */ /* 0x01de220000002100 */
[----:B------:R-:W-:Y:S01]  /*9c90*/  @!PT LDS RZ, [RZ] ;  /* 0x00000000fffff984 */ /* 0x000fe20000000800 */
[----:B------:R-:W-:Y:S01]  /*9ca0*/  @!PT LDS RZ, [RZ] ;  /* 0x00000000fffff984 */ /* 0x000fe20000000800 */
[----:B------:R-:W-:Y:S01]  /*9cb0*/  @!PT LDS RZ, [RZ] ;  /* 0x00000000fffff984 */ /* 0x000fe20000000800 */
[----:B------:R-:W-:Y:S01]  /*9cc0*/  @!PT LDS RZ, [RZ] ;  /* 0x00000000fffff984 */ /* 0x000fe20000000800 */
[----:B------:R2:W-:Y:S06]  /*9cd0*/  MEMBAR.ALL.CTA ;  /* 0x0000000000007992 */ /* 0x0005ec0000008000 */
[----:B--2---:R-:W2:Y:S01]  /*9ce0*/  FENCE.VIEW.ASYNC.S ;  /* 0x00000000000073c6 */ /* 0x004ea20000000000 */
[----:B------:R-:W-:Y:S05]  /*9cf0*/  WARPSYNC.ALL ;  /* 0x0000000000007948 */ /* 0x000fea0003800000 */
[----:B------:R-:W-:Y:S01]  /*9d00*/  BSSY B0, `(.L_x_712) ;  /* 0x0000009000007945 */ /* 0x000fe20003800000 */
[----:B0-----:R-:W-:Y:S01]  /*9d10*/  LOP3.LUT R40, R40, 0x7f, RZ, 0xc0, !PT ;  /* 0x0000007f28287812 */ /* 0x001fe200078ec0ff */
[----:B--2---:R0:W-:Y:S03]  /*9d20*/  BAR.SYNC.DEFER_BLOCKING R151, 0x80 ;  /* 0x000200970000751d */ /* 0x0041e60000010000 */
[----:B------:R-:W-:-:S13]  /*9d30*/  ISETP.NE.AND P3, PT, R40, RZ, PT ;  /* 0x000000ff2800720c */ /* 0x000fda0003f65270 */
[----:B------:R-:W-:-:S05]  /*9d40*/  @!P3 VIADD R40, R3, 0x348a0 ;  /* 0x000348a00328b836 */ /* 0x000fca0000000000 */
[----:B------:R-:W-:-:S04]  /*9d50*/  @!P3 PRMT R40, RZ, 0x654, R40 ;  /* 0x00000654ff28b816 */ /* 0x000fc80000000028 */
[----:B------:R0:W-:Y:S01]  /*9d60*/  @!P3 SYNCS.ARRIVE.TRANS64.RED.A1T0 RZ, [R40+URZ], RZ ;  /* 0x000000ff28ffb9a7 */ /* 0x0001e2000810043f */
[----:B------:R-:W-:Y:S05]  /*9d70*/  @!P2 BRA `(.L_x_713) ;  /* 0x000000000004a947 */ /* 0x000fea0003800000 */
[----:B------:R-:W-:Y:S01]  /*9d80*/  BPT.TRAP 0x1 ;  /* 0x000000040000795c */ /* 0x000fe20000300000 */
.L_x_713:
[----:B------:R-:W-:Y:S05]  /*9d90*/  BSYNC B0 ;  /* 0x0000000000007941 */ /* 0x000fea0003800000 */
.L_x_712:
[----:B------:R-:W2:Y:S01]  /*9da0*/  SYNCS.PHASECHK.TRANS64.TRYWAIT P4, [R3+URZ+0x348b0], R0 ;  /* 0x0348b000030075a7 */ /* 0x000ea2000808017f */
[----:B0-----:R-:W-:Y:S01]  /*9db0*/  LEA R40, R16, R32, 0xe ;  /* 0x0000002010287211 */ /* 0x001fe200078e70ff */
[----:B------:R-:W-:Y:S01]  /*9dc0*/  ULDC UR60, c[0x0][0x320] ;  /* 0x0000c800003c7ab9 */ /* 0x000fe20000000800 */
[----:B------:R-:W-:Y:S01]  /*9dd0*/  ULDC.64 UR40, c[0x0][0x328] ;  /* 0x0000ca0000287ab9 */ /* 0x000fe20000000a00 */
[----:B------:R-:W-:Y:S01]  /*9de0*/  ULDC.64 UR38, c[0x0][0x318] ;  /* 0x0000c60000267ab9 */ /* 0x000fe20000000a00 */
[----:B------:R-:W-:Y:S01]  /*9df0*/  BSSY B0, `(.L_x_714) ;  /* 0x0000004000007945 */ /* 0x000fe20003800000 */
[----:B------:R-:W-:Y:S01]  /*9e00*/  ISETP.GE.AND P2, PT, R17, R4, PT ;  /* 0x000000041100720c */ /* 0x000fe20003f46270 */
[----:B------:R-:W-:Y:S02]  /*9e10*/  IMAD.IADD R42, R124, 0x1, R40 ;  /* 0x000000017c2a7824 */ /* 0x000fe400078e0228 */
[----:B--2---:R-:W-:Y:S10]  /*9e20*/  @!P4 BRA `(.L_x_715) ;  /* 0x000001680010c947 */ /* 0x004ff40003800000 */
.L_x_981:
[----:B------:R-:W-:Y:S05]  /*9e30*/  BSYNC B0 ;  /* 0x0000000000007941 */ /* 0x000fea0003800000 */
.L_x_714:
[----:B------:R-:W-:Y:S01]  /*9e40*/  BSSY B0, `(.L_x_716) ;  /* 0x0000019000007945 */ /* 0x000fe20003800000 */
[----:B01----:R-:W-:Y:S01]  /*9e50*/  IMAD R0, R40, 0x2, R115 ;  /* 0x0000000228007824 */ /* 0x003fe200078e0273 */
[----:B------:R-:W-:Y:S01]  /*9e60*/  LEA R52, R42, R115, 0x1 ;  /* 0x000000732a347211 */ /* 0x000fe200078e08ff */
[----:B------:R-:W-:Y:S01]  /*9e70*/  IMAD.WIDE R48, R24, 0x80, R118 ;  /* 0x0000008018307825 */ /* 0x000fe200078e0276 */
[----:B------:R-:W-:Y:S06]  /*9e80*/  @P2 BRA `(.L_x_717) ;  /* 0x0000000000502947 */ /* 0x000fec0003800000 */
[----:B------:R-:W-:Y:S01]  /*9e90*/  IMAD R43, R49, UR40, RZ ;  /* 0x00000028312b7c24 */ /* 0x000fe2000f8e02ff */
[----:B------:R-:W-:Y:S01]  /*9ea0*/  ISETP.GE.AND P4, PT, R18, UR60, PT ;  /* 0x0000003c12007c0c */ /* 0x000fe2000bf86270 */
[----:B------:R-:W-:Y:S02]  /*9eb0*/  IMAD.MOV.U32 R40, RZ, RZ, R104 ;  /* 0x000000ffff287224 */ /* 0x000fe400078e0068 */
[----:B------:R-:W-:Y:S02]  /*9ec0*/  IMAD.MOV.U32 R41, RZ, RZ, R5 ;  /* 0x000000ffff297224 */ /* 0x000fe400078e0005 */
[C---:B------:R-:W-:Y:S02]  /*9ed0*/  IMAD R43, R48.reuse, UR41, R43 ;  /* 0x00000029302b7c24 */ /* 0x040fe4000f8e022b */
[----:B------:R-:W-:-:S05]  /*9ee0*/  IMAD.WIDE.U32 R40, R48, UR40, R40 ;  /* 0x0000002830287c25 */ /* 0x000fca000f8e0028 */
[----:B------:R-:W-:Y:S02]  /*9ef0*/  IADD3 R41, R41, R43, RZ ;  /* 0x0000002b29297210 */ /* 0x000fe40007ffe0ff */
[----:B------:R-:W-:-:S04]  /*9f00*/  LEA R50, P2, R40, UR38, 0x1 ;  /* 0x0000002628327c11 */ /* 0x000fc8000f8408ff */
[----:B------:R-:W-:Y:S02]  /*9f10*/  LEA.HI.X R51, R40, UR39, R41, 0x1, P2 ;  /* 0x0000002728337c11 */ /* 0x000fe400090f0c29 */
[----:B------:R-:W-:Y:S01]  /*9f20*/  ISETP.GE.AND P2, PT, R101, UR60, PT ;  /* 0x0000003c65007c0c */ /* 0x000fe2000bf46270 */
[----:B------:R-:W0:-:S12]  /*9f30*/  @!P4 LDS.128 R40, [R0] ;  /* 0x000000000028c984 */ /* 0x000e180000000c00 */
[----:B------:R-:W1:Y:S04]  /*9f40*/  @!P2 LDS.128 R44, [R52] ;  /* 0x00000000342ca984 */ /* 0x000e680000000c00 */
[----:B0-----:R-:W-:Y:S01]  /*9f50*/  @!P4 STG.E.128 desc[UR42][R50.64], R40 ;  /* 0x000000283200c986 */ /* 0x001fe2000c101d2a */
[----:B------:R-:W-:-:S03]  /*9f60*/  ISETP.GE.AND P4, PT, R100, UR60, PT ;  /* 0x0000003c64007c0c */ /* 0x000fc6000bf86270 */
[----:B-1----:R-:W-:Y:S01]  /*9f70*/  @!P2 STG.E.128 desc[UR42][R50.64+0x40], R44 ;  /* 0x0000402c3200a986 */ /* 0x002fe2000c101d2a */
[----:B------:R-:W-:-:S09]  /*9f80*/  ISETP.GE.AND P2, PT, R99, UR60, PT ;  /* 0x0000003c63007c0c */ /* 0x000fd2000bf46270 */
[----:B------:R-:W0:Y:S04]  /*9f90*/  @!P4 LDS.128 R40, [R0+0x4000] ;  /* 0x004000000028c984 */ /* 0x000e280000000c00 */
[----:B------:R-:W1:Y:S04]  /*9fa0*/  @!P2 LDS.128 R44, [R52+0x4000] ;  /* 0x00400000342ca984 */ /* 0x000e680000000c00 */
[----:B0-----:R0:W-:Y:S04]  /*9fb0*/  @!P4 STG.E.128 desc[UR42][R50.64+0x80], R40 ;  /* 0x000080283200c986 */ /* 0x0011e8000c101d2a */
[----:B-1----:R0:W-:Y:S02]  /*9fc0*/  @!P2 STG.E.128 desc[UR42][R50.64+0xc0], R44 ;  /* 0x0000c02c3200a986 */ /* 0x0021e4000c101d2a */
.L_x_717:
[----:B------:R-:W-:Y:S05]  /*9fd0*/  BSYNC B0 ;  /* 0x0000000000007941 */ /* 0x000fea0003800000 */
.L_x_716:
[----:B------:R-:W-:Y:S01]  /*9fe0*/  ISETP.GE.AND P2, PT, R205, R4, PT ;  /* 0x00000004cd00720c */ /* 0x000fe20003f46270 */
[----:B------:R-:W-:-:S12]  /*9ff0*/  BSSY B0, `(.L_x_718) ;  /* 0x0000017000007945 */ /* 0x000fd80003800000 */
[----:B------:R-:W-:Y:S05]  /*a000*/  @P2 BRA `(.L_x_719) ;  /* 0x0000000000542947 */ /* 0x000fea0003800000 */
[----:B0-----:R-:W-:Y:S01]  /*a010*/  IADD3 R43, P2, R48, 0x40, RZ ;  /* 0x00000040302b7810 */ /* 0x001fe20007f5e0ff */
[----:B------:R-:W-:Y:S01]  /*a020*/  IMAD.MOV.U32 R4, RZ, RZ, R104 ;  /* 0x000000ffff047224 */ /* 0x000fe200078e0068 */
[----:B------:R-:W-:-:S03]  /*a030*/  ISETP.GE.AND P4, PT, R18, UR60, PT ;  /* 0x0000003c12007c0c */ /* 0x000fc6000bf86270 */
[----:B------:R-:W-:Y:S02]  /*a040*/  IMAD.X R48, RZ, RZ, R49, P2 ;  /* 0x000000ffff307224 */ /* 0x000fe400010e0631 */
[----:B------:R-:W-:-:S04]  /*a050*/  IMAD.WIDE.U32 R40, R43, UR40, R4 ;  /* 0x000000282b287c25 */ /* 0x000fc8000f8e0004 */
[----:B------:R-:W-:-:S04]  /*a060*/  IMAD R48, R48, UR40, RZ ;  /* 0x0000002830307c24 */ /* 0x000fc8000f8e02ff */
[----:B------:R-:W-:Y:S01]  /*a070*/  IMAD R43, R43, UR41, R48 ;  /* 0x000000292b2b7c24 */ /* 0x000fe2000f8e0230 */
[----:B------:R-:W-:-:S04]  /*a080*/  LEA R48, P2, R40, UR38, 0x1 ;  /* 0x0000002628307c11 */ /* 0x000fc8000f8408ff */
[----:B------:R-:W-:-:S04]  /*a090*/  IADD3 R41, R41, R43, RZ ;  /* 0x0000002b29297210 */ /* 0x000fc80007ffe0ff */
[----:B------:R-:W-:Y:S02]  /*a0a0*/  LEA.HI.X R49, R40, UR39, R41, 0x1, P2 ;  /* 0x0000002728317c11 */ /* 0x000fe400090f0c29 */
[----:B------:R-:W-:Y:S01]  /*a0b0*/  ISETP.GE.AND P2, PT, R100, UR60, PT ;  /* 0x0000003c64007c0c */ /* 0x000fe2000bf46270 */
[----:B------:R-:W0:-:S12]  /*a0c0*/  @!P4 LDS.128 R40, [R0+0x2000] ;  /* 0x002000000028c984 */ /* 0x000e180000000c00 */
[----:B------:R-:W1:Y:S04]  /*a0d0*/  @!P2 LDS.128 R44, [R0+0x6000] ;  /* 0x00600000002ca984 */ /* 0x000e680000000c00 */
        /* <DEDUP_REMOVED lines=8> */
.L_x_719:
[----:B------:R-:W-:Y:S05]  /*a160*/  BSYNC B0 ;  /* 0x0000000000007941 */ /* 0x000fea0003800000 */
.L_x_718:
[----:B------:R-:W3:Y:S01]  /*a170*/  LDL R0, [R1+0x10] ;  /* 0x0000100001007983 */ /* 0x000ee20000100800 */
[----:B------:R-:W-:Y:S01]  /*a180*/  @!P3 VIADD R3, R3, 0x348c0 ;  /* 0x000348c00303b836 */ /* 0x000fe20000000000 */
[----:B------:R-:W-:Y:S01]  /*a190*/  PLOP3.LUT P2, PT, PT, PT, PT, 0x8, 0x0 ;  /* 0x000000000000781c */ /* 0x000fe20003f4e170 */
[----:B------:R-:W-:Y:S01]  /*a1a0*/  VIADD R16, R16, 0x1 ;  /* 0x0000000110107836 */ /* 0x000fe20000000000 */
[----:B------:R-:W-:Y:S01]  /*a1b0*/  @!PT LDS RZ, [RZ] ;  /* 0x00000000fffff984 */ /* 0x000fe20000000800 */
[----:B------:R-:W-:Y:S01]  /*a1c0*/  @!PT LDS RZ, [RZ] ;  /* 0x00000000fffff984 */ /* 0x000fe20000000800 */
[----:B------:R-:W-:Y:S01]  /*a1d0*/  @!PT LDS RZ, [RZ] ;  /* 0x00000000fffff984 */ /* 0x000fe20000000800 */
[----:B------:R-:W-:Y:S01]  /*a1e0*/  @!PT LDS RZ, [RZ] ;  /* 0x00000000fffff984 */ /* 0x000fe20000000800 */
[----:B------:R1:W-:Y:S06]  /*a1f0*/  MEMBAR.ALL.CTA ;  /* 0x0000000000007992 */ /* 0x0003ec0000008000 */
[----:B-1----:R-:W1:Y:S01]  /*a200*/  FENCE.VIEW.ASYNC.S ;  /* 0x00000000000073c6 */ /* 0x002e620000000000 */
[----:B------:R-:W-:Y:S01]  /*a210*/  @!P3 PRMT R3, RZ, 0x654, R3 ;  /* 0x00000654ff03b816 */ /* 0x000fe20000000003 */
[----:B-1----:R1:W-:Y:S06]  /*a220*/  BAR.SYNC.DEFER_BLOCKING R151, 0x80 ;  /* 0x000200970000751d */ /* 0x0023ec0000010000 */
[----:B------:R4:W-:Y:S01]  /*a230*/  @!P3 SYNCS.ARRIVE.TRANS64.RED.A1T0 RZ, [R3+URZ], RZ ;  /* 0x000000ff03ffb9a7 */ /* 0x0009e2000810043f */
[----:B------:R-:W-:-:S04]  /*a240*/  ISETP.NE.AND P3, PT, R16, 0x2, PT ;  /* 0x000000021000780c */ /* 0x000fc80003f65270 */
[----:B------:R-:W-:Y:S02]  /*a250*/  SEL R16, R16, RZ, P3 ;  /* 0x000000ff10107207 */ /* 0x000fe40001800000 */
[----:B----4-:R-:W-:-:S04]  /*a260*/  SEL R3, RZ, 0x1, P3 ;  /* 0x00000001ff037807 */ /* 0x010fc80001800000 */
[----:B------:R-:W-:Y:S02]  /*a270*/  LOP3.LUT R184, R184, R3, RZ, 0x3c, !PT ;  /* 0x00000003b8b87212 */ /* 0x000fe400078e3cff */
[----:B---3--:R-:W-:-:S13]  /*a280*/  LOP3.LUT P4, RZ, R0, 0x2, RZ, 0xc0, !PT ;  /* 0x0000000200ff7812 */ /* 0x008fda000788c0ff */
[----:B-1----:R-:W-:Y:S05]  /*a290*/  @P4 BRA `(.L_x_720) ;  /* 0xffffff8400504947 */ /* 0x002fea000383ffff */
.L_x_616:
[----:B------:R-:W-:Y:S01]  /*a2a0*/  BSSY B0, `(.L_x_721) ;  /* 0x000002a000007945 */ /* 0x000fe20003800000 */
[----:B------:R-:W-:Y:S01]  /*a2b0*/  ISETP.GE.AND P1, PT, R150, 0x1, PT ;  /* 0x000000019600780c */ /* 0x000fe20003f26270 */
[----:B------:R-:W-:Y:S01]  /*a2c0*/  IMAD.MOV.U32 R0, RZ, RZ, RZ ;  /* 0x000000ffff007224 */ /* 0x000fe200078e00ff */
[----:B------:R-:W-:Y:S02]  /*a2d0*/  PLOP3.LUT P0, PT, PT, PT, PT, 0x80, 0x0 ;  /* 0x000000000000781c */ /* 0x000fe40003f0f070 */
[----:B------:R-:W-:Y:S02]  /*a2e0*/  CS2R R86, SRZ ;  /* 0x0000000000567805 */ /* 0x000fe4000001ff00 */
[----:B------:R-:W-:Y:S02]  /*a2f0*/  MOV R3, RZ ;  /* 0x000000ff00037202 */ /* 0x000fe40000000f00 */
        /* <DEDUP_REMOVED lines=18> */
[----:B0-----:R-:W-:Y:S02]  /*a420*/  CS2R R50, SRZ ;  /* 0x0000000000327805 */ /* 0x001fe4000001ff00 */
[----:B--2---:R-:W-:-:S02]  /*a430*/  CS2R R48, SRZ ;  /* 0x0000000000307805 */ /* 0x004fc4000001ff00 */
[----:B------:R-:W-:Y:S02]  /*a440*/  CS2R R46, SRZ ;  /* 0x00000000002e7805 */ /* 0x000fe4000001ff00 */
[----:B------:R-:W-:Y:S02]  /*a450*/  CS2R R44, SRZ ;  /* 0x00000000002c7805 */ /* 0x000fe4000001ff00 */
[----:B------:R-:W-:Y:S02]  /*a460*/  CS2R R42, SRZ ;  /* 0x00000000002a7805 */ /* 0x000fe4000001ff00 */
[----:B------:R-:W-:Y:S02]  /*a470*/  CS2R R40, SRZ ;  /* 0x0000000000287805 */ /* 0x000fe4000001ff00 */
[----:B------:R-:W-:Y:S01]  /*a480*/  CS2R R36, SRZ ;  /* 0x0000000000247805 */ /* 0x000fe2000001ff00 */
[----:B------:R-:W-:Y:S01]  /*a490*/  IMAD.MOV.U32 R91, RZ, RZ, RZ ;  /* 0x000000ffff5b7224 */ /* 0x000fe200078e00ff */
[----:B------:R-:W-:-:S02]  /*a4a0*/  MOV R88, RZ ;  /* 0x000000ff00587202 */ /* 0x000fc40000000f00 */
[----:B------:R-:W-:Y:S01]  /*a4b0*/  CS2R R32, SRZ ;  /* 0x0000000000207805 */ /* 0x000fe2000001ff00 */
[----:B------:R-:W-:Y:S01]  /*a4c0*/  IMAD.MOV.U32 R26, RZ, RZ, RZ ;  /* 0x000000ffff1a7224 */ /* 0x000fe200078e00ff */
[----:B------:R-:W-:Y:S01]  /*a4d0*/  CS2R R10, SRZ ;  /* 0x00000000000a7805 */ /* 0x000fe2000001ff00 */
[----:B------:R-:W-:Y:S01]  /*a4e0*/  IMAD.MOV.U32 R93, RZ, RZ, RZ ;  /* 0x000000ffff5d7224 */ /* 0x000fe200078e00ff */
[----:B------:R-:W-:Y:S01]  /*a4f0*/  MOV R28, RZ ;  /* 0x000000ff001c7202 */ /* 0x000fe20000000f00 */
[----:B------:R-:W-:Y:S01]  /*a500*/  IMAD.MOV.U32 R95, RZ, RZ, RZ ;  /* 0x000000ffff5f7224 */ /* 0x000fe200078e00ff */
[----:B------:R-:W-:Y:S06]  /*a510*/  @P2 BRA `(.L_x_722) ;  /* 0x0000000000082947 */ /* 0x000fec0003800000 */
[----:B------:R-:W0:Y:S02]  /*a520*/  FENCE.VIEW.ASYNC.G ;  /* 0x00000000000073c6 */ /* 0x000e240000000100 */
[----:B0-----:R-:W-:Y:S06]  /*a530*/  BAR.ARV 0xc, 0x180 ;  /* 0x0306000000007b1d */ /* 0x001fec0000002000 */
.L_x_722:
[----:B------:R-:W-:Y:S05]  /*a540*/  BSYNC B0 ;  /* 0x0000000000007941 */ /* 0x000fea0003800000 */
.L_x_721:
[----:B------:R-:W-:Y:S01]  /*a550*/  IMAD.MOV.U32 R89, RZ, RZ, RZ ;  /* 0x000000ffff597224 */ /* 0x000fe200078e00ff */
[----:B------:R-:W-:Y:S01]  /*a560*/  MOV R24, RZ ;  /* 0x000000ff00187202 */ /* 0x000fe20000000f00 */
[----:B------:R-:W-:Y:S06]  /*a570*/  @!P1 BRA `(.L_x_723) ;  /* 0x000000c800589947 */ /* 0x000fec0003800000 */
[----:B------:R-:W0:Y:S02]  /*a580*/  SHFL.IDX PT, R0, R231, RZ, 0x1f ;  /* 0x00001fffe7007589 */ /* 0x000e2400000e0000 */
[----:B0-----:R-:W-:-:S04]  /*a590*/  LEA.HI R3, R0, R0, RZ, 0x1 ;  /* 0x0000000000037211 */ /* 0x001fc800078f08ff */
[----:B------:R-:W-:-:S05]  /*a5a0*/  LOP3.LUT R3, R3, 0x1e, RZ, 0xc0, !PT ;  /* 0x0000001e03037812 */ /* 0x000fca00078ec0ff */
[----:B------:R-:W-:Y:S02]  /*a5b0*/  IMAD.IADD R3, R0, 0x1, -R3 ;  /* 0x0000000100037824 */ /* 0x000fe400078e0a03 */
[----:B------:R-:W-:-:S03]  /*a5c0*/  IMAD.U32 R0, RZ, RZ, UR61 ;  /* 0x0000003dff007e24 */ /* 0x000fc6000f8e00ff */
[----:B------:R-:W-:Y:S02]  /*a5d0*/  LEA R3, R3, UR61, 0xd ;  /* 0x0000003d03037c11 */ /* 0x000fe4000f8e68ff */
[----:B------:R-:W-:Y:S02]  /*a5e0*/  LOP3.LUT P0, RZ, R0, 0x3ff, RZ, 0xc0, !PT ;  /* 0x000003ff00ff7812 */ /* 0x000fe4000780c0ff */
[----:B------:R-:W-:Y:S02]  /*a5f0*/  SHF.R.U32.HI R3, RZ, 0x4, R3 ;  /* 0x00000004ff037819 */ /* 0x000fe40000011603 */
[----:B------:R-:W-:Y:S02]  /*a600*/  P2R R24, PR, RZ, 0x1 ;  /* 0x00000001ff187803 */ /* 0x000fe40000000000 */
[----:B------:R-:W-:-:S07]  /*a610*/  LOP3.LUT R36, R3, 0x3fff, RZ, 0xc0, !PT ;  /* 0x00003fff03247812 */ /* 0x000fce00078ec0ff */
[----:B------:R-:W-:Y:S05]  /*a620*/  @!P0 BRA `(.L_x_724) ;  /* 0x0000000000408947 */ /* 0x000fea0003800000 */
[----:B------:R-:W-:Y:S01]  /*a630*/  MOV R0, 0x0 ;  /* 0x0000000000007802 */ /* 0x000fe20000000f00 */
[----:B------:R-:W-:Y:S01]  /*a640*/  ULDC.64 UR4, c[0x4][0xb8] ;  /* 0x01002e0000047ab9 */ /* 0x000fe20000000a00 */
[----:B------:R-:W-:Y:S01]  /*a650*/  ULDC.64 UR6, c[0x4][0xc0] ;  /* 0x0100300000067ab9 */ /* 0x000fe20000000a00 */
[----:B------:R-:W-:Y:S01]  /*a660*/  MOV R4, UR4 ;  /* 0x0000000400047c02 */ /* 0x000fe20008000f00 */
[----:B------:R0:W1:Y:S01]  /*a670*/  LDC.64 R14, c[0x4][R0] ;  /* 0x01000000000e7b82 */ /* 0x0000620000000a00 */
[----:B------:R-:W-:Y:S01]  /*a680*/  IMAD.U32 R5, RZ, RZ, UR5 ;  /* 0x00000005ff057e24 */ /* 0x000fe2000f8e00ff */
        /* <DEDUP_REMOVED lines=10> */
.L_x_724:
[----:B------:R-:W-:Y:S02]  /*a730*/  ULDC UR4, c[0x0][0x3f4] ;  /* 0x0000fd0000047ab9 */ /* 0x000fe40000000800 */
[----:B------:R-:W-:-:S13]  /*a740*/  ISETP.LT.AND P0, PT, RZ, UR4, PT ;  /* 0x00000004ff007c0c */ /* 0x000fda000bf01270 */
[----:B------:R-:W-:Y:S05]  /*a750*/  @P0 BRA `(.L_x_725) ;  /* 0x00000000003c0947 */ /* 0x000fea0003800000 */
[----:B------:R-:W-:-:S04]  /*a760*/  LEA.HI R0, R204, R204, RZ, 0x1 ;  /* 0x000000cccc007211 */ /* 0x000fc800078f08ff */
[----:B------:R-:W-:-:S04]  /*a770*/  LOP3.LUT R3, R0, 0xfffffffe, RZ, 0xc0, !PT ;  /* 0xfffffffe00037812 */ /* 0x000fc800078ec0ff */
[----:B------:R-:W-:-:S04]  /*a780*/  IADD3 R3, R204, -R3, RZ ;  /* 0x80000003cc037210 */ /* 0x000fc80007ffe0ff */
[----:B------:R-:W-:-:S04]  /*a790*/  SHF.L.U32 R3, R3, 0x1f, RZ ;  /* 0x0000001f03037819 */ /* 0x000fc800000006ff */
[----:B------:R0:W1:Y:S03]  /*a7a0*/  SYNCS.PHASECHK.TRANS64.TRYWAIT P0, [R2+URZ+0x34800], R3 ;  /* 0x03480003020075a7 */ /* 0x000066000800017f */
[----:B-1----:R-:W-:Y:S05]  /*a7b0*/  @!P0 NANOSLEEP.SYNCS 0x989680 ;  /* 0x009896800000895d */ /* 0x002fea0003900000 */
[----:B------:R-:W1:Y:S01]  /*a7c0*/  @!P0 SYNCS.PHASECHK.TRANS64 P0, [R2+URZ+0x34800], R3 ;  /* 0x03480003020085a7 */ /* 0x000e62000800007f */
[----:B------:R-:W-:Y:S04]  /*a7d0*/  BSSY B0, `(.L_x_726) ;  /* 0x0000006000007945 */ /* 0x000fe80003800000 */
[----:B-1----:R-:W-:Y:S05]  /*a7e0*/  @P0 BRA `(.L_x_727) ;  /* 0x0000000000100947 */ /* 0x002fea0003800000 */
.L_x_728:
[----:B-1----:R1:W2:Y:S02]  /*a7f0*/  SYNCS.PHASECHK.TRANS64.TRYWAIT P0, [R2+URZ+0x34800], R3 ;  /* 0x03480003020075a7 */ /* 0x0022a4000800017f */
[----:B--2---:R-:W-:Y:S05]  /*a800*/  @!P0 NANOSLEEP.SYNCS 0x989680 ;  /* 0x009896800000895d */ /* 0x004fea0003900000 */
[----:B------:R-:W2:Y:S02]  /*a810*/  @!P0 SYNCS.PHASECHK.TRANS64 P0, [R2+URZ+0x34800], R3 ;  /* 0x03480003020085a7 */ /* 0x000ea4000800007f */
[----:B--2---:R-:W-:Y:S05]  /*a820*/  @!P0 BRA `(.L_x_728) ;  /* 0xfffffffc00f08947 */ /* 0x004fea000383ffff */
.L_x_727:
[----:B------:R-:W-:Y:S05]  /*a830*/  BSYNC B0 ;  /* 0x0000000000007941 */ /* 0x000fea0003800000 */
.L_x_726:
[----:B------:R-:W-:Y:S05]  /*a840*/  BRA `(.L_x_729) ;  /* 0x0000005800487947 */ /* 0x000fea0003800000 */
.L_x_725:
[----:B-----5:R-:W-:Y:S01]  /*a850*/  SHF.R.S32.HI R0, RZ, 0x1f, R144 ;  /* 0x0000001fff007819 */ /* 0x020fe20000011490 */
[----:B------:R-:W-:Y:S01]  /*a860*/  ULDC.64 UR4, c[0x0][0x3f8] ;  /* 0x0000fe0000047ab9 */ /* 0x000fe20000000a00 */
[----:B------:R-:W-:Y:S01]  /*a870*/  ULDC.64 UR6, c[0x0][0x408] ;  /* 0x0001020000067ab9 */ /* 0x000fe20000000a00 */
[----:B------:R-:W-:Y:S01]  /*a880*/  ISETP.NE.AND P2, PT, R24, RZ, PT ;  /* 0x000000ff1800720c */ /* 0x000fe20003f45270 */
[----:B------:R-:W-:-:S04]  /*a890*/  IMAD.WIDE.U32 R4, R144, UR4, RZ ;  /* 0x0000000490047c25 */ /* 0x000fc8000f8e00ff */
[C---:B------:R-:W-:Y:S02]  /*a8a0*/  IMAD R3, R0.reuse, UR4, RZ ;  /* 0x0000000400037c24 */ /* 0x040fe4000f8e02ff */
[----:B------:R-:W-:Y:S02]  /*a8b0*/  IMAD R9, R0, UR6, RZ ;  /* 0x0000000600097c24 */ /* 0x000fe4000f8e02ff */
[C---:B------:R-:W-:Y:S01]  /*a8c0*/  IMAD R3, R144.reuse, UR5, R3 ;  /* 0x0000000590037c24 */ /* 0x040fe2000f8e0203 */
[----:B------:R-:W-:Y:S01]  /*a8d0*/  ULDC.64 UR4, c[0x0][0x3e8] ;  /* 0x0000fa0000047ab9 */ /* 0x000fe20000000a00 */
[----:B------:R-:W-:Y:S01]  /*a8e0*/  IMAD.WIDE.U32 R6, R144, UR6, RZ ;  /* 0x0000000690067c25 */ /* 0x000fe2000f8e00ff */
[----:B------:R-:W-:-:S03]  /*a8f0*/  LEA R24, P0, R4, UR4, 0x1 ;  /* 0x0000000404187c11 */ /* 0x000fc6000f8008ff */
[----:B------:R-:W-:Y:S01]  /*a900*/  IMAD R9, R144, UR7, R9 ;  /* 0x0000000790097c24 */ /* 0x000fe2000f8e0209 */
[----:B------:R-:W-:Y:S01]  /*a910*/  ULDC.64 UR6, c[0x0][0x400] ;  /* 0x0001000000067ab9 */ /* 0x000fe20000000a00 */
[----:B------:R-:W-:Y:S01]  /*a920*/  IMAD.IADD R25, R3, 0x1, R5 ;  /* 0x0000000103197824 */ /* 0x000fe200078e0205 */
[----:B------:R-:W-:Y:S01]  /*a930*/  LEA R26, P1, R6, UR6, 0x1 ;  /* 0x00000006061a7c11 */ /* 0x000fe2000f8208ff */
[----:B------:R-:W-:-:S03]  /*a940*/  IMAD.IADD R27, R9, 0x1, R7 ;  /* 0x00000001091b7824 */ /* 0x000fc600078e0207 */
[----:B------:R-:W-:Y:S02]  /*a950*/  LEA.HI.X R25, R4, UR5, R25, 0x1, P0 ;  /* 0x0000000504197c11 */ /* 0x000fe400080f0c19 */
[----:B------:R-:W-:Y:S01]  /*a960*/  LEA.HI.X R27, R6, UR7, R27, 0x1, P1 ;  /* 0x00000007061b7c11 */ /* 0x000fe200088f0c1b */
[----:B------:R-:W-:Y:S06]  /*a970*/  @!P2 BRA `(.L_x_730) ;  /* 0x000000000040a947 */ /* 0x000fec0003800000 */
        /* <DEDUP_REMOVED lines=15> */
[----:B-1----:R-:W-:Y:S05]  /*aa70*/  CALL.ABS.NOINC R14 ;  /* 0x000000000e007343 */ /* 0x002fea0003c00000 */
.L_x_730:
[----:B------:R-:W-:Y:S01]  /*aa80*/  ULDC.U8 UR4, c[0x0][0x410] ;  /* 0x0001040000047ab9 */ /* 0x000fe20000000000 */
[----:B------:R-:W-:Y:S01]  /*aa90*/  BSSY B0, `(.L_x_731) ;  /* 0x0000565000007945 */ /* 0x000fe20003800000 */
[----:B------:R-:W-:Y:S02]  /*aaa0*/  ISETP.NE.AND P0, PT, RZ, UR4, PT ;  /* 0x00000004ff007c0c */ /* 0x000fe4000bf05270 */
[----:B------:R-:W-:-:S11]  /*aab0*/  LEA R6, R125, R17, 0x7 ;  /* 0x000000117d067211 */ /* 0x000fd600078e38ff */
[----:B------:R-:W-:Y:S05]  /*aac0*/  @!P0 BRA `(.L_x_732) ;  /* 0x0000002800a08947 */ /* 0x000fea0003800000 */
[----:B------:R-:W-:-:S03]  /*aad0*/  UMOV UR4, 0xffffffff ;  /* 0xffffffff00047882 */ /* 0x000fc60000000000 */
[----:B------:R-:W-:Y:S05]  /*aae0*/  BRA.DIV UR4, `(.L_x_733) ;  /* 0x0000015a04f47947 */ /* 0x000fea000b800000 */
[----:B------:R0:W1:Y:S04]  /*aaf0*/  SHFL.IDX PT, R0, R25, RZ, 0x1c1f ;  /* 0x001c1fff19007589 */ /* 0x00006800000e0000 */
[----:B------:R0:W2:Y:S04]  /*ab00*/  SHFL.IDX PT, R3, R24, RZ, 0x1c1f ;  /* 0x001c1fff18037589 */ /* 0x0000a800000e0000 */
[----:B------:R0:W3:Y:S04]  /*ab10*/  SHFL.IDX PT, R4, R27, RZ, 0x1c1f ;  /* 0x001c1fff1b047589 */ /* 0x0000e800000e0000 */
[----:B------:R0:W4:Y:S02]  /*ab20*/  SHFL.IDX PT, R5, R26, RZ, 0x1c1f ;  /* 0x001c1fff1a057589 */ /* 0x00012400000e0000 */
.L_x_987:
[----:B------:R-:W-:Y:S01]  /*ab30*/  ULDC UR4, c[0x0][0x448] ;  /* 0x0001120000047ab9 */ /* 0x000fe20000000800 */
[----:B------:R-:W-:Y:S01]  /*ab40*/  LOP3.LUT R8, R191, 0x18, R18, 0xf8, !PT ;  /* 0x00000018bf087812 */ /* 0x000fe200078ef812 */
[----:B------:R-:W-:Y:S01]  /*ab50*/  IMAD R52, R149, UR4, RZ ;  /* 0x0000000495347c24 */ /* 0x000fe2000f8e02ff */
[----:B------:R-:W-:Y:S01]  /*ab60*/  BSSY B1, `(.L_x_734) ;  /* 0x000004f000017945 */ /* 0x000fe20003800000 */
[----:B------:R-:W-:Y:S02]  /*ab70*/  LOP3.LUT P0, RZ, R213, 0x4, RZ, 0xc0, !PT ;  /* 0x00000004d5ff7812 */ /* 0x000fe4000780c0ff */
[----:B------:R-:W-:Y:S02]  /*ab80*/  CS2R R14, SRZ ;  /* 0x00000000000e7805 */ /* 0x000fe4000001ff00 */
[----:B------:R-:W-:Y:S02]  /*ab90*/  LOP3.LUT R9, R8, R193, RZ, 0x3c, !PT ;  /* 0x000000c108097212 */ /* 0x000fe400078e3cff */
[----:B------:R-:W-:-:S02]  /*aba0*/  CS2R R10, SRZ ;  /* 0x00000000000a7805 */ /* 0x000fc4000001ff00 */
[----:B------:R-:W-:Y:S01]  /*abb0*/  ISETP.GE.AND P1, PT, R6, R52, PT ;  /* 0x000000340600720c */ /* 0x000fe20003f26270 */
[----:B------:R-:W-:Y:S01]  /*abc0*/  IMAD R52, R125, -0x80, R52 ;  /* 0xffffff807d347824 */ /* 0x000fe200078e0234 */
[----:B------:R-:W-:Y:S01]  /*abd0*/  CS2R R6, SRZ ;  /* 0x0000000000067805 */ /* 0x000fe2000001ff00 */
[----:B------:R-:W-:Y:S01]  /*abe0*/  IMAD R9, R192, 0x200, R9 ;  /* 0x00000200c0097824 */ /* 0x000fe200078e0209 */
[----:B------:R-:W-:Y:S02]  /*abf0*/  CS2R R20, SRZ ;  /* 0x0000000000147805 */ /* 0x000fe4000001ff00 */
[----:B0-----:R-:W-:Y:S02]  /*ac00*/  CS2R R24, SRZ ;  /* 0x0000000000187805 */ /* 0x001fe4000001ff00 */
[----:B------:R-:W-:Y:S01]  /*ac10*/  CS2R R12, SRZ ;  /* 0x00000000000c7805 */ /* 0x000fe2000001ff00 */
[----:B------:R-:W-:Y:S01]  /*ac20*/  IMAD R9, R9, 0x2, R2 ;  /* 0x0000000209097824 */ /* 0x000fe200078e0202 */
[----:B------:R-:W-:-:S02]  /*ac30*/  CS2R R30, SRZ ;  /* 0x00000000001e7805 */ /* 0x000fc4000001ff00 */
[----:B------:R-:W-:Y:S02]  /*ac40*/  CS2R R32, SRZ ;  /* 0x0000000000207805 */ /* 0x000fe4000001ff00 */
[----:B------:R-:W-:Y:S02]  /*ac50*/  CS2R R34, SRZ ;  /* 0x0000000000227805 */ /* 0x000fe4000001ff00 */
[----:B------:R-:W-:Y:S02]  /*ac60*/  CS2R R38, SRZ ;  /* 0x0000000000267805 */ /* 0x000fe4000001ff00 */
[----:B------:R-:W-:Y:S02]  /*ac70*/  CS2R R28, SRZ ;  /* 0x00000000001c7805 */ /* 0x000fe4000001ff00 */
[C---:B------:R-:W-:Y:S01]  /*ac80*/  IADD3 R37, R9.reuse, 0x10400, RZ ;  /* 0x0001040009257810 */ /* 0x040fe20007ffe0ff */
[----:B------:R-:W-:Y:S01]  /*ac90*/  VIADD R8, R9, 0x10440 ;  /* 0x0001044009087836 */ /* 0x000fe20000000000 */
[----:B------:R-:W-:Y:S01]  /*aca0*/  CS2R R26, SRZ ;  /* 0x00000000001a7805 */ /* 0x000fe2000001ff00 */
[----:B------:R-:W-:Y:S06]  /*acb0*/  @P1 BRA `(.L_x_735) ;  /* 0x0000000000e41947 */ /* 0x000fec0003800000 */
[----:B------:R-:W-:Y:S01]  /*acc0*/  ULDC UR4, c[0x0][0x3f4] ;  /* 0x0000fd0000047ab9 */ /* 0x000fe20000000800 */
[----:B------:R-:W-:Y:S02]  /*acd0*/  CS2R R30, SRZ ;  /* 0x00000000001e7805 */ /* 0x000fe4000001ff00 */
[----:B------:R-:W-:Y:S02]  /*ace0*/  ISETP.GE.AND P2, PT, R22, UR4, PT ;  /* 0x0000000416007c0c */ /* 0x000fe4000bf46270 */
[----:B------:R-:W-:Y:S02]  /*acf0*/  CS2R R6, SRZ ;  /* 0x0000000000067805 */ /* 0x000fe4000001ff00 */
[----:B------:R-:W-:Y:S02]  /*ad00*/  ISETP.GE.AND P3, PT, R187, UR4, PT ;  /* 0x00000004bb007c0c */ /* 0x000fe4000bf66270 */
[----:B------:R-:W-:Y:S02]  /*ad10*/  CS2R R32, SRZ ;  /* 0x0000000000207805 */ /* 0x000fe4000001ff00 */
[----:B------:R-:W-:-:S05]  /*ad20*/  ISETP.GE.AND P4, PT, R186, UR4, PT ;  /* 0x00000004ba007c0c */ /* 0x000fca000bf86270 */
[----:B-1----:R-:W-:Y:S01]  /*ad30*/  @!P2 MOV R11, R0 ;  /* 0x00000000000ba202 */ /* 0x002fe20000000f00 */
[----:B--2---:R-:W-:-:S03]  /*ad40*/  @!P2 IMAD.MOV.U32 R10, RZ, RZ, R3 ;  /* 0x000000ffff0aa224 */ /* 0x004fc600078e0003 */
[----:B------:R-:W-:Y:S01]  /*ad50*/  @!P3 IADD3 R20, P1, R3, R216, RZ ;  /* 0x000000d80314b210 */ /* 0x000fe20007f3e0ff */
[----:B----4-:R-:W-:Y:S02]  /*ad60*/  @!P2 IMAD.MOV.U32 R12, RZ, RZ, R5 ;  /* 0x000000ffff0ca224 */ /* 0x010fe400078e0005 */
[----:B---3--:R-:W-:Y:S01]  /*ad70*/  @!P2 IMAD.MOV.U32 R13, RZ, RZ, R4 ;  /* 0x000000ffff0da224 */ /* 0x008fe200078e0004 */
[----:B------:R-:W-:Y:S01]  /*ad80*/  @!P3 IADD3.X R21, R0, R215, RZ, P1, !PT ;  /* 0x000000d70015b210 */ /* 0x000fe20000ffe4ff */
[----:B------:R-:W-:-:S04]  /*ad90*/  @!P2 IMAD.WIDE R10, R22, 0x2, R10 ;  /* 0x00000002160aa825 */ /* 0x000fc800078e020a */
[----:B------:R-:W-:Y:S01]  /*ada0*/  @!P2 IMAD.WIDE R12, R22, 0x2, R12 ;  /* 0x00000002160ca825 */ /* 0x000fe200078e020c */
[----:B------:R0:W5:Y:S01]  /*adb0*/  @!P2 LD.E.64 R30, desc[UR42][R10.64] ;  /* 0x0000002a0a1ea980 */ /* 0x000162000c101b00 */
[----:B------:R-:W-:-:S03]  /*adc0*/  @!P3 IADD3 R24, P1, R5, R216, RZ ;  /* 0x000000d80518b210 */ /* 0x000fc60007f3e0ff */
[----:B------:R-:W5:Y:S01]  /*add0*/  @!P2 LD.E.64 R6, desc[UR42][R12.64] ;  /* 0x0000002a0c06a980 */ /* 0x000f62000c101b00 */
[----:B------:R-:W-:Y:S02]  /*ade0*/  ISETP.GE.AND P2, PT, R189, UR4, PT ;  /* 0x00000004bd007c0c */ /* 0x000fe4000bf46270 */
[-C--:B------:R-:W-:Y:S02]  /*adf0*/  @!P4 IADD3 R26, P5, R3, R218.reuse, RZ ;  /* 0x000000da031ac210 */ /* 0x080fe40007fbe0ff */
[----:B------:R-:W-:Y:S02]  /*ae00*/  CS2R R14, SRZ ;  /* 0x00000000000e7805 */ /* 0x000fe4000001ff00 */
[----:B------:R-:W-:Y:S01]  /*ae10*/  @!P4 IADD3 R40, P6, R5, R218, RZ ;  /* 0x000000da0528c210 */ /* 0x000fe20007fde0ff */
[----:B------:R-:W-:Y:S01]  /*ae20*/  @!P3 IMAD.X R25, R4, 0x1, R215, P1 ;  /* 0x000000010419b824 */ /* 0x000fe200008e06d7 */
[----:B------:R-:W-:Y:S02]  /*ae30*/  CS2R R34, SRZ ;  /* 0x0000000000227805 */ /* 0x000fe4000001ff00 */
[----:B0-----:R-:W-:Y:S01]  /*ae40*/  CS2R R10, SRZ ;  /* 0x00000000000a7805 */ /* 0x001fe2000001ff00 */
[----:B------:R-:W-:Y:S01]  /*ae50*/  @!P4 IMAD.X R27, R0, 0x1, R217, P5 ;  /* 0x00000001001bc824 */ /* 0x000fe200028e06d9 */
[----:B------:R-:W-:Y:S01]  /*ae60*/  @!P4 IADD3.X R41, R4, R217, RZ, P6, !PT ;  /* 0x000000d90429c210 */ /* 0x000fe200037fe4ff */
[----:B------:R0:W5:Y:S01]  /*ae70*/  @!P3 LD.E.64 R32, desc[UR42][R20.64] ;  /* 0x0000002a1420b980 */ /* 0x000162000c101b00 */
[----:B------:R-:W-:-:S03]  /*ae80*/  ISETP.GE.AND P1, PT, R188, UR4, PT ;  /* 0x00000004bc007c0c */ /* 0x000fc6000bf26270 */
[----:B------:R1:W5:Y:S01]  /*ae90*/  @!P3 LD.E.64 R14, desc[UR42][R24.64] ;  /* 0x0000002a180eb980 */ /* 0x000362000c101b00 */
[----:B------:R-:W-:Y:S02]  /*aea0*/  ISETP.GE.AND P3, PT, R190, UR4, PT ;  /* 0x00000004be007c0c */ /* 0x000fe4000bf66270 */
[-C--:B------:R-:W-:Y:S01]  /*aeb0*/  @!P2 IADD3 R44, P5, R5, R220.reuse, RZ ;  /* 0x000000dc052ca210 */ /* 0x080fe20007fbe0ff */
[----:B------:R2:W5:Y:S04]  /*aec0*/  @!P4 LD.E.64 R34, desc[UR42][R26.64] ;  /* 0x0000002a1a22c980 */ /* 0x000568000c101b00 */
[----:B------:R3:W5:Y:S01]  /*aed0*/  @!P4 LD.E.64 R10, desc[UR42][R40.64] ;  /* 0x0000002a280ac980 */ /* 0x000762000c101b00 */
[----:B------:R-:W-:Y:S02]  /*aee0*/  @!P2 IADD3 R42, P4, R3, R220, RZ ;  /* 0x000000dc032aa210 */ /* 0x000fe40007f9e0ff */
[----:B------:R-:W-:-:S02]  /*aef0*/  CS2R R38, SRZ ;  /* 0x0000000000267805 */ /* 0x000fc4000001ff00 */
[----:B0-----:R-:W-:Y:S01]  /*af00*/  CS2R R20, SRZ ;  /* 0x0000000000147805 */ /* 0x001fe2000001ff00 */
[--C-:B------:R-:W-:Y:S01]  /*af10*/  @!P2 IMAD.X R45, R4, 0x1, R219.reuse, P5 ;  /* 0x00000001042da824 */ /* 0x100fe200028e06db */
[C---:B------:R-:W-:Y:S01]  /*af20*/  @!P1 IADD3 R46, P6, R3.reuse, R222, RZ ;  /* 0x000000de032e9210 */ /* 0x040fe20007fde0ff */
[----:B------:R-:W-:Y:S01]  /*af30*/  @!P2 IMAD.X R43, R0, 0x1, R219, P4 ;  /* 0x00000001002ba824 */ /* 0x000fe200020e06db */
[-C--:B------:R-:W-:Y:S02]  /*af40*/  @!P3 IADD3 R48, P4, R3, R224.reuse, RZ ;  /* 0x000000e00330b210 */ /* 0x080fe40007f9e0ff */
[----:B------:R-:W-:Y:S01]  /*af50*/  CS2R R28, SRZ ;  /* 0x00000000001c7805 */ /* 0x000fe2000001ff00 */
[----:B------:R0:W5:Y:S01]  /*af60*/  @!P2 LD.E.64 R20, desc[UR42][R44.64] ;  /* 0x0000002a2c14a980 */ /* 0x000162000c101b00 */
[----:B------:R-:W-:Y:S02]  /*af70*/  @!P3 IADD3 R50, P5, R5, R224, RZ ;  /* 0x000000e00532b210 */ /* 0x000fe40007fbe0ff */
[----:B-1----:R-:W-:-:S02]  /*af80*/  CS2R R24, SRZ ;  /* 0x0000000000187805 */ /* 0x002fc4000001ff00 */
[----:B--2---:R-:W-:Y:S01]  /*af90*/  CS2R R26, SRZ ;  /* 0x00000000001a7805 */ /* 0x004fe2000001ff00 */
[----:B------:R0:W5:Y:S01]  /*afa0*/  @!P2 LD.E.64 R38, desc[UR42][R42.64] ;  /* 0x0000002a2a26a980 */ /* 0x000162000c101b00 */
[----:B---3--:R-:W-:Y:S02]  /*afb0*/  @!P1 IADD3 R40, P2, R5, R222, RZ ;  /* 0x000000de05289210 */ /* 0x008fe40007f5e0ff */
[----:B------:R-:W-:Y:S02]  /*afc0*/  CS2R R12, SRZ ;  /* 0x00000000000c7805 */ /* 0x000fe4000001ff00 */
[C---:B------:R-:W-:Y:S01]  /*afd0*/  @!P1 IADD3.X R47, R0.reuse, R221, RZ, P6, !PT ;  /* 0x000000dd002f9210 */ /* 0x040fe200037fe4ff */
[----:B------:R-:W-:Y:S01]  /*afe0*/  @!P3 IMAD.X R49, R0, 0x1, R223, P4 ;  /* 0x000000010031b824 */ /* 0x000fe200020e06df */
[C---:B------:R-:W-:Y:S01]  /*aff0*/  @!P3 IADD3.X R51, R4.reuse, R223, RZ, P5, !PT ;  /* 0x000000df0433b210 */ /* 0x040fe20002ffe4ff */
[----:B------:R-:W-:Y:S02]  /*b000*/  @!P1 IMAD.X R41, R4, 0x1, R221, P2 ;  /* 0x0000000104299824 */ /* 0x000fe400010e06dd */
[----:B------:R0:W5:Y:S04]  /*b010*/  @!P1 LD.E.64 R28, desc[UR42][R46.64] ;  /* 0x0000002a2e1c9980 */ /* 0x000168000c101b00 */
[----:B------:R0:W5:Y:S04]  /*b020*/  @!P1 LD.E.64 R24, desc[UR42][R40.64] ;  /* 0x0000002a28189980 */ /* 0x000168000c101b00 */
[----:B------:R0:W5:Y:S04]  /*b030*/  @!P3 LD.E.64 R26, desc[UR42][R48.64] ;  /* 0x0000002a301ab980 */ /* 0x000168000c101b00 */
[----:B------:R0:W5:Y:S02]  /*b040*/  @!P3 LD.E.64 R12, desc[UR42][R50.64] ;  /* 0x0000002a320cb980 */ /* 0x000164000c101b00 */
.L_x_735:
[----:B------:R-:W-:Y:S05]  /*b050*/  BSYNC B1 ;  /* 0x0000000000017941 */ /* 0x000fea0003800000 */
.L_x_734:
[----:B-1---5:R-:W-:Y:S01]  /*b060*/  IMAD.MOV.U32 R0, RZ, RZ, R30 ;  /* 0x000000ffff007224 */ /* 0x022fe200078e001e */
[----:B--2---:R-:W-:Y:S01]  /*b070*/  MOV R3, R31 ;  /* 0x0000001f00037202 */ /* 0x004fe20000000f00 */
[--C-:B0-----:R-:W-:Y:S01]  /*b080*/  IMAD.MOV.U32 R42, RZ, RZ, R35.reuse ;  /* 0x000000ffff2a7224 */ /* 0x101fe200078e0023 */
[--C-:B------:R-:W-:Y:S01]  /*b090*/  SHF.R.U64 R49, R34, 0x10, R35.reuse ;  /* 0x0000001022317819 */ /* 0x100fe20000001223 */
[----:B------:R-:W-:Y:S01]  /*b0a0*/  @P0 VIADD R8, R37, 0xffffffc0 ;  /* 0xffffffc025080836 */ /* 0x000fe20000000000 */
[----:B------:R-:W-:Y:S01]  /*b0b0*/  SHF.R.U32.HI R50, RZ, 0x10, R35 ;  /* 0x00000010ff327819 */ /* 0x000fe20000011623 */
[----:B----4-:R-:W-:Y:S01]  /*b0c0*/  IMAD.MOV.U32 R5, RZ, RZ, R33 ;  /* 0x000000ffff057224 */ /* 0x010fe200078e0021 */
[----:B------:R-:W-:Y:S01]  /*b0d0*/  PRMT R35, R0, 0x5410, R3 ;  /* 0x0000541000237816 */ /* 0x000fe20000000003 */
[----:B------:R-:W-:Y:S01]  /*b0e0*/  IMAD.MOV.U32 R44, RZ, RZ, R29 ;  /* 0x000000ffff2c7224 */ /* 0x000fe200078e001d */
[----:B------:R-:W-:Y:S01]  /*b0f0*/  LEA.HI R0, R204, R204, RZ, 0x1 ;  /* 0x000000cccc007211 */ /* 0x000fe200078f08ff */
[----:B------:R-:W-:Y:S01]  /*b100*/  IMAD.MOV.U32 R46, RZ, RZ, R27 ;  /* 0x000000ffff2e7224 */ /* 0x000fe200078e001b */
[----:B------:R-:W-:Y:S01]  /*b110*/  SHF.R.U64 R37, R30, 0x10, R31 ;  /* 0x000000101e257819 */ /* 0x000fe2000000121f */
[----:B------:R-:W-:Y:S01]  /*b120*/  IMAD.MOV.U32 R41, RZ, RZ, R13 ;  /* 0x000000ffff297224 */ /* 0x000fe200078e000d */
[----:B------:R-:W-:Y:S01]  /*b130*/  LOP3.LUT R3, R0, 0xfffffffe, RZ, 0xc0, !PT ;  /* 0xfffffffe00037812 */ /* 0x000fe200078ec0ff */
[----:B------:R-:W-:Y:S01]  /*b140*/  BSSY B1, `(.L_x_736) ;  /* 0x0000043000017945 */ /* 0x000fe20003800000 */
[----:B------:R-:W-:Y:S01]  /*b150*/  SHF.R.U32.HI R47, RZ, 0x10, R31 ;  /* 0x00000010ff2f7819 */ /* 0x000fe2000001161f */
[----:B------:R-:W-:Y:S01]  /*b160*/  IMAD.MOV.U32 R31, RZ, RZ, R32 ;  /* 0x000000ffff1f7224 */ /* 0x000fe200078e0020 */
[----:B------:R-:W-:Y:S01]  /*b170*/  MOV R30, R34 ;  /* 0x00000022001e7202 */ /* 0x000fe20000000f00 */
[----:B------:R-:W-:Y:S01]  /*b180*/  IMAD.IADD R3, R204, 0x1, -R3 ;  /* 0x00000001cc037824 */ /* 0x000fe200078e0a03 */
[----:B------:R-:W-:Y:S01]  /*b190*/  MOV R45, R26 ;  /* 0x0000001a002d7202 */ /* 0x000fe20000000f00 */
[----:B------:R-:W-:Y:S01]  /*b1a0*/  IMAD.MOV.U32 R34, RZ, RZ, R38 ;  /* 0x000000ffff227224 */ /* 0x000fe200078e0026 */
[----:B------:R-:W-:-:S02]  /*b1b0*/  PRMT R31, R31, 0x5410, R5 ;  /* 0x000054101f1f7816 */ /* 0x000fc40000000005 */
[----:B------:R-:W-:Y:S02]  /*b1c0*/  SHF.L.U32 R5, R3, 0x1f, RZ ;  /* 0x0000001f03057819 */ /* 0x000fe400000006ff */
[----:B------:R-:W-:Y:S01]  /*b1d0*/  SHF.R.U64 R51, R38, 0x10, R39 ;  /* 0x0000001026337819 */ /* 0x000fe20000001227 */
[----:B------:R-:W-:Y:S01]  /*b1e0*/  IMAD.MOV.U32 R38, RZ, RZ, R6 ;  /* 0x000000ffff267224 */ /* 0x000fe200078e0006 */
[----:B------:R-:W0:Y:S01]  /*b1f0*/  SYNCS.PHASECHK.TRANS64.TRYWAIT P0, [R2+URZ+0x34800], R5 ;  /* 0x03480005020075a7 */ /* 0x000e22000800017f */
[--C-:B------:R-:W-:Y:S02]  /*b200*/  SHF.R.U64 R26, R26, 0x10, R27.reuse ;  /* 0x000000101a1a7819 */ /* 0x100fe4000000121b */
[----:B------:R-:W-:Y:S02]  /*b210*/  SHF.R.U32.HI R56, RZ, 0x10, R27 ;  /* 0x00000010ff387819 */ /* 0x000fe4000001161b */
[--C-:B------:R-:W-:Y:S02]  /*b220*/  SHF.R.U64 R32, R32, 0x10, R33.reuse ;  /* 0x0000001020207819 */ /* 0x100fe40000001221 */
[----:B------:R-:W-:Y:S01]  /*b230*/  SHF.R.U32.HI R48, RZ, 0x10, R33 ;  /* 0x00000010ff307819 */ /* 0x000fe20000011621 */
[----:B------:R-:W-:Y:S01]  /*b240*/  IMAD.MOV.U32 R33, RZ, RZ, R14 ;  /* 0x000000ffff217224 */ /* 0x000fe200078e000e */
[----:B------:R-:W-:-:S02]  /*b250*/  SHF.R.U64 R54, R28, 0x10, R29 ;  /* 0x000000101c367819 */ /* 0x000fc4000000121d */
[----:B------:R-:W-:Y:S02]  /*b260*/  SHF.R.U32.HI R55, RZ, 0x10, R29 ;  /* 0x00000010ff377819 */ /* 0x000fe4000001161d */
[----:B------:R-:W-:Y:S01]  /*b270*/  SHF.R.U64 R57, R6, 0x10, R7 ;  /* 0x0000001006397819 */ /* 0x000fe20000001207 */
[----:B------:R-:W-:Y:S01]  /*b280*/  IMAD.MOV.U32 R6, RZ, RZ, R15 ;  /* 0x000000ffff067224 */ /* 0x000fe200078e000f */
[----:B------:R-:W-:Y:S02]  /*b290*/  MOV R43, R39 ;  /* 0x00000027002b7202 */ /* 0x000fe40000000f00 */
[----:B------:R-:W-:Y:S01]  /*b2a0*/  SHF.R.U32.HI R53, RZ, 0x10, R39 ;  /* 0x00000010ff357819 */ /* 0x000fe20000011627 */
[----:B------:R-:W-:Y:S01]  /*b2b0*/  IMAD.MOV.U32 R39, RZ, RZ, R28 ;  /* 0x000000ffff277224 */ /* 0x000fe200078e001c */
[----:B---3--:R-:W-:Y:S02]  /*b2c0*/  MOV R4, R7 ;  /* 0x0000000700047202 */ /* 0x008fe40000000f00 */
[----:B------:R-:W-:Y:S01]  /*b2d0*/  SHF.R.U32.HI R58, RZ, 0x10, R7 ;  /* 0x00000010ff3a7819 */ /* 0x000fe20000011607 */
[----:B------:R-:W-:Y:S01]  /*b2e0*/  IMAD.MOV.U32 R7, RZ, RZ, R11 ;  /* 0x000000ffff077224 */ /* 0x000fe200078e000b */
[--C-:B------:R-:W-:Y:S01]  /*b2f0*/  SHF.R.U64 R59, R14, 0x10, R15.reuse ;  /* 0x000000100e3b7819 */ /* 0x100fe2000000120f */
[----:B------:R-:W-:Y:S01]  /*b300*/  IMAD.MOV.U32 R14, RZ, RZ, R24 ;  /* 0x000000ffff0e7224 */ /* 0x000fe200078e0018 */
[----:B------:R-:W-:Y:S01]  /*b310*/  SHF.R.U32.HI R60, RZ, 0x10, R15 ;  /* 0x00000010ff3c7819 */ /* 0x000fe2000001160f */
[----:B------:R-:W-:Y:S01]  /*b320*/  IMAD.MOV.U32 R15, RZ, RZ, R25 ;  /* 0x000000ffff0f7224 */ /* 0x000fe200078e0019 */
[----:B------:R-:W-:-:S02]  /*b330*/  MOV R29, R10 ;  /* 0x0000000a001d7202 */ /* 0x000fc40000000f00 */
[--C-:B------:R-:W-:Y:S01]  /*b340*/  SHF.R.U64 R61, R10, 0x10, R11.reuse ;  /* 0x000000100a3d7819 */ /* 0x100fe2000000120b */
[----:B------:R-:W-:Y:S01]  /*b350*/  IMAD.MOV.U32 R10, RZ, RZ, R20 ;  /* 0x000000ffff0a7224 */ /* 0x000fe200078e0014 */
[----:B------:R-:W-:Y:S02]  /*b360*/  SHF.R.U32.HI R62, RZ, 0x10, R11 ;  /* 0x00000010ff3e7819 */ /* 0x000fe4000001160b */
[----:B------:R-:W-:Y:S02]  /*b370*/  MOV R11, R21 ;  /* 0x00000015000b7202 */ /* 0x000fe40000000f00 */
[----:B------:R-:W-:Y:S02]  /*b380*/  PRMT R3, R26, 0x5410, R56 ;  /* 0x000054101a037816 */ /* 0x000fe40000000038 */
[--C-:B------:R-:W-:Y:S02]  /*b390*/  SHF.R.U64 R63, R20, 0x10, R21.reuse ;  /* 0x00000010143f7819 */ /* 0x100fe40000001215 */
[----:B------:R-:W-:-:S02]  /*b3a0*/  SHF.R.U32.HI R64, RZ, 0x10, R21 ;  /* 0x00000010ff407819 */ /* 0x000fc40000011615 */
[--C-:B------:R-:W-:Y:S02]  /*b3b0*/  SHF.R.U64 R65, R24, 0x10, R25.reuse ;  /* 0x0000001018417819 */ /* 0x100fe40000001219 */
[----:B------:R-:W-:Y:S02]  /*b3c0*/  SHF.R.U32.HI R66, RZ, 0x10, R25 ;  /* 0x00000010ff427819 */ /* 0x000fe40000011619 */
[----:B------:R-:W-:Y:S02]  /*b3d0*/  MOV R40, R12 ;  /* 0x0000000c00287202 */ /* 0x000fe40000000f00 */
[----:B------:R-:W-:Y:S02]  /*b3e0*/  VIMNMX R26, R52, 0x80, PT ;  /* 0x00000080341a7848 */ /* 0x000fe40003fe0100 */
[--C-:B------:R-:W-:Y:S02]  /*b3f0*/  SHF.R.U64 R67, R12, 0x10, R13.reuse ;  /* 0x000000100c437819 */ /* 0x100fe4000000120d */
[----:B------:R-:W-:-:S02]  /*b400*/  SHF.R.U32.HI R68, RZ, 0x10, R13 ;  /* 0x00000010ff447819 */ /* 0x000fc4000001160d */
[----:B------:R-:W-:Y:S02]  /*b410*/  PRMT R27, R30, 0x5410, R42 ;  /* 0x000054101e1b7816 */ /* 0x000fe4000000002a */
[----:B------:R-:W-:Y:S02]  /*b420*/  PRMT R20, R34, 0x5410, R43 ;  /* 0x0000541022147816 */ /* 0x000fe4000000002b */
[----:B------:R-:W-:Y:S02]  /*b430*/  PRMT R12, R39, 0x5410, R44 ;  /* 0x00005410270c7816 */ /* 0x000fe4000000002c */
[----:B------:R-:W-:Y:S02]  /*b440*/  PRMT R24, R10, 0x5410, R11 ;  /* 0x000054100a187816 */ /* 0x000fe4000000000b */
[----:B------:R-:W-:Y:S02]  /*b450*/  PRMT R14, R14, 0x5410, R15 ;  /* 0x000054100e0e7816 */ /* 0x000fe4000000000f */
[----:B------:R-:W-:-:S02]  /*b460*/  PRMT R37, R37, 0x5410, R47 ;  /* 0x0000541025257816 */ /* 0x000fc4000000002f */
        /* <DEDUP_REMOVED lines=12> */
[----:B------:R-:W-:Y:S02]  /*b530*/  ISETP.GE.AND P1, PT, R17, R26, PT ;  /* 0x0000001a1100720c */ /* 0x000fe40003f26270 */
[----:B------:R-:W-:Y:S02]  /*b540*/  PRMT R15, R65, 0x5410, R66 ;  /* 0x00005410410f7816 */ /* 0x000fe40000000042 */
[----:B------:R-:W-:Y:S01]  /*b550*/  PRMT R10, R40, 0x5410, R41 ;  /* 0x00005410280a7816 */ /* 0x000fe20000000029 */
[----:B0-----:R-:W-:Y:S08]  /*b560*/  @!P0 BRA `(.L_x_737) ;  /* 0x0000015000c88947 */ /* 0x001ff00003800000 */
.L_x_988:
[----:B------:R-:W-:Y:S05]  /*b570*/  BSYNC B1 ;  /* 0x0000000000017941 */ /* 0x000fea0003800000 */
.L_x_736:
[----:B------:R-:W-:Y:S01]  /*b580*/  BSSY B1, `(.L_x_738) ;  /* 0x00000fe000017945 */ /* 0x000fe20003800000 */
[----:B------:R-:W-:-:S03]  /*b590*/  PRMT R11, R67, 0x5410, R68 ;  /* 0x00005410430b7816 */ /* 0x000fc60000000044 */
[----:B------:R-:W-:Y:S05]  /*b5a0*/  @P1 BRA `(.L_x_739) ;  /* 0x0000000c00ec1947 */ /* 0x000fea0003800000 */
[----:B0-----:R-:W0:Y:S01]  /*b5b0*/  LDC R5, c[0x0][0x3f4] ;  /* 0x0000fd00ff057b82 */ /* 0x001e220000000800 */
[----:B------:R-:W-:Y:S01]  /*b5c0*/  BSSY B2, `(.L_x_740) ;  /* 0x000002e000027945 */ /* 0x000fe20003800000 */
[-C--:B0-----:R-:W-:Y:S02]  /*b5d0*/  ISETP.GE.AND P0, PT, R22, R5.reuse, PT ;  /* 0x000000051600720c */ /* 0x081fe40003f06270 */
[-C--:B------:R-:W-:Y:S02]  /*b5e0*/  ISETP.GE.AND P1, PT, R187, R5.reuse, PT ;  /* 0x00000005bb00720c */ /* 0x080fe40003f26270 */
[-C--:B------:R-:W-:Y:S02]  /*b5f0*/  ISETP.GE.AND P2, PT, R186, R5.reuse, PT ;  /* 0x00000005ba00720c */ /* 0x080fe40003f46270 */
[-C--:B------:R-:W-:Y:S02]  /*b600*/  ISETP.GE.AND P3, PT, R189, R5.reuse, PT ;  /* 0x00000005bd00720c */ /* 0x080fe40003f66270 */
[----:B------:R-:W-:-:S02]  /*b610*/  ISETP.GE.AND P4, PT, R188, R5, PT ;  /* 0x00000005bc00720c */ /* 0x000fc40003f86270 */
[----:B------:R-:W-:-:S03]  /*b620*/  ISETP.GE.AND P5, PT, R190, R5, PT ;  /* 0x00000005be00720c */ /* 0x000fc60003fa6270 */
[----:B------:R-:W-:Y:S10]  /*b630*/  @P0 BRA `(.L_x_741) ;  /* 0x0000000000980947 */ /* 0x000ff40003800000 */
[----:B------:R-:W0:Y:S01]  /*b640*/  LDS.128 R4, [R9+0x10400] ;  /* 0x0104000009047984 */ /* 0x000e220000000c00 */
[----:B------:R-:W-:Y:S02]  /*b650*/  HADD2.F32 R47, -RZ, R38.H0_H0 ;  /* 0x20000026ff2f7230 */ /* 0x000fe40000004100 */
[----:B------:R-:W-:Y:S02]  /*b660*/  HADD2.F32 R45, -RZ, R35.H0_H0 ;  /* 0x20000023ff2d7230 */ /* 0x000fe40000004100 */
[----:B------:R-:W-:Y:S02]  /*b670*/  HADD2.F32 R44, -RZ, R37.H0_H0 ;  /* 0x20000025ff2c7230 */ /* 0x000fe40000004100 */
[----:B------:R-:W-:Y:S02]  /*b680*/  HADD2.F32 R46, -RZ, R39.H0_H0 ;  /* 0x20000027ff2e7230 */ /* 0x000fe40000004100 */
[--C-:B0-----:R-:W-:Y:S02]  /*b690*/  HADD2.F32 R40, -RZ, R4.reuse.H0_H0 ;  /* 0x20000004ff287230 */ /* 0x101fe40000004100 */
[----:B------:R-:W-:-:S02]  /*b6a0*/  HADD2.F32 R4, -RZ, R4.H1_H1 ;  /* 0x30000004ff047230 */ /* 0x000fc40000004100 */
[--C-:B------:R-:W-:Y:S02]  /*b6b0*/  HADD2.F32 R41, -RZ, R5.reuse.H0_H0 ;  /* 0x20000005ff297230 */ /* 0x100fe40000004100 */
[----:B------:R-:W-:Y:S02]  /*b6c0*/  HADD2.F32 R5, -RZ, R5.H1_H1 ;  /* 0x30000005ff057230 */ /* 0x000fe40000004100 */
[C---:B------:R-:W-:Y:S01]  /*b6d0*/  FMUL.FTZ R49, R4.reuse, R47 ;  /* 0x0000002f04317220 */ /* 0x040fe20000410000 */
[-C--:B------:R-:W-:Y:S01]  /*b6e0*/  FMUL.FTZ R4, R4, R45.reuse ;  /* 0x0000002d04047220 */ /* 0x080fe20000410000 */
[--C-:B------:R-:W-:Y:S02]  /*b6f0*/  HADD2.F32 R42, -RZ, R6.reuse.H0_H0 ;  /* 0x20000006ff2a7230 */ /* 0x100fe40000004100 */
[----:B------:R-:W-:Y:S02]  /*b700*/  HADD2.F32 R43, -RZ, R7.H0_H0 ;  /* 0x20000007ff2b7230 */ /* 0x000fe40000004100 */
[C---:B------:R-:W-:Y:S01]  /*b710*/  FMUL.FTZ R50, R5.reuse, R46 ;  /* 0x0000002e05327220 */ /* 0x040fe20000410000 */
[C---:B------:R-:W-:Y:S01]  /*b720*/  FFMA.FTZ R49, R40.reuse, R45, -R49 ;  /* 0x0000002d28317223 */ /* 0x040fe20000010831 */
[----:B------:R-:W-:Y:S01]  /*b730*/  FFMA.FTZ R48, R40, R47, R4 ;  /* 0x0000002f28307223 */ /* 0x000fe20000010004 */
[----:B------:R-:W-:Y:S01]  /*b740*/  FMUL.FTZ R52, R5, R44 ;  /* 0x0000002c05347220 */ /* 0x000fe20000410000 */
[----:B------:R-:W-:-:S02]  /*b750*/  HADD2.F32 R6, -RZ, R6.H1_H1 ;  /* 0x30000006ff067230 */ /* 0x000fc40000004100 */
[C---:B------:R-:W-:Y:S01]  /*b760*/  FFMA.FTZ R50, R41.reuse, R44, -R50 ;  /* 0x0000002c29327223 */ /* 0x040fe20000010832 */
[----:B------:R-:W-:Y:S02]  /*b770*/  HADD2.F32 R7, -RZ, R7.H1_H1 ;  /* 0x30000007ff077230 */ /* 0x000fe40000004100 */
[----:B------:R-:W-:Y:S01]  /*b780*/  FFMA.FTZ R41, R41, R46, R52 ;  /* 0x0000002e29297223 */ /* 0x000fe20000010034 */
[----:B------:R-:W-:Y:S02]  /*b790*/  HADD2.F32 R45, -RZ, R38.H1_H1 ;  /* 0x30000026ff2d7230 */ /* 0x000fe40000004100 */
[----:B------:R-:W-:Y:S02]  /*b7a0*/  HADD2.F32 R5, -RZ, R35.H1_H1 ;  /* 0x30000023ff057230 */ /* 0x000fe40000004100 */
[----:B------:R-:W-:Y:S02]  /*b7b0*/  HADD2.F32 R40, -RZ, R39.H1_H1 ;  /* 0x30000027ff287230 */ /* 0x000fe40000004100 */
[----:B------:R-:W-:Y:S01]  /*b7c0*/  FMUL.FTZ R47, R6, R45 ;  /* 0x0000002d062f7220 */ /* 0x000fe20000410000 */
[----:B------:R-:W-:-:S02]  /*b7d0*/  HADD2.F32 R4, -RZ, R37.H1_H1 ;  /* 0x30000025ff047230 */ /* 0x000fc40000004100 */
[-C--:B------:R-:W-:Y:S01]  /*b7e0*/  FMUL.FTZ R44, R6, R5.reuse ;  /* 0x00000005062c7220 */ /* 0x080fe20000410000 */
[C---:B------:R-:W-:Y:S01]  /*b7f0*/  FMUL.FTZ R46, R7.reuse, R40 ;  /* 0x00000028072e7220 */ /* 0x040fe20000410000 */
[C---:B------:R-:W-:Y:S01]  /*b800*/  FFMA.FTZ R6, R42.reuse, R5, -R47 ;  /* 0x000000052a067223 */ /* 0x040fe2000001082f */
[-C--:B------:R-:W-:Y:S01]  /*b810*/  FMUL.FTZ R51, R7, R4.reuse ;  /* 0x0000000407337220 */ /* 0x080fe20000410000 */
[----:B------:R-:W-:Y:S01]  /*b820*/  FFMA.FTZ R45, R42, R45, R44 ;  /* 0x0000002d2a2d7223 */ /* 0x000fe2000001002c */
[C---:B------:R-:W-:Y:S01]  /*b830*/  FFMA.FTZ R7, R43.reuse, R4, -R46 ;  /* 0x000000042b077223 */ /* 0x040fe2000001082e */
[----:B------:R-:W-:Y:S01]  /*b840*/  F2FP.F16.F32.PACK_AB R4, R48, R49 ;  /* 0x000000313004723e */ /* 0x000fe200000000ff */
[----:B------:R-:W-:Y:S01]  /*b850*/  FFMA.FTZ R40, R43, R40, R51 ;  /* 0x000000282b287223 */ /* 0x000fe20000010033 */
[----:B------:R-:W-:Y:S02]  /*b860*/  F2FP.F16.F32.PACK_AB R5, R41, R50 ;  /* 0x000000322905723e */ /* 0x000fe400000000ff */
[----:B------:R-:W-:-:S02]  /*b870*/  F2FP.F16.F32.PACK_AB R6, R45, R6 ;  /* 0x000000062d06723e */ /* 0x000fc400000000ff */
[----:B------:R-:W-:-:S05]  /*b880*/  F2FP.F16.F32.PACK_AB R7, R40, R7 ;  /* 0x000000072807723e */ /* 0x000fca00000000ff */
[----:B------:R0:W-:Y:S02]  /*b890*/  STS.128 [R9+0x10400], R4 ;  /* 0x0104000409007388 */ /* 0x0001e40000000c00 */
.L_x_741:
[----:B------:R-:W-:Y:S05]  /*b8a0*/  BSYNC B2 ;  /* 0x0000000000027941 */ /* 0x000fea0003800000 */
.L_x_740:
[----:B------:R-:W-:Y:S04]  /*b8b0*/  BSSY B2, `(.L_x_742) ;  /* 0x0000028000027945 */ /* 0x000fe80003800000 */
[----:B------:R-:W-:Y:S05]  /*b8c0*/  @P1 BRA `(.L_x_743) ;  /* 0x0000000000981947 */ /* 0x000fea0003800000 */
[----:B0-----:R-:W0:Y:S01]  /*b8d0*/  LDS.128 R4, [R8] ;  /* 0x0000000008047984 */ /* 0x001e220000000c00 */
        /* <DEDUP_REMOVED lines=36> */
[----:B------:R1:W-:Y:S02]  /*bb20*/  STS.128 [R8], R4 ;  /* 0x0000000408007388 */ /* 0x0003e40000000c00 */
.L_x_743:
[----:B------:R-:W-:Y:S05]  /*bb30*/  BSYNC B2 ;  /* 0x0000000000027941 */ /* 0x000fea0003800000 */
.L_x_742:
[----:B------:R-:W-:Y:S04]  /*bb40*/  BSSY B2, `(.L_x_744) ;  /* 0x0000028000027945 */ /* 0x000fe80003800000 */
[----:B------:R-:W-:Y:S05]  /*bb50*/  @P2 BRA `(.L_x_745) ;  /* 0x0000000000982947 */ /* 0x000fea0003800000 */
[----:B01----:R-:W0:Y:S01]  /*bb60*/  LDS.128 R4, [R9+0x14400] ;  /* 0x0144000009047984 */ /* 0x003e220000000c00 */
        /* <DEDUP_REMOVED lines=37> */
.L_x_745:
[----:B------:R-:W-:Y:S05]  /*bdc0*/  BSYNC B2 ;  /* 0x0000000000027941 */ /* 0x000fea0003800000 */
.L_x_744:
[----:B------:R-:W-:Y:S04]  /*bdd0*/  BSSY B2, `(.L_x_746) ;  /* 0x0000028000027945 */ /* 0x000fe80003800000 */
[----:B------:R-:W-:Y:S05]  /*bde0*/  @P3 BRA `(.L_x_747) ;  /* 0x0000000000983947 */ /* 0x000fea0003800000 */
[----:B012---:R-:W0:Y:S01]  /*bdf0*/  LDS.128 R4, [R8+0x4000] ;  /* 0x0040000008047984 */ /* 0x007e220000000c00 */
        /* <DEDUP_REMOVED lines=37> */
.L_x_747:
[----:B------:R-:W-:Y:S05]  /*c050*/  BSYNC B2 ;  /* 0x0000000000027941 */ /* 0x000fea0003800000 */
.L_x_746:
[----:B------:R-:W-:Y:S04]  /*c060*/  BSSY B2, `(.L_x_748) ;  /* 0x0000028000027945 */ /* 0x000fe80003800000 */
[----:B------:R-:W-:Y:S05]  /*c070*/  @P4 BRA `(.L_x_749) ;  /* 0x0000000000984947 */ /* 0x000fea0003800000 */
[----:B0123--:R-:W0:Y:S01]  /*c080*/  LDS.128 R4, [R9+0x18400] ;  /* 0x0184000009047984 */ /* 0x00fe220000000c00 */
        /* <DEDUP_REMOVED lines=37> */
.L_x_749:
[----:B------:R-:W-:Y:S05]  /*c2e0*/  BSYNC B2 ;  /* 0x0000000000027941 */ /* 0x000fea0003800000 */
.L_x_748:
[----:B------:R-:W-:Y:S05]  /*c2f0*/  @P5 BRA `(.L_x_739) ;  /* 0x0000000000985947 */ /* 0x000fea0003800000 */
[----:B01234-:R-:W0:Y:S01]  /*c300*/  LDS.128 R4, [R8+0x8000] ;  /* 0x0080000008047984 */ /* 0x01fe220000000c00 */
        /* <DEDUP_REMOVED lines=37> */
.L_x_739:
[----:B------:R-:W-:Y:S05]  /*c560*/  BSYNC B1 ;  /* 0x0000000000017941 */ /* 0x000fea0003800000 */
.L_x_738:
[----:B------:R-:W-:-:S13]  /*c570*/  ISETP.GE.AND P0, PT, R205, R26, PT ;  /* 0x0000001acd00720c */ /* 0x000fda0003f06270 */
[----:B------:R-:W-:Y:S05]  /*c580*/  @P0 BRA `(.L_x_750) ;  /* 0x0000003800d40947 */ /* 0x000fea0003800000 */
[----:B01234-:R-:W0:Y:S01]  /*c590*/  LDC R5, c[0x0][0x3f4] ;  /* 0x0000fd00ff057b82 */ /* 0x01fe220000000800 */
        /* <DEDUP_REMOVED lines=9> */
[--C-:B------:R-:W-:Y:S02]  /*c630*/  HADD2.F32 R48, -RZ, R38.reuse.H0_H0 ;  /* 0x20000026ff307230 */ /* 0x100fe40000004100 */
[----:B------:R-:W-:Y:S02]  /*c640*/  HADD2.F32 R50, -RZ, R39.H0_H0 ;  /* 0x20000027ff327230 */ /* 0x000fe40000004100 */
[----:B------:R-:W-:Y:S02]  /*c650*/  HADD2.F32 R44, -RZ, R35.H0_H0 ;  /* 0x20000023ff2c7230 */ /* 0x000fe40000004100 */
[----:B------:R-:W-:Y:S02]  /*c660*/  HADD2.F32 R46, -RZ, R37.H0_H0 ;  /* 0x20000025ff2e7230 */ /* 0x000fe40000004100 */
[----:B------:R-:W-:Y:S02]  /*c670*/  HADD2.F32 R49, -RZ, R38.H1_H1 ;  /* 0x30000026ff317230 */ /* 0x000fe40000004100 */
[----:B0-----:R-:W-:-:S02]  /*c680*/  HADD2.F32 R26, -RZ, R4.H0_H0 ;  /* 0x20000004ff1a7230 */ /* 0x001fc40000004100 */
[----:B------:R-:W-:Y:S02]  /*c690*/  HADD2.F32 R4, -RZ, R4.H1_H1 ;  /* 0x30000004ff047230 */ /* 0x000fe40000004100 */
[--C-:B------:R-:W-:Y:S02]  /*c6a0*/  HADD2.F32 R40, -RZ, R5.reuse.H0_H0 ;  /* 0x20000005ff287230 */ /* 0x100fe40000004100 */
[----:B------:R-:W-:Y:S02]  /*c6b0*/  HADD2.F32 R5, -RZ, R5.H1_H1 ;  /* 0x30000005ff057230 */ /* 0x000fe40000004100 */
[-C--:B------:R-:W-:Y:S01]  /*c6c0*/  FMUL.FTZ R43, R48, R4.reuse ;  /* 0x00000004302b7220 */ /* 0x080fe20000410000 */
[----:B------:R-:W-:Y:S01]  /*c6d0*/  FMUL.FTZ R45, R44, R4 ;  /* 0x000000042c2d7220 */ /* 0x000fe20000410000 */
[----:B------:R-:W-:Y:S02]  /*c6e0*/  HADD2.F32 R41, -RZ, R6.H0_H0 ;  /* 0x20000006ff297230 */ /* 0x000fe40000004100 */
[-C--:B------:R-:W-:Y:S01]  /*c6f0*/  FMUL.FTZ R47, R50, R5.reuse ;  /* 0x00000005322f7220 */ /* 0x080fe20000410000 */
[----:B------:R-:W-:Y:S01]  /*c700*/  FFMA.FTZ R4, R44, R26, -R43 ;  /* 0x0000001a2c047223 */ /* 0x000fe2000001082b */
[----:B------:R-:W-:Y:S01]  /*c710*/  FMUL.FTZ R43, R46, R5 ;  /* 0x000000052e2b7220 */ /* 0x000fe20000410000 */
[----:B------:R-:W-:-:S02]  /*c720*/  HADD2.F32 R42, -RZ, R7.H0_H0 ;  /* 0x20000007ff2a7230 */ /* 0x000fc40000004100 */
[----:B------:R-:W-:Y:S01]  /*c730*/  FFMA.FTZ R5, R46, R40, -R47 ;  /* 0x000000282e057223 */ /* 0x000fe2000001082f */
[----:B------:R-:W-:Y:S02]  /*c740*/  HADD2.F32 R6, -RZ, R6.H1_H1 ;  /* 0x30000006ff067230 */ /* 0x000fe40000004100 */
[----:B------:R-:W-:Y:S01]  /*c750*/  FFMA.FTZ R45, R48, R26, R45 ;  /* 0x0000001a302d7223 */ /* 0x000fe2000001002d */
[----:B------:R-:W-:Y:S02]  /*c760*/  HADD2.F32 R7, -RZ, R7.H1_H1 ;  /* 0x30000007ff077230 */ /* 0x000fe40000004100 */
[----:B------:R-:W-:Y:S01]  /*c770*/  FFMA.FTZ R40, R50, R40, R43 ;  /* 0x0000002832287223 */ /* 0x000fe2000001002b */
[----:B------:R-:W-:Y:S02]  /*c780*/  HADD2.F32 R46, -RZ, R39.H1_H1 ;  /* 0x30000027ff2e7230 */ /* 0x000fe40000004100 */
[----:B------:R-:W-:Y:S01]  /*c790*/  FMUL.FTZ R26, R49, R6 ;  /* 0x00000006311a7220 */ /* 0x000fe20000410000 */
[----:B------:R-:W-:Y:S01]  /*c7a0*/  HADD2.F32 R47, -RZ, R35.H1_H1 ;  /* 0x30000023ff2f7230 */ /* 0x000fe20000004100 */
[----:B------:R-:W-:Y:S01]  /*c7b0*/  F2FP.F16.F32.PACK_AB R4, R45, R4 ;  /* 0x000000042d04723e */ /* 0x000fe200000000ff */
[----:B------:R-:W-:-:S02]  /*c7c0*/  HADD2.F32 R44, -RZ, R37.H1_H1 ;  /* 0x30000025ff2c7230 */ /* 0x000fc40000004100 */
[----:B------:R-:W-:Y:S01]  /*c7d0*/  FMUL.FTZ R35, R46, R7 ;  /* 0x000000072e237220 */ /* 0x000fe20000410000 */
[----:B------:R-:W-:Y:S01]  /*c7e0*/  F2FP.F16.F32.PACK_AB R5, R40, R5 ;  /* 0x000000052805723e */ /* 0x000fe200000000ff */
[C---:B------:R-:W-:Y:S01]  /*c7f0*/  FMUL.FTZ R38, R47.reuse, R6 ;  /* 0x000000062f267220 */ /* 0x040fe20000410000 */
[----:B------:R-:W-:Y:S01]  /*c800*/  FFMA.FTZ R6, R47, R41, -R26 ;  /* 0x000000292f067223 */ /* 0x000fe2000001081a */
[C---:B------:R-:W-:Y:S01]  /*c810*/  FMUL.FTZ R37, R44.reuse, R7 ;  /* 0x000000072c257220 */ /* 0x040fe20000410000 */
[-C--:B------:R-:W-:Y:S01]  /*c820*/  FFMA.FTZ R7, R44, R42.reuse, -R35 ;  /* 0x0000002a2c077223 */ /* 0x080fe20000010823 */
[----:B------:R-:W-:Y:S02]  /*c830*/  FFMA.FTZ R41, R49, R41, R38 ;  /* 0x0000002931297223 */ /* 0x000fe40000010026 */
[----:B------:R-:W-:-:S03]  /*c840*/  FFMA.FTZ R42, R46, R42, R37 ;  /* 0x0000002a2e2a7223 */ /* 0x000fc60000010025 */
[----:B------:R-:W-:Y:S02]  /*c850*/  F2FP.F16.F32.PACK_AB R6, R41, R6 ;  /* 0x000000062906723e */ /* 0x000fe400000000ff */
[----:B------:R-:W-:-:S05]  /*c860*/  F2FP.F16.F32.PACK_AB R7, R42, R7 ;  /* 0x000000072a07723e */ /* 0x000fca00000000ff */
[----:B------:R0:W-:Y:S02]  /*c870*/  STS.128 [R9+0x12400], R4 ;  /* 0x0124000409007388 */ /* 0x0001e40000000c00 */
.L_x_752:
[----:B------:R-:W-:Y:S05]  /*c880*/  BSYNC B1 ;  /* 0x0000000000017941 */ /* 0x000fea0003800000 */
.L_x_751:
[----:B------:R-:W-:Y:S04]  /*c890*/  BSSY B1, `(.L_x_753) ;  /* 0x0000028000017945 */ /* 0x000fe80003800000 */
[----:B------:R-:W-:Y:S05]  /*c8a0*/  @P1 BRA `(.L_x_754) ;  /* 0x0000000000981947 */ /* 0x000fea0003800000 */
[----:B0-----:R-:W0:Y:S01]  /*c8b0*/  LDS.128 R4, [R8+0x2000] ;  /* 0x0020000008047984 */ /* 0x001e220000000c00 */
        /* <DEDUP_REMOVED lines=8> */
[-C--:B------:R-:W-:Y:S01]  /*c940*/  FMUL.FTZ R39, R44, R4.reuse ;  /* 0x000000042c277220 */ /* 0x080fe20000410000 */
[C---:B------:R-:W-:Y:S01]  /*c950*/  FMUL.FTZ R41, R42.reuse, R4 ;  /* 0x000000042a297220 */ /* 0x040fe20000410000 */
[----:B------:R-:W-:Y:S02]  /*c960*/  HADD2.F32 R37, -RZ, R6.H0_H0 ;  /* 0x20000006ff257230 */ /* 0x000fe40000004100 */
[-C--:B------:R-:W-:Y:S01]  /*c970*/  FMUL.FTZ R40, R45, R5.reuse ;  /* 0x000000052d287220 */ /* 0x080fe20000410000 */
[-C--:B------:R-:W-:Y:S01]  /*c980*/  FFMA.FTZ R4, R42, R26.reuse, -R39 ;  /* 0x0000001a2a047223 */ /* 0x080fe20000010827 */
[----:B------:R-:W-:Y:S01]  /*c990*/  FFMA.FTZ R41, R44, R26, R41 ;  /* 0x0000001a2c297223 */ /* 0x000fe20000010029 */
[----:B------:R-:W-:Y:S01]  /*c9a0*/  FMUL.FTZ R26, R43, R5 ;  /* 0x000000052b1a7220 */ /* 0x000fe20000410000 */
[----:B------:R-:W-:-:S02]  /*c9b0*/  HADD2.F32 R38, -RZ, R7.H0_H0 ;  /* 0x20000007ff267230 */ /* 0x000fc40000004100 */
[-C--:B------:R-:W-:Y:S01]  /*c9c0*/  FFMA.FTZ R5, R43, R35.reuse, -R40 ;  /* 0x000000232b057223 */ /* 0x080fe20000010828 */
[----:B------:R-:W-:Y:S02]  /*c9d0*/  HADD2.F32 R6, -RZ, R6.H1_H1 ;  /* 0x30000006ff067230 */ /* 0x000fe40000004100 */
[----:B------:R-:W-:Y:S01]  /*c9e0*/  FFMA.FTZ R26, R45, R35, R26 ;  /* 0x000000232d1a7223 */ /* 0x000fe2000001001a */
[----:B------:R-:W-:Y:S01]  /*c9f0*/  HADD2.F32 R7, -RZ, R7.H1_H1 ;  /* 0x30000007ff077230 */ /* 0x000fe20000004100 */
[----:B------:R-:W-:Y:S01]  /*ca00*/  F2FP.F16.F32.PACK_AB R4, R41, R4 ;  /* 0x000000042904723e */ /* 0x000fe200000000ff */
[----:B------:R-:W-:Y:S02]  /*ca10*/  HADD2.F32 R43, -RZ, R33.H1_H1 ;  /* 0x30000021ff2b7230 */ /* 0x000fe40000004100 */
[----:B------:R-:W-:Y:S01]  /*ca20*/  HADD2.F32 R42, -RZ, R34.H1_H1 ;  /* 0x30000022ff2a7230 */ /* 0x000fe20000004100 */
[----:B------:R-:W-:Y:S01]  /*ca30*/  F2FP.F16.F32.PACK_AB R5, R26, R5 ;  /* 0x000000051a05723e */ /* 0x000fe200000000ff */
[----:B------:R-:W-:-:S02]  /*ca40*/  HADD2.F32 R39, -RZ, R31.H1_H1 ;  /* 0x3000001fff277230 */ /* 0x000fc40000004100 */
[----:B------:R-:W-:Y:S02]  /*ca50*/  HADD2.F32 R40, -RZ, R32.H1_H1 ;  /* 0x30000020ff287230 */ /* 0x000fe40000004100 */
[-C--:B------:R-:W-:Y:S01]  /*ca60*/  FMUL.FTZ R32, R43, R6.reuse ;  /* 0x000000062b207220 */ /* 0x080fe20000410000 */
[-C--:B------:R-:W-:Y:S01]  /*ca70*/  FMUL.FTZ R31, R42, R7.reuse ;  /* 0x000000072a1f7220 */ /* 0x080fe20000410000 */
[C---:B------:R-:W-:Y:S01]  /*ca80*/  FMUL.FTZ R34, R39.reuse, R6 ;  /* 0x0000000627227220 */ /* 0x040fe20000410000 */
[C---:B------:R-:W-:Y:S01]  /*ca90*/  FMUL.FTZ R33, R40.reuse, R7 ;  /* 0x0000000728217220 */ /* 0x040fe20000410000 */
[-C--:B------:R-:W-:Y:S01]  /*caa0*/  FFMA.FTZ R6, R39, R37.reuse, -R32 ;  /* 0x0000002527067223 */ /* 0x080fe20000010820 */
[-C--:B------:R-:W-:Y:S01]  /*cab0*/  FFMA.FTZ R7, R40, R38.reuse, -R31 ;  /* 0x0000002628077223 */ /* 0x080fe2000001081f */
[----:B------:R-:W-:Y:S01]  /*cac0*/  FFMA.FTZ R37, R43, R37, R34 ;  /* 0x000000252b257223 */ /* 0x000fe20000010022 */
[----:B------:R-:W-:-:S04]  /*cad0*/  FFMA.FTZ R38, R42, R38, R33 ;  /* 0x000000262a267223 */ /* 0x000fc80000010021 */
[----:B------:R-:W-:Y:S02]  /*cae0*/  F2FP.F16.F32.PACK_AB R6, R37, R6 ;  /* 0x000000062506723e */ /* 0x000fe400000000ff */
[----:B------:R-:W-:-:S05]  /*caf0*/  F2FP.F16.F32.PACK_AB R7, R38, R7 ;  /* 0x000000072607723e */ /* 0x000fca00000000ff */
[----:B------:R1:W-:Y:S02]  /*cb00*/  STS.128 [R8+0x2000], R4 ;  /* 0x0020000408007388 */ /* 0x0003e40000000c00 */
.L_x_754:
[----:B------:R-:W-:Y:S05]  /*cb10*/  BSYNC B1 ;  /* 0x0000000000017941 */ /* 0x000fea0003800000 */
.L_x_753:
        /* <DEDUP_REMOVED lines=28> */
[-C--:B------:R-:W-:Y:S01]  /*cce0*/  FMUL.FTZ R27, R38, R6.reuse ;  /* 0x00000006261b7220 */ /* 0x080fe20000410000 */
[----:B------:R-:W-:Y:S02]  /*ccf0*/  HADD2.F32 R35, -RZ, R28.H1_H1 ;  /* 0x3000001cff237230 */ /* 0x000fe40000004100 */
[C---:B------:R-:W-:Y:S01]  /*cd00*/  FMUL.FTZ R29, R34.reuse, R6 ;  /* 0x00000006221d7220 */ /* 0x040fe20000410000 */
[-C--:B------:R-:W-:Y:S01]  /*cd10*/  FMUL.FTZ R28, R39, R7.reuse ;  /* 0x00000007271c7220 */ /* 0x080fe20000410000 */
[-C--:B------:R-:W-:Y:S01]  /*cd20*/  FFMA.FTZ R6, R34, R32.reuse, -R27 ;  /* 0x0000002022067223 */ /* 0x080fe2000001081b */
[C---:B------:R-:W-:Y:S01]  /*cd30*/  FMUL.FTZ R30, R35.reuse, R7 ;  /* 0x00000007231e7220 */ /* 0x040fe20000410000 */
[----:B------:R-:W-:Y:S01]  /*cd40*/  FFMA.FTZ R29, R38, R32, R29 ;  /* 0x00000020261d7223 */ /* 0x000fe2000001001d */
[-C--:B------:R-:W-:Y:S02]  /*cd50*/  FFMA.FTZ R7, R35, R33.reuse, -R28 ;  /* 0x0000002123077223 */ /* 0x080fe4000001081c */
[----:B------:R-:W-:-:S02]  /*cd60*/  FFMA.FTZ R30, R39, R33, R30 ;  /* 0x00000021271e7223 */ /* 0x000fc4000001001e */
[----:B------:R-:W-:-:S03]  /*cd70*/  F2FP.F16.F32.PACK_AB R6, R29, R6 ;  /* 0x000000061d06723e */ /* 0x000fc600000000ff */
[----:B------:R-:W-:-:S05]  /*cd80*/  F2FP.F16.F32.PACK_AB R7, R30, R7 ;  /* 0x000000071e07723e */ /* 0x000fca00000000ff */
[----:B------:R2:W-:Y:S02]  /*cd90*/  STS.128 [R9+0x16400], R4 ;  /* 0x0164000409007388 */ /* 0x0005e40000000c00 */
.L_x_756:
[----:B------:R-:W-:Y:S05]  /*cda0*/  BSYNC B1 ;  /* 0x0000000000017941 */ /* 0x000fea0003800000 */
.L_x_755:
        /* <DEDUP_REMOVED lines=30> */
[C---:B------:R-:W-:Y:S01]  /*cf90*/  FMUL.FTZ R25, R30.reuse, R6 ;  /* 0x000000061e197220 */ /* 0x040fe20000410000 */
[-C--:B------:R-:W-:Y:S01]  /*cfa0*/  FMUL.FTZ R20, R35, R7.reuse ;  /* 0x0000000723147220 */ /* 0x080fe20000410000 */
[C---:B------:R-:W-:Y:S01]  /*cfb0*/  FMUL.FTZ R24, R31.reuse, R7 ;  /* 0x000000071f187220 */ /* 0x040fe20000410000 */
[-C--:B------:R-:W-:Y:S01]  /*cfc0*/  FFMA.FTZ R6, R30, R28.reuse, -R21 ;  /* 0x0000001c1e067223 */ /* 0x080fe20000010815 */
[----:B------:R-:W-:Y:S01]  /*cfd0*/  FFMA.FTZ R25, R32, R28, R25 ;  /* 0x0000001c20197223 */ /* 0x000fe20000010019 */
[-C--:B------:R-:W-:Y:S01]  /*cfe0*/  FFMA.FTZ R7, R31, R29.reuse, -R20 ;  /* 0x0000001d1f077223 */ /* 0x080fe20000010814 */
[----:B------:R-:W-:-:S03]  /*cff0*/  FFMA.FTZ R24, R35, R29, R24 ;  /* 0x0000001d23187223 */ /* 0x000fc60000010018 */
[----:B------:R-:W-:Y:S02]  /*d000*/  F2FP.F16.F32.PACK_AB R6, R25, R6 ;  /* 0x000000061906723e */ /* 0x000fe400000000ff */
[----:B------:R-:W-:-:S05]  /*d010*/  F2FP.F16.F32.PACK_AB R7, R24, R7 ;  /* 0x000000071807723e */ /* 0x000fca00000000ff */
[----:B------:R3:W-:Y:S02]  /*d020*/  STS.128 [R8+0x6000], R4 ;  /* 0x0060000408007388 */ /* 0x0007e40000000c00 */
.L_x_758:
[----:B------:R-:W-:Y:S05]  /*d030*/  BSYNC B1 ;  /* 0x0000000000017941 */ /* 0x000fea0003800000 */
.L_x_757:
        /* <DEDUP_REMOVED lines=40> */
.L_x_760:
[----:B------:R-:W-:Y:S05]  /*d2c0*/  BSYNC B1 ;  /* 0x0000000000017941 */ /* 0x000fea0003800000 */
.L_x_759:
        /* <DEDUP_REMOVED lines=13> */
[----:B------:R-:W-:Y:S01]  /*d3a0*/  FMUL.FTZ R15, R28, R5 ;  /* 0x000000051c0f7220 */ /* 0x000fe20000410000 */
[----:B------:R-:W-:Y:S01]  /*d3b0*/  FFMA.FTZ R4, R21, R9, -R20 ;  /* 0x0000000915047223 */ /* 0x000fe20000010814 */
[----:B------:R-:W-:-:S02]  /*d3c0*/  HADD2.F32 R14, -RZ, R7.H0_H0 ;  /* 0x20000007ff0e7230 */ /* 0x000fc40000004100 */
[----:B------:R-:W-:Y:S01]  /*d3d0*/  FFMA.FTZ R9, R25, R9, R24 ;  /* 0x0000000919097223 */ /* 0x000fe20000010018 */
[C---:B------:R-:W-:Y:S01]  /*d3e0*/  FMUL.FTZ R21, R26.reuse, R5 ;  /* 0x000000051a157220 */ /* 0x040fe20000410000 */
[----:B------:R-:W-:Y:S02]  /*d3f0*/  HADD2.F32 R6, -RZ, R6.H1_H1 ;  /* 0x30000006ff067230 */ /* 0x000fe40000004100 */
[-C--:B------:R-:W-:Y:S01]  /*d400*/  FFMA.FTZ R5, R26, R12.reuse, -R15 ;  /* 0x0000000c1a057223 */ /* 0x080fe2000001080f */
[----:B------:R-:W-:Y:S02]  /*d410*/  HADD2.F32 R7, -RZ, R7.H1_H1 ;  /* 0x30000007ff077230 */ /* 0x000fe40000004100 */
[----:B------:R-:W-:Y:S01]  /*d420*/  FFMA.FTZ R12, R28, R12, R21 ;  /* 0x0000000c1c0c7223 */ /* 0x000fe20000010015 */
[----:B------:R-:W-:Y:S01]  /*d430*/  HADD2.F32 R25, -RZ, R10.H1_H1 ;  /* 0x3000000aff197230 */ /* 0x000fe20000004100 */
[----:B------:R-:W-:Y:S01]  /*d440*/  F2FP.F16.F32.PACK_AB R4, R9, R4 ;  /* 0x000000040904723e */ /* 0x000fe200000000ff */
[----:B------:R-:W-:-:S02]  /*d450*/  HADD2.F32 R20, -RZ, R11.H1_H1 ;  /* 0x3000000bff147230 */ /* 0x000fc40000004100 */
[----:B------:R-:W-:Y:S02]  /*d460*/  HADD2.F32 R15, -RZ, R0.H1_H1 ;  /* 0x30000000ff0f7230 */ /* 0x000fe40000004100 */
[-C--:B------:R-:W-:Y:S01]  /*d470*/  FMUL.FTZ R0, R25, R6.reuse ;  /* 0x0000000619007220 */ /* 0x080fe20000410000 */
[----:B------:R-:W-:Y:S02]  /*d480*/  HADD2.F32 R10, -RZ, R3.H1_H1 ;  /* 0x30000003ff0a7230 */ /* 0x000fe40000004100 */
[----:B------:R-:W-:Y:S01]  /*d490*/  FMUL.FTZ R3, R20, R7 ;  /* 0x0000000714037220 */ /* 0x000fe20000410000 */
[----:B------:R-:W-:Y:S01]  /*d4a0*/  F2FP.F16.F32.PACK_AB R5, R12, R5 ;  /* 0x000000050c05723e */ /* 0x000fe200000000ff */
[C---:B------:R-:W-:Y:S01]  /*d4b0*/  FMUL.FTZ R6, R15.reuse, R6 ;  /* 0x000000060f067220 */ /* 0x040fe20000410000 */
[----:B------:R-:W-:Y:S01]  /*d4c0*/  FFMA.FTZ R0, R15, R13, -R0 ;  /* 0x0000000d0f007223 */ /* 0x000fe20000010800 */
[C---:B------:R-:W-:Y:S01]  /*d4d0*/  FMUL.FTZ R7, R10.reuse, R7 ;  /* 0x000000070a077220 */ /* 0x040fe20000410000 */
[----:B------:R-:W-:Y:S01]  /*d4e0*/  FFMA.FTZ R3, R10, R14, -R3 ;  /* 0x0000000e0a037223 */ /* 0x000fe20000010803 */
[----:B------:R-:W-:-:S02]  /*d4f0*/  FFMA.FTZ R13, R25, R13, R6 ;  /* 0x0000000d190d7223 */ /* 0x000fc40000010006 */
[----:B------:R-:W-:-:S03]  /*d500*/  FFMA.FTZ R14, R20, R14, R7 ;  /* 0x0000000e140e7223 */ /* 0x000fc60000010007 */
[----:B------:R-:W-:Y:S02]  /*d510*/  F2FP.F16.F32.PACK_AB R6, R13, R0 ;  /* 0x000000000d06723e */ /* 0x000fe400000000ff */
[----:B------:R-:W-:-:S05]  /*d520*/  F2FP.F16.F32.PACK_AB R7, R14, R3 ;  /* 0x000000030e07723e */ /* 0x000fca00000000ff */
[----:B------:R0:W-:Y:S01]  /*d530*/  STS.128 [R8+0xa000], R4 ;  /* 0x00a0000408007388 */ /* 0x0001e20000000c00 */
[----:B------:R-:W-:Y:S05]  /*d540*/  BRA `(.L_x_750) ;  /* 0x0000002800e47947 */ /* 0x000fea0003800000 */
.L_x_732:
[----:B------:R-:W-:-:S03]  /*d550*/  UMOV UR4, 0xffffffff ;  /* 0xffffffff00047882 */ /* 0x000fc60000000000 */
[----:B------:R-:W-:Y:S05]  /*d560*/  BRA.DIV UR4, `(.L_x_761) ;  /* 0x0000013204dc7947 */ /* 0x000fea000b800000 */
[----:B------:R-:W0:Y:S04]  /*d570*/  SHFL.IDX PT, R3, R25, RZ, 0x1c1f ;  /* 0x001c1fff19037589 */ /* 0x000e2800000e0000 */
[----:B------:R-:W1:Y:S04]  /*d580*/  SHFL.IDX PT, R0, R24, RZ, 0x1c1f ;  /* 0x001c1fff18007589 */ /* 0x000e6800000e0000 */
[----:B------:R2:W3:Y:S04]  /*d590*/  SHFL.IDX PT, R5, R27, RZ, 0x1c1f ;  /* 0x001c1fff1b057589 */ /* 0x0004e800000e0000 */
[----:B------:R2:W4:Y:S01]  /*d5a0*/  SHFL.IDX PT, R14, R26, RZ, 0x1c1f ;  /* 0x001c1fff1a0e7589 */ /* 0x00052200000e0000 */
[----:B0-----:R-:W-:Y:S01]  /*d5b0*/  IMAD.MOV.U32 R43, RZ, RZ, R3 ;  /* 0x000000ffff2b7224 */ /* 0x001fe200078e0003 */
[----:B-12---:R-:W-:-:S07]  /*d5c0*/  MOV R42, R0 ;  /* 0x00000000002a7202 */ /* 0x006fce0000000f00 */
.L_x_994:
[----:B------:R-:W-:Y:S01]  /*d5d0*/  ULDC UR4, c[0x0][0x448] ;  /* 0x0001120000047ab9 */ /* 0x000fe20000000800 */
[----:B------:R-:W-:Y:S01]  /*d5e0*/  BSSY B1, `(.L_x_762) ;  /* 0x0000033000017945 */ /* 0x000fe20003800000 */
[----:B------:R-:W-:Y:S01]  /*d5f0*/  IMAD R46, R149, UR4, RZ ;  /* 0x00000004952e7c24 */ /* 0x000fe2000f8e02ff */
[----:B---3--:R-:W-:Y:S01]  /*d600*/  MOV R21, R5 ;  /* 0x0000000500157202 */ /* 0x008fe20000000f00 */
[----:B----4-:R-:W-:Y:S01]  /*d610*/  IMAD.MOV.U32 R20, RZ, RZ, R14 ;  /* 0x000000ffff147224 */ /* 0x010fe200078e000e */
[----:B------:R-:W-:Y:S02]  /*d620*/  CS2R R4, SRZ ;  /* 0x0000000000047805 */ /* 0x000fe4000001ff00 */
[----:B------:R-:W-:Y:S02]  /*d630*/  CS2R R8, SRZ ;  /* 0x0000000000087805 */ /* 0x000fe4000001ff00 */
[----:B------:R-:W-:Y:S01]  /*d640*/  ISETP.GE.AND P0, PT, R6, R46, PT ;  /* 0x0000002e0600720c */ /* 0x000fe20003f06270 */
[----:B------:R-:W-:Y:S01]  /*d650*/  IMAD R46, R125, -0x80, R46 ;  /* 0xffffff807d2e7824 */ /* 0x000fe200078e022e */
        /* <DEDUP_REMOVED lines=10> */
[----:B------:R-:W-:Y:S06]  /*d700*/  @P0 BRA `(.L_x_763) ;  /* 0x0000000000800947 */ /* 0x000fec0003800000 */
[C---:B------:R-:W-:Y:S01]  /*d710*/  VIADD R0, R18.reuse, 0x20 ;  /* 0x0000002012007836 */ /* 0x040fe20000000000 */
[----:B------:R-:W-:Y:S01]  /*d720*/  ULDC UR4, c[0x0][0x3f4] ;  /* 0x0000fd0000047ab9 */ /* 0x000fe20000000800 */
[C---:B------:R-:W-:Y:S01]  /*d730*/  VIADD R3, R18.reuse, 0x40 ;  /* 0x0000004012037836 */ /* 0x040fe20000000000 */
[----:B------:R-:W-:Y:S02]  /*d740*/  ISETP.GE.AND P0, PT, R18, UR4, PT ;  /* 0x0000000412007c0c */ /* 0x000fe4000bf06270 */
[----:B------:R-:W-:Y:S02]  /*d750*/  CS2R R24, SRZ ;  /* 0x0000000000187805 */ /* 0x000fe4000001ff00 */
[----:B------:R-:W-:Y:S02]  /*d760*/  ISETP.GE.AND P1, PT, R0, UR4, PT ;  /* 0x0000000400007c0c */ /* 0x000fe4000bf26270 */
[----:B------:R-:W-:Y:S02]  /*d770*/  CS2R R26, SRZ ;  /* 0x00000000001a7805 */ /* 0x000fe4000001ff00 */
[----:B------:R-:W-:-:S02]  /*d780*/  ISETP.GE.AND P2, PT, R3, UR4, PT ;  /* 0x0000000403007c0c */ /* 0x000fc4000bf46270 */
[----:B------:R-:W-:Y:S02]  /*d790*/  CS2R R4, SRZ ;  /* 0x0000000000047805 */ /* 0x000fe4000001ff00 */
[----:B------:R-:W-:Y:S02]  /*d7a0*/  CS2R R6, SRZ ;  /* 0x0000000000067805 */ /* 0x000fe4000001ff00 */
[----:B------:R-:W-:Y:S01]  /*d7b0*/  CS2R R28, SRZ ;  /* 0x00000000001c7805 */ /* 0x000fe2000001ff00 */
[----:B------:R-:W-:Y:S02]  /*d7c0*/  @!P0 IMAD.WIDE R12, R18, 0x2, R42 ;  /* 0x00000002120c8825 */ /* 0x000fe400078e022a */
[----:B------:R-:W-:-:S04]  /*d7d0*/  @!P1 SHF.L.U32 R41, R211, 0x3, RZ ;  /* 0x00000003d3299819 */ /* 0x000fc800000006ff */
[----:B------:R-:W-:Y:S01]  /*d7e0*/  @!P2 IMAD.SHL.U32 R45, R212, 0x8, RZ ;  /* 0x00000008d42da824 */ /* 0x000fe200078e00ff */
[----:B------:R0:W5:Y:S01]  /*d7f0*/  @!P0 LD.E.128 R24, desc[UR42][R12.64] ;  /* 0x0000002a0c188980 */ /* 0x000162000c101d00 */
[----:B------:R-:W-:Y:S01]  /*d800*/  CS2R R30, SRZ ;  /* 0x00000000001e7805 */ /* 0x000fe2000001ff00 */
[--C-:B------:R-:W-:Y:S01]  /*d810*/  @!P1 IMAD.WIDE R38, R41, 0x2, R42.reuse ;  /* 0x0000000229269825 */ /* 0x100fe200078e022a */
[----:B------:R-:W-:Y:S02]  /*d820*/  CS2R R8, SRZ ;  /* 0x0000000000087805 */ /* 0x000fe4000001ff00 */
[----:B------:R-:W-:Y:S02]  /*d830*/  CS2R R10, SRZ ;  /* 0x00000000000a7805 */ /* 0x000fe4000001ff00 */
[----:B------:R-:W-:Y:S01]  /*d840*/  CS2R R32, SRZ ;  /* 0x0000000000207805 */ /* 0x000fe2000001ff00 */
[----:B------:R-:W-:Y:S01]  /*d850*/  @!P2 IMAD.WIDE R42, R45, 0x2, R42 ;  /* 0x000000022d2aa825 */ /* 0x000fe200078e022a */
[----:B------:R-:W-:-:S02]  /*d860*/  CS2R R34, SRZ ;  /* 0x0000000000227805 */ /* 0x000fc4000001ff00 */
[----:B------:R-:W-:Y:S01]  /*d870*/  CS2R R14, SRZ ;  /* 0x00000000000e7805 */ /* 0x000fe2000001ff00 */
[----:B------:R1:W5:Y:S01]  /*d880*/  @!P1 LD.E.128 R28, desc[UR42][R38.64] ;  /* 0x0000002a261c9980 */ /* 0x000362000c101d00 */
[--C-:B------:R-:W-:Y:S01]  /*d890*/  @!P1 IMAD.WIDE R40, R41, 0x2, R20.reuse ;  /* 0x0000000229289825 */ /* 0x100fe200078e0214 */
[----:B0-----:R-:W-:Y:S02]  /*d8a0*/  CS2R R12, SRZ ;  /* 0x00000000000c7805 */ /* 0x001fe4000001ff00 */
[----:B------:R1:W5:Y:S01]  /*d8b0*/  @!P2 LD.E.128 R32, desc[UR42][R42.64] ;  /* 0x0000002a2a20a980 */ /* 0x000362000c101d00 */
[----:B------:R-:W-:-:S03]  /*d8c0*/  @!P2 IMAD.WIDE R44, R45, 0x2, R20 ;  /* 0x000000022d2ca825 */ /* 0x000fc600078e0214 */
[----:B------:R1:W5:Y:S01]  /*d8d0*/  @!P1 LD.E.128 R8, desc[UR42][R40.64] ;  /* 0x0000002a28089980 */ /* 0x000362000c101d00 */
[----:B------:R-:W-:-:S03]  /*d8e0*/  @!P0 IMAD.WIDE R20, R18, 0x2, R20 ;  /* 0x0000000212148825 */ /* 0x000fc600078e0214 */
[----:B------:R1:W5:Y:S04]  /*d8f0*/  @!P2 LD.E.128 R12, desc[UR42][R44.64] ;  /* 0x0000002a2c0ca980 */ /* 0x000368000c101d00 */
[----:B------:R1:W5:Y:S02]  /*d900*/  @!P0 LD.E.128 R4, desc[UR42][R20.64] ;  /* 0x0000002a14048980 */ /* 0x000364000c101d00 */
.L_x_763:
[----:B------:R-:W-:Y:S05]  /*d910*/  BSYNC B1 ;  /* 0x0000000000017941 */ /* 0x000fea0003800000 */
.L_x_762:
[----:B-----5:R-:W-:Y:S01]  /*d920*/  IMAD.MOV.U32 R0, RZ, RZ, R24 ;  /* 0x000000ffff007224 */ /* 0x020fe200078e0018 */
[----:B------:R-:W-:Y:S01]  /*d930*/  MOV R3, R25 ;  /* 0x0000001900037202 */ /* 0x000fe20000000f00 */
[----:B------:R-:W-:Y:S01]  /*d940*/  IMAD.MOV.U32 R37, RZ, RZ, R26 ;  /* 0x000000ffff257224 */ /* 0x000fe200078e001a */
[--C-:B------:R-:W-:Y:S01]  /*d950*/  SHF.R.U64 R26, R26, 0x10, R27.reuse ;  /* 0x000000101a1a7819 */ /* 0x100fe2000000121b */
[--C-:B-1----:R-:W-:Y:S01]  /*d960*/  IMAD.MOV.U32 R21, RZ, RZ, R27.reuse ;  /* 0x000000ffff157224 */ /* 0x102fe200078e001b */
[----:B------:R-:W-:Y:S01]  /*d970*/  SHF.R.U32.HI R43, RZ, 0x10, R27 ;  /* 0x00000010ff2b7819 */ /* 0x000fe2000001161b */
[----:B------:R-:W-:Y:S01]  /*d980*/  IMAD.MOV.U32 R27, RZ, RZ, R30 ;  /* 0x000000ffff1b7224 */ /* 0x000fe200078e001e */
[----:B------:R-:W-:Y:S01]  /*d990*/  SHF.R.U64 R47, R30, 0x10, R31 ;  /* 0x000000101e2f7819 */ /* 0x000fe2000000121f */
[----:B------:R-:W-:Y:S01]  /*d9a0*/  IMAD.MOV.U32 R30, RZ, RZ, R32 ;  /* 0x000000ffff1e7224 */ /* 0x000fe200078e0020 */
[--C-:B------:R-:W-:Y:S01]  /*d9b0*/  SHF.R.U64 R49, R32, 0x10, R33.reuse ;  /* 0x0000001020317819 */ /* 0x100fe20000001221 */
[----:B------:R-:W-:Y:S01]  /*d9c0*/  IMAD.MOV.U32 R39, RZ, RZ, R4 ;  /* 0x000000ffff277224 */ /* 0x000fe200078e0004 */
[----:B------:R-:W-:Y:S01]  /*d9d0*/  MOV R32, R34 ;  /* 0x0000002200207202 */ /* 0x000fe20000000f00 */
[----:B------:R-:W-:Y:S01]  /*d9e0*/  IMAD.MOV.U32 R40, RZ, RZ, R33 ;  /* 0x000000ffff287224 */ /* 0x000fe200078e0021 */
[----:B------:R-:W-:Y:S01]  /*d9f0*/  SHF.R.U64 R51, R34, 0x10, R35 ;  /* 0x0000001022337819 */ /* 0x000fe20000001223 */
[----:B------:R-:W-:Y:S01]  /*da00*/  IMAD.MOV.U32 R41, RZ, RZ, R6 ;  /* 0x000000ffff297224 */ /* 0x000fe200078e0006 */
[----:B------:R-:W-:Y:S01]  /*da10*/  PRMT R34, R0, 0x5410, R3 ;  /* 0x0000541000227816 */ /* 0x000fe20000000003 */
[----:B------:R-:W-:Y:S01]  /*da20*/  BSSY B1, `(.L_x_764) ;  /* 0x0000040000017945 */ /* 0x000fe20003800000 */
[----:B------:R-:W-:-:S02]  /*da30*/  LEA.HI R0, R204, R204, RZ, 0x1 ;  /* 0x000000cccc007211 */ /* 0x000fc400078f08ff */
[----:B------:R-:W-:Y:S02]  /*da40*/  MOV R20, R5 ;  /* 0x0000000500147202 */ /* 0x000fe40000000f00 */
[----:B------:R-:W-:Y:S02]  /*da50*/  LOP3.LUT R3, R0, 0xfffffffe, RZ, 0xc0, !PT ;  /* 0xfffffffe00037812 */ /* 0x000fe400078ec0ff */
[----:B------:R-:W-:Y:S01]  /*da60*/  SHF.R.U64 R53, R4, 0x10, R5 ;  /* 0x0000001004357819 */ /* 0x000fe20000001205 */
[----:B------:R-:W-:Y:S01]  /*da70*/  IMAD.MOV.U32 R4, RZ, RZ, R7 ;  /* 0x000000ffff047224 */ /* 0x000fe200078e0007 */
[----:B------:R-:W-:Y:S01]  /*da80*/  SHF.R.U32.HI R54, RZ, 0x10, R5 ;  /* 0x00000010ff367819 */ /* 0x000fe20000011605 */
[----:B------:R-:W-:Y:S01]  /*da90*/  IMAD.IADD R3, R204, 0x1, -R3 ;  /* 0x00000001cc037824 */ /* 0x000fe200078e0a03 */
[----:B------:R-:W-:Y:S01]  /*daa0*/  SHF.R.U64 R38, R24, 0x10, R25 ;  /* 0x0000001018267819 */ /* 0x000fe20000001219 */
[----:B------:R-:W-:Y:S01]  /*dab0*/  IMAD.MOV.U32 R24, RZ, RZ, R29 ;  /* 0x000000ffff187224 */ /* 0x000fe200078e001d */
[----:B------:R-:W-:-:S02]  /*dac0*/  SHF.R.U32.HI R42, RZ, 0x10, R25 ;  /* 0x00000010ff2a7819 */ /* 0x000fc40000011619 */
[----:B------:R-:W-:Y:S02]  /*dad0*/  SHF.L.U32 R5, R3, 0x1f, RZ ;  /* 0x0000001f03057819 */ /* 0x000fe400000006ff */
[----:B------:R-:W-:Y:S02]  /*dae0*/  MOV R25, R28 ;  /* 0x0000001c00197202 */ /* 0x000fe40000000f00 */
[----:B------:R-:W0:Y:S01]  /*daf0*/  SYNCS.PHASECHK.TRANS64.TRYWAIT P0, [R2+URZ+0x34800], R5 ;  /* 0x03480005020075a7 */ /* 0x000e22000800017f */
[--C-:B------:R-:W-:Y:S02]  /*db00*/  SHF.R.U64 R44, R28, 0x10, R29.reuse ;  /* 0x000000101c2c7819 */ /* 0x100fe4000000121d */
[----:B------:R-:W-:Y:S02]  /*db10*/  SHF.R.U32.HI R45, RZ, 0x10, R29 ;  /* 0x00000010ff2d7819 */ /* 0x000fe4000001161d */
[----:B------:R-:W-:Y:S01]  /*db20*/  SHF.R.U32.HI R50, RZ, 0x10, R33 ;  /* 0x00000010ff327819 */ /* 0x000fe20000011621 */
[----:B------:R-:W-:Y:S01]  /*db30*/  IMAD.MOV.U32 R33, RZ, RZ, R35 ;  /* 0x000000ffff217224 */ /* 0x000fe200078e0023 */
[----:B------:R-:W-:Y:S01]  /*db40*/  SHF.R.U64 R55, R6, 0x10, R7 ;  /* 0x0000001006377819 */ /* 0x000fe20000001207 */
[----:B------:R-:W-:Y:S01]  /*db50*/  IMAD.MOV.U32 R6, RZ, RZ, R9 ;  /* 0x000000ffff067224 */ /* 0x000fe200078e0009 */
[----:B------:R-:W-:-:S02]  /*db60*/  SHF.R.U32.HI R56, RZ, 0x10, R7 ;  /* 0x00000010ff387819 */ /* 0x000fc40000011607 */
[----:B------:R-:W-:Y:S02]  /*db70*/  MOV R28, R31 ;  /* 0x0000001f001c7202 */ /* 0x000fe40000000f00 */
[----:B------:R-:W-:Y:S01]  /*db80*/  SHF.R.U32.HI R48, RZ, 0x10, R31 ;  /* 0x00000010ff307819 */ /* 0x000fe2000001161f */
[----:B------:R-:W-:Y:S01]  /*db90*/  IMAD.MOV.U32 R31, RZ, RZ, R10 ;  /* 0x000000ffff1f7224 */ /* 0x000fe200078e000a */
[----:B------:R-:W-:Y:S02]  /*dba0*/  MOV R29, R8 ;  /* 0x00000008001d7202 */ /* 0x000fe40000000f00 */
[--C-:B------:R-:W-:Y:S01]  /*dbb0*/  SHF.R.U64 R57, R8, 0x10, R9.reuse ;  /* 0x0000001008397819 */ /* 0x100fe20000001209 */
[----:B------:R-:W-:Y:S01]  /*dbc0*/  IMAD.MOV.U32 R8, RZ, RZ, R12 ;  /* 0x000000ffff087224 */ /* 0x000fe200078e000c */
[----:B------:R-:W-:Y:S01]  /*dbd0*/  SHF.R.U32.HI R58, RZ, 0x10, R9 ;  /* 0x00000010ff3a7819 */ /* 0x000fe20000011609 */
[----:B------:R-:W-:Y:S01]  /*dbe0*/  IMAD.MOV.U32 R9, RZ, RZ, R13 ;  /* 0x000000ffff097224 */ /* 0x000fe200078e000d */
[----:B------:R-:W-:-:S02]  /*dbf0*/  MOV R7, R11 ;  /* 0x0000000b00077202 */ /* 0x000fc40000000f00 */
[--C-:B------:R-:W-:Y:S02]  /*dc00*/  SHF.R.U64 R59, R10, 0x10, R11.reuse ;  /* 0x000000100a3b7819 */ /* 0x100fe4000000120b */
[----:B------:R-:W-:Y:S01]  /*dc10*/  SHF.R.U32.HI R60, RZ, 0x10, R11 ;  /* 0x00000010ff3c7819 */ /* 0x000fe2000001160b */
[----:B------:R-:W-:Y:S01]  /*dc20*/  IMAD.MOV.U32 R11, RZ, RZ, R15 ;  /* 0x000000ffff0b7224 */ /* 0x000fe200078e000f */
[----:B------:R-:W-:Y:S02]  /*dc30*/  PRMT R25, R25, 0x5410, R24 ;  /* 0x0000541019197816 */ /* 0x000fe40000000018 */
[----:B------:R-:W-:Y:S02]  /*dc40*/  SHF.R.U32.HI R52, RZ, 0x10, R35 ;  /* 0x00000010ff347819 */ /* 0x000fe40000011623 */
[--C-:B------:R-:W-:Y:S02]  /*dc50*/  SHF.R.U64 R61, R12, 0x10, R13.reuse ;  /* 0x000000100c3d7819 */ /* 0x100fe4000000120d */
[----:B------:R-:W-:-:S02]  /*dc60*/  SHF.R.U32.HI R62, RZ, 0x10, R13 ;  /* 0x00000010ff3e7819 */ /* 0x000fc4000001160d */
[----:B------:R-:W-:Y:S02]  /*dc70*/  MOV R10, R14 ;  /* 0x0000000e000a7202 */ /* 0x000fe40000000f00 */
[----:B------:R-:W-:Y:S02]  /*dc80*/  VIMNMX R24, R46, 0x80, PT ;  /* 0x000000802e187848 */ /* 0x000fe40003fe0100 */
[----:B------:R-:W-:Y:S02]  /*dc90*/  PRMT R35, R38, 0x5410, R42 ;  /* 0x0000541026237816 */ /* 0x000fe4000000002a */
[--C-:B------:R-:W-:Y:S02]  /*dca0*/  SHF.R.U64 R63, R14, 0x10, R15.reuse ;  /* 0x000000100e3f7819 */ /* 0x100fe4000000120f */
[----:B------:R-:W-:Y:S02]  /*dcb0*/  SHF.R.U32.HI R64, RZ, 0x10, R15 ;  /* 0x00000010ff407819 */ /* 0x000fe4000001160f */
        /* <DEDUP_REMOVED lines=17> */
[----:B------:R-:W-:Y:S02]  /*ddd0*/  ISETP.GE.AND P1, PT, R17, R24, PT ;  /* 0x000000181100720c */ /* 0x000fe40003f26270 */
[----:B------:R-:W-:-:S02]  /*dde0*/  PRMT R14, R8, 0x5410, R9 ;  /* 0x00005410080e7816 */ /* 0x000fc40000000009 */
[----:B------:R-:W-:Y:S02]  /*ddf0*/  PRMT R15, R61, 0x5410, R62 ;  /* 0x000054103d0f7816 */ /* 0x000fe4000000003e */
[----:B------:R-:W-:Y:S01]  /*de00*/  PRMT R20, R10, 0x5410, R11 ;  /* 0x000054100a147816 */ /* 0x000fe2000000000b */
[----:B0-----:R-:W-:Y:S06]  /*de10*/  @!P0 BRA `(.L_x_765) ;  /* 0x0000012c00288947 */ /* 0x001fec0003800000 */
.L_x_995:
[----:B------:R-:W-:Y:S05]  /*de20*/  BSYNC B1 ;  /* 0x0000000000017941 */ /* 0x000fea0003800000 */
.L_x_764:
[----:B------:R-:W-:Y:S01]  /*de30*/  BSSY B1, `(.L_x_766) ;  /* 0x0000119000017945 */ /* 0x000fe20003800000 */
[----:B------:R-:W-:-:S03]  /*de40*/  PRMT R21, R63, 0x5410, R64 ;  /* 0x000054103f157816 */ /* 0x000fc60000000040 */
[----:B------:R-:W-:Y:S05]  /*de50*/  @P1 BRA `(.L_x_767) ;  /* 0x0000001000581947 */ /* 0x000fea0003800000 */
[----:B------:R-:W1:Y:S01]  /*de60*/  LDC R33, c[0x0][0x3f4] ;  /* 0x0000fd00ff217b82 */ /* 0x000e620000000800 */
[C---:B------:R-:W-:Y:S01]  /*de70*/  VIADD R6, R18.reuse, 0x40 ;  /* 0x0000004012067836 */ /* 0x040fe20000000000 */
[C---:B------:R-:W-:Y:S01]  /*de80*/  IADD3 R4, R18.reuse, 0x20, RZ ;  /* 0x0000002012047810 */ /* 0x040fe20007ffe0ff */
[----:B------:R-:W-:Y:S01]  /*de90*/  BSSY B2, `(.L_x_768) ;  /* 0x0000060000027945 */ /* 0x000fe20003800000 */
[-C--:B-1----:R-:W-:Y:S02]  /*dea0*/  ISETP.GE.AND P0, PT, R18, R33.reuse, PT ;  /* 0x000000211200720c */ /* 0x082fe40003f06270 */
[-C--:B------:R-:W-:Y:S02]  /*deb0*/  ISETP.GE.AND P1, PT, R4, R33.reuse, PT ;  /* 0x000000210400720c */ /* 0x080fe40003f26270 */
[----:B------:R-:W-:-:S09]  /*dec0*/  ISETP.GE.AND P2, PT, R6, R33, PT ;  /* 0x000000210600720c */ /* 0x000fd20003f46270 */
[----:B------:R-:W-:Y:S05]  /*ded0*/  @P0 BRA `(.L_x_769) ;  /* 0x00000004006c0947 */ /* 0x000fea0003800000 */
[----:B------:R-:W-:Y:S01]  /*dee0*/  LEA.HI R6, R33, R209, RZ, 0x1d ;  /* 0x000000d121067211 */ /* 0x000fe200078fe8ff */
[----:B------:R-:W-:Y:S01]  /*def0*/  HADD2.F32 R52, -RZ, R34.H0_H0 ;  /* 0x20000022ff347230 */ /* 0x000fe20000004100 */
[----:B------:R-:W-:Y:S01]  /*df00*/  LOP3.LUT R4, R191, 0x38, R18, 0xf8, !PT ;  /* 0x00000038bf047812 */ /* 0x000fe200078ef812 */
[--C-:B------:R-:W-:Y:S01]  /*df10*/  HADD2.F32 R54, -RZ, R39.reuse.H0_H0 ;  /* 0x20000027ff367230 */ /* 0x100fe20000004100 */
[----:B0-----:R-:W-:Y:S01]  /*df20*/  SHF.R.S32.HI R5, RZ, 0x1f, R6 ;  /* 0x0000001fff057819 */ /* 0x001fe20000011406 */
[----:B------:R-:W-:Y:S02]  /*df30*/  HADD2.F32 R51, -RZ, R40.H0_H0 ;  /* 0x20000028ff337230 */ /* 0x000fe40000004100 */
[----:B------:R-:W-:Y:S01]  /*df40*/  HADD2.F32 R53, -RZ, R39.H1_H1 ;  /* 0x30000027ff357230 */ /* 0x000fe20000004100 */
[----:B------:R-:W-:Y:S01]  /*df50*/  LEA.HI R7, R5, R6, RZ, 0x3 ;  /* 0x0000000605077211 */ /* 0x000fe200078f18ff */
[----:B------:R-:W-:Y:S01]  /*df60*/  IMAD.SHL.U32 R6, R6, 0x8, RZ ;  /* 0x0000000806067824 */ /* 0x000fe200078e00ff */
[----:B------:R-:W-:-:S02]  /*df70*/  LOP3.LUT R5, R4, R193, RZ, 0x3c, !PT ;  /* 0x000000c104057212 */ /* 0x000fc400078e3cff */
[----:B------:R-:W-:Y:S02]  /*df80*/  SHF.L.U32 R7, R7, 0xa, RZ ;  /* 0x0000000a07077819 */ /* 0x000fe400000006ff */
[----:B------:R-:W-:Y:S01]  /*df90*/  LOP3.LUT R6, R191, 0x38, R6, 0xf8, !PT ;  /* 0x00000038bf067812 */ /* 0x000fe200078ef806 */
[----:B------:R-:W-:Y:S01]  /*dfa0*/  IMAD R5, R192, 0x200, R5 ;  /* 0x00000200c0057824 */ /* 0x000fe200078e0205 */
[----:B------:R-:W-:Y:S02]  /*dfb0*/  LOP3.LUT R7, R7, 0x7fffe000, RZ, 0xc0, !PT ;  /* 0x7fffe00007077812 */ /* 0x000fe400078ec0ff */
[----:B------:R-:W-:Y:S01]  /*dfc0*/  LOP3.LUT R9, R6, R193, RZ, 0x3c, !PT ;  /* 0x000000c106097212 */ /* 0x000fe200078e3cff */
[----:B------:R-:W-:Y:S01]  /*dfd0*/  IMAD R59, R5, 0x2, R2 ;  /* 0x00000002053b7824 */ /* 0x000fe200078e0202 */
[----:B------:R-:W-:-:S04]  /*dfe0*/  LEA R8, R192, R7, 0x9 ;  /* 0x00000007c0087211 */ /* 0x000fc800078e48ff */
[----:B------:R-:W0:Y:S01]  /*dff0*/  LDS.128 R4, [R59+0x10400] ;  /* 0x010400003b047984 */ /* 0x000e220000000c00 */
[----:B------:R-:W-:-:S04]  /*e000*/  IMAD.IADD R9, R8, 0x1, R9 ;  /* 0x0000000108097824 */ /* 0x000fc800078e0209 */
[----:B------:R-:W-:-:S05]  /*e010*/  IMAD R61, R9, 0x2, R2 ;  /* 0x00000002093d7824 */ /* 0x000fca00078e0202 */
[----:B------:R-:W1:Y:S01]  /*e020*/  LDS.128 R8, [R61+0x10400] ;  /* 0x010400003d087984 */ /* 0x000e620000000c00 */
[--C-:B0-----:R-:W-:Y:S02]  /*e030*/  HADD2.F32 R43, -RZ, R4.reuse.H0_H0 ;  /* 0x20000004ff2b7230 */ /* 0x101fe40000004100 */
[----:B------:R-:W-:Y:S02]  /*e040*/  HADD2.F32 R4, -RZ, R4.H1_H1 ;  /* 0x30000004ff047230 */ /* 0x000fe40000004100 */
[--C-:B------:R-:W-:Y:S02]  /*e050*/  HADD2.F32 R44, -RZ, R5.reuse.H0_H0 ;  /* 0x20000005ff2c7230 */ /* 0x100fe40000004100 */
[----:B------:R-:W-:Y:S02]  /*e060*/  HADD2.F32 R5, -RZ, R5.H1_H1 ;  /* 0x30000005ff057230 */ /* 0x000fe40000004100 */
[----:B------:R-:W-:Y:S02]  /*e070*/  HADD2.F32 R45, -RZ, R6.H0_H0 ;  /* 0x20000006ff2d7230 */ /* 0x000fe40000004100 */
[----:B-1----:R-:W-:-:S02]  /*e080*/  HADD2.F32 R47, -RZ, R8.H0_H0 ;  /* 0x20000008ff2f7230 */ /* 0x002fc40000004100 */
[----:B------:R-:W-:Y:S02]  /*e090*/  HADD2.F32 R8, -RZ, R8.H1_H1 ;  /* 0x30000008ff087230 */ /* 0x000fe40000004100 */
[----:B------:R-:W-:Y:S02]  /*e0a0*/  HADD2.F32 R48, -RZ, R9.H0_H0 ;  /* 0x20000009ff307230 */ /* 0x000fe40000004100 */
[C---:B------:R-:W-:Y:S01]  /*e0b0*/  FMUL.FTZ R56, R47.reuse, R54 ;  /* 0x000000362f387220 */ /* 0x040fe20000410000 */
[-C--:B------:R-:W-:Y:S01]  /*e0c0*/  FMUL.FTZ R58, R47, R52.reuse ;  /* 0x000000342f3a7220 */ /* 0x080fe20000410000 */
[----:B------:R-:W-:Y:S02]  /*e0d0*/  HADD2.F32 R47, -RZ, R35.H0_H0 ;  /* 0x20000023ff2f7230 */ /* 0x000fe40000004100 */
[----:B------:R-:W-:Y:S01]  /*e0e0*/  FMUL.FTZ R55, R8, R51 ;  /* 0x0000003308377220 */ /* 0x000fe20000410000 */
[C---:B------:R-:W-:Y:S01]  /*e0f0*/  FFMA.FTZ R56, R43.reuse, R52, -R56 ;  /* 0x000000342b387223 */ /* 0x040fe20000010838 */
[----:B------:R-:W-:Y:S01]  /*e100*/  FFMA.FTZ R58, R43, R54, R58 ;  /* 0x000000362b3a7223 */ /* 0x000fe2000001003a */
[----:B------:R-:W-:-:S02]  /*e110*/  HADD2.F32 R43, -RZ, R34.H1_H1 ;  /* 0x30000022ff2b7230 */ /* 0x000fc40000004100 */
[-C--:B------:R-:W-:Y:S01]  /*e120*/  FMUL.FTZ R57, R8, R47.reuse ;  /* 0x0000002f08397220 */ /* 0x080fe20000410000 */
[----:B------:R-:W-:Y:S01]  /*e130*/  FFMA.FTZ R55, R4, R47, -R55 ;  /* 0x0000002f04377223 */ /* 0x000fe20000010837 */
[C---:B------:R-:W-:Y:S01]  /*e140*/  FMUL.FTZ R47, R48.reuse, R53 ;  /* 0x00000035302f7220 */ /* 0x040fe20000410000 */
[----:B------:R-:W-:Y:S02]  /*e150*/  HADD2.F32 R9, -RZ, R9.H1_H1 ;  /* 0x30000009ff097230 */ /* 0x000fe40000004100 */
[----:B------:R-:W-:Y:S01]  /*e160*/  FMUL.FTZ R48, R48, R43 ;  /* 0x0000002b30307220 */ /* 0x000fe20000410000 */
[----:B------:R-:W-:Y:S02]  /*e170*/  HADD2.F32 R52, -RZ, R40.H1_H1 ;  /* 0x30000028ff347230 */ /* 0x000fe40000004100 */
[----:B------:R-:W-:Y:S01]  /*e180*/  FFMA.FTZ R57, R4, R51, R57 ;  /* 0x0000003304397223 */ /* 0x000fe20000010039 */
[----:B------:R-:W-:Y:S02]  /*e190*/  HADD2.F32 R4, -RZ, R35.H1_H1 ;  /* 0x30000023ff047230 */ /* 0x000fe40000004100 */
[C---:B------:R-:W-:Y:S01]  /*e1a0*/  FFMA.FTZ R47, R44.reuse, R43, -R47 ;  /* 0x0000002b2c2f7223 */ /* 0x040fe2000001082f */
[----:B------:R-:W-:Y:S01]  /*e1b0*/  FFMA.FTZ R48, R44, R53, R48 ;  /* 0x000000352c307223 */ /* 0x000fe20000010030 */
[----:B------:R-:W-:-:S02]  /*e1c0*/  HADD2.F32 R49, -RZ, R10.H0_H0 ;  /* 0x2000000aff317230 */ /* 0x000fc40000004100 */
[C---:B------:R-:W-:Y:S01]  /*e1d0*/  FMUL.FTZ R54, R9.reuse, R52 ;  /* 0x0000003409367220 */ /* 0x040fe20000410000 */
[----:B------:R-:W-:Y:S02]  /*e1e0*/  HADD2.F32 R8, -RZ, R37.H0_H0 ;  /* 0x20000025ff087230 */ /* 0x000fe40000004100 */
[-C--:B------:R-:W-:Y:S01]  /*e1f0*/  FMUL.FTZ R60, R9, R4.reuse ;  /* 0x00000004093c7220 */ /* 0x080fe20000410000 */
[----:B------:R-:W-:Y:S02]  /*e200*/  HADD2.F32 R44, -RZ, R41.H0_H0 ;  /* 0x20000029ff2c7230 */ /* 0x000fe40000004100 */
[----:B------:R-:W-:Y:S01]  /*e210*/  FFMA.FTZ R54, R5, R4, -R54 ;  /* 0x0000000405367223 */ /* 0x000fe20000010836 */
[----:B------:R-:W-:Y:S02]  /*e220*/  HADD2.F32 R10, -RZ, R10.H1_H1 ;  /* 0x3000000aff0a7230 */ /* 0x000fe40000004100 */
[----:B------:R-:W-:Y:S01]  /*e230*/  FMUL.FTZ R53, R49, R8 ;  /* 0x0000000831357220 */ /* 0x000fe20000410000 */
[----:B------:R-:W-:-:S02]  /*e240*/  HADD2.F32 R43, -RZ, R42.H0_H0 ;  /* 0x2000002aff2b7230 */ /* 0x000fc40000004100 */
[----:B------:R-:W-:Y:S01]  /*e250*/  FMUL.FTZ R4, R49, R44 ;  /* 0x0000002c31047220 */ /* 0x000fe20000410000 */
[----:B------:R-:W-:Y:S02]  /*e260*/  HADD2.F32 R9, -RZ, R38.H0_H0 ;  /* 0x20000026ff097230 */ /* 0x000fe40000004100 */
[----:B------:R-:W-:Y:S01]  /*e270*/  FFMA.FTZ R49, R5, R52, R60 ;  /* 0x0000003405317223 */ /* 0x000fe2000001003c */
[----:B------:R-:W-:Y:S02]  /*e280*/  HADD2.F32 R6, -RZ, R6.H1_H1 ;  /* 0x30000006ff067230 */ /* 0x000fe40000004100 */
[C---:B------:R-:W-:Y:S01]  /*e290*/  FMUL.FTZ R5, R10.reuse, R43 ;  /* 0x0000002b0a057220 */ /* 0x040fe20000410000 */
[C---:B------:R-:W-:Y:S01]  /*e2a0*/  FFMA.FTZ R51, R45.reuse, R8, -R4 ;  /* 0x000000082d337223 */ /* 0x040fe20000010804 */
[----:B------:R-:W-:Y:S01]  /*e2b0*/  FFMA.FTZ R53, R45, R44, R53 ;  /* 0x0000002c2d357223 */ /* 0x000fe20000010035 */
[-C--:B------:R-:W-:Y:S01]  /*e2c0*/  FMUL.FTZ R45, R10, R9.reuse ;  /* 0x000000090a2d7220 */ /* 0x080fe20000410000 */
[----:B------:R-:W-:Y:S01]  /*e2d0*/  FFMA.FTZ R10, R6, R9, -R5 ;  /* 0x00000009060a7223 */ /* 0x000fe20000010805 */
[----:B------:R-:W-:-:S02]  /*e2e0*/  HADD2.F32 R50, -RZ, R11.H0_H0 ;  /* 0x2000000bff327230 */ /* 0x000fc40000004100 */
[----:B------:R-:W-:Y:S02]  /*e2f0*/  HADD2.F32 R9, -RZ, R41.H1_H1 ;  /* 0x30000029ff097230 */ /* 0x000fe40000004100 */
[----:B------:R-:W-:Y:S01]  /*e300*/  FFMA.FTZ R44, R6, R43, R45 ;  /* 0x0000002b062c7223 */ /* 0x000fe2000001002d */
[----:B------:R-:W-:Y:S02]  /*e310*/  HADD2.F32 R5, -RZ, R37.H1_H1 ;  /* 0x30000025ff057230 */ /* 0x000fe40000004100 */
[----:B------:R-:W-:Y:S02]  /*e320*/  HADD2.F32 R11, -RZ, R11.H1_H1 ;  /* 0x3000000bff0b7230 */ /* 0x000fe40000004100 */
[C---:B------:R-:W-:Y:S01]  /*e330*/  FMUL.FTZ R43, R50.reuse, R9 ;  /* 0x00000009322b7220 */ /* 0x040fe20000410000 */
[----:B------:R-:W-:Y:S02]  /*e340*/  HADD2.F32 R8, -RZ, R42.H1_H1 ;  /* 0x3000002aff087230 */ /* 0x000fe40000004100 */
[----:B------:R-:W-:Y:S01]  /*e350*/  FMUL.FTZ R50, R50, R5 ;  /* 0x0000000532327220 */ /* 0x000fe20000410000 */
[----:B------:R-:W-:-:S02]  /*e360*/  HADD2.F32 R4, -RZ, R38.H1_H1 ;  /* 0x30000026ff047230 */ /* 0x000fc40000004100 */
[--C-:B------:R-:W-:Y:S02]  /*e370*/  HADD2.F32 R46, -RZ, R7.reuse.H0_H0 ;  /* 0x20000007ff2e7230 */ /* 0x100fe40000004100 */
[C---:B------:R-:W-:Y:S01]  /*e380*/  FMUL.FTZ R6, R11.reuse, R8 ;  /* 0x000000080b067220 */ /* 0x040fe20000410000 */
[----:B------:R-:W-:Y:S02]  /*e390*/  HADD2.F32 R7, -RZ, R7.H1_H1 ;  /* 0x30000007ff077230 */ /* 0x000fe40000004100 */
[-C--:B------:R-:W-:Y:S01]  /*e3a0*/  FMUL.FTZ R45, R11, R4.reuse ;  /* 0x000000040b2d7220 */ /* 0x080fe20000410000 */
[C---:B------:R-:W-:Y:S01]  /*e3b0*/  FFMA.FTZ R43, R46.reuse, R5, -R43 ;  /* 0x000000052e2b7223 */ /* 0x040fe2000001082b */
[----:B------:R-:W-:Y:S01]  /*e3c0*/  FFMA.FTZ R11, R46, R9, R50 ;  /* 0x000000092e0b7223 */ /* 0x000fe20000010032 */
[C---:B------:R-:W-:Y:S01]  /*e3d0*/  FFMA.FTZ R46, R7.reuse, R4, -R6 ;  /* 0x00000004072e7223 */ /* 0x040fe20000010806 */
[----:B------:R-:W-:Y:S01]  /*e3e0*/  FFMA.FTZ R50, R7, R8, R45 ;  /* 0x0000000807327223 */ /* 0x000fe2000001002d */
[----:B------:R-:W-:-:S02]  /*e3f0*/  F2FP.F16.F32.PACK_AB R4, R55, R56 ;  /* 0x000000383704723e */ /* 0x000fc400000000ff */
[----:B------:R-:W-:Y:S02]  /*e400*/  F2FP.F16.F32.PACK_AB R5, R54, R47 ;  /* 0x0000002f3605723e */ /* 0x000fe400000000ff */
[----:B------:R-:W-:Y:S02]  /*e410*/  F2FP.F16.F32.PACK_AB R6, R10, R51 ;  /* 0x000000330a06723e */ /* 0x000fe400000000ff */
[----:B------:R-:W-:Y:S02]  /*e420*/  F2FP.F16.F32.PACK_AB R7, R46, R43 ;  /* 0x0000002b2e07723e */ /* 0x000fe400000000ff */
[----:B------:R-:W-:Y:S02]  /*e430*/  F2FP.F16.F32.PACK_AB R8, R57, R58 ;  /* 0x0000003a3908723e */ /* 0x000fe400000000ff */
[----:B------:R-:W-:Y:S01]  /*e440*/  F2FP.F16.F32.PACK_AB R9, R49, R48 ;  /* 0x000000303109723e */ /* 0x000fe200000000ff */
[----:B------:R1:W-:Y:S01]  /*e450*/  STS.128 [R59+0x10400], R4 ;  /* 0x010400043b007388 */ /* 0x0003e20000000c00 */
[----:B------:R-:W-:-:S02]  /*e460*/  F2FP.F16.F32.PACK_AB R10, R44, R53 ;  /* 0x000000352c0a723e */ /* 0x000fc400000000ff */
[----:B------:R-:W-:-:S05]  /*e470*/  F2FP.F16.F32.PACK_AB R11, R50, R11 ;  /* 0x0000000b320b723e */ /* 0x000fca00000000ff */
[----:B------:R1:W-:Y:S02]  /*e480*/  STS.128 [R61+0x10400], R8 ;  /* 0x010400083d007388 */ /* 0x0003e40000000c00 */
.L_x_769:
[----:B------:R-:W-:Y:S05]  /*e490*/  BSYNC B2 ;  /* 0x0000000000027941 */ /* 0x000fea0003800000 */
.L_x_768:
[----:B------:R-:W-:Y:S04]  /*e4a0*/  BSSY B2, `(.L_x_770) ;  /* 0x0000059000027945 */ /* 0x000fe80003800000 */
[----:B------:R-:W-:Y:S05]  /*e4b0*/  @P1 BRA `(.L_x_771) ;  /* 0x00000004005c1947 */ /* 0x000fea0003800000 */
[----:B-1----:R-:W-:Y:S01]  /*e4c0*/  LEA.HI R4, R33, R211, RZ, 0x1d ;  /* 0x000000d321047211 */ /* 0x002fe200078fe8ff */
[----:B------:R-:W-:Y:S02]  /*e4d0*/  HADD2.F32 R55, -RZ, R29.H0_H0 ;  /* 0x2000001dff377230 */ /* 0x000fe40000004100 */
[----:B------:R-:W-:Y:S01]  /*e4e0*/  HADD2.F32 R53, -RZ, R25.H0_H0 ;  /* 0x20000019ff357230 */ /* 0x000fe20000004100 */
[----:B0-----:R-:W-:Y:S01]  /*e4f0*/  SHF.R.S32.HI R5, RZ, 0x1f, R4 ;  /* 0x0000001fff057819 */ /* 0x001fe20000011404 */
[----:B------:R-:W-:-:S03]  /*e500*/  HADD2.F32 R57, -RZ, R30.H0_H0 ;  /* 0x2000001eff397230 */ /* 0x000fc60000004100 */
[----:B------:R-:W-:Y:S02]  /*e510*/  LEA.HI R5, R5, R4, RZ, 0x3 ;  /* 0x0000000405057211 */ /* 0x000fe400078f18ff */
[----:B------:R-:W-:-:S03]  /*e520*/  SHF.L.U32 R4, R4, 0x3, RZ ;  /* 0x0000000304047819 */ /* 0x000fc600000006ff */
[----:B------:R-:W-:Y:S01]  /*e530*/  IMAD.SHL.U32 R5, R5, 0x400, RZ ;  /* 0x0000040005057824 */ /* 0x000fe200078e00ff */
[----:B------:R-:W-:-:S04]  /*e540*/  LOP3.LUT R4, R191, 0x38, R4, 0xf8, !PT ;  /* 0x00000038bf047812 */ /* 0x000fc800078ef804 */
[----:B------:R-:W-:Y:S02]  /*e550*/  LOP3.LUT R5, R5, 0x7fffe000, RZ, 0xc0, !PT ;  /* 0x7fffe00005057812 */ /* 0x000fe400078ec0ff */
[----:B------:R-:W-:-:S03]  /*e560*/  LOP3.LUT R9, R4, R193, RZ, 0x3c, !PT ;  /* 0x000000c104097212 */ /* 0x000fc600078e3cff */
[----:B------:R-:W-:Y:S02]  /*e570*/  IMAD R8, R192, 0x200, R5 ;  /* 0x00000200c0087824 */ /* 0x000fe400078e0205 */
[----:B------:R-:W0:Y:S03]  /*e580*/  LDS.128 R4, [R229] ;  /* 0x00000000e5047984 */ /* 0x000e260000000c00 */
[----:B------:R-:W-:-:S05]  /*e590*/  IADD3 R9, R8, R9, RZ ;  /* 0x0000000908097210 */ /* 0x000fca0007ffe0ff */
[----:B------:R-:W-:-:S05]  /*e5a0*/  IMAD R43, R9, 0x2, R2 ;  /* 0x00000002092b7824 */ /* 0x000fca00078e0202 */
[----:B------:R-:W1:Y:S01]  /*e5b0*/  LDS.128 R8, [R43+0x10400] ;  /* 0x010400002b087984 */ /* 0x000e620000000c00 */
[--C-:B0-----:R-:W-:Y:S02]  /*e5c0*/  HADD2.F32 R44, -RZ, R4.reuse.H0_H0 ;  /* 0x20000004ff2c7230 */ /* 0x101fe40000004100 */
[----:B------:R-:W-:Y:S02]  /*e5d0*/  HADD2.F32 R4, -RZ, R4.H1_H1 ;  /* 0x30000004ff047230 */ /* 0x000fe40000004100 */
[--C-:B------:R-:W-:Y:S02]  /*e5e0*/  HADD2.F32 R45, -RZ, R5.reuse.H0_H0 ;  /* 0x20000005ff2d7230 */ /* 0x100fe40000004100 */
[----:B------:R-:W-:Y:S02]  /*e5f0*/  HADD2.F32 R5, -RZ, R5.H1_H1 ;  /* 0x30000005ff057230 */ /* 0x000fe40000004100 */
[--C-:B------:R-:W-:Y:S02]  /*e600*/  HADD2.F32 R46, -RZ, R6.reuse.H0_H0 ;  /* 0x20000006ff2e7230 */ /* 0x100fe40000004100 */
[----:B------:R-:W-:-:S02]  /*e610*/  HADD2.F32 R6, -RZ, R6.H1_H1 ;  /* 0x30000006ff067230 */ /* 0x000fc40000004100 */
[----:B------:R-:W-:Y:S02]  /*e620*/  HADD2.F32 R47, -RZ, R7.H0_H0 ;  /* 0x20000007ff2f7230 */ /* 0x000fe40000004100 */
[--C-:B-1----:R-:W-:Y:S02]  /*e630*/  HADD2.F32 R48, -RZ, R8.reuse.H0_H0 ;  /* 0x20000008ff307230 */ /* 0x102fe40000004100 */
[----:B------:R-:W-:Y:S02]  /*e640*/  HADD2.F32 R8, -RZ, R8.H1_H1 ;  /* 0x30000008ff087230 */ /* 0x000fe40000004100 */
[----:B------:R-:W-:Y:S02]  /*e650*/  HADD2.F32 R49, -RZ, R9.H0_H0 ;  /* 0x20000009ff317230 */ /* 0x000fe40000004100 */
[C---:B------:R-:W-:Y:S01]  /*e660*/  FMUL.FTZ R59, R48.reuse, R55 ;  /* 0x00000037303b7220 */ /* 0x040fe20000410000 */
[----:B------:R-:W-:Y:S01]  /*e670*/  FMUL.FTZ R61, R48, R53 ;  /* 0x00000035303d7220 */ /* 0x000fe20000410000 */
[----:B------:R-:W-:-:S02]  /*e680*/  HADD2.F32 R48, -RZ, R29.H1_H1 ;  /* 0x3000001dff307230 */ /* 0x000fc40000004100 */
[----:B------:R-:W-:Y:S01]  /*e690*/  FMUL.FTZ R63, R8, R57 ;  /* 0x00000039083f7220 */ /* 0x000fe20000410000 */
[C---:B------:R-:W-:Y:S01]  /*e6a0*/  FFMA.FTZ R59, R44.reuse, R53, -R59 ;  /* 0x000000352c3b7223 */ /* 0x040fe2000001083b */
[----:B------:R-:W-:Y:S02]  /*e6b0*/  HADD2.F32 R53, -RZ, R26.H0_H0 ;  /* 0x2000001aff357230 */ /* 0x000fe40000004100 */
[----:B------:R-:W-:Y:S01]  /*e6c0*/  FFMA.FTZ R61, R44, R55, R61 ;  /* 0x000000372c3d7223 */ /* 0x000fe2000001003d */
[----:B------:R-:W-:Y:S02]  /*e6d0*/  HADD2.F32 R44, -RZ, R25.H1_H1 ;  /* 0x30000019ff2c7230 */ /* 0x000fe40000004100 */
[C---:B------:R-:W-:Y:S01]  /*e6e0*/  FMUL.FTZ R56, R49.reuse, R48 ;  /* 0x0000003031387220 */ /* 0x040fe20000410000 */
[----:B------:R-:W-:Y:S02]  /*e6f0*/  HADD2.F32 R9, -RZ, R9.H1_H1 ;  /* 0x30000009ff097230 */ /* 0x000fe40000004100 */
[-C--:B------:R-:W-:Y:S01]  /*e700*/  FMUL.FTZ R55, R8, R53.reuse ;  /* 0x0000003508377220 */ /* 0x080fe20000410000 */
[----:B------:R-:W-:Y:S01]  /*e710*/  FFMA.FTZ R52, R4, R53, -R63 ;  /* 0x0000003504347223 */ /* 0x000fe2000001083f */
[----:B------:R-:W-:Y:S01]  /*e720*/  FMUL.FTZ R49, R49, R44 ;  /* 0x0000002c31317220 */ /* 0x000fe20000410000 */
[----:B------:R-:W-:-:S02]  /*e730*/  HADD2.F32 R8, -RZ, R30.H1_H1 ;  /* 0x3000001eff087230 */ /* 0x000fc40000004100 */
[----:B------:R-:W-:Y:S01]  /*e740*/  FFMA.FTZ R54, R4, R57, R55 ;  /* 0x0000003904367223 */ /* 0x000fe20000010037 */
[----:B------:R-:W-:Y:S02]  /*e750*/  HADD2.F32 R4, -RZ, R26.H1_H1 ;  /* 0x3000001aff047230 */ /* 0x000fe40000004100 */
[C---:B------:R-:W-:Y:S01]  /*e760*/  FFMA.FTZ R48, R45.reuse, R48, R49 ;  /* 0x000000302d307223 */ /* 0x040fe20000010031 */
[----:B------:R-:W-:Y:S02]  /*e770*/  HADD2.F32 R50, -RZ, R10.H0_H0 ;  /* 0x2000000aff327230 */ /* 0x000fe40000004100 */
[----:B------:R-:W-:Y:S01]  /*e780*/  FFMA.FTZ R56, R45, R44, -R56 ;  /* 0x0000002c2d387223 */ /* 0x000fe20000010838 */
[----:B------:R-:W-:Y:S02]  /*e790*/  HADD2.F32 R49, -RZ, R31.H0_H0 ;  /* 0x2000001fff317230 */ /* 0x000fe40000004100 */
[----:B------:R-:W-:Y:S01]  /*e7a0*/  FMUL.FTZ R44, R9, R8 ;  /* 0x00000008092c7220 */ /* 0x000fe20000410000 */
[----:B------:R-:W-:-:S02]  /*e7b0*/  HADD2.F32 R45, -RZ, R27.H0_H0 ;  /* 0x2000001bff2d7230 */ /* 0x000fc40000004100 */
[-C--:B------:R-:W-:Y:S01]  /*e7c0*/  FMUL.FTZ R58, R9, R4.reuse ;  /* 0x00000004093a7220 */ /* 0x080fe20000410000 */
[----:B------:R-:W-:Y:S02]  /*e7d0*/  HADD2.F32 R10, -RZ, R10.H1_H1 ;  /* 0x3000000aff0a7230 */ /* 0x000fe40000004100 */
[C---:B------:R-:W-:Y:S01]  /*e7e0*/  FMUL.FTZ R63, R50.reuse, R49 ;  /* 0x00000031323f7220 */ /* 0x040fe20000410000 */
[----:B------:R-:W-:Y:S02]  /*e7f0*/  HADD2.F32 R53, -RZ, R32.H0_H0 ;  /* 0x20000020ff357230 */ /* 0x000fe40000004100 */
[C---:B------:R-:W-:Y:S01]  /*e800*/  FFMA.FTZ R55, R5.reuse, R4, -R44 ;  /* 0x0000000405377223 */ /* 0x040fe2000001082c */
[----:B------:R-:W-:Y:S02]  /*e810*/  HADD2.F32 R9, -RZ, R28.H0_H0 ;  /* 0x2000001cff097230 */ /* 0x000fe40000004100 */
[-C--:B------:R-:W-:Y:S01]  /*e820*/  FMUL.FTZ R50, R50, R45.reuse ;  /* 0x0000002d32327220 */ /* 0x080fe20000410000 */
[----:B------:R-:W-:Y:S01]  /*e830*/  FFMA.FTZ R57, R5, R8, R58 ;  /* 0x0000000805397223 */ /* 0x000fe2000001003a */
[----:B------:R-:W-:Y:S01]  /*e840*/  FFMA.FTZ R63, R46, R45, -R63 ;  /* 0x0000002d2e3f7223 */ /* 0x000fe2000001083f */
[----:B------:R-:W-:-:S02]  /*e850*/  HADD2.F32 R51, -RZ, R11.H0_H0 ;  /* 0x2000000bff337230 */ /* 0x000fc40000004100 */
[C---:B------:R-:W-:Y:S01]  /*e860*/  FMUL.FTZ R5, R10.reuse, R53 ;  /* 0x000000350a057220 */ /* 0x040fe20000410000 */
[----:B------:R-:W-:Y:S01]  /*e870*/  FMUL.FTZ R45, R10, R9 ;  /* 0x000000090a2d7220 */ /* 0x000fe20000410000 */
[----:B------:R-:W-:Y:S02]  /*e880*/  HADD2.F32 R11, -RZ, R11.H1_H1 ;  /* 0x3000000bff0b7230 */ /* 0x000fe40000004100 */
[----:B------:R-:W-:Y:S01]  /*e890*/  FFMA.FTZ R50, R46, R49, R50 ;  /* 0x000000312e327223 */ /* 0x000fe20000010032 */
[----:B------:R-:W-:Y:S02]  /*e8a0*/  HADD2.F32 R10, -RZ, R31.H1_H1 ;  /* 0x3000001fff0a7230 */ /* 0x000fe40000004100 */
[C---:B------:R-:W-:Y:S01]  /*e8b0*/  FFMA.FTZ R46, R6.reuse, R9, -R5 ;  /* 0x00000009062e7223 */ /* 0x040fe20000010805 */
[----:B------:R-:W-:Y:S02]  /*e8c0*/  HADD2.F32 R44, -RZ, R32.H1_H1 ;  /* 0x30000020ff2c7230 */ /* 0x000fe40000004100 */
[----:B------:R-:W-:Y:S01]  /*e8d0*/  FFMA.FTZ R45, R6, R53, R45 ;  /* 0x00000035062d7223 */ /* 0x000fe2000001002d */
[----:B------:R-:W-:-:S02]  /*e8e0*/  HADD2.F32 R4, -RZ, R27.H1_H1 ;  /* 0x3000001bff047230 */ /* 0x000fc40000004100 */
[----:B------:R-:W-:Y:S01]  /*e8f0*/  FMUL.FTZ R6, R51, R10 ;  /* 0x0000000a33067220 */ /* 0x000fe20000410000 */
[----:B------:R-:W-:Y:S02]  /*e900*/  HADD2.F32 R8, -RZ, R28.H1_H1 ;  /* 0x3000001cff087230 */ /* 0x000fe40000004100 */
[----:B------:R-:W-:Y:S01]  /*e910*/  FMUL.FTZ R58, R11, R44 ;  /* 0x0000002c0b3a7220 */ /* 0x000fe20000410000 */
[----:B------:R-:W-:Y:S02]  /*e920*/  HADD2.F32 R7, -RZ, R7.H1_H1 ;  /* 0x30000007ff077230 */ /* 0x000fe40000004100 */
[----:B------:R-:W-:Y:S01]  /*e930*/  FMUL.FTZ R51, R51, R4 ;  /* 0x0000000433337220 */ /* 0x000fe20000410000 */
[----:B------:R-:W-:Y:S01]  /*e940*/  F2FP.F16.F32.PACK_AB R9, R57, R48 ;  /* 0x000000303909723e */ /* 0x000fe200000000ff */
[----:B------:R-:W-:Y:S01]  /*e950*/  FMUL.FTZ R5, R11, R8 ;  /* 0x000000080b057220 */ /* 0x000fe20000410000 */
[----:B------:R-:W-:Y:S01]  /*e960*/  FFMA.FTZ R11, R47, R4, -R6 ;  /* 0x000000042f0b7223 */ /* 0x000fe20000010806 */
[----:B------:R-:W-:Y:S01]  /*e970*/  FFMA.FTZ R58, R7, R8, -R58 ;  /* 0x00000008073a7223 */ /* 0x000fe2000001083a */
[----:B------:R-:W-:Y:S01]  /*e980*/  FFMA.FTZ R51, R47, R10, R51 ;  /* 0x0000000a2f337223 */ /* 0x000fe20000010033 */
[----:B------:R-:W-:Y:S01]  /*e990*/  FFMA.FTZ R44, R7, R44, R5 ;  /* 0x0000002c072c7223 */ /* 0x000fe20000010005 */
[----:B------:R-:W-:-:S02]  /*e9a0*/  F2FP.F16.F32.PACK_AB R4, R52, R59 ;  /* 0x0000003b3404723e */ /* 0x000fc400000000ff */
[----:B------:R-:W-:Y:S02]  /*e9b0*/  F2FP.F16.F32.PACK_AB R5, R55, R56 ;  /* 0x000000383705723e */ /* 0x000fe400000000ff */
[----:B------:R-:W-:Y:S02]  /*e9c0*/  F2FP.F16.F32.PACK_AB R6, R46, R63 ;  /* 0x0000003f2e06723e */ /* 0x000fe400000000ff */
[----:B------:R-:W-:Y:S02]  /*e9d0*/  F2FP.F16.F32.PACK_AB R7, R58, R11 ;  /* 0x0000000b3a07723e */ /* 0x000fe400000000ff */
[----:B------:R-:W-:Y:S02]  /*e9e0*/  F2FP.F16.F32.PACK_AB R8, R54, R61 ;  /* 0x0000003d3608723e */ /* 0x000fe400000000ff */
[----:B------:R-:W-:Y:S01]  /*e9f0*/  F2FP.F16.F32.PACK_AB R10, R45, R50 ;  /* 0x000000322d0a723e */ /* 0x000fe200000000ff */
[----:B------:R2:W-:Y:S01]  /*ea00*/  STS.128 [R229], R4 ;  /* 0x00000004e5007388 */ /* 0x0005e20000000c00 */
[----:B------:R-:W-:-:S05]  /*ea10*/  F2FP.F16.F32.PACK_AB R11, R44, R51 ;  /* 0x000000332c0b723e */ /* 0x000fca00000000ff */
[----:B------:R2:W-:Y:S02]  /*ea20*/  STS.128 [R43+0x10400], R8 ;  /* 0x010400082b007388 */ /* 0x0005e40000000c00 */
.L_x_771:
[----:B------:R-:W-:Y:S05]  /*ea30*/  BSYNC B2 ;  /* 0x0000000000027941 */ /* 0x000fea0003800000 */
.L_x_770:
[----:B------:R-:W-:Y:S05]  /*ea40*/  @P2 BRA `(.L_x_767) ;  /* 0x00000004005c2947 */ /* 0x000fea0003800000 */
[----:B------:R-:W-:Y:S01]  /*ea50*/  LEA.HI R33, R33, R212, RZ, 0x1d ;  /* 0x000000d421217211 */ /* 0x000fe200078fe8ff */
[----:B------:R-:W-:Y:S02]  /*ea60*/  HADD2.F32 R52, -RZ, R0.H0_H0 ;  /* 0x20000000ff347230 */ /* 0x000fe40000004100 */
[--C-:B------:R-:W-:Y:S01]  /*ea70*/  HADD2.F32 R54, -RZ, R14.reuse.H0_H0 ;  /* 0x2000000eff367230 */ /* 0x100fe20000004100 */
[----:B-12---:R-:W-:Y:S01]  /*ea80*/  SHF.R.S32.HI R4, RZ, 0x1f, R33 ;  /* 0x0000001fff047819 */ /* 0x006fe20000011421 */
[----:B------:R-:W-:Y:S02]  /*ea90*/  HADD2.F32 R51, -RZ, R15.H0_H0 ;  /* 0x2000000fff337230 */ /* 0x000fe40000004100 */
[----:B------:R-:W-:Y:S01]  /*eaa0*/  HADD2.F32 R53, -RZ, R14.H1_H1 ;  /* 0x3000000eff357230 */ /* 0x000fe20000004100 */
[----:B0-----:R-:W-:Y:S01]  /*eab0*/  LEA.HI R5, R4, R33, RZ, 0x3 ;  /* 0x0000002104057211 */ /* 0x001fe200078f18ff */
[----:B------:R-:W-:-:S03]  /*eac0*/  IMAD.SHL.U32 R4, R33, 0x8, RZ ;  /* 0x0000000821047824 */ /* 0x000fc600078e00ff */
[----:B------:R-:W-:Y:S02]  /*ead0*/  SHF.L.U32 R5, R5, 0xa, RZ ;  /* 0x0000000a05057819 */ /* 0x000fe400000006ff */
[----:B------:R-:W-:Y:S02]  /*eae0*/  LOP3.LUT R4, R191, 0x38, R4, 0xf8, !PT ;  /* 0x00000038bf047812 */ /* 0x000fe400078ef804 */
[----:B------:R-:W-:Y:S02]  /*eaf0*/  LOP3.LUT R5, R5, 0x7fffe000, RZ, 0xc0, !PT ;  /* 0x7fffe00005057812 */ /* 0x000fe400078ec0ff */
[----:B------:R-:W-:-:S03]  /*eb00*/  LOP3.LUT R9, R4, R193, RZ, 0x3c, !PT ;  /* 0x000000c104097212 */ /* 0x000fc600078e3cff */
[----:B------:R-:W-:Y:S02]  /*eb10*/  IMAD R8, R192, 0x200, R5 ;  /* 0x00000200c0087824 */ /* 0x000fe400078e0205 */
[----:B------:R-:W0:Y:S02]  /*eb20*/  LDS.128 R4, [R227] ;  /* 0x00000000e3047984 */ /* 0x000e240000000c00 */
[----:B------:R-:W-:-:S05]  /*eb30*/  IMAD.IADD R9, R8, 0x1, R9 ;  /* 0x0000000108097824 */ /* 0x000fca00078e0209 */
[----:B------:R-:W-:-:S05]  /*eb40*/  LEA R33, R9, R2, 0x1 ;  /* 0x0000000209217211 */ /* 0x000fca00078e08ff */
[----:B------:R-:W1:Y:S01]  /*eb50*/  LDS.128 R8, [R33+0x10400] ;  /* 0x0104000021087984 */ /* 0x000e620000000c00 */
[--C-:B0-----:R-:W-:Y:S02]  /*eb60*/  HADD2.F32 R43, -RZ, R4.reuse.H0_H0 ;  /* 0x20000004ff2b7230 */ /* 0x101fe40000004100 */
[----:B------:R-:W-:Y:S02]  /*eb70*/  HADD2.F32 R4, -RZ, R4.H1_H1 ;  /* 0x30000004ff047230 */ /* 0x000fe40000004100 */
[--C-:B------:R-:W-:Y:S02]  /*eb80*/  HADD2.F32 R44, -RZ, R5.reuse.H0_H0 ;  /* 0x20000005ff2c7230 */ /* 0x100fe40000004100 */
[----:B------:R-:W-:Y:S02]  /*eb90*/  HADD2.F32 R5, -RZ, R5.H1_H1 ;  /* 0x30000005ff057230 */ /* 0x000fe40000004100 */
[--C-:B------:R-:W-:Y:S02]  /*eba0*/  HADD2.F32 R45, -RZ, R6.reuse.H0_H0 ;  /* 0x20000006ff2d7230 */ /* 0x100fe40000004100 */
[----:B------:R-:W-:-:S02]  /*ebb0*/  HADD2.F32 R6, -RZ, R6.H1_H1 ;  /* 0x30000006ff067230 */ /* 0x000fc40000004100 */
[--C-:B-1----:R-:W-:Y:S02]  /*ebc0*/  HADD2.F32 R47, -RZ, R8.reuse.H0_H0 ;  /* 0x20000008ff2f7230 */ /* 0x102fe40000004100 */
        /* <DEDUP_REMOVED lines=31> */
[C---:B------:R-:W-:Y:S01]  /*edc0*/  FFMA.FTZ R53, R45.reuse, R44, R53 ;  /* 0x0000002c2d357223 */ /* 0x040fe20000010035 */
[C---:B------:R-:W-:Y:S01]  /*edd0*/  FMUL.FTZ R5, R10.reuse, R43 ;  /* 0x0000002b0a057220 */ /* 0x040fe20000410000 */
[----:B------:R-:W-:Y:S01]  /*ede0*/  FFMA.FTZ R51, R45, R8, -R4 ;  /* 0x000000082d337223 */ /* 0x000fe20000010804 */
[-C--:B------:R-:W-:Y:S01]  /*edf0*/  FMUL.FTZ R45, R10, R9.reuse ;  /* 0x000000090a2d7220 */ /* 0x080fe20000410000 */
[----:B------:R-:W-:Y:S02]  /*ee00*/  HADD2.F32 R50, -RZ, R11.H0_H0 ;  /* 0x2000000bff327230 */ /* 0x000fe40000004100 */
[----:B------:R-:W-:Y:S01]  /*ee10*/  FFMA.FTZ R10, R6, R9, -R5 ;  /* 0x00000009060a7223 */ /* 0x000fe20000010805 */
[----:B------:R-:W-:-:S02]  /*ee20*/  HADD2.F32 R9, -RZ, R20.H1_H1 ;  /* 0x30000014ff097230 */ /* 0x000fc40000004100 */
[----:B------:R-:W-:Y:S01]  /*ee30*/  FFMA.FTZ R44, R6, R43, R45 ;  /* 0x0000002b062c7223 */ /* 0x000fe2000001002d */
[----:B------:R-:W-:Y:S02]  /*ee40*/  HADD2.F32 R5, -RZ, R12.H1_H1 ;  /* 0x3000000cff057230 */ /* 0x000fe40000004100 */
[----:B------:R-:W-:Y:S02]  /*ee50*/  HADD2.F32 R11, -RZ, R11.H1_H1 ;  /* 0x3000000bff0b7230 */ /* 0x000fe40000004100 */
[C---:B------:R-:W-:Y:S01]  /*ee60*/  FMUL.FTZ R43, R50.reuse, R9 ;  /* 0x00000009322b7220 */ /* 0x040fe20000410000 */
[----:B------:R-:W-:Y:S02]  /*ee70*/  HADD2.F32 R8, -RZ, R21.H1_H1 ;  /* 0x30000015ff087230 */ /* 0x000fe40000004100 */
[----:B------:R-:W-:Y:S01]  /*ee80*/  FMUL.FTZ R50, R50, R5 ;  /* 0x0000000532327220 */ /* 0x000fe20000410000 */
[----:B------:R-:W-:Y:S02]  /*ee90*/  HADD2.F32 R4, -RZ, R13.H1_H1 ;  /* 0x3000000dff047230 */ /* 0x000fe40000004100 */
[----:B------:R-:W-:-:S02]  /*eea0*/  HADD2.F32 R46, -RZ, R7.H0_H0 ;  /* 0x20000007ff2e7230 */ /* 0x000fc40000004100 */
[C---:B------:R-:W-:Y:S01]  /*eeb0*/  FMUL.FTZ R6, R11.reuse, R8 ;  /* 0x000000080b067220 */ /* 0x040fe20000410000 */
[----:B------:R-:W-:Y:S02]  /*eec0*/  HADD2.F32 R7, -RZ, R7.H1_H1 ;  /* 0x30000007ff077230 */ /* 0x000fe40000004100 */
[-C--:B------:R-:W-:Y:S01]  /*eed0*/  FMUL.FTZ R45, R11, R4.reuse ;  /* 0x000000040b2d7220 */ /* 0x080fe20000410000 */
[C---:B------:R-:W-:Y:S01]  /*eee0*/  FFMA.FTZ R43, R46.reuse, R5, -R43 ;  /* 0x000000052e2b7223 */ /* 0x040fe2000001082b */
[----:B------:R-:W-:Y:S01]  /*eef0*/  FFMA.FTZ R11, R46, R9, R50 ;  /* 0x000000092e0b7223 */ /* 0x000fe20000010032 */
[C---:B------:R-:W-:Y:S01]  /*ef00*/  FFMA.FTZ R46, R7.reuse, R4, -R6 ;  /* 0x00000004072e7223 */ /* 0x040fe20000010806 */
[----:B------:R-:W-:Y:S01]  /*ef10*/  FFMA.FTZ R50, R7, R8, R45 ;  /* 0x0000000807327223 */ /* 0x000fe2000001002d */
[----:B------:R-:W-:Y:S02]  /*ef20*/  F2FP.F16.F32.PACK_AB R4, R55, R56 ;  /* 0x000000383704723e */ /* 0x000fe400000000ff */
[----:B------:R-:W-:-:S02]  /*ef30*/  F2FP.F16.F32.PACK_AB R5, R54, R47 ;  /* 0x0000002f3605723e */ /* 0x000fc400000000ff */
[----:B------:R-:W-:Y:S02]  /*ef40*/  F2FP.F16.F32.PACK_AB R6, R10, R51 ;  /* 0x000000330a06723e */ /* 0x000fe400000000ff */
[----:B------:R-:W-:Y:S02]  /*ef50*/  F2FP.F16.F32.PACK_AB R7, R46, R43 ;  /* 0x0000002b2e07723e */ /* 0x000fe400000000ff */
[----:B------:R-:W-:Y:S02]  /*ef60*/  F2FP.F16.F32.PACK_AB R8, R57, R58 ;  /* 0x0000003a3908723e */ /* 0x000fe400000000ff */
[----:B------:R-:W-:Y:S01]  /*ef70*/  F2FP.F16.F32.PACK_AB R9, R49, R48 ;  /* 0x000000303109723e */ /* 0x000fe200000000ff */
[----:B------:R3:W-:Y:S01]  /*ef80*/  STS.128 [R227], R4 ;  /* 0x00000004e3007388 */ /* 0x0007e20000000c00 */
[----:B------:R-:W-:Y:S02]  /*ef90*/  F2FP.F16.F32.PACK_AB R10, R44, R53 ;  /* 0x000000352c0a723e */ /* 0x000fe400000000ff */
[----:B------:R-:W-:-:S05]  /*efa0*/  F2FP.F16.F32.PACK_AB R11, R50, R11 ;  /* 0x0000000b320b723e */ /* 0x000fca00000000ff */
[----:B------:R3:W-:Y:S02]  /*efb0*/  STS.128 [R33+0x10400], R8 ;  /* 0x0104000821007388 */ /* 0x0007e40000000c00 */
.L_x_767:
[----:B------:R-:W-:Y:S05]  /*efc0*/  BSYNC B1 ;  /* 0x0000000000017941 */ /* 0x000fea0003800000 */
.L_x_766:
[----:B------:R-:W-:-:S13]  /*efd0*/  ISETP.GE.AND P0, PT, R205, R24, PT ;  /* 0x00000018cd00720c */ /* 0x000fda0003f06270 */
[----:B------:R-:W-:Y:S05]  /*efe0*/  @P0 BRA `(.L_x_750) ;  /* 0x00000010003c0947 */ /* 0x000fea0003800000 */
[----:B------:R-:W4:Y:S01]  /*eff0*/  LDC R24, c[0x0][0x3f4] ;  /* 0x0000fd00ff187b82 */ /* 0x000f220000000800 */
[C---:B0123--:R-:W-:Y:S01]  /*f000*/  VIADD R5, R18.reuse, 0x20 ;  /* 0x0000002012057836 */ /* 0x04ffe20000000000 */
[----:B------:R-:W-:Y:S01]  /*f010*/  BSSY B1, `(.L_x_772) ;  /* 0x000005c000017945 */ /* 0x000fe20003800000 */
[C---:B------:R-:W-:Y:S01]  /*f020*/  VIADD R7, R18.reuse, 0x40 ;  /* 0x0000004012077836 */ /* 0x040fe20000000000 */
[-C--:B----4-:R-:W-:Y:S02]  /*f030*/  ISETP.GE.AND P0, PT, R18, R24.reuse, PT ;  /* 0x000000181200720c */ /* 0x090fe40003f06270 */
[-C--:B------:R-:W-:Y:S02]  /*f040*/  ISETP.GE.AND P1, PT, R5, R24.reuse, PT ;  /* 0x000000180500720c */ /* 0x080fe40003f26270 */
[----:B------:R-:W-:-:S09]  /*f050*/  ISETP.GE.AND P2, PT, R7, R24, PT ;  /* 0x000000180700720c */ /* 0x000fd20003f46270 */
[----:B------:R-:W-:Y:S05]  /*f060*/  @P0 BRA `(.L_x_773) ;  /* 0x0000000400580947 */ /* 0x000fea0003800000 */
[----:B------:R-:W-:Y:S01]  /*f070*/  LEA.HI R4, R24, R209, RZ, 0x1d ;  /* 0x000000d118047211 */ /* 0x000fe200078fe8ff */
[----:B------:R-:W-:Y:S02]  /*f080*/  HADD2.F32 R51, -RZ, R34.H0_H0 ;  /* 0x20000022ff337230 */ /* 0x000fe40000004100 */
[----:B------:R-:W-:Y:S01]  /*f090*/  HADD2.F32 R53, -RZ, R39.H0_H0 ;  /* 0x20000027ff357230 */ /* 0x000fe20000004100 */
[----:B------:R-:W-:Y:S01]  /*f0a0*/  SHF.R.S32.HI R5, RZ, 0x1f, R4 ;  /* 0x0000001fff057819 */ /* 0x000fe20000011404 */
[----:B------:R-:W-:Y:S01]  /*f0b0*/  HADD2.F32 R58, -RZ, R40.H0_H0 ;  /* 0x20000028ff3a7230 */ /* 0x000fe20000004100 */
[----:B------:R-:W-:Y:S01]  /*f0c0*/  SHF.L.U32 R6, R4, 0x3, RZ ;  /* 0x0000000304067819 */ /* 0x000fe200000006ff */
[----:B------:R-:W-:Y:S01]  /*f0d0*/  HADD2.F32 R56, -RZ, R35.H0_H0 ;  /* 0x20000023ff387230 */ /* 0x000fe20000004100 */
[----:B------:R-:W-:Y:S01]  /*f0e0*/  LEA.HI R4, R5, R4, RZ, 0x3 ;  /* 0x0000000405047211 */ /* 0x000fe200078f18ff */
[----:B------:R-:W-:Y:S01]  /*f0f0*/  HADD2.F32 R60, -RZ, R39.H1_H1 ;  /* 0x30000027ff3c7230 */ /* 0x000fe20000004100 */
[----:B------:R-:W-:Y:S01]  /*f100*/  LOP3.LUT R5, R185, 0x38, R6, 0xf8, !PT ;  /* 0x00000038b9057812 */ /* 0x000fe200078ef806 */
[----:B------:R-:W-:-:S02]  /*f110*/  HADD2.F32 R34, -RZ, R34.H1_H1 ;  /* 0x30000022ff227230 */ /* 0x000fc40000004100 */
[----:B------:R-:W-:Y:S01]  /*f120*/  IMAD.SHL.U32 R4, R4, 0x400, RZ ;  /* 0x0000040004047824 */ /* 0x000fe200078e00ff */
[----:B------:R-:W-:Y:S01]  /*f130*/  LOP3.LUT R8, R5, R230, RZ, 0x3c, !PT ;  /* 0x000000e605087212 */ /* 0x000fe200078e3cff */
[----:B------:R-:W-:Y:S02]  /*f140*/  HADD2.F32 R55, -RZ, R40.H1_H1 ;  /* 0x30000028ff377230 */ /* 0x000fe40000004100 */
[----:B------:R-:W-:Y:S01]  /*f150*/  HADD2.F32 R35, -RZ, R35.H1_H1 ;  /* 0x30000023ff237230 */ /* 0x000fe20000004100 */
[----:B------:R-:W-:Y:S01]  /*f160*/  LOP3.LUT R9, R4, 0x7fffe000, RZ, 0xc0, !PT ;  /* 0x7fffe00004097812 */ /* 0x000fe200078ec0ff */
[----:B------:R-:W-:Y:S01]  /*f170*/  HADD2.F32 R57, -RZ, R41.H0_H0 ;  /* 0x20000029ff397230 */ /* 0x000fe20000004100 */
[----:B------:R-:W0:Y:S02]  /*f180*/  LDS.128 R4, [R228] ;  /* 0x00000000e4047984 */ /* 0x000e240000000c00 */
[----:B------:R-:W-:-:S05]  /*f190*/  IADD3 R9, R8, R9, R195 ;  /* 0x0000000908097210 */ /* 0x000fca0007ffe0c3 */
        /* <DEDUP_REMOVED lines=10> */
[--C-:B------:R-:W-:Y:S02]  /*f240*/  HADD2.F32 R48, -RZ, R9.reuse.H0_H0 ;  /* 0x20000009ff307230 */ /* 0x100fe40000004100 */
[-C--:B------:R-:W-:Y:S01]  /*f250*/  FMUL.FTZ R52, R53, R47.reuse ;  /* 0x0000002f35347220 */ /* 0x080fe20000410000 */
[C---:B------:R-:W-:Y:S01]  /*f260*/  FMUL.FTZ R54, R51.reuse, R47 ;  /* 0x0000002f33367220 */ /* 0x040fe20000410000 */
[----:B------:R-:W-:Y:S02]  /*f270*/  HADD2.F32 R9, -RZ, R9.H1_H1 ;  /* 0x30000009ff097230 */ /* 0x000fe40000004100 */
[-C--:B------:R-:W-:Y:S01]  /*f280*/  FMUL.FTZ R39, R58, R8.reuse ;  /* 0x000000083a277220 */ /* 0x080fe20000410000 */
[-C--:B------:R-:W-:Y:S01]  /*f290*/  FFMA.FTZ R52, R51, R43.reuse, -R52 ;  /* 0x0000002b33347223 */ /* 0x080fe20000010834 */
[----:B------:R-:W-:Y:S01]  /*f2a0*/  FFMA.FTZ R54, R53, R43, R54 ;  /* 0x0000002b35367223 */ /* 0x000fe20000010036 */
[----:B------:R-:W-:Y:S01]  /*f2b0*/  FMUL.FTZ R43, R56, R8 ;  /* 0x00000008382b7220 */ /* 0x000fe20000410000 */
[----:B------:R-:W-:-:S02]  /*f2c0*/  HADD2.F32 R49, -RZ, R10.H0_H0 ;  /* 0x2000000aff317230 */ /* 0x000fc40000004100 */
[----:B------:R-:W-:Y:S01]  /*f2d0*/  FFMA.FTZ R39, R56, R4, -R39 ;  /* 0x0000000438277223 */ /* 0x000fe20000010827 */
[----:B------:R-:W-:Y:S01]  /*f2e0*/  FMUL.FTZ R47, R60, R48 ;  /* 0x000000303c2f7220 */ /* 0x000fe20000410000 */
[----:B------:R-:W-:Y:S01]  /*f2f0*/  FFMA.FTZ R43, R58, R4, R43 ;  /* 0x000000043a2b7223 */ /* 0x000fe2000001002b */
[----:B------:R-:W-:Y:S02]  /*f300*/  HADD2.F32 R10, -RZ, R10.H1_H1 ;  /* 0x3000000aff0a7230 */ /* 0x000fe40000004100 */
[----:B------:R-:W-:Y:S01]  /*f310*/  FMUL.FTZ R51, R34, R48 ;  /* 0x0000003022337220 */ /* 0x000fe20000410000 */
[-C--:B------:R-:W-:Y:S01]  /*f320*/  FMUL.FTZ R4, R55, R9.reuse ;  /* 0x0000000937047220 */ /* 0x080fe20000410000 */
[----:B------:R-:W-:Y:S02]  /*f330*/  HADD2.F32 R53, -RZ, R37.H0_H0 ;  /* 0x20000025ff357230 */ /* 0x000fe40000004100 */
[----:B------:R-:W-:Y:S01]  /*f340*/  FMUL.FTZ R8, R35, R9 ;  /* 0x0000000923087220 */ /* 0x000fe20000410000 */
[----:B------:R-:W-:-:S02]  /*f350*/  HADD2.F32 R56, -RZ, R42.H0_H0 ;  /* 0x2000002aff387230 */ /* 0x000fc40000004100 */
[-C--:B------:R-:W-:Y:S01]  /*f360*/  FFMA.FTZ R47, R34, R44.reuse, -R47 ;  /* 0x0000002c222f7223 */ /* 0x080fe2000001082f */
[----:B------:R-:W-:Y:S02]  /*f370*/  HADD2.F32 R48, -RZ, R38.H0_H0 ;  /* 0x20000026ff307230 */ /* 0x000fe40000004100 */
[----:B------:R-:W-:Y:S01]  /*f380*/  FFMA.FTZ R51, R60, R44, R51 ;  /* 0x0000002c3c337223 */ /* 0x000fe20000010033 */
[-C--:B------:R-:W-:Y:S01]  /*f390*/  FFMA.FTZ R34, R35, R5.reuse, -R4 ;  /* 0x0000000523227223 */ /* 0x080fe20000010804 */
[----:B------:R-:W-:Y:S01]  /*f3a0*/  FFMA.FTZ R40, R55, R5, R8 ;  /* 0x0000000537287223 */ /* 0x000fe20000010008 */
[-C--:B------:R-:W-:Y:S01]  /*f3b0*/  FMUL.FTZ R4, R57, R49.reuse ;  /* 0x0000003139047220 */ /* 0x080fe20000410000 */
[----:B------:R-:W-:Y:S01]  /*f3c0*/  FMUL.FTZ R44, R53, R49 ;  /* 0x00000031352c7220 */ /* 0x000fe20000410000 */
[-C--:B------:R-:W-:Y:S01]  /*f3d0*/  FMUL.FTZ R5, R56, R10.reuse ;  /* 0x0000000a38057220 */ /* 0x080fe20000410000 */
[----:B------:R-:W-:Y:S01]  /*f3e0*/  FMUL.FTZ R9, R48, R10 ;  /* 0x0000000a30097220 */ /* 0x000fe20000410000 */
[----:B------:R-:W-:-:S02]  /*f3f0*/  HADD2.F32 R50, -RZ, R11.H0_H0 ;  /* 0x2000000bff327230 */ /* 0x000fc40000004100 */
[-C--:B------:R-:W-:Y:S01]  /*f400*/  FFMA.FTZ R35, R53, R45.reuse, -R4 ;  /* 0x0000002d35237223 */ /* 0x080fe20000010804 */
[----:B------:R-:W-:Y:S01]  /*f410*/  FFMA.FTZ R44, R57, R45, R44 ;  /* 0x0000002d392c7223 */ /* 0x000fe2000001002c */
[-C--:B------:R-:W-:Y:S01]  /*f420*/  FFMA.FTZ R10, R48, R6.reuse, -R5 ;  /* 0x00000006300a7223 */ /* 0x080fe20000010805 */
[----:B------:R-:W-:Y:S02]  /*f430*/  HADD2.F32 R11, -RZ, R11.H1_H1 ;  /* 0x3000000bff0b7230 */ /* 0x000fe40000004100 */
[----:B------:R-:W-:Y:S02]  /*f440*/  HADD2.F32 R48, -RZ, R41.H1_H1 ;  /* 0x30000029ff307230 */ /* 0x000fe40000004100 */
[----:B------:R-:W-:Y:S02]  /*f450*/  HADD2.F32 R45, -RZ, R42.H1_H1 ;  /* 0x3000002aff2d7230 */ /* 0x000fe40000004100 */
[----:B------:R-:W-:Y:S02]  /*f460*/  HADD2.F32 R8, -RZ, R37.H1_H1 ;  /* 0x30000025ff087230 */ /* 0x000fe40000004100 */
[----:B------:R-:W-:Y:S01]  /*f470*/  FFMA.FTZ R37, R56, R6, R9 ;  /* 0x0000000638257223 */ /* 0x000fe20000010009 */
[----:B------:R-:W-:-:S02]  /*f480*/  HADD2.F32 R41, -RZ, R38.H1_H1 ;  /* 0x30000026ff297230 */ /* 0x000fc40000004100 */
[-C--:B------:R-:W-:Y:S01]  /*f490*/  FMUL.FTZ R5, R48, R50.reuse ;  /* 0x0000003230057220 */ /* 0x080fe20000410000 */
[--C-:B------:R-:W-:Y:S02]  /*f4a0*/  HADD2.F32 R46, -RZ, R7.reuse.H0_H0 ;  /* 0x20000007ff2e7230 */ /* 0x100fe40000004100 */
[-C--:B------:R-:W-:Y:S01]  /*f4b0*/  FMUL.FTZ R4, R45, R11.reuse ;  /* 0x0000000b2d047220 */ /* 0x080fe20000410000 */
[----:B------:R-:W-:Y:S02]  /*f4c0*/  HADD2.F32 R7, -RZ, R7.H1_H1 ;  /* 0x30000007ff077230 */ /* 0x000fe40000004100 */
[C---:B------:R-:W-:Y:S01]  /*f4d0*/  FMUL.FTZ R9, R8.reuse, R50 ;  /* 0x0000003208097220 */ /* 0x040fe20000410000 */
[C---:B------:R-:W-:Y:S01]  /*f4e0*/  FMUL.FTZ R6, R41.reuse, R11 ;  /* 0x0000000b29067220 */ /* 0x040fe20000410000 */
[-C--:B------:R-:W-:Y:S01]  /*f4f0*/  FFMA.FTZ R11, R8, R46.reuse, -R5 ;  /* 0x0000002e080b7223 */ /* 0x080fe20000010805 */
[----:B------:R-:W-:Y:S01]  /*f500*/  F2FP.F16.F32.PACK_AB R5, R34, R47 ;  /* 0x0000002f2205723e */ /* 0x000fe200000000ff */
[-C--:B------:R-:W-:Y:S01]  /*f510*/  FFMA.FTZ R38, R41, R7.reuse, -R4 ;  /* 0x0000000729267223 */ /* 0x080fe20000010804 */
[----:B------:R-:W-:Y:S01]  /*f520*/  FFMA.FTZ R46, R48, R46, R9 ;  /* 0x0000002e302e7223 */ /* 0x000fe20000010009 */
[----:B------:R-:W-:Y:S01]  /*f530*/  FFMA.FTZ R41, R45, R7, R6 ;  /* 0x000000072d297223 */ /* 0x000fe20000010006 */
        /* <DEDUP_REMOVED lines=9> */
.L_x_773:
[----:B------:R-:W-:Y:S05]  /*f5d0*/  BSYNC B1 ;  /* 0x0000000000017941 */ /* 0x000fea0003800000 */
.L_x_772:
[----:B------:R-:W-:Y:S04]  /*f5e0*/  BSSY B1, `(.L_x_774) ;  /* 0x0000058000017945 */ /* 0x000fe80003800000 */
[----:B------:R-:W-:Y:S05]  /*f5f0*/  @P1 BRA `(.L_x_775) ;  /* 0x0000000400581947 */ /* 0x000fea0003800000 */
[----:B0-----:R-:W-:Y:S01]  /*f600*/  LEA.HI R4, R24, R211, RZ, 0x1d ;  /* 0x000000d318047211 */ /* 0x001fe200078fe8ff */
[----:B------:R-:W-:Y:S02]  /*f610*/  HADD2.F32 R46, -RZ, R29.H0_H0 ;  /* 0x2000001dff2e7230 */ /* 0x000fe40000004100 */
[----:B------:R-:W-:Y:S01]  /*f620*/  HADD2.F32 R44, -RZ, R25.H0_H0 ;  /* 0x20000019ff2c7230 */ /* 0x000fe20000004100 */
[----:B------:R-:W-:Y:S01]  /*f630*/  SHF.R.S32.HI R5, RZ, 0x1f, R4 ;  /* 0x0000001fff057819 */ /* 0x000fe20000011404 */
[----:B------:R-:W-:Y:S01]  /*f640*/  HADD2.F32 R47, -RZ, R29.H1_H1 ;  /* 0x3000001dff2f7230 */ /* 0x000fe20000004100 */
[----:B------:R-:W-:Y:S01]  /*f650*/  SHF.L.U32 R6, R4, 0x3, RZ ;  /* 0x0000000304067819 */ /* 0x000fe200000006ff */
[--C-:B------:R-:W-:Y:S01]  /*f660*/  HADD2.F32 R48, -RZ, R30.reuse.H0_H0 ;  /* 0x2000001eff307230 */ /* 0x100fe20000004100 */
[----:B------:R-:W-:Y:S01]  /*f670*/  LEA.HI R4, R5, R4, RZ, 0x3 ;  /* 0x0000000405047211 */ /* 0x000fe200078f18ff */
[----:B------:R-:W-:Y:S01]  /*f680*/  HADD2.F32 R45, -RZ, R25.H1_H1 ;  /* 0x30000019ff2d7230 */ /* 0x000fe20000004100 */
[----:B------:R-:W-:Y:S01]  /*f690*/  LOP3.LUT R5, R185, 0x38, R6, 0xf8, !PT ;  /* 0x00000038b9057812 */ /* 0x000fe200078ef806 */
[----:B------:R-:W-:-:S02]  /*f6a0*/  HADD2.F32 R49, -RZ, R30.H1_H1 ;  /* 0x3000001eff317230 */ /* 0x000fc40000004100 */
[----:B------:R-:W-:Y:S01]  /*f6b0*/  IMAD.SHL.U32 R4, R4, 0x400, RZ ;  /* 0x0000040004047824 */ /* 0x000fe200078e00ff */
[----:B------:R-:W-:-:S04]  /*f6c0*/  LOP3.LUT R8, R5, R230, RZ, 0x3c, !PT ;  /* 0x000000e605087212 */ /* 0x000fc800078e3cff */
[----:B------:R-:W-:Y:S02]  /*f6d0*/  LOP3.LUT R9, R4, 0x7fffe000, RZ, 0xc0, !PT ;  /* 0x7fffe00004097812 */ /* 0x000fe400078ec0ff */
        /* <DEDUP_REMOVED lines=14> */
[----:B------:R-:W-:Y:S01]  /*f7c0*/  FMUL.FTZ R39, R44, R39 ;  /* 0x000000272c277220 */ /* 0x000fe20000410000 */
[----:B------:R-:W-:Y:S02]  /*f7d0*/  HADD2.F32 R9, -RZ, R9.H1_H1 ;  /* 0x30000009ff097230 */ /* 0x000fe40000004100 */
[----:B------:R-:W-:Y:S01]  /*f7e0*/  FMUL.FTZ R29, R48, R8 ;  /* 0x00000008301d7220 */ /* 0x000fe20000410000 */
[----:B------:R-:W-:Y:S01]  /*f7f0*/  FFMA.FTZ R43, R44, R34, -R43 ;  /* 0x000000222c2b7223 */ /* 0x000fe2000001082b */
[----:B------:R-:W-:-:S02]  /*f800*/  HADD2.F32 R44, -RZ, R26.H0_H0 ;  /* 0x2000001aff2c7230 */ /* 0x000fc40000004100 */
[----:B------:R-:W-:Y:S01]  /*f810*/  FFMA.FTZ R39, R46, R34, R39 ;  /* 0x000000222e277223 */ /* 0x000fe20000010027 */
[-C--:B------:R-:W-:Y:S01]  /*f820*/  FMUL.FTZ R34, R47, R40.reuse ;  /* 0x000000282f227220 */ /* 0x080fe20000410000 */
[C---:B------:R-:W-:Y:S01]  /*f830*/  FMUL.FTZ R40, R45.reuse, R40 ;  /* 0x000000282d287220 */ /* 0x040fe20000410000 */
[----:B------:R-:W-:Y:S02]  /*f840*/  HADD2.F32 R41, -RZ, R10.H0_H0 ;  /* 0x2000000aff297230 */ /* 0x000fe40000004100 */
[C---:B------:R-:W-:Y:S01]  /*f850*/  FMUL.FTZ R25, R44.reuse, R8 ;  /* 0x000000082c197220 */ /* 0x040fe20000410000 */
[-C--:B------:R-:W-:Y:S01]  /*f860*/  FFMA.FTZ R8, R44, R4.reuse, -R29 ;  /* 0x000000042c087223 */ /* 0x080fe2000001081d */
[-C--:B------:R-:W-:Y:S01]  /*f870*/  FFMA.FTZ R34, R45, R35.reuse, -R34 ;  /* 0x000000232d227223 */ /* 0x080fe20000010822 */
[----:B------:R-:W-:Y:S01]  /*f880*/  FFMA.FTZ R40, R47, R35, R40 ;  /* 0x000000232f287223 */ /* 0x000fe20000010028 */
[----:B------:R-:W-:Y:S01]  /*f890*/  FFMA.FTZ R30, R48, R4, R25 ;  /* 0x00000004301e7223 */ /* 0x000fe20000010019 */
[----:B------:R-:W-:-:S02]  /*f8a0*/  HADD2.F32 R25, -RZ, R26.H1_H1 ;  /* 0x3000001aff197230 */ /* 0x000fc40000004100 */
[-C--:B------:R-:W-:Y:S01]  /*f8b0*/  FMUL.FTZ R4, R49, R9.reuse ;  /* 0x0000000931047220 */ /* 0x080fe20000410000 */
[----:B------:R-:W-:Y:S02]  /*f8c0*/  HADD2.F32 R29, -RZ, R27.H0_H0 ;  /* 0x2000001bff1d7230 */ /* 0x000fe40000004100 */
[----:B------:R-:W-:Y:S02]  /*f8d0*/  HADD2.F32 R35, -RZ, R31.H0_H0 ;  /* 0x2000001fff237230 */ /* 0x000fe40000004100 */
[C---:B------:R-:W-:Y:S01]  /*f8e0*/  FMUL.FTZ R26, R25.reuse, R9 ;  /* 0x00000009191a7220 */ /* 0x040fe20000410000 */
[----:B------:R-:W-:Y:S02]  /*f8f0*/  HADD2.F32 R10, -RZ, R10.H1_H1 ;  /* 0x3000000aff0a7230 */ /* 0x000fe40000004100 */
[----:B------:R-:W-:Y:S01]  /*f900*/  FFMA.FTZ R9, R25, R5, -R4 ;  /* 0x0000000519097223 */ /* 0x000fe20000010804 */
[----:B------:R-:W-:Y:S02]  /*f910*/  HADD2.F32 R48, -RZ, R32.H0_H0 ;  /* 0x20000020ff307230 */ /* 0x000fe40000004100 */
[----:B------:R-:W-:Y:S01]  /*f920*/  FMUL.FTZ R4, R35, R41 ;  /* 0x0000002923047220 */ /* 0x000fe20000410000 */
[----:B------:R-:W-:-:S02]  /*f930*/  HADD2.F32 R46, -RZ, R28.H0_H0 ;  /* 0x2000001cff2e7230 */ /* 0x000fc40000004100 */
[----:B------:R-:W-:Y:S01]  /*f940*/  FMUL.FTZ R44, R29, R41 ;  /* 0x000000291d2c7220 */ /* 0x000fe20000410000 */
[----:B------:R-:W-:Y:S01]  /*f950*/  FFMA.FTZ R25, R49, R5, R26 ;  /* 0x0000000531197223 */ /* 0x000fe2000001001a */
[-C--:B------:R-:W-:Y:S01]  /*f960*/  FMUL.FTZ R5, R48, R10.reuse ;  /* 0x0000000a30057220 */ /* 0x080fe20000410000 */
[-C--:B------:R-:W-:Y:S01]  /*f970*/  FFMA.FTZ R26, R29, R37.reuse, -R4 ;  /* 0x000000251d1a7223 */ /* 0x080fe20000010804 */
[----:B------:R-:W-:Y:S01]  /*f980*/  FFMA.FTZ R44, R35, R37, R44 ;  /* 0x00000025232c7223 */ /* 0x000fe2000001002c */
[--C-:B------:R-:W-:Y:S02]  /*f990*/  HADD2.F32 R42, -RZ, R11.reuse.H0_H0 ;  /* 0x2000000bff2a7230 */ /* 0x100fe40000004100 */
[C---:B------:R-:W-:Y:S01]  /*f9a0*/  FMUL.FTZ R35, R46.reuse, R10 ;  /* 0x0000000a2e237220 */ /* 0x040fe20000410000 */
[----:B------:R-:W-:Y:S01]  /*f9b0*/  FFMA.FTZ R29, R46, R6, -R5 ;  /* 0x000000062e1d7223 */ /* 0x000fe20000010805 */
[----:B------:R-:W-:Y:S02]  /*f9c0*/  HADD2.F32 R11, -RZ, R11.H1_H1 ;  /* 0x3000000bff0b7230 */ /* 0x000fe40000004100 */
[----:B------:R-:W-:-:S02]  /*f9d0*/  HADD2.F32 R46, -RZ, R31.H1_H1 ;  /* 0x3000001fff2e7230 */ /* 0x000fc40000004100 */
[----:B------:R-:W-:Y:S01]  /*f9e0*/  FFMA.FTZ R35, R48, R6, R35 ;  /* 0x0000000630237223 */ /* 0x000fe20000010023 */
[----:B------:R-:W-:Y:S02]  /*f9f0*/  HADD2.F32 R37, -RZ, R32.H1_H1 ;  /* 0x30000020ff257230 */ /* 0x000fe40000004100 */
[----:B------:R-:W-:Y:S02]  /*fa00*/  HADD2.F32 R10, -RZ, R27.H1_H1 ;  /* 0x3000001bff0a7230 */ /* 0x000fe40000004100 */
[-C--:B------:R-:W-:Y:S01]  /*fa10*/  FMUL.FTZ R5, R46, R42.reuse ;  /* 0x0000002a2e057220 */ /* 0x080fe20000410000 */
[----:B------:R-:W-:Y:S02]  /*fa20*/  HADD2.F32 R31, -RZ, R28.H1_H1 ;  /* 0x3000001cff1f7230 */ /* 0x000fe40000004100 */
[----:B------:R-:W-:Y:S01]  /*fa30*/  FMUL.FTZ R4, R37, R11 ;  /* 0x0000000b25047220 */ /* 0x000fe20000410000 */
[--C-:B------:R-:W-:Y:S02]  /*fa40*/  HADD2.F32 R38, -RZ, R7.reuse.H0_H0 ;  /* 0x20000007ff267230 */ /* 0x100fe40000004100 */
[----:B------:R-:W-:Y:S01]  /*fa50*/  FMUL.FTZ R27, R10, R42 ;  /* 0x0000002a0a1b7220 */ /* 0x000fe20000410000 */
[----:B------:R-:W-:-:S02]  /*fa60*/  HADD2.F32 R7, -RZ, R7.H1_H1 ;  /* 0x30000007ff077230 */ /* 0x000fc40000004100 */
[C---:B------:R-:W-:Y:S01]  /*fa70*/  FMUL.FTZ R6, R31.reuse, R11 ;  /* 0x0000000b1f067220 */ /* 0x040fe20000410000 */
[-C--:B------:R-:W-:Y:S01]  /*fa80*/  FFMA.FTZ R11, R10, R38.reuse, -R5 ;  /* 0x000000260a0b7223 */ /* 0x080fe20000010805 */
[----:B------:R-:W-:Y:S01]  /*fa90*/  FFMA.FTZ R27, R46, R38, R27 ;  /* 0x000000262e1b7223 */ /* 0x000fe2000001001b */
[-C--:B------:R-:W-:Y:S01]  /*faa0*/  FFMA.FTZ R28, R31, R7.reuse, -R4 ;  /* 0x000000071f1c7223 */ /* 0x080fe20000010804 */
[----:B------:R-:W-:Y:S01]  /*fab0*/  FFMA.FTZ R32, R37, R7, R6 ;  /* 0x0000000725207223 */ /* 0x000fe20000010006 */
[----:B------:R-:W-:Y:S02]  /*fac0*/  F2FP.F16.F32.PACK_AB R4, R8, R43 ;  /* 0x0000002b0804723e */ /* 0x000fe400000000ff */
[----:B------:R-:W-:Y:S02]  /*fad0*/  F2FP.F16.F32.PACK_AB R5, R9, R34 ;  /* 0x000000220905723e */ /* 0x000fe400000000ff */
[----:B------:R-:W-:Y:S02]  /*fae0*/  F2FP.F16.F32.PACK_AB R6, R29, R26 ;  /* 0x0000001a1d06723e */ /* 0x000fe400000000ff */
[----:B------:R-:W-:-:S02]  /*faf0*/  F2FP.F16.F32.PACK_AB R7, R28, R11 ;  /* 0x0000000b1c07723e */ /* 0x000fc400000000ff */
[----:B------:R-:W-:Y:S02]  /*fb00*/  F2FP.F16.F32.PACK_AB R8, R30, R39 ;  /* 0x000000271e08723e */ /* 0x000fe400000000ff */
[----:B------:R-:W-:Y:S01]  /*fb10*/  F2FP.F16.F32.PACK_AB R9, R25, R40 ;  /* 0x000000281909723e */ /* 0x000fe200000000ff */
[----:B------:R1:W-:Y:S01]  /*fb20*/  STS.128 [R226], R4 ;  /* 0x00000004e2007388 */ /* 0x0003e20000000c00 */
[----:B------:R-:W-:Y:S02]  /*fb30*/  F2FP.F16.F32.PACK_AB R10, R35, R44 ;  /* 0x0000002c230a723e */ /* 0x000fe400000000ff */
[----:B------:R-:W-:-:S05]  /*fb40*/  F2FP.F16.F32.PACK_AB R11, R32, R27 ;  /* 0x0000001b200b723e */ /* 0x000fca00000000ff */
[----:B------:R1:W-:Y:S02]  /*fb50*/  STS.128 [R33+0x10400], R8 ;  /* 0x0104000821007388 */ /* 0x0003e40000000c00 */
.L_x_775:
[----:B------:R-:W-:Y:S05]  /*fb60*/  BSYNC B1 ;  /* 0x0000000000017941 */ /* 0x000fea0003800000 */
.L_x_774:
[----:B------:R-:W-:Y:S05]  /*fb70*/  @P2 BRA `(.L_x_750) ;  /* 0x0000000400582947 */ /* 0x000fea0003800000 */
[----:B------:R-:W-:Y:S01]  /*fb80*/  LEA.HI R24, R24, R212, RZ, 0x1d ;  /* 0x000000d418187211 */ /* 0x000fe200078fe8ff */
[----:B01----:R-:W-:Y:S02]  /*fb90*/  HADD2.F32 R33, -RZ, R0.H0_H0 ;  /* 0x20000000ff217230 */ /* 0x003fe40000004100 */
[--C-:B------:R-:W-:Y:S01]  /*fba0*/  HADD2.F32 R35, -RZ, R14.reuse.H0_H0 ;  /* 0x2000000eff237230 */ /* 0x100fe20000004100 */
        /* <DEDUP_REMOVED lines=10> */
[----:B------:R-:W-:Y:S01]  /*fc50*/  HADD2.F32 R37, -RZ, R15.H1_H1 ;  /* 0x3000000fff257230 */ /* 0x000fe20000004100 */
[----:B------:R-:W0:Y:S01]  /*fc60*/  LDS.128 R4, [R225] ;  /* 0x00000000e1047984 */ /* 0x000e220000000c00 */
[----:B------:R-:W-:Y:S01]  /*fc70*/  HADD2.F32 R3, -RZ, R3.H1_H1 ;  /* 0x30000003ff037230 */ /* 0x000fe20000004100 */
[----:B------:R-:W-:Y:S01]  /*fc80*/  LOP3.LUT R9, R24, 0x7fffe000, RZ, 0xc0, !PT ;  /* 0x7fffe00018097812 */ /* 0x000fe200078ec0ff */
[--C-:B------:R-:W-:Y:S02]  /*fc90*/  HADD2.F32 R39, -RZ, R20.reuse.H0_H0 ;  /* 0x20000014ff277230 */ /* 0x100fe40000004100 */
[----:B------:R-:W-:Y:S01]  /*fca0*/  HADD2.F32 R20, -RZ, R20.H1_H1 ;  /* 0x30000014ff147230 */ /* 0x000fe20000004100 */
        /* <DEDUP_REMOVED lines=9> */
[--C-:B------:R-:W-:Y:S02]  /*fd40*/  HADD2.F32 R28, -RZ, R7.reuse.H0_H0 ;  /* 0x20000007ff1c7230 */ /* 0x100fe40000004100 */
[----:B------:R-:W-:Y:S02]  /*fd50*/  HADD2.F32 R7, -RZ, R7.H1_H1 ;  /* 0x30000007ff077230 */ /* 0x000fe40000004100 */
[--C-:B-1----:R-:W-:Y:S02]  /*fd60*/  HADD2.F32 R29, -RZ, R8.reuse.H0_H0 ;  /* 0x20000008ff1d7230 */ /* 0x102fe40000004100 */
[----:B------:R-:W-:Y:S02]  /*fd70*/  HADD2.F32 R8, -RZ, R8.H1_H1 ;  /* 0x30000008ff087230 */ /* 0x000fe40000004100 */
[--C-:B------:R-:W-:Y:S02]  /*fd80*/  HADD2.F32 R30, -RZ, R9.reuse.H0_H0 ;  /* 0x20000009ff1e7230 */ /* 0x100fe40000004100 */
[-C--:B------:R-:W-:Y:S01]  /*fd90*/  FMUL.FTZ R34, R35, R29.reuse ;  /* 0x0000001d23227220 */ /* 0x080fe20000410000 */
[----:B------:R-:W-:Y:S01]  /*fda0*/  FMUL.FTZ R38, R33, R29 ;  /* 0x0000001d21267220 */ /* 0x000fe20000410000 */
[----:B------:R-:W-:-:S02]  /*fdb0*/  HADD2.F32 R9, -RZ, R9.H1_H1 ;  /* 0x30000009ff097230 */ /* 0x000fc40000004100 */
[-C--:B------:R-:W-:Y:S01]  /*fdc0*/  FMUL.FTZ R29, R42, R8.reuse ;  /* 0x000000082a1d7220 */ /* 0x080fe20000410000 */
[-C--:B------:R-:W-:Y:S01]  /*fdd0*/  FFMA.FTZ R34, R33, R25.reuse, -R34 ;  /* 0x0000001921227223 */ /* 0x080fe20000010822 */
[----:B------:R-:W-:Y:S01]  /*fde0*/  FFMA.FTZ R38, R35, R25, R38 ;  /* 0x0000001923267223 */ /* 0x000fe20000010026 */
[----:B------:R-:W-:Y:S01]  /*fdf0*/  FMUL.FTZ R25, R40, R8 ;  /* 0x0000000828197220 */ /* 0x000fe20000410000 */
[-C--:B------:R-:W-:Y:S01]  /*fe00*/  FMUL.FTZ R33, R14, R30.reuse ;  /* 0x0000001e0e217220 */ /* 0x080fe20000410000 */
[----:B------:R-:W-:Y:S02]  /*fe10*/  HADD2.F32 R31, -RZ, R10.H0_H0 ;  /* 0x2000000aff1f7230 */ /* 0x000fe40000004100 */
[----:B------:R-:W-:Y:S01]  /*fe20*/  FMUL.FTZ R15, R0, R30 ;  /* 0x0000001e000f7220 */ /* 0x000fe20000410000 */
[----:B------:R-:W-:Y:S02]  /*fe30*/  HADD2.F32 R35, -RZ, R12.H0_H0 ;  /* 0x2000000cff237230 */ /* 0x000fe40000004100 */
[-C--:B------:R-:W-:Y:S01]  /*fe40*/  FFMA.FTZ R29, R40, R4.reuse, -R29 ;  /* 0x00000004281d7223 */ /* 0x080fe2000001081d */
[----:B------:R-:W-:Y:S01]  /*fe50*/  FFMA.FTZ R25, R42, R4, R25 ;  /* 0x000000042a197223 */ /* 0x000fe20000010019 */
[----:B------:R-:W-:Y:S01]  /*fe60*/  FFMA.FTZ R33, R0, R26, -R33 ;  /* 0x0000001a00217223 */ /* 0x000fe20000010821 */
[----:B------:R-:W-:-:S02]  /*fe70*/  HADD2.F32 R10, -RZ, R10.H1_H1 ;  /* 0x3000000aff0a7230 */ /* 0x000fc40000004100 */
[----:B------:R-:W-:Y:S01]  /*fe80*/  FFMA.FTZ R15, R14, R26, R15 ;  /* 0x0000001a0e0f7223 */ /* 0x000fe2000001000f */
[-C--:B------:R-:W-:Y:S01]  /*fe90*/  FMUL.FTZ R0, R37, R9.reuse ;  /* 0x0000000925007220 */ /* 0x080fe20000410000 */
[----:B------:R-:W-:Y:S01]  /*fea0*/  FMUL.FTZ R4, R3, R9 ;  /* 0x0000000903047220 */ /* 0x000fe20000410000 */
[----:B------:R-:W-:Y:S02]  /*feb0*/  HADD2.F32 R40, -RZ, R21.H0_H0 ;  /* 0x20000015ff287230 */ /* 0x000fe40000004100 */
[-C--:B------:R-:W-:Y:S01]  /*fec0*/  FMUL.FTZ R8, R39, R31.reuse ;  /* 0x0000001f27087220 */ /* 0x080fe20000410000 */
[----:B------:R-:W-:Y:S01]  /*fed0*/  FMUL.FTZ R26, R35, R31 ;  /* 0x0000001f231a7220 */ /* 0x000fe20000410000 */
[----:B------:R-:W-:Y:S02]  /*fee0*/  HADD2.F32 R30, -RZ, R13.H0_H0 ;  /* 0x2000000dff1e7230 */ /* 0x000fe40000004100 */
[-C--:B------:R-:W-:Y:S01]  /*fef0*/  FFMA.FTZ R0, R3, R5.reuse, -R0 ;  /* 0x0000000503007223 */ /* 0x080fe20000010800 */
[----:B------:R-:W-:Y:S01]  /*ff00*/  FFMA.FTZ R14, R37, R5, R4 ;  /* 0x00000005250e7223 */ /* 0x000fe20000010004 */
[----:B------:R-:W-:-:S02]  /*ff10*/  HADD2.F32 R32, -RZ, R11.H0_H0 ;  /* 0x2000000bff207230 */ /* 0x000fc40000004100 */
[-C--:B------:R-:W-:Y:S01]  /*ff20*/  FMUL.FTZ R5, R40, R10.reuse ;  /* 0x0000000a28057220 */ /* 0x080fe20000410000 */
[-C--:B------:R-:W-:Y:S01]  /*ff30*/  FFMA.FTZ R3, R35, R27.reuse, -R8 ;  /* 0x0000001b23037223 */ /* 0x080fe20000010808 */
[----:B------:R-:W-:Y:S01]  /*ff40*/  FFMA.FTZ R26, R39, R27, R26 ;  /* 0x0000001b271a7223 */ /* 0x000fe2000001001a */
[----:B------:R-:W-:Y:S02]  /*ff50*/  HADD2.F32 R11, -RZ, R11.H1_H1 ;  /* 0x3000000bff0b7230 */ /* 0x000fe40000004100 */
[C---:B------:R-:W-:Y:S01]  /*ff60*/  FMUL.FTZ R9, R30.reuse, R10 ;  /* 0x0000000a1e097220 */ /* 0x040fe20000410000 */
[----:B------:R-:W-:Y:S02]  /*ff70*/  HADD2.F32 R27, -RZ, R21.H1_H1 ;  /* 0x30000015ff1b7230 */ /* 0x000fe40000004100 */
[----:B------:R-:W-:Y:S01]  /*ff80*/  FFMA.FTZ R10, R30, R6, -R5 ;  /* 0x000000061e0a7223 */ /* 0x000fe20000010805 */
[----:B------:R-:W-:Y:S02]  /*ff90*/  HADD2.F32 R12, -RZ, R12.H1_H1 ;  /* 0x3000000cff0c7230 */ /* 0x000fe40000004100 */
[----:B------:R-:W-:Y:S01]  /*ffa0*/  FMUL.FTZ R5, R20, R32 ;  /* 0x0000002014057220 */ /* 0x000fe20000410000 */
[----:B------:R-:W-:-:S02]  /*ffb0*/  HADD2.F32 R21, -RZ, R13.H1_H1 ;  /* 0x3000000dff157230 */ /* 0x000fc40000004100 */
[----:B------:R-:W-:Y:S01]  /*ffc0*/  FFMA.FTZ R13, R40, R6, R9 ;  /* 0x00000006280d7223 */ /* 0x000fe20000010009 */
[-C--:B------:R-:W-:Y:S01]  /*ffd0*/  FMUL.FTZ R4, R27, R11.reuse ;  /* 0x0000000b1b047220 */ /* 0x080fe20000410000 */
[C---:B------:R-:W-:Y:S01]  /*ffe0*/  FMUL.FTZ R9, R12.reuse, R32 ;  /* 0x000000200c097220 */ /* 0x040fe20000410000 */
[----:B------:R-:W-:Y:S01]  /*fff0*/  F2FP.F16.F32.PACK_AB R8, R25, R38 ;  /* 0x000000261908723e */ /* 0x000fe200000000ff */
[C---:B------:R-:W-:Y:S01]  /*10000*/  FMUL.FTZ R6, R21.reuse, R11 ;  /* 0x0000000b15067220 */ /* 0x040fe20000410000 */
[-C--:B------:R-:W-:Y:S01]  /*10010*/  FFMA.FTZ R11, R12, R28.reuse, -R5 ;  /* 0x0000001c0c0b7223 */ /* 0x080fe20000010805 */
[-C--:B------:R-:W-:Y:S01]  /*10020*/  FFMA.FTZ R12, R21, R7.reuse, -R4 ;  /* 0x00000007150c7223 */ /* 0x080fe20000010804 */
[----:B------:R-:W-:Y:S01]  /*10030*/  FFMA.FTZ R28, R20, R28, R9 ;  /* 0x0000001c141c7223 */ /* 0x000fe20000010009 */
        /* <DEDUP_REMOVED lines=8> */
[----:B------:R-:W-:-:S05]  /*100c0*/  F2FP.F16.F32.PACK_AB R11, R21, R28 ;  /* 0x0000001c150b723e */ /* 0x000fca00000000ff */
[----:B------:R0:W-:Y:S02]  /*100d0*/  STS.128 [R24+0x10400], R8 ;  /* 0x0104000818007388 */ /* 0x0001e40000000c00 */
.L_x_750:
[----:B------:R-:W-:Y:S05]  /*100e0*/  BSYNC B0 ;  /* 0x0000000000007941 */ /* 0x000fea0003800000 */
.L_x_731:
[----:B------:R-:W-:Y:S01]  /*100f0*/  @!PT LDS RZ, [RZ] ;  /* 0x00000000fffff984 */ /* 0x000fe20000000800 */
[----:B------:R-:W-:Y:S01]  /*10100*/  @!PT LDS RZ, [RZ] ;  /* 0x00000000fffff984 */ /* 0x000fe20000000800 */
[----:B------:R-:W-:Y:S01]  /*10110*/  @!PT LDS RZ, [RZ] ;  /* 0x00000000fffff984 */ /* 0x000fe20000000800 */
[----:B------:R-:W-:Y:S01]  /*10120*/  @!PT LDS RZ, [RZ] ;  /* 0x00000000fffff984 */ /* 0x000fe20000000800 */
[----:B------:R5:W-:Y:S06]  /*10130*/  MEMBAR.ALL.CTA ;  /* 0x0000000000007992 */ /* 0x000bec0000008000 */
[----:B-----5:R-:W5:Y:S01]  /*10140*/  FENCE.VIEW.ASYNC.S ;  /* 0x00000000000073c6 */ /* 0x020f620000000000 */
[----:B------:R-:W-:Y:S05]  /*10150*/  WARPSYNC.ALL ;  /* 0x0000000000007948 */ /* 0x000fea0003800000 */
[----:B-----5:R-:W-:Y:S06]  /*10160*/  BAR.SYNC.DEFER_BLOCKING 0xd, 0x100 ;  /* 0x0344000000007b1d */ /* 0x020fec0000010000 */
.L_x_729:
[----:B------:R-:W-:-:S04]  /*10170*/  MOV R0, UR37 ;  /* 0x0000002500007c02 */ /* 0x000fc80008000f00 */
[----:B------:R-:W-:-:S13]  /*10180*/  ISETP.NE.AND P0, PT, R0, 0x3, PT ;  /* 0x000000030000780c */ /* 0x000fda0003f05270 */
[----:B------:R-:W-:Y:S05]  /*10190*/  @!P0 BRA `(.L_x_776) ;  /* 0x0000000000048947 */ /* 0x000fea0003800000 */
[----:B------:R-:W-:Y:S01]  /*101a0*/  BPT.TRAP 0x1 ;  /* 0x000000040000795c */ /* 0x000fe20000300000 */
.L_x_776:
[----:B------:R-:W-:Y:S01]  /*101b0*/  IMAD R0, R194, 0x8, R2 ;  /* 0x00000008c2007824 */ /* 0x000fe200078e0202 */
[----:B01----:R-:W-:-:S04]  /*101c0*/  SHF.L.U32 R3, R196, 0x1f, RZ ;  /* 0x0000001fc4037819 */ /* 0x003fc800000006ff */
[----:B------:R0:W1:Y:S01]  /*101d0*/  SYNCS.PHASECHK.TRANS64.TRYWAIT P2, [R0+URZ+0x34830], R3 ;  /* 0x03483003000075a7 */ /* 0x000062000804017f */
[----:B------:R-:W-:Y:S05]  /*101e0*/  @!P0 BRA `(.L_x_777) ;  /* 0x0000000000048947 */ /* 0x000fea0003800000 */
[----:B------:R-:W-:Y:S01]  /*101f0*/  BPT.TRAP 0x1 ;  /* 0x000000040000795c */ /* 0x000fe20000300000 */
.L_x_777:
[----:B--234-:R-:W2:Y:S01]  /*10200*/  S2R R4, SR_TID.X ;  /* 0x0000000000047919 */ /* 0x01cea20000002100 */
[----:B------:R-:W-:Y:S01]  /*10210*/  IMAD.MOV.U32 R151, RZ, RZ, RZ ;  /* 0x000000ffff977224 */ /* 0x000fe200078e00ff */
[----:B--2---:R-:W-:-:S04]  /*10220*/  LOP3.LUT R4, R4, 0x7f, RZ, 0xc0, !PT ;  /* 0x0000007f04047812 */ /* 0x004fc800078ec0ff */
[----:B------:R-:W-:Y:S01]  /*10230*/  ISETP.NE.AND P1, PT, R4, RZ, PT ;  /* 0x000000ff0400720c */ /* 0x000fe20003f25270 */
[----:B-1----:R-:W-:-:S12]  /*10240*/  @P2 BRA `(.L_x_778) ;  /* 0x0000000000082947 */ /* 0x002fd80003800000 */
[----:B------:R-:W1:Y:S02]  /*10250*/  SYNCS.PHASECHK.TRANS64.TRYWAIT P2, [R0+URZ+0x34830], R3 ;  /* 0x03483003000075a7 */ /* 0x000e64000804017f */
[----:B-1----:R-:W-:Y:S05]  /*10260*/  @!P2 BRA `(.L_x_779) ;  /* 0x000001080028a947 */ /* 0x002fea0003800000 */
.L_x_778:
[----:B------:R-:W-:Y:S05]  /*10270*/  WARPSYNC.ALL ;  /* 0x0000000000007948 */ /* 0x000fea0003800000 */
[----:B01----:R-:W-:Y:S01]  /*10280*/  IADD3 R3, R2, 0x1c400, RZ ;  /* 0x0001c40002037810 */ /* 0x003fe20007ffe0ff */
[----:B------:R-:W-:Y:S01]  /*10290*/  IMAD.MOV.U32 R7, RZ, RZ, 0x40000040 ;  /* 0x40000040ff077424 */ /* 0x000fe200078e00ff */
[----:B------:R-:W-:Y:S01]  /*102a0*/  R2UR UR4, R36 ;  /* 0x00000000240472ca */ /* 0x000fe200000e0000 */
[----:B------:R-:W-:Y:S01]  /*102b0*/  UMOV UR9, 0x40000040 ;  /* 0x4000004000097882 */ /* 0x000fe20000000000 */
[----:B------:R-:W-:Y:S01]  /*102c0*/  SHF.R.U32.HI R3, RZ, 0x4, R3 ;  /* 0x00000004ff037819 */ /* 0x000fe20000011603 */
[----:B------:R-:W-:Y:S01]  /*102d0*/  WARPGROUP.ARRIVE ;  /* 0x00000000000079c5 */ /* 0x000fe20000000000 */
[----:B------:R-:W-:Y:S01]  /*102e0*/  R2UR UR11, R7 ;  /* 0x00000000070b72ca */ /* 0x000fe200000e0000 */
[----:B------:R-:W-:Y:S01]  /*102f0*/  IMAD.MOV.U32 R9, RZ, RZ, 0x40000040 ;  /* 0x40000040ff097424 */ /* 0x000fe200078e00ff */
[----:B------:R-:W-:Y:S01]  /*10300*/  LOP3.LUT R3, R3, 0x3fff, RZ, 0xc0, !PT ;  /* 0x00003fff03037812 */ /* 0x000fe200078ec0ff */
[----:B------:R-:W-:Y:S01]  /*10310*/  UMOV UR57, 0x40000040 ;  /* 0x4000004000397882 */ /* 0x000fe20000000000 */
[----:B------:R-:W-:Y:S01]  /*10320*/  MOV R11, UR9 ;  /* 0x00000009000b7c02 */ /* 0x000fe20008000f00 */
[----:B------:R-:W-:Y:S01]  /*10330*/  UMOV UR45, 0x40000040 ;  /* 0x40000040002d7882 */ /* 0x000fe20000000000 */
[----:B------:R-:W-:Y:S01]  /*10340*/  LOP3.LUT R5, R3, 0x10000, RZ, 0xfc, !PT ;  /* 0x0001000003057812 */ /* 0x000fe200078efcff */
[----:B------:R-:W-:Y:S01]  /*10350*/  UMOV UR49, 0x40000040 ;  /* 0x4000004000317882 */ /* 0x000fe20000000000 */
[----:B------:R-:W-:Y:S01]  /*10360*/  UMOV UR53, 0x40000040 ;  /* 0x4000004000357882 */ /* 0x000fe20000000000 */
[----:B------:R-:W-:Y:S01]  /*10370*/  ULOP3.LUT UR4, UR4, 0x10000, URZ, 0xfc, !UPT ;  /* 0x0001000004047892 */ /* 0x000fe2000f8efc3f */
[----:B------:R-:W-:Y:S01]  /*10380*/  IMAD.MOV.U32 R7, RZ, RZ, 0x40000040 ;  /* 0x40000040ff077424 */ /* 0x000fe200078e00ff */
[----:B------:R-:W-:Y:S01]  /*10390*/  P2R R89, PR, RZ, 0x1 ;  /* 0x00000001ff597803 */ /* 0x000fe20000000000 */
[----:B------:R-:W-:Y:S01]  /*103a0*/  IMAD R6, R194, 0xc00, R5 ;  /* 0x00000c00c2067824 */ /* 0x000fe200078e0205 */
[----:B------:R-:W-:Y:S01]  /*103b0*/  UIADD3 UR5, UR4, 0x2, URZ ;  /* 0x0000000204057890 */ /* 0x000fe2000fffe03f */
[----:B------:R-:W-:Y:S01]  /*103c0*/  IMAD.IADD R21, R233, 0x1, R150 ;  /* 0x00000001e9157824 */ /* 0x000fe200078e0296 */
[----:B------:R-:W-:Y:S01]  /*103d0*/  UIADD3 UR56, UR4, 0x406, URZ ;  /* 0x0000040604387890 */ /* 0x000fe2000fffe03f */
[C---:B------:R-:W-:Y:S01]  /*103e0*/  VIADD R8, R6.reuse, 0x2 ;  /* 0x0000000206087836 */ /* 0x040fe20000000000 */
[----:B------:R-:W-:Y:S01]  /*103f0*/  R2UR UR10, R6 ;  /* 0x00000000060a72ca */ /* 0x000fe200000e0000 */
[----:B------:R-:W-:Y:S01]  /*10400*/  UMOV UR8, UR4 ;  /* 0x0000000400087c82 */ /* 0x000fe20008000000 */
[----:B------:R-:W-:Y:S01]  /*10410*/  UIADD3 UR44, UR4, 0x800, URZ ;  /* 0x00000800042c7890 */ /* 0x000fe2000fffe03f */
[----:B------:R-:W-:Y:S01]  /*10420*/  IMAD.U32 R10, RZ, RZ, UR8 ;  /* 0x00000008ff0a7e24 */ /* 0x000fe2000f8e00ff */
[----:B------:R-:W-:Y:S01]  /*10430*/  UIADD3 UR48, UR4, 0x802, URZ ;  /* 0x0000080204307890 */ /* 0x000fe2000fffe03f */
[----:B------:R-:W-:Y:S01]  /*10440*/  IMAD R21, R210, -0x80, R21 ;  /* 0xffffff80d2157824 */ /* 0x000fe200078e0215 */
[----:B------:R-:W-:Y:S01]  /*10450*/  UIADD3 UR52, UR4, 0x804, URZ ;  /* 0x0000080404347890 */ /* 0x000fe2000fffe03f */
[----:B------:R-:W-:Y:S01]  /*10460*/  BSSY B0, `(.L_x_780) ;  /* 0x00005bb000007945 */ /* 0x000fe20003800000 */
[----:B------:R0:W-:Y:S01]  /*10470*/  STL.64 [R1+0x40], R10 ;  /* 0x0000400a01007387 */ /* 0x0001e20000100a00 */
[----:B------:R-:W-:Y:S01]  /*10480*/  ULDC UR36, c[0x0][0x9d8] ;  /* 0x0002760000247ab9 */ /* 0x000fe20000000800 */
[C---:B------:R-:W-:Y:S01]  /*10490*/  ISETP.GT.AND P2, PT, R21.reuse, RZ, PT ;  /* 0x000000ff1500720c */ /* 0x040fe20003f44270 */
[--C-:B------:R-:W-:Y:S01]  /*104a0*/  IMAD.MOV.U32 R149, RZ, RZ, R151.reuse ;  /* 0x000000ffff957224 */ /* 0x100fe200078e0097 */
[----:B------:R-:W-:Y:S01]  /*104b0*/  ISETP.GT.AND P3, PT, R21, 0x1, PT ;  /* 0x000000011500780c */ /* 0x000fe20003f64270 */
[----:B------:R-:W-:Y:S01]  /*104c0*/  HGMMA.64x128x16.F32 R24, gdesc[UR8], RZ, !UPT, gsb0 ;  /* 0x01e00000081879f0 */ /* 0x000fe2000c0008ff */
[----:B------:R-:W-:Y:S01]  /*104d0*/  R2UR UR10, R8 ;  /* 0x00000000080a72ca */ /* 0x000fe200000e0000 */
[----:B------:R-:W-:Y:S01]  /*104e0*/  UMOV UR8, UR5 ;  /* 0x0000000500087c82 */ /* 0x000fe20008000000 */
[----:B------:R-:W-:Y:S01]  /*104f0*/  R2UR UR11, R9 ;  /* 0x00000000090b72ca */ /* 0x000fe200000e0000 */
[----:B------:R-:W-:Y:S01]  /*10500*/  UMOV UR9, 0x40000040 ;  /* 0x4000004000097882 */ /* 0x000fe20000000000 */
[----:B------:R-:W-:Y:S01]  /*10510*/  VIADD R8, R6, 0x4 ;  /* 0x0000000406087836 */ /* 0x000fe20000000000 */
[----:B------:R-:W-:Y:S01]  /*10520*/  MOV R9, 0x40000040 ;  /* 0x4000004000097802 */ /* 0x000fe20000000f00 */
[----:B------:R-:W-:Y:S01]  /*10530*/  UIADD3 UR5, UR4, 0x4, URZ ;  /* 0x0000000404057890 */ /* 0x000fe2000fffe03f */
[----:B0-----:R-:W-:Y:S01]  /*10540*/  MOV R10, UR8 ;  /* 0x00000008000a7c02 */ /* 0x001fe20008000f00 */
[----:B------:R-:W-:Y:S01]  /*10550*/  IMAD.U32 R11, RZ, RZ, UR9 ;  /* 0x00000009ff0b7e24 */ /* 0x000fe2000f8e00ff */
[C---:B------:R-:W-:Y:S01]  /*10560*/  ISETP.GT.AND P5, PT, R21.reuse, 0x9, PT ;  /* 0x000000091500780c */ /* 0x040fe20003fa4270 */
[--C-:B------:R-:W-:Y:S01]  /*10570*/  IMAD.MOV.U32 R148, RZ, RZ, R151.reuse ;  /* 0x000000ffff947224 */ /* 0x100fe200078e0097 */
[C---:B------:R-:W-:Y:S01]  /*10580*/  ISETP.GT.AND P6, PT, R21.reuse, 0x8, PT ;  /* 0x000000081500780c */ /* 0x040fe20003fc4270 */
[--C-:B------:R-:W-:Y:S01]  /*10590*/  IMAD.MOV.U32 R146, RZ, RZ, R151.reuse ;  /* 0x000000ffff927224 */ /* 0x100fe200078e0097 */
[----:B------:R0:W-:Y:S01]  /*105a0*/  STL.64 [R1+0x38], R10 ;  /* 0x0000380a01007387 */ /* 0x0001e20000100a00 */
[----:B------:R-:W-:Y:S01]  /*105b0*/  ISETP.GT.AND P4, PT, R21, 0x10, PT ;  /* 0x000000101500780c */ /* 0x000fe20003f84270 */
[--C-:B------:R-:W-:Y:S01]  /*105c0*/  IMAD.MOV.U32 R145, RZ, RZ, R151.reuse ;  /* 0x000000ffff917224 */ /* 0x100fe200078e0097 */
[-C--:B------:R-:W-:Y:S01]  /*105d0*/  MOV R147, R151.reuse ;  /* 0x0000009700937202 */ /* 0x080fe20000000f00 */
[--C-:B------:R-:W-:Y:S01]  /*105e0*/  IMAD.MOV.U32 R143, RZ, RZ, R151.reuse ;  /* 0x000000ffff8f7224 */ /* 0x100fe200078e0097 */
[-C--:B-----5:R-:W-:Y:S01]  /*105f0*/  MOV R144, R151.reuse ;  /* 0x0000009700907202 */ /* 0x0a0fe20000000f00 */
        /* <DEDUP_REMOVED lines=32> */
[----:B------:R-:W-:Y:S01]  /*10800*/  IMAD.MOV.U32 R91, RZ, RZ, R151 ;  /* 0x000000ffff5b7224 */ /* 0x000fe200078e0097 */
[----:B------:R-:W-:Y:S02]  /*10810*/  WARPGROUP.DEPBAR.LE gsb0, 0x0 ;  /* 0x00008000000079c5 */ /* 0x000fe40000010000 */
[----:B------:R-:W-:-:S06]  /*10820*/  WARPGROUP.ARRIVE ;  /* 0x00000000000079c5 */ /* 0x000fcc0000000000 */
[----:B------:R-:W-:Y:S01]  /*10830*/  HGMMA.64x128x16.F32 R24, gdesc[UR8], R24, gsb0 ;  /* 0x01e00000081879f0 */ /* 0x000fe20008000818 */
[----:B------:R-:W-:Y:S01]  /*10840*/  R2UR UR10, R8 ;  /* 0x00000000080a72ca */ /* 0x000fe200000e0000 */
[----:B------:R-:W-:Y:S01]  /*10850*/  UMOV UR8, UR5 ;  /* 0x0000000500087c82 */ /* 0x000fe20008000000 */
[----:B------:R-:W-:Y:S01]  /*10860*/  R2UR UR11, R9 ;  /* 0x00000000090b72ca */ /* 0x000fe200000e0000 */
[----:B------:R-:W-:Y:S01]  /*10870*/  UMOV UR9, 0x40000040 ;  /* 0x4000004000097882 */ /* 0x000fe20000000000 */
[----:B------:R-:W-:Y:S01]  /*10880*/  IMAD.MOV.U32 R9, RZ, RZ, 0x40000040 ;  /* 0x40000040ff097424 */ /* 0x000fe200078e00ff */
[----:B------:R-:W-:Y:S01]  /*10890*/  IADD3 R8, R6, 0x6, RZ ;  /* 0x0000000606087810 */ /* 0x000fe20007ffe0ff */
[----:B------:R-:W-:Y:S01]  /*108a0*/  UIADD3 UR5, UR4, 0x6, URZ ;  /* 0x0000000604057890 */ /* 0x000fe2000fffe03f */
[----:B0-----:R-:W-:Y:S02]  /*108b0*/  IMAD.U32 R10, RZ, RZ, UR8 ;  /* 0x00000008ff0a7e24 */ /* 0x001fe4000f8e00ff */
[----:B------:R-:W-:-:S05]  /*108c0*/  IMAD.U32 R11, RZ, RZ, UR9 ;  /* 0x00000009ff0b7e24 */ /* 0x000fca000f8e00ff */
[----:B------:R0:W-:Y:S01]  /*108d0*/  STL.64 [R1+0x30], R10 ;  /* 0x0000300a01007387 */ /* 0x0001e20000100a00 */
[----:B------:R-:W-:Y:S02]  /*108e0*/  WARPGROUP.DEPBAR.LE gsb0, 0x0 ;  /* 0x00008000000079c5 */ /* 0x000fe40000010000 */
[----:B------:R-:W-:-:S06]  /*108f0*/  WARPGROUP.ARRIVE ;  /* 0x00000000000079c5 */ /* 0x000fcc0000000000 */
[----:B------:R-:W-:Y:S01]  /*10900*/  HGMMA.64x128x16.F32 R24, gdesc[UR8], R24, gsb0 ;  /* 0x01e00000081879f0 */ /* 0x000fe20008000818 */
[----:B------:R-:W-:Y:S01]  /*10910*/  R2UR UR10, R8 ;  /* 0x00000000080a72ca */ /* 0x000fe200000e0000 */
[----:B------:R-:W-:Y:S01]  /*10920*/  UMOV UR8, UR5 ;  /* 0x0000000500087c82 */ /* 0x000fe20008000000 */
[----:B------:R-:W-:Y:S01]  /*10930*/  R2UR UR11, R9 ;  /* 0x00000000090b72ca */ /* 0x000fe200000e0000 */
[----:B------:R-:W-:Y:S01]  /*10940*/  UMOV UR9, 0x40000040 ;  /* 0x4000004000097882 */ /* 0x000fe20000000000 */
[----:B------:R-:W-:Y:S01]  /*10950*/  VIADD R8, R6, 0x400 ;  /* 0x0000040006087836 */ /* 0x000fe20000000000 */
[----:B------:R-:W-:Y:S01]  /*10960*/  UIADD3 UR5, UR4, 0x400, URZ ;  /* 0x0000040004057890 */ /* 0x000fe2000fffe03f */
[----:B------:R-:W-:Y:S01]  /*10970*/  IMAD.MOV.U32 R9, RZ, RZ, 0x40000040 ;  /* 0x40000040ff097424 */ /* 0x000fe200078e00ff */
[----:B0-----:R-:W-:Y:S01]  /*10980*/  MOV R11, UR9 ;  /* 0x00000009000b7c02 */ /* 0x001fe20008000f00 */
        /* <DEDUP_REMOVED lines=25> */
[----:B0-----:R-:W-:Y:S01]  /*10b20*/  IMAD.U32 R10, RZ, RZ, UR8 ;  /* 0x00000008ff0a7e24 */ /* 0x001fe2000f8e00ff */
[----:B------:R-:W-:Y:S01]  /*10b30*/  UIADD3 UR4, UR4, 0x806, URZ ;  /* 0x0000080604047890 */ /* 0x000fe2000fffe03f */
        /* <DEDUP_REMOVED lines=10> */
[----:B0-----:R-:W-:Y:S01]  /*10be0*/  MOV R11, UR9 ;  /* 0x00000009000b7c02 */ /* 0x001fe20008000f00 */
[----:B------:R-:W-:Y:S01]  /*10bf0*/  IMAD.MOV.U32 R9, RZ, RZ, 0x40000040 ;  /* 0x40000040ff097424 */ /* 0x000fe200078e00ff */
[----:B------:R-:W-:Y:S01]  /*10c00*/  ULDC UR5, c[0x0][0x988] ;  /* 0x0002620000057ab9 */ /* 0x000fe20000000800 */
[----:B------:R-:W-:Y:S01]  /*10c10*/  IMAD.U32 R10, RZ, RZ, UR8 ;  /* 0x00000008ff0a7e24 */ /* 0x000fe2000f8e00ff */
[----:B------:R-:W-:-:S02]  /*10c20*/  R2UR UR58, R8 ;  /* 0x00000000083a72ca */ /* 0x000fc400000e0000 */
[----:B------:R-:W-:Y:S01]  /*10c30*/  R2UR UR59, R9 ;  /* 0x00000000093b72ca */ /* 0x000fe200000e0000 */
[----:B------:R-:W-:Y:S01]  /*10c40*/  IMAD.MOV.U32 R9, RZ, RZ, 0x40000040 ;  /* 0x40000040ff097424 */ /* 0x000fe200078e00ff */
[----:B------:R-:W-:Y:S01]  /*10c50*/  IADD3 R8, R6, 0x800, RZ ;  /* 0x0000080006087810 */ /* 0x000fe20007ffe0ff */
[----:B------:R-:W-:Y:S03]  /*10c60*/  STL.64 [R1+0x8], R10 ;  /* 0x0000080a01007387 */ /* 0x000fe60000100a00 */
[----:B------:R-:W-:Y:S01]  /*10c70*/  R2UR UR46, R8 ;  /* 0x00000000082e72ca */ /* 0x000fe200000e0000 */
[----:B------:R-:W-:Y:S01]  /*10c80*/  VIADD R8, R6, 0x802 ;  /* 0x0000080206087836 */ /* 0x000fe20000000000 */
[----:B------:R-:W-:Y:S02]  /*10c90*/  R2UR UR47, R9 ;  /* 0x00000000092f72ca */ /* 0x000fe400000e0000 */
[----:B------:R-:W-:-:S02]  /*10ca0*/  MOV R9, 0x40000040 ;  /* 0x4000004000097802 */ /* 0x000fc40000000f00 */
[----:B------:R-:W-:Y:S01]  /*10cb0*/  R2UR UR50, R8 ;  /* 0x00000000083272ca */ /* 0x000fe200000e0000 */
[C---:B------:R-:W-:Y:S01]  /*10cc0*/  VIADD R8, R6.reuse, 0x804 ;  /* 0x0000080406087836 */ /* 0x040fe20000000000 */
[----:B------:R-:W-:Y:S01]  /*10cd0*/  R2UR UR51, R9 ;  /* 0x00000000093372ca */ /* 0x000fe200000e0000 */
[----:B------:R-:W-:Y:S01]  /*10ce0*/  IMAD.MOV.U32 R9, RZ, RZ, 0x40000040 ;  /* 0x40000040ff097424 */ /* 0x000fe200078e00ff */
[----:B------:R-:W-:Y:S02]  /*10cf0*/  IADD3 R6, R6, 0x806, RZ ;  /* 0x0000080606067810 */ /* 0x000fe40007ffe0ff */
[----:B------:R-:W-:Y:S02]  /*10d00*/  R2UR UR54, R8 ;  /* 0x00000000083672ca */ /* 0x000fe400000e0000 */
[----:B------:R-:W-:Y:S01]  /*10d10*/  R2UR UR55, R9 ;  /* 0x00000000093772ca */ /* 0x000fe200000e0000 */
[----:B------:R-:W-:Y:S02]  /*10d20*/  WARPGROUP.DEPBAR.LE gsb0, 0x0 ;  /* 0x00008000000079c5 */ /* 0x000fe40000010000 */
[----:B------:R-:W-:-:S06]  /*10d30*/  WARPGROUP.ARRIVE ;  /* 0x00000000000079c5 */ /* 0x000fcc0000000000 */
[----:B------:R-:W-:Y:S01]  /*10d40*/  HGMMA.64x128x16.F32 R24, gdesc[UR8], R24, gsb0 ;  /* 0x01e00000081879f0 */ /* 0x000fe20008000818 */
[----:B------:R-:W-:Y:S01]  /*10d50*/  R2UR UR10, R6 ;  /* 0x00000000060a72ca */ /* 0x000fe200000e0000 */
[----:B------:R-:W-:Y:S01]  /*10d60*/  UMOV UR8, UR4 ;  /* 0x0000000400087c82 */ /* 0x000fe20008000000 */
[----:B------:R-:W-:Y:S01]  /*10d70*/  R2UR UR11, R7 ;  /* 0x00000000070b72ca */ /* 0x000fe200000e0000 */
[----:B------:R-:W-:Y:S01]  /*10d80*/  UMOV UR9, 0x40000040 ;  /* 0x4000004000097882 */ /* 0x000fe20000000000 */
[----:B------:R-:W-:Y:S01]  /*10d90*/  IMAD.U32 R6, RZ, RZ, UR8 ;  /* 0x00000008ff067e24 */ /* 0x000fe2000f8e00ff */
[----:B------:R-:W-:Y:S01]  /*10da0*/  MOV R7, UR9 ;  /* 0x0000000900077c02 */ /* 0x000fe20008000f00 */
[----:B------:R-:W-:-:S04]  /*10db0*/  ULDC UR4, c[0x0][0x9d8] ;  /* 0x0002760000047ab9 */ /* 0x000fc80000000800 */
[----:B------:R0:W-:Y:S01]  /*10dc0*/  STL.64 [R1], R6 ;  /* 0x0000000601007387 */ /* 0x0001e20000100a00 */
[----:B------:R-:W-:Y:S02]  /*10dd0*/  WARPGROUP.DEPBAR.LE gsb0, 0x0 ;  /* 0x00008000000079c5 */ /* 0x000fe40000010000 */
[----:B------:R-:W-:-:S06]  /*10de0*/  WARPGROUP.ARRIVE ;  /* 0x00000000000079c5 */ /* 0x000fcc0000000000 */
[----:B------:R-:W-:Y:S01]  /*10df0*/  HGMMA.64x128x16.F32 R24, gdesc[UR56], R24, gsb0 ;  /* 0x01e00000381879f0 */ /* 0x000fe20008000818 */
[----:B------:R-:W-:Y:S02]  /*10e00*/  ULDC UR58, c[0x0][0x988] ;  /* 0x00026200003a7ab9 */ /* 0x000fe40000000800 */
        /* <DEDUP_REMOVED lines=14> */
[----:B0-----:R-:W-:Y:S01]  /*10ef0*/  FMUL.FTZ R6, R25, UR4 ;  /* 0x0000000419067c20 */ /* 0x001fe20008410000 */
        /* <DEDUP_REMOVED lines=21> */
[----:B0-----:R-:W-:Y:S01]  /*11050*/  FSEL R14, R3, -INF , P2 ;  /* 0xff800000030e7808 */ /* 0x001fe20001000000 */
[----:B------:R-:W-:Y:S01]  /*11060*/  FMUL.FTZ R35, R35, UR4 ;  /* 0x0000000423237c20 */ /* 0x000fe20008410000 */
[----:B------:R-:W-:Y:S01]  /*11070*/  FMUL.FTZ R62, R62, UR4 ;  /* 0x000000043e3e7c20 */ /* 0x000fe20008410000 */
[----:B------:R-:W-:Y:S01]  /*11080*/  FMUL.FTZ R38, R38, UR4 ;  /* 0x0000000426267c20 */ /* 0x000fe20008410000 */
[----:B------:R-:W-:Y:S01]  /*11090*/  FMUL.FTZ R41, R57, UR4 ;  /* 0x0000000439297c20 */ /* 0x000fe20008410000 */
[----:B------:R-:W-:Y:S01]  /*110a0*/  FMUL.FTZ R66, R66, UR4 ;  /* 0x0000000442427c20 */ /* 0x000fe20008410000 */
[----:B------:R-:W-:Y:S01]  /*110b0*/  FMUL.FTZ R29, R45, UR4 ;  /* 0x000000042d1d7c20 */ /* 0x000fe20008410000 */
[----:B------:R-:W-:Y:S01]  /*110c0*/  MUFU.TANH R7, R7 ;  /* 0x0000000700077308 */ /* 0x000fe20000002400 */
[----:B-1----:R-:W-:Y:S01]  /*110d0*/  FSEL R15, R6, -INF , P3 ;  /* 0xff800000060f7808 */ /* 0x002fe20001800000 */
        /* <DEDUP_REMOVED lines=23> */
[----:B0-----:R-:W-:Y:S01]  /*11250*/  FSEL R4, R4, -INF , P2 ;  /* 0xff80000004047808 */ /* 0x001fe20001000000 */
[----:B------:R-:W-:Y:S01]  /*11260*/  FMUL.FTZ R85, R85, UR4 ;  /* 0x0000000455557c20 */ /* 0x000fe20008410000 */
[----:B------:R-:W-:Y:S01]  /*11270*/  ISETP.GT.AND P2, PT, R21, 0x11, PT ;  /* 0x000000111500780c */ /* 0x000fe20003f44270 */
[----:B------:R-:W-:Y:S01]  /*11280*/  FMUL.FTZ R79, R79, UR4 ;  /* 0x000000044f4f7c20 */ /* 0x000fe20008410000 */
[----:B------:R-:W-:Y:S01]  /*11290*/  FMUL.FTZ R82, R82, UR4 ;  /* 0x0000000452527c20 */ /* 0x000fe20008410000 */
[----:B------:R-:W-:Y:S01]  /*112a0*/  FMUL.FTZ R83, R83, UR4 ;  /* 0x0000000453537c20 */ /* 0x000fe20008410000 */
[----:B------:R-:W-:Y:S01]  /*112b0*/  FMUL.FTZ R86, R86, UR4 ;  /* 0x0000000456567c20 */ /* 0x000fe20008410000 */
[----:B------:R-:W-:Y:S01]  /*112c0*/  MUFU.TANH R13, R13 ;  /* 0x0000000d000d7308 */ /* 0x000fe20000002400 */
[----:B------:R-:W-:-:S07]  /*112d0*/  FMUL.FTZ R87, R87, UR4 ;  /* 0x0000000457577c20 */ /* 0x000fce0008410000 */
[----:B------:R0:W-:Y:S01]  /*112e0*/  MUFU.TANH R28, R43 ;  /* 0x0000002b001c7308 */ /* 0x0001e20000002400 */
[----:B-1----:R-:W-:Y:S02]  /*112f0*/  FSEL R3, R8, -INF , P3 ;  /* 0xff80000008037808 */ /* 0x002fe40001800000 */
[----:B------:R-:W-:-:S05]  /*11300*/  ISETP.GT.AND P3, PT, R21, 0x18, PT ;  /* 0x000000181500780c */ /* 0x000fca0003f64270 */
[----:B------:R-:W1:Y:S01]  /*11310*/  MUFU.TANH R30, R30 ;  /* 0x0000001e001e7308 */ /* 0x000e620000002400 */
[----:B0-----:R-:W-:-:S07]  /*11320*/  FMUL.FTZ R43, R56, UR4 ;  /* 0x00000004382b7c20 */ /* 0x001fce0008410000 */
[----:B------:R-:W-:Y:S08]  /*11330*/  MUFU.TANH R26, R42 ;  /* 0x0000002a001a7308 */ /* 0x000ff00000002400 */
[----:B------:R0:W-:Y:S01]  /*11340*/  MUFU.TANH R56, R58 ;  /* 0x0000003a00387308 */ /* 0x0001e20000002400 */
[----:B-1----:R-:W-:-:S07]  /*11350*/  FSEL R6, R30, -INF , P6 ;  /* 0xff8000001e067808 */ /* 0x002fce0003000000 */
[----:B------:R-:W-:Y:S01]  /*11360*/  MUFU.TANH R36, R36 ;  /* 0x0000002400247308 */ /* 0x000fe20000002400 */
[----:B0-----:R-:W-:Y:S02]  /*11370*/  FSEL R58, R9, -INF , P5 ;  /* 0xff800000093a7808 */ /* 0x001fe40002800000 */
[----:B------:R-:W-:-:S05]  /*11380*/  FMNMX.FTZ R9, R14, R15, !PT ;  /* 0x0000000f0e097209 */ /* 0x000fca0007810000 */
[----:B------:R0:W-:Y:S08]  /*11390*/  MUFU.TANH R42, R54 ;  /* 0x00000036002a7308 */ /* 0x0001f00000002400 */
[----:B------:R1:W2:Y:S01]  /*113a0*/  MUFU.TANH R10, R31 ;  /* 0x0000001f000a7308 */ /* 0x0002a20000002400 */
[----:B0-----:R-:W-:Y:S02]  /*113b0*/  FSEL R54, R7, -INF , P6 ;  /* 0xff80000007367808 */ /* 0x001fe40003000000 */
[----:B------:R-:W-:-:S02]  /*113c0*/  ISETP.GT.AND P6, PT, R21, 0x19, PT ;  /* 0x000000191500780c */ /* 0x000fc40003fc4270 */
[----:B------:R-:W-:-:S03]  /*113d0*/  FMNMX.FTZ R9, R54, R9, !PT ;  /* 0x0000000936097209 */ /* 0x000fc60007810000 */
[----:B------:R-:W0:Y:S01]  /*113e0*/  MUFU.TANH R25, R25 ;  /* 0x0000001900197308 */ /* 0x000e220000002400 */
[----:B------:R-:W-:Y:S01]  /*113f0*/  FMNMX.FTZ R9, R58, R9, !PT ;  /* 0x000000093a097209 */ /* 0x000fe20007810000 */
[----:B-1----:R-:W-:-:S06]  /*11400*/  FMUL.FTZ R31, R44, UR4 ;  /* 0x000000042c1f7c20 */ /* 0x002fcc0008410000 */
[----:B------:R-:W1:Y:S01]  /*11410*/  MUFU.TANH R34, R34 ;  /* 0x0000002200227308 */ /* 0x000e620000002400 */
[----:B--2---:R-:W-:Y:S02]  /*11420*/  FSEL R8, R10, -INF , P5 ;  /* 0xff8000000a087808 */ /* 0x004fe40002800000 */
[----:B------:R-:W-:-:S04]  /*11430*/  ISETP.GT.AND P5, PT, R21, 0x20, PT ;  /* 0x000000201500780c */ /* 0x000fc80003fa4270 */
[----:B------:R-:W-:Y:S01]  /*11440*/  FSEL R26, R26, -INF , P5 ;  /* 0xff8000001a1a7808 */ /* 0x000fe20002800000 */
[----:B------:R2:W-:Y:S01]  /*11450*/  MUFU.TANH R32, R47 ;  /* 0x0000002f00207308 */ /* 0x0005e20000002400 */
[----:B0-----:R-:W-:-:S07]  /*11460*/  FSEL R68, R25, -INF , P6 ;  /* 0xff80000019447808 */ /* 0x001fce0003000000 */
[----:B------:R-:W-:Y:S01]  /*11470*/  MUFU.TANH R40, R40 ;  /* 0x0000002800287308 */ /* 0x000fe20000002400 */
[----:B--2---:R-:W-:Y:S01]  /*11480*/  FMUL.FTZ R47, R60, UR4 ;  /* 0x000000043c2f7c20 */ /* 0x004fe20008410000 */
[----:B------:R-:W-:Y:S02]  /*11490*/  FSEL R60, R11, -INF , P4 ;  /* 0xff8000000b3c7808 */ /* 0x000fe40002000000 */
[----:B-1----:R-:W-:Y:S02]  /*114a0*/  FSEL R10, R34, -INF , P4 ;  /* 0xff800000220a7808 */ /* 0x002fe40002000000 */
[----:B------:R-:W-:Y:S02]  /*114b0*/  FMNMX.FTZ R9, R60, R9, !PT ;  /* 0x000000093c097209 */ /* 0x000fe40007810000 */
[----:B------:R0:W1:Y:S01]  /*114c0*/  MUFU.TANH R12, R35 ;  /* 0x00000023000c7308 */ /* 0x0000620000002400 */
[----:B------:R-:W-:-:S04]  /*114d0*/  ISETP.GT.AND P4, PT, R21, 0x21, PT ;  /* 0x000000211500780c */ /* 0x000fc80003f84270 */
[----:B------:R-:W-:-:S03]  /*114e0*/  FSEL R28, R28, -INF , P4 ;  /* 0xff8000001c1c7808 */ /* 0x000fc60002000000 */
[----:B------:R-:W2:Y:S01]  /*114f0*/  MUFU.TANH R27, R27 ;  /* 0x0000001b001b7308 */ /* 0x000ea20000002400 */
[----:B0-----:R-:W-:Y:S01]  /*11500*/  FMUL.FTZ R35, R48, UR4 ;  /* 0x0000000430237c20 */ /* 0x001fe20008410000 */
[----:B------:R-:W-:-:S06]  /*11510*/  FMUL.FTZ R48, R63, UR4 ;  /* 0x000000043f307c20 */ /* 0x000fcc0008410000 */
[----:B------:R0:W-:Y:S01]  /*11520*/  MUFU.TANH R57, R62 ;  /* 0x0000003e00397308 */ /* 0x0001e20000002400 */
[----:B-1----:R-:W-:-:S07]  /*11530*/  FSEL R12, R12, -INF , P2 ;  /* 0xff8000000c0c7808 */ /* 0x002fce0001000000 */
[----:B------:R-:W1:Y:S01]  /*11540*/  MUFU.TANH R20, R38 ;  /* 0x0000002600147308 */ /* 0x000e620000002400 */
[----:B0-----:R-:W-:Y:S02]  /*11550*/  FSEL R62, R13, -INF , P2 ;  /* 0xff8000000d3e7808 */ /* 0x001fe40001000000 */
[----:B------:R-:W-:Y:S02]  /*11560*/  ISETP.GT.AND P2, PT, R21, 0x28, PT ;  /* 0x000000281500780c */ /* 0x000fe40003f44270 */
[----:B------:R-:W-:Y:S02]  /*11570*/  FMNMX.FTZ R9, R62, R9, !PT ;  /* 0x000000093e097209 */ /* 0x000fe40007810000 */
[----:B--2---:R-:W-:Y:S01]  /*11580*/  FSEL R88, R27, -INF , P4 ;  /* 0xff8000001b587808 */ /* 0x004fe20002000000 */
[----:B------:R-:W0:Y:S01]  /*11590*/  MUFU.TANH R31, R31 ;  /* 0x0000001f001f7308 */ /* 0x000e220000002400 */
[----:B------:R-:W-:-:S07]  /*115a0*/  ISETP.GT.AND P4, PT, R21, 0x38, PT ;  /* 0x000000381500780c */ /* 0x000fce0003f84270 */
[----:B------:R2:W-:Y:S01]  /*115b0*/  MUFU.TANH R61, R66 ;  /* 0x00000042003d7308 */ /* 0x0005e20000002400 */
[----:B-1----:R-:W-:-:S07]  /*115c0*/  FSEL R20, R20, -INF , P3 ;  /* 0xff80000014147808 */ /* 0x002fce0001800000 */
[----:B------:R1:W3:Y:S01]  /*115d0*/  MUFU.TANH R24, R39 ;  /* 0x0000002700187308 */ /* 0x0002e20000002400 */
[----:B--2---:R-:W-:Y:S02]  /*115e0*/  FSEL R66, R36, -INF , P3 ;  /* 0xff80000024427808 */ /* 0x004fe40001800000 */
[----:B------:R-:W-:Y:S02]  /*115f0*/  ISETP.GT.AND P3, PT, R21, 0x29, PT ;  /* 0x000000291500780c */ /* 0x000fe40003f64270 */
[----:B------:R-:W-:Y:S02]  /*11600*/  FMNMX.FTZ R9, R66, R9, !PT ;  /* 0x0000000942097209 */ /* 0x000fe40007810000 */
[----:B0-----:R-:W-:Y:S01]  /*11610*/  FSEL R90, R31, -INF , P2 ;  /* 0xff8000001f5a7808 */ /* 0x001fe20001000000 */
[----:B------:R-:W0:Y:S01]  /*11620*/  MUFU.TANH R29, R29 ;  /* 0x0000001d001d7308 */ /* 0x000e220000002400 */
[----:B------:R-:W-:Y:S01]  /*11630*/  FMNMX.FTZ R9, R68, R9, !PT ;  /* 0x0000000944097209 */ /* 0x000fe20007810000 */
[----:B-1----:R-:W-:Y:S01]  /*11640*/  FMUL.FTZ R39, R52, UR4 ;  /* 0x0000000434277c20 */ /* 0x002fe20008410000 */
[----:B------:R-:W-:Y:S01]  /*11650*/  FSEL R32, R32, -INF , P3 ;  /* 0xff80000020207808 */ /* 0x000fe20001800000 */
[----:B------:R-:W-:-:S04]  /*11660*/  FMUL.FTZ R52, R67, UR4 ;  /* 0x0000000443347c20 */ /* 0x000fc80008410000 */
[----:B------:R-:W1:Y:S01]  /*11670*/  MUFU.TANH R35, R35 ;  /* 0x0000002300237308 */ /* 0x000e620000002400 */
[----:B---3--:R-:W-:Y:S02]  /*11680*/  FSEL R24, R24, -INF , P6 ;  /* 0xff80000018187808 */ /* 0x008fe40003000000 */
[----:B------:R-:W-:-:S05]  /*11690*/  ISETP.GT.AND P6, PT, R21, 0x30, PT ;  /* 0x000000301500780c */ /* 0x000fca0003fc4270 */
[----:B------:R2:W-:Y:S01]  /*116a0*/  MUFU.TANH R7, R70 ;  /* 0x0000004600077308 */ /* 0x0005e20000002400 */
[----:B0-----:R-:W-:Y:S02]  /*116b0*/  FSEL R92, R29, -INF , P3 ;  /* 0xff8000001d5c7808 */ /* 0x001fe40001800000 */
[----:B------:R-:W-:-:S05]  /*116c0*/  ISETP.GT.AND P3, PT, R21, 0x40, PT ;  /* 0x000000401500780c */ /* 0x000fca0003f64270 */
[----:B------:R-:W0:Y:S01]  /*116d0*/  MUFU.TANH R33, R33 ;  /* 0x0000002100217308 */ /* 0x000e220000002400 */
[----:B--2---:R-:W-:Y:S02]  /*116e0*/  FSEL R70, R40, -INF , P5 ;  /* 0xff80000028467808 */ /* 0x004fe40002800000 */
[----:B------:R-:W-:Y:S02]  /*116f0*/  ISETP.GT.AND P5, PT, R21, 0x31, PT ;  /* 0x000000311500780c */ /* 0x000fe40003fa4270 */
[----:B------:R-:W-:Y:S02]  /*11700*/  FMNMX.FTZ R9, R70, R9, !PT ;  /* 0x0000000946097209 */ /* 0x000fe40007810000 */
[----:B-1----:R-:W-:Y:S01]  /*11710*/  FSEL R94, R35, -INF , P6 ;  /* 0xff800000235e7808 */ /* 0x002fe20003000000 */
[----:B------:R-:W1:Y:S01]  /*11720*/  MUFU.TANH R46, R46 ;  /* 0x0000002e002e7308 */ /* 0x000e620000002400 */
[----:B------:R-:W-:-:S04]  /*11730*/  FMNMX.FTZ R9, R88, R9, !PT ;  /* 0x0000000958097209 */ /* 0x000fc80007810000 */
[----:B------:R-:W-:-:S03]  /*11740*/  FMNMX.FTZ R9, R90, R9, !PT ;  /* 0x000000095a097209 */ /* 0x000fc60007810000 */
[----:B------:R-:W2:Y:S01]  /*11750*/  MUFU.TANH R39, R39 ;  /* 0x0000002700277308 */ /* 0x000ea20000002400 */
[----:B------:R-:W-:Y:S02]  /*11760*/  FMNMX.FTZ R9, R92, R9, !PT ;  /* 0x000000095c097209 */ /* 0x000fe40007810000 */
[----:B0-----:R-:W-:Y:S02]  /*11770*/  FSEL R96, R33, -INF , P5 ;  /* 0xff80000021607808 */ /* 0x001fe40002800000 */
[----:B------:R-:W-:-:S03]  /*11780*/  FMNMX.FTZ R9, R94, R9, !PT ;  /* 0x000000095e097209 */ /* 0x000fc60007810000 */
[----:B------:R-:W0:Y:S01]  /*11790*/  MUFU.TANH R37, R37 ;  /* 0x0000002500257308 */ /* 0x000e220000002400 */
[----:B-1----:R-:W-:Y:S02]  /*117a0*/  FSEL R30, R46, -INF , P2 ;  /* 0xff8000002e1e7808 */ /* 0x002fe40001000000 */
[----:B------:R-:W-:Y:S02]  /*117b0*/  ISETP.GT.AND P2, PT, R21, 0x39, PT ;  /* 0x000000391500780c */ /* 0x000fe40003f44270 */
[----:B------:R-:W-:-:S03]  /*117c0*/  FMNMX.FTZ R9, R96, R9, !PT ;  /* 0x0000000960097209 */ /* 0x000fc60007810000 */
[----:B------:R-:W1:Y:S01]  /*117d0*/  MUFU.TANH R50, R50 ;  /* 0x0000003200327308 */ /* 0x000e620000002400 */
[----:B--2---:R-:W-:-:S04]  /*117e0*/  FSEL R98, R39, -INF , P4 ;  /* 0xff80000027627808 */ /* 0x004fc80002000000 */
[----:B------:R-:W-:-:S03]  /*117f0*/  FMNMX.FTZ R9, R98, R9, !PT ;  /* 0x0000000962097209 */ /* 0x000fc60007810000 */
[----:B------:R-:W2:Y:S01]  /*11800*/  MUFU.TANH R43, R43 ;  /* 0x0000002b002b7308 */ /* 0x000ea20000002400 */
[----:B0-----:R-:W-:-:S04]  /*11810*/  FSEL R100, R37, -INF , P2 ;  /* 0xff80000025647808 */ /* 0x001fc80001000000 */
[----:B------:R-:W-:Y:S01]  /*11820*/  FMNMX.FTZ R11, R100, R9, !PT ;  /* 0x00000009640b7209 */ /* 0x000fe20007810000 */
[----:B------:R-:W-:Y:S02]  /*11830*/  FMUL.FTZ R9, R78, UR4 ;  /* 0x000000044e097c20 */ /* 0x000fe40008410000 */
[----:B------:R0:W3:Y:S01]  /*11840*/  MUFU.TANH R38, R51 ;  /* 0x0000003300267308 */ /* 0x0000e20000002400 */
[----:B-1----:R-:W-:Y:S02]  /*11850*/  FSEL R34, R50, -INF , P6 ;  /* 0xff80000032227808 */ /* 0x002fe40003000000 */
[----:B------:R-:W-:-:S05]  /*11860*/  ISETP.GT.AND P6, PT, R21, 0x41, PT ;  /* 0x000000411500780c */ /* 0x000fca0003fc4270 */
[----:B------:R-:W1:Y:S01]  /*11870*/  MUFU.TANH R41, R41 ;  /* 0x0000002900297308 */ /* 0x000e620000002400 */
[----:B0-----:R-:W-:Y:S01]  /*11880*/  FMUL.FTZ R51, R64, UR4 ;  /* 0x0000000440337c20 */ /* 0x001fe20008410000 */
[----:B--2---:R-:W-:-:S04]  /*11890*/  FSEL R102, R43, -INF , P3 ;  /* 0xff8000002b667808 */ /* 0x004fc80001800000 */
[----:B------:R-:W-:Y:S02]  /*118a0*/  FMNMX.FTZ R11, R102, R11, !PT ;  /* 0x0000000b660b7209 */ /* 0x000fe40007810000 */
[----:B------:R-:W0:Y:S01]  /*118b0*/  MUFU.TANH R47, R47 ;  /* 0x0000002f002f7308 */ /* 0x000e220000002400 */
[----:B---3--:R-:W-:Y:S02]  /*118c0*/  FSEL R36, R38, -INF , P5 ;  /* 0xff80000026247808 */ /* 0x008fe40002800000 */
[C---:B------:R-:W-:Y:S02]  /*118d0*/  ISETP.GT.AND P5, PT, R21.reuse, 0x48, PT ;  /* 0x000000481500780c */ /* 0x040fe40003fa4270 */
[----:B------:R-:W-:Y:S02]  /*118e0*/  FSEL R38, R42, -INF , P4 ;  /* 0xff8000002a267808 */ /* 0x000fe40002000000 */
[----:B------:R-:W-:Y:S01]  /*118f0*/  ISETP.GT.AND P4, PT, R21, 0x49, PT ;  /* 0x000000491500780c */ /* 0x000fe20003f84270 */
[----:B------:R2:W3:Y:S01]  /*11900*/  MUFU.TANH R44, R55 ;  /* 0x00000037002c7308 */ /* 0x0004e20000002400 */
[----:B-1----:R-:W-:-:S02]  /*11910*/  FSEL R104, R41, -INF , P6 ;  /* 0xff80000029687808 */ /* 0x002fc40003000000 */
[----:B------:R-:W-:Y:S02]  /*11920*/  FSEL R42, R56, -INF , P3 ;  /* 0xff800000382a7808 */ /* 0x000fe40001800000 */
[----:B------:R-:W-:Y:S02]  /*11930*/  FMNMX.FTZ R11, R104, R11, !PT ;  /* 0x0000000b680b7209 */ /* 0x000fe40007810000 */
[----:B------:R-:W-:Y:S01]  /*11940*/  ISETP.GT.AND P3, PT, R21, 0x51, PT ;  /* 0x000000511500780c */ /* 0x000fe20003f64270 */
[----:B------:R-:W1:Y:S01]  /*11950*/  MUFU.TANH R45, R45 ;  /* 0x0000002d002d7308 */ /* 0x000e620000002400 */
[----:B--2---:R-:W-:Y:S01]  /*11960*/  FMUL.FTZ R55, R69, UR4 ;  /* 0x0000000445377c20 */ /* 0x004fe20008410000 */
[----:B0-----:R-:W-:Y:S02]  /*11970*/  FSEL R78, R47, -INF , P5 ;  /* 0xff8000002f4e7808 */ /* 0x001fe40002800000 */
[----:B------:R-:W-:Y:S02]  /*11980*/  FSEL R46, R57, -INF , P5 ;  /* 0xff800000392e7808 */ /* 0x000fe40002800000 */
[----:B------:R-:W-:Y:S01]  /*11990*/  FMNMX.FTZ R13, R78, R11, !PT ;  /* 0x0000000b4e0d7209 */ /* 0x000fe20007810000 */
[----:B------:R-:W-:Y:S01]  /*119a0*/  FMUL.FTZ R11, R80, UR4 ;  /* 0x00000004500b7c20 */ /* 0x000fe20008410000 */
[----:B------:R-:W0:Y:S01]  /*119b0*/  MUFU.TANH R51, R51 ;  /* 0x0000003300337308 */ /* 0x000e220000002400 */
[----:B---3--:R-:W-:-:S02]  /*119c0*/  FSEL R40, R44, -INF , P2 ;  /* 0xff8000002c287808 */ /* 0x008fc40001000000 */
[C---:B------:R-:W-:Y:S02]  /*119d0*/  ISETP.GT.AND P2, PT, R21.reuse, 0x50, PT ;  /* 0x000000501500780c */ /* 0x040fe40003f44270 */
[----:B------:R-:W-:Y:S02]  /*119e0*/  ISETP.GT.AND P5, PT, R21, 0x59, PT ;  /* 0x000000591500780c */ /* 0x000fe40003fa4270 */
[----:B------:R-:W-:Y:S01]  /*119f0*/  FSEL R50, R61, -INF , P2 ;  /* 0xff8000003d327808 */ /* 0x000fe20001000000 */
[----:B------:R-:W2:Y:S01]  /*11a00*/  MUFU.TANH R59, R59 ;  /* 0x0000003b003b7308 */ /* 0x000ea20000002400 */
[----:B-1----:R-:W-:-:S04]  /*11a10*/  FSEL R106, R45, -INF , P4 ;  /* 0xff8000002d6a7808 */ /* 0x002fc80002000000 */
[----:B------:R-:W-:-:S03]  /*11a20*/  FMNMX.FTZ R13, R106, R13, !PT ;  /* 0x0000000d6a0d7209 */ /* 0x000fc60007810000 */
[----:B------:R-:W1:Y:S01]  /*11a30*/  MUFU.TANH R49, R49 ;  /* 0x0000003100317308 */ /* 0x000e620000002400 */
[----:B0-----:R-:W-:Y:S02]  /*11a40*/  FSEL R80, R51, -INF , P2 ;  /* 0xff80000033507808 */ /* 0x001fe40001000000 */
[----:B------:R-:W-:Y:S02]  /*11a50*/  ISETP.GT.AND P2, PT, R21, 0x68, PT ;  /* 0x000000681500780c */ /* 0x000fe40003f44270 */
[----:B------:R-:W-:-:S03]  /*11a60*/  FMNMX.FTZ R13, R80, R13, !PT ;  /* 0x0000000d500d7209 */ /* 0x000fc60007810000 */
[----:B------:R-:W0:Y:S01]  /*11a70*/  MUFU.TANH R53, R53 ;  /* 0x0000003500357308 */ /* 0x000e220000002400 */
[----:B--2---:R-:W-:Y:S02]  /*11a80*/  FSEL R44, R59, -INF , P6 ;  /* 0xff8000003b2c7808 */ /* 0x004fe40003000000 */
[----:B------:R-:W-:-:S04]  /*11a90*/  ISETP.GT.AND P6, PT, R21, 0x58, PT ;  /* 0x000000581500780c */ /* 0x000fc80003fc4270 */
[----:B------:R-:W-:Y:S01]  /*11aa0*/  FSEL R56, R7, -INF , P6 ;  /* 0xff80000007387808 */ /* 0x000fe20003000000 */
[----:B------:R-:W2:Y:S01]  /*11ab0*/  MUFU.TANH R48, R48 ;  /* 0x0000003000307308 */ /* 0x000ea20000002400 */
[----:B-1----:R-:W-:Y:S01]  /*11ac0*/  FSEL R108, R49, -INF , P3 ;  /* 0xff800000316c7808 */ /* 0x002fe20001800000 */
[----:B------:R-:W-:-:S03]  /*11ad0*/  IMAD.U32 R7, RZ, RZ, UR5 ;  /* 0x00000005ff077e24 */ /* 0x000fc6000f8e00ff */
[----:B------:R-:W-:-:S03]  /*11ae0*/  FMNMX.FTZ R13, R108, R13, !PT ;  /* 0x0000000d6c0d7209 */ /* 0x000fc60007810000 */
[----:B------:R-:W1:Y:S01]  /*11af0*/  MUFU.TANH R55, R55 ;  /* 0x0000003700377308 */ /* 0x000e620000002400 */
[----:B0-----:R-:W-:Y:S02]  /*11b00*/  FSEL R110, R53, -INF , P6 ;  /* 0xff800000356e7808 */ /* 0x001fe40003000000 */
[C---:B------:R-:W-:Y:S02]  /*11b10*/  ISETP.GT.AND P6, PT, R21.reuse, 0x69, PT ;  /* 0x000000691500780c */ /* 0x040fe40003fc4270 */
[----:B------:R-:W-:Y:S01]  /*11b20*/  FMNMX.FTZ R25, R110, R13, !PT ;  /* 0x0000000d6e197209 */ /* 0x000fe20007810000 */
[----:B------:R-:W-:Y:S02]  /*11b30*/  FMUL.FTZ R13, R84, UR4 ;  /* 0x00000004540d7c20 */ /* 0x000fe40008410000 */
[----:B------:R-:W0:Y:S01]  /*11b40*/  MUFU.TANH R52, R52 ;  /* 0x0000003400347308 */ /* 0x000e220000002400 */
[----:B--2---:R-:W-:Y:S02]  /*11b50*/  FSEL R48, R48, -INF , P4 ;  /* 0xff80000030307808 */ /* 0x004fe40002000000 */
[----:B------:R-:W-:-:S05]  /*11b60*/  ISETP.GT.AND P4, PT, R21, 0x60, PT ;  /* 0x000000601500780c */ /* 0x000fca0003f84270 */
[----:B------:R-:W2:Y:S01]  /*11b70*/  MUFU.TANH R72, R72 ;  /* 0x0000004800487308 */ /* 0x000ea20000002400 */
[----:B-1----:R-:W-:-:S04]  /*11b80*/  FSEL R112, R55, -INF , P5 ;  /* 0xff80000037707808 */ /* 0x002fc80002800000 */
[----:B------:R-:W-:-:S03]  /*11b90*/  FMNMX.FTZ R25, R112, R25, !PT ;  /* 0x0000001970197209 */ /* 0x000fc60007810000 */
[----:B------:R-:W1:Y:S01]  /*11ba0*/  MUFU.TANH R73, R73 ;  /* 0x0000004900497308 */ /* 0x000e620000002400 */
[----:B0-----:R-:W-:Y:S02]  /*11bb0*/  FSEL R52, R52, -INF , P3 ;  /* 0xff80000034347808 */ /* 0x001fe40001800000 */
[----:B------:R-:W-:-:S05]  /*11bc0*/  ISETP.GT.AND P3, PT, R21, 0x61, PT ;  /* 0x000000611500780c */ /* 0x000fca0003f64270 */
[----:B------:R-:W0:Y:S01]  /*11bd0*/  MUFU.TANH R76, R76 ;  /* 0x0000004c004c7308 */ /* 0x000e220000002400 */
[----:B--2---:R-:W-:-:S04]  /*11be0*/  FSEL R84, R72, -INF , P4 ;  /* 0xff80000048547808 */ /* 0x004fc80002000000 */
[----:B------:R-:W-:-:S03]  /*11bf0*/  FMNMX.FTZ R25, R84, R25, !PT ;  /* 0x0000001954197209 */ /* 0x000fc60007810000 */
[----:B------:R-:W2:Y:S01]  /*11c00*/  MUFU.TANH R64, R71 ;  /* 0x0000004700407308 */ /* 0x000ea20000002400 */
[----:B-1----:R-:W-:-:S04]  /*11c10*/  FSEL R114, R73, -INF , P3 ;  /* 0xff80000049727808 */ /* 0x002fc80001800000 */
[----:B------:R-:W-:-:S03]  /*11c20*/  FMNMX.FTZ R25, R114, R25, !PT ;  /* 0x0000001972197209 */ /* 0x000fc60007810000 */
[----:B------:R-:W1:Y:S01]  /*11c30*/  MUFU.TANH R77, R77 ;  /* 0x0000004d004d7308 */ /* 0x000e620000002400 */
[----:B0-----:R-:W-:-:S04]  /*11c40*/  FSEL R116, R76, -INF , P2 ;  /* 0xff8000004c747808 */ /* 0x001fc80001000000 */
[----:B------:R-:W-:-:S03]  /*11c50*/  FMNMX.FTZ R25, R116, R25, !PT ;  /* 0x0000001974197209 */ /* 0x000fc60007810000 */
        /* <DEDUP_REMOVED lines=13> */
[----:B-1----:R-:W-:Y:S02]  /*11d30*/  FSEL R74, R75, -INF , P3 ;  /* 0xff8000004b4a7808 */ /* 0x002fe40001800000 */
[----:B------:R-:W-:-:S05]  /*11d40*/  ISETP.GT.AND P3, PT, R21, 0x78, PT ;  /* 0x000000781500780c */ /* 0x000fca0003f64270 */
        /* <DEDUP_REMOVED lines=10> */
[----:B0-----:R-:W-:-:S04]  /*11df0*/  FSEL R126, R85, -INF , P2 ;  /* 0xff800000557e7808 */ /* 0x001fc80001000000 */
[----:B------:R-:W-:-:S03]  /*11e00*/  FMNMX.FTZ R25, R126, R25, !PT ;  /* 0x000000197e197209 */ /* 0x000fc60007810000 */
[----:B------:R-:W0:Y:S02]  /*11e10*/  MUFU.TANH R83, R83 ;  /* 0x0000005300537308 */ /* 0x000e240000002400 */
[----:B------:R-:W3:Y:S06]  /*11e20*/  SHFL.BFLY PT, R128, R25, 0x2, 0x1f ;  /* 0x0c401f0019807f89 */ /* 0x000eec00000e0000 */
[----:B------:R-:W-:Y:S08]  /*11e30*/  MUFU.TANH R86, R86 ;  /* 0x0000005600567308 */ /* 0x000ff00000002400 */
[----:B------:R-:W4:Y:S01]  /*11e40*/  MUFU.TANH R87, R87 ;  /* 0x0000005700577308 */ /* 0x000f220000002400 */
[----:B---3--:R-:W-:-:S05]  /*11e50*/  FMNMX.FTZ R128, R25, R128, !PT ;  /* 0x0000008019807209 */ /* 0x008fca0007810000 */
[----:B------:R-:W3:Y:S02]  /*11e60*/  SHFL.BFLY PT, R9, R128, 0x1, 0x1f ;  /* 0x0c201f0080097f89 */ /* 0x000ee400000e0000 */
[----:B---3--:R-:W-:Y:S01]  /*11e70*/  FMNMX.FTZ R9, R128, R9, !PT ;  /* 0x0000000980097209 */ /* 0x008fe20007810000 */
[----:B------:R-:W-:-:S03]  /*11e80*/  IMAD.MOV.U32 R128, RZ, RZ, R151 ;  /* 0x000000ffff807224 */ /* 0x000fc600078e0097 */
[C---:B------:R-:W-:Y:S01]  /*11e90*/  FSETP.NEU.FTZ.AND P0, PT, R9.reuse, -INF , PT ;  /* 0xff8000000900780b */ /* 0x040fe20003f1d000 */
[----:B------:R-:W-:-:S05]  /*11ea0*/  FMUL.FTZ R21, R9, R7 ;  /* 0x0000000709157220 */ /* 0x000fca0000410000 */
[----:B------:R-:W-:Y:S02]  /*11eb0*/  FSEL R21, R21, RZ, P0 ;  /* 0x000000ff15157208 */ /* 0x000fe40000000000 */
[----:B------:R-:W-:Y:S01]  /*11ec0*/  ISETP.NE.AND P0, PT, R89, RZ, PT ;  /* 0x000000ff5900720c */ /* 0x000fe20003f05270 */
[----:B------:R-:W-:Y:S02]  /*11ed0*/  IMAD.MOV.U32 R89, RZ, RZ, R151 ;  /* 0x000000ffff597224 */ /* 0x000fe400078e0097 */
[--C-:B------:R-:W-:Y:S01]  /*11ee0*/  FFMA.FTZ R11, R15, R7, -R21.reuse ;  /* 0x000000070f0b7223 */ /* 0x100fe20000010815 */
[----:B------:R-:W-:Y:S01]  /*11ef0*/  FMNMX.FTZ R15, R4, R3, !PT ;  /* 0x00000003040f7209 */ /* 0x000fe20007810000 */
[-CC-:B------:R-:W-:Y:S01]  /*11f00*/  FFMA.FTZ R182, R54, R7.reuse, -R21.reuse ;  /* 0x0000000736b67223 */ /* 0x180fe20000010815 */
[----:B--2---:R-:W-:Y:S01]  /*11f10*/  FSEL R54, R79, -INF , P6 ;  /* 0xff8000004f367808 */ /* 0x004fe20003000000 */
[--C-:B------:R-:W-:Y:S01]  /*11f20*/  FFMA.FTZ R13, R58, R7, -R21.reuse ;  /* 0x000000073a0d7223 */ /* 0x100fe20000010815 */
[----:B------:R-:W-:Y:S01]  /*11f30*/  FMNMX.FTZ R15, R6, R15, !PT ;  /* 0x0000000f060f7209 */ /* 0x000fe20007810000 */
[-CC-:B------:R-:W-:Y:S01]  /*11f40*/  FFMA.FTZ R176, R60, R7.reuse, -R21.reuse ;  /* 0x000000073cb07223 */ /* 0x180fe20000010815 */
[----:B-1----:R-:W-:Y:S01]  /*11f50*/  FSEL R58, R82, -INF , P5 ;  /* 0xff800000523a7808 */ /* 0x002fe20002800000 */
[--C-:B------:R-:W-:Y:S01]  /*11f60*/  FFMA.FTZ R62, R62, R7, -R21.reuse ;  /* 0x000000073e3e7223 */ /* 0x100fe20000010815 */
[----:B------:R-:W-:Y:S01]  /*11f70*/  FMNMX.FTZ R15, R8, R15, !PT ;  /* 0x0000000f080f7209 */ /* 0x000fe20007810000 */
[-CC-:B------:R-:W-:Y:S01]  /*11f80*/  FFMA.FTZ R178, R66, R7.reuse, -R21.reuse ;  /* 0x0000000742b27223 */ /* 0x180fe20000010815 */
[----:B0-----:R-:W-:Y:S01]  /*11f90*/  FSEL R60, R83, -INF , P4 ;  /* 0xff800000533c7808 */ /* 0x001fe20002000000 */
[--C-:B------:R-:W-:Y:S01]  /*11fa0*/  FFMA.FTZ R180, R14, R7, -R21.reuse ;  /* 0x000000070eb47223 */ /* 0x100fe20000010815 */
[----:B------:R-:W-:Y:S01]  /*11fb0*/  FMNMX.FTZ R15, R10, R15, !PT ;  /* 0x0000000f0a0f7209 */ /* 0x000fe20007810000 */
[----:B------:R-:W-:Y:S01]  /*11fc0*/  MUFU.EX2 R11, R11 ;  /* 0x0000000b000b7308 */ /* 0x000fe20000000800 */
[----:B----4-:R-:W-:Y:S01]  /*11fd0*/  FSEL R66, R87, -INF , P2 ;  /* 0xff80000057427808 */ /* 0x010fe20001000000 */
[--C-:B------:R-:W-:Y:S01]  /*11fe0*/  FFMA.FTZ R68, R68, R7, -R21.reuse ;  /* 0x0000000744447223 */ /* 0x100fe20000010815 */
[----:B------:R-:W-:Y:S01]  /*11ff0*/  FMNMX.FTZ R25, R12, R15, !PT ;  /* 0x0000000f0c197209 */ /* 0x000fe20007810000 */
[-CC-:B------:R-:W-:Y:S01]  /*12000*/  FFMA.FTZ R172, R70, R7.reuse, -R21.reuse ;  /* 0x0000000746ac7223 */ /* 0x180fe20000010815 */
[-CC-:B------:R-:W-:Y:S01]  /*12010*/  FFMA.FTZ R88, R88, R7.reuse, -R21.reuse ;  /* 0x0000000758587223 */ /* 0x180fe20000010815 */
[--C-:B------:R-:W-:Y:S01]  /*12020*/  FFMA.FTZ R174, R90, R7, -R21.reuse ;  /* 0x000000075aae7223 */ /* 0x100fe20000010815 */
[----:B------:R-:W-:Y:S01]  /*12030*/  FMNMX.FTZ R25, R20, R25, !PT ;  /* 0x0000001914197209 */ /* 0x000fe20007810000 */
[----:B------:R0:W-:Y:S01]  /*12040*/  MUFU.EX2 R15, R62 ;  /* 0x0000003e000f7308 */ /* 0x0001e20000000800 */
        /* <DEDUP_REMOVED lines=8> */
[----:B0-----:R-:W-:Y:S01]  /*120d0*/  FSEL R62, R86, -INF , P3 ;  /* 0xff800000563e7808 */ /* 0x001fe20001800000 */
        /* <DEDUP_REMOVED lines=19> */
[----:B------:R-:W-:Y:S01]  /*12210*/  FFMA.FTZ R166, R124, R7, -R21 ;  /* 0x000000077ca67223 */ /* 0x000fe20000010815 */
[--C-:B------:R-:W-:Y:S01]  /*12220*/  IMAD.MOV.U32 R124, RZ, RZ, R151.reuse ;  /* 0x000000ffff7c7224 */ /* 0x100fe200078e0097 */
[----:B------:R-:W-:Y:S01]  /*12230*/  FMNMX.FTZ R29, R38, R29, !PT ;  /* 0x0000001d261d7209 */ /* 0x000fe20007810000 */
[----:B------:R-:W3:Y:S01]  /*12240*/  MUFU.EX2 R176, R176 ;  /* 0x000000b000b07308 */ /* 0x000ee20000000800 */
[----:B------:R-:W-:Y:S01]  /*12250*/  MOV R120, R151 ;  /* 0x0000009700787202 */ /* 0x000fe20000000f00 */
[--C-:B------:R-:W-:Y:S01]  /*12260*/  IMAD.MOV.U32 R118, RZ, RZ, R151.reuse ;  /* 0x000000ffff767224 */ /* 0x100fe200078e0097 */
[----:B------:R-:W-:Y:S01]  /*12270*/  FMNMX.FTZ R29, R40, R29, !PT ;  /* 0x0000001d281d7209 */ /* 0x000fe20007810000 */
[--C-:B------:R-:W-:Y:S01]  /*12280*/  IMAD.MOV.U32 R116, RZ, RZ, R151.reuse ;  /* 0x000000ffff747224 */ /* 0x100fe200078e0097 */
[----:B------:R-:W-:Y:S01]  /*12290*/  MOV R108, R151 ;  /* 0x00000097006c7202 */ /* 0x000fe20000000f00 */
[--C-:B------:R-:W-:Y:S01]  /*122a0*/  IMAD.MOV.U32 R112, RZ, RZ, R151.reuse ;  /* 0x000000ffff707224 */ /* 0x100fe200078e0097 */
[----:B------:R-:W-:Y:S01]  /*122b0*/  FMNMX.FTZ R29, R42, R29, !PT ;  /* 0x0000001d2a1d7209 */ /* 0x000fe20007810000 */
[----:B------:R-:W-:Y:S01]  /*122c0*/  MUFU.EX2 R25, R68 ;  /* 0x0000004400197308 */ /* 0x000fe20000000800 */
[--C-:B------:R-:W-:Y:S01]  /*122d0*/  IMAD.MOV.U32 R110, RZ, RZ, R151.reuse ;  /* 0x000000ffff6e7224 */ /* 0x100fe200078e0097 */
[----:B------:R-:W-:Y:S01]  /*122e0*/  MOV R102, R151 ;  /* 0x0000009700667202 */ /* 0x000fe20000000f00 */
[--C-:B------:R-:W-:Y:S01]  /*122f0*/  IMAD.MOV.U32 R98, RZ, RZ, R151.reuse ;  /* 0x000000ffff627224 */ /* 0x100fe200078e0097 */
[----:B------:R-:W-:Y:S01]  /*12300*/  FMNMX.FTZ R31, R44, R29, !PT ;  /* 0x0000001d2c1f7209 */ /* 0x000fe20007810000 */
[----:B------:R-:W-:Y:S01]  /*12310*/  IMAD.MOV.U32 R94, RZ, RZ, R151 ;  /* 0x000000ffff5e7224 */ /* 0x000fe200078e0097 */
[----:B------:R-:W-:-:S02]  /*12320*/  MOV R90, R151 ;  /* 0x00000097005a7202 */ /* 0x000fc40000000f00 */
[----:B------:R-:W-:Y:S01]  /*12330*/  FMNMX.FTZ R31, R46, R31, !PT ;  /* 0x0000001f2e1f7209 */ /* 0x000fe20007810000 */
[----:B------:R-:W4:Y:S03]  /*12340*/  MUFU.EX2 R178, R178 ;  /* 0x000000b200b27308 */ /* 0x000f260000000800 */
[----:B------:R-:W-:-:S04]  /*12350*/  FMNMX.FTZ R31, R48, R31, !PT ;  /* 0x0000001f301f7209 */ /* 0x000fc80007810000 */
[----:B------:R-:W-:Y:S01]  /*12360*/  FMNMX.FTZ R31, R50, R31, !PT ;  /* 0x0000001f321f7209 */ /* 0x000fe20007810000 */
[----:B------:R-:W4:Y:S03]  /*12370*/  MUFU.EX2 R172, R172 ;  /* 0x000000ac00ac7308 */ /* 0x000f260000000800 */
[----:B------:R-:W-:-:S04]  /*12380*/  FMNMX.FTZ R33, R52, R31, !PT ;  /* 0x0000001f34217209 */ /* 0x000fc80007810000 */
[----:B------:R-:W-:Y:S01]  /*12390*/  FMNMX.FTZ R33, R56, R33, !PT ;  /* 0x0000002138217209 */ /* 0x000fe20007810000 */
[----:B------:R1:W-:Y:S03]  /*123a0*/  MUFU.EX2 R27, R88 ;  /* 0x00000058001b7308 */ /* 0x0003e60000000800 */
[----:B------:R-:W-:-:S04]  /*123b0*/  FMNMX.FTZ R33, R64, R33, !PT ;  /* 0x0000002140217209 */ /* 0x000fc80007810000 */
[----:B------:R-:W-:Y:S01]  /*123c0*/  FMNMX.FTZ R33, R72, R33, !PT ;  /* 0x0000002148217209 */ /* 0x000fe20007810000 */
[----:B------:R-:W-:Y:S01]  /*123d0*/  MUFU.EX2 R174, R174 ;  /* 0x000000ae00ae7308 */ /* 0x000fe20000000800 */
[----:B-1----:R-:W-:Y:S02]  /*123e0*/  IMAD.MOV.U32 R88, RZ, RZ, R151 ;  /* 0x000000ffff587224 */ /* 0x002fe400078e0097 */
        /* <DEDUP_REMOVED lines=10> */
[----:B------:R-:W-:Y:S01]  /*12490*/  FMNMX.FTZ R14, R66, R37, !PT ;  /* 0x00000025420e7209 */ /* 0x000fe20007810000 */
[----:B------:R-:W-:Y:S01]  /*124a0*/  FFMA.FTZ R37, R106, R7, -R21 ;  /* 0x000000076a257223 */ /* 0x000fe20000010815 */
[----:B------:R-:W-:-:S03]  /*124b0*/  IMAD.MOV.U32 R106, RZ, RZ, R151 ;  /* 0x000000ffff6a7224 */ /* 0x000fc600078e0097 */
[----:B------:R-:W0:Y:S01]  /*124c0*/  SHFL.BFLY PT, R43, R14, 0x2, 0x1f ;  /* 0x0c401f000e2b7f89 */ /* 0x000e2200000e0000 */
[----:B------:R-:W-:Y:S01]  /*124d0*/  MUFU.EX2 R170, R170 ;  /* 0x000000aa00aa7308 */ /* 0x000fe20000000800 */
[----:B-1----:R-:W-:-:S07]  /*124e0*/  MOV R96, R151 ;  /* 0x0000009700607202 */ /* 0x002fce0000000f00 */
[----:B------:R1:W-:Y:S08]  /*124f0*/  MUFU.EX2 R33, R100 ;  /* 0x0000006400217308 */ /* 0x0003f00000000800 */
[----:B------:R-:W-:Y:S01]  /*12500*/  MUFU.EX2 R152, R152 ;  /* 0x0000009800987308 */ /* 0x000fe20000000800 */
[----:B-1----:R-:W-:Y:S01]  /*12510*/  IMAD.MOV.U32 R100, RZ, RZ, R151 ;  /* 0x000000ffff647224 */ /* 0x002fe200078e0097 */
[----:B0-----:R-:W-:-:S06]  /*12520*/  FMNMX.FTZ R47, R14, R43, !PT ;  /* 0x0000002b0e2f7209 */ /* 0x001fcc0007810000 */
[----:B------:R0:W-:Y:S01]  /*12530*/  MUFU.EX2 R35, R104 ;  /* 0x0000006800237308 */ /* 0x0001e20000000800 */
[-CC-:B------:R-:W-:Y:S01]  /*12540*/  FFMA.FTZ R43, R114, R7.reuse, -R21.reuse ;  /* 0x00000007722b7223 */ /* 0x180fe20000010815 */
[----:B------:R-:W-:Y:S01]  /*12550*/  FFMA.FTZ R21, R126, R7, -R21 ;  /* 0x000000077e157223 */ /* 0x000fe20000010815 */
[-C--:B------:R-:W-:Y:S01]  /*12560*/  MOV R126, R151.reuse ;  /* 0x00000097007e7202 */ /* 0x080fe20000000f00 */
[----:B------:R-:W1:Y:S01]  /*12570*/  SHFL.BFLY PT, R14, R47, 0x1, 0x1f ;  /* 0x0c201f002f0e7f89 */ /* 0x000e6200000e0000 */
[----:B------:R-:W-:-:S03]  /*12580*/  MOV R114, R151 ;  /* 0x0000009700727202 */ /* 0x000fc60000000f00 */
[----:B------:R-:W-:Y:S01]  /*12590*/  MUFU.EX2 R154, R154 ;  /* 0x0000009a009a7308 */ /* 0x000fe20000000800 */
[----:B0-----:R-:W-:-:S07]  /*125a0*/  IMAD.MOV.U32 R104, RZ, RZ, R151 ;  /* 0x000000ffff687224 */ /* 0x001fce00078e0097 */
[----:B------:R-:W-:Y:S08]  /*125b0*/  MUFU.EX2 R37, R37 ;  /* 0x0000002500257308 */ /* 0x000ff00000000800 */
[----:B------:R-:W-:Y:S01]  /*125c0*/  MUFU.EX2 R156, R156 ;  /* 0x0000009c009c7308 */ /* 0x000fe20000000800 */
[----:B-1----:R-:W-:-:S04]  /*125d0*/  FMNMX.FTZ R14, R47, R14, !PT ;  /* 0x0000000e2f0e7209 */ /* 0x002fc80007810000 */
[C---:B------:R-:W-:Y:S01]  /*125e0*/  FSETP.NEU.FTZ.AND P2, PT, R14.reuse, -INF , PT ;  /* 0xff8000000e00780b */ /* 0x040fe20003f5d000 */
[----:B------:R-:W-:Y:S02]  /*125f0*/  FMUL.FTZ R49, R14, R7 ;  /* 0x000000070e317220 */ /* 0x000fe40000410000 */
[----:B------:R-:W-:Y:S03]  /*12600*/  MUFU.EX2 R39, R39 ;  /* 0x0000002700277308 */ /* 0x000fe60000000800 */
[----:B------:R-:W-:Y:S02]  /*12610*/  FSEL R49, R49, RZ, P2 ;  /* 0x000000ff31317208 */ /* 0x000fe40001000000 */
[----:B------:R-:W-:-:S03]  /*12620*/  ISETP.GE.AND P2, PT, R150, 0x81, PT ;  /* 0x000000819600780c */ /* 0x000fc60003f46270 */
[----:B------:R-:W-:Y:S01]  /*12630*/  MUFU.EX2 R158, R158 ;  /* 0x0000009e009e7308 */ /* 0x000fe20000000800 */
[-CC-:B------:R-:W-:Y:S01]  /*12640*/  FFMA.FTZ R181, R4, R7.reuse, -R49.reuse ;  /* 0x0000000704b57223 */ /* 0x180fe20000010831 */
[-C--:B------:R-:W-:Y:S01]  /*12650*/  FFMA.FTZ R68, R3, R7.reuse, -R49 ;  /* 0x0000000703447223 */ /* 0x080fe20000010831 */
[----:B------:R-:W-:Y:S01]  /*12660*/  FADD.FTZ R3, R180, R11 ;  /* 0x0000000bb4037221 */ /* 0x000fe20000010000 */
[-CC-:B------:R-:W-:Y:S01]  /*12670*/  FFMA.FTZ R183, R6, R7.reuse, -R49.reuse ;  /* 0x0000000706b77223 */ /* 0x180fe20000010831 */
[-CC-:B------:R-:W-:Y:S01]  /*12680*/  FFMA.FTZ R6, R8, R7.reuse, -R49.reuse ;  /* 0x0000000708067223 */ /* 0x180fe20000010831 */
[-C--:B------:R-:W-:Y:S01]  /*12690*/  FFMA.FTZ R177, R10, R7.reuse, -R49 ;  /* 0x000000070ab17223 */ /* 0x080fe20000010831 */
[----:B------:R-:W-:Y:S01]  /*126a0*/  FADD.FTZ R4, R182, R3 ;  /* 0x00000003b6047221 */ /* 0x000fe20000010000 */
[----:B------:R-:W-:Y:S01]  /*126b0*/  MUFU.EX2 R181, R181 ;  /* 0x000000b500b57308 */ /* 0x000fe20000000800 */
[-CC-:B------:R-:W-:Y:S01]  /*126c0*/  FFMA.FTZ R8, R12, R7.reuse, -R49.reuse ;  /* 0x000000070c087223 */ /* 0x180fe20000010831 */
[-CC-:B------:R-:W-:Y:S01]  /*126d0*/  FFMA.FTZ R179, R20, R7.reuse, -R49.reuse ;  /* 0x0000000714b37223 */ /* 0x180fe20000010831 */
[----:B--2---:R-:W-:Y:S01]  /*126e0*/  FADD.FTZ R3, R13, R4 ;  /* 0x000000040d037221 */ /* 0x004fe20000010000 */
[-CC-:B------:R-:W-:Y:S01]  /*126f0*/  FFMA.FTZ R175, R30, R7.reuse, -R49.reuse ;  /* 0x000000071eaf7223 */ /* 0x180fe20000010831 */
[-CC-:B------:R-:W-:Y:S01]  /*12700*/  FFMA.FTZ R10, R24, R7.reuse, -R49.reuse ;  /* 0x00000007180a7223 */ /* 0x180fe20000010831 */
[-C--:B------:R-:W-:Y:S01]  /*12710*/  FFMA.FTZ R173, R26, R7.reuse, -R49 ;  /* 0x000000071aad7223 */ /* 0x080fe20000010831 */
[----:B---3--:R-:W-:Y:S01]  /*12720*/  FADD.FTZ R4, R176, R3 ;  /* 0x00000003b0047221 */ /* 0x008fe20000010000 */
[----:B------:R-:W0:Y:S01]  /*12730*/  MUFU.EX2 R68, R68 ;  /* 0x0000004400447308 */ /* 0x000e220000000800 */
[-CC-:B------:R-:W-:Y:S01]  /*12740*/  FFMA.FTZ R20, R32, R7.reuse, -R49.reuse ;  /* 0x0000000720147223 */ /* 0x180fe20000010831 */
[-CC-:B------:R-:W-:Y:S01]  /*12750*/  FFMA.FTZ R12, R28, R7.reuse, -R49.reuse ;  /* 0x000000071c0c7223 */ /* 0x180fe20000010831 */
[----:B------:R-:W-:Y:S01]  /*12760*/  FADD.FTZ R3, R15, R4 ;  /* 0x000000040f037221 */ /* 0x000fe20000010000 */
[-CC-:B------:R-:W-:Y:S01]  /*12770*/  FFMA.FTZ R169, R34, R7.reuse, -R49.reuse ;  /* 0x0000000722a97223 */ /* 0x180fe20000010831 */
[-CC-:B------:R-:W-:Y:S01]  /*12780*/  FFMA.FTZ R24, R36, R7.reuse, -R49.reuse ;  /* 0x0000000724187223 */ /* 0x180fe20000010831 */
[-C--:B------:R-:W-:Y:S01]  /*12790*/  FFMA.FTZ R171, R38, R7.reuse, -R49 ;  /* 0x0000000726ab7223 */ /* 0x080fe20000010831 */
[----:B----4-:R-:W-:Y:S01]  /*127a0*/  FADD.FTZ R30, R178, R3 ;  /* 0x00000003b21e7221 */ /* 0x010fe20000010000 */
[----:B------:R-:W1:Y:S01]  /*127b0*/  MUFU.EX2 R183, R183 ;  /* 0x000000b700b77308 */ /* 0x000e620000000800 */
[-CC-:B------:R-:W-:Y:S01]  /*127c0*/  FFMA.FTZ R26, R40, R7.reuse, -R49.reuse ;  /* 0x00000007281a7223 */ /* 0x180fe20000010831 */
[-CC-:B------:R-:W-:Y:S01]  /*127d0*/  FFMA.FTZ R153, R42, R7.reuse, -R49.reuse ;  /* 0x000000072a997223 */ /* 0x180fe20000010831 */
[----:B------:R-:W-:Y:S01]  /*127e0*/  FADD.FTZ R51, R25, R30 ;  /* 0x0000001e19337221 */ /* 0x000fe20000010000 */
[-CC-:B------:R-:W-:Y:S01]  /*127f0*/  FFMA.FTZ R28, R44, R7.reuse, -R49.reuse ;  /* 0x000000072c1c7223 */ /* 0x180fe20000010831 */
[-CC-:B------:R-:W-:Y:S01]  /*12800*/  FFMA.FTZ R155, R46, R7.reuse, -R49.reuse ;  /* 0x000000072e9b7223 */ /* 0x180fe20000010831 */
[-C--:B------:R-:W-:Y:S01]  /*12810*/  FFMA.FTZ R30, R48, R7.reuse, -R49 ;  /* 0x00000007301e7223 */ /* 0x080fe20000010831 */
[----:B------:R-:W-:Y:S01]  /*12820*/  FADD.FTZ R32, R172, R51 ;  /* 0x00000033ac207221 */ /* 0x000fe20000010000 */
[----:B------:R-:W2:Y:S01]  /*12830*/  MUFU.EX2 R6, R6 ;  /* 0x0000000600067308 */ /* 0x000ea20000000800 */
[----:B0-----:R-:W-:Y:S01]  /*12840*/  FADD.FTZ R4, R181, R68 ;  /* 0x00000044b5047221 */ /* 0x001fe20000010000 */
[-CC-:B------:R-:W-:Y:S01]  /*12850*/  FFMA.FTZ R157, R50, R7.reuse, -R49.reuse ;  /* 0x00000007329d7223 */ /* 0x180fe20000010831 */
[----:B------:R-:W-:Y:S01]  /*12860*/  FADD.FTZ R51, R27, R32 ;  /* 0x000000201b337221 */ /* 0x000fe20000010000 */
[-CC-:B------:R-:W-:Y:S01]  /*12870*/  FFMA.FTZ R52, R52, R7.reuse, -R49.reuse ;  /* 0x0000000734347223 */ /* 0x180fe20000010831 */
[-C--:B------:R-:W-:Y:S01]  /*12880*/  FFMA.FTZ R56, R56, R7.reuse, -R49 ;  /* 0x0000000738387223 */ /* 0x080fe20000010831 */
[----:B------:R-:W-:Y:S01]  /*12890*/  F2FP.F16.F32.PACK_AB R180, R11, R180 ;  /* 0x000000b40bb4723e */ /* 0x000fe200000000ff */
[----:B------:R-:W-:Y:S01]  /*128a0*/  FADD.FTZ R32, R174, R51 ;  /* 0x00000033ae207221 */ /* 0x000fe20000010000 */
[----:B------:R-:W0:Y:S01]  /*128b0*/  MUFU.EX2 R177, R177 ;  /* 0x000000b100b17308 */ /* 0x000e220000000800 */
[----:B-1----:R-:W-:Y:S01]  /*128c0*/  FADD.FTZ R3, R183, R4 ;  /* 0x00000004b7037221 */ /* 0x002fe20000010000 */
[-CC-:B------:R-:W-:Y:S01]  /*128d0*/  FFMA.FTZ R64, R64, R7.reuse, -R49.reuse ;  /* 0x0000000740407223 */ /* 0x180fe20000010831 */
[-CC-:B------:R-:W-:Y:S01]  /*128e0*/  FFMA.FTZ R72, R72, R7.reuse, -R49.reuse ;  /* 0x0000000748487223 */ /* 0x180fe20000010831 */
[-CC-:B------:R-:W-:Y:S01]  /*128f0*/  FFMA.FTZ R74, R74, R7.reuse, -R49.reuse ;  /* 0x000000074a4a7223 */ /* 0x180fe20000010831 */
[-CC-:B------:R-:W-:Y:S01]  /*12900*/  FFMA.FTZ R76, R76, R7.reuse, -R49.reuse ;  /* 0x000000074c4c7223 */ /* 0x180fe20000010831 */
[-CC-:B------:R-:W-:Y:S01]  /*12910*/  FFMA.FTZ R54, R54, R7.reuse, -R49.reuse ;  /* 0x0000000736367223 */ /* 0x180fe20000010831 */
[-C--:B------:R-:W-:Y:S01]  /*12920*/  FFMA.FTZ R58, R58, R7.reuse, -R49 ;  /* 0x000000073a3a7223 */ /* 0x080fe20000010831 */
[----:B------:R-:W1:Y:S01]  /*12930*/  MUFU.EX2 R8, R8 ;  /* 0x0000000800087308 */ /* 0x000e620000000800 */
[----:B--2---:R-:W-:Y:S01]  /*12940*/  FADD.FTZ R4, R6, R3 ;  /* 0x0000000306047221 */ /* 0x004fe20000010000 */
[-CC-:B------:R-:W-:Y:S01]  /*12950*/  FFMA.FTZ R60, R60, R7.reuse, -R49.reuse ;  /* 0x000000073c3c7223 */ /* 0x180fe20000010831 */
[-CC-:B------:R-:W-:Y:S01]  /*12960*/  FFMA.FTZ R62, R62, R7.reuse, -R49.reuse ;  /* 0x000000073e3e7223 */ /* 0x180fe20000010831 */
[----:B------:R-:W-:Y:S01]  /*12970*/  FFMA.FTZ R49, R66, R7, -R49 ;  /* 0x0000000742317223 */ /* 0x000fe20000010831 */
[----:B------:R-:W-:-:S02]  /*12980*/  F2FP.F16.F32.PACK_AB R183, R6, R183 ;  /* 0x000000b706b7723e */ /* 0x000fc400000000ff */
[----:B------:R-:W-:Y:S01]  /*12990*/  F2FP.F16.F32.PACK_AB R182, R13, R182 ;  /* 0x000000b60db6723e */ /* 0x000fe200000000ff */
[----:B------:R-:W2:Y:S01]  /*129a0*/  MUFU.EX2 R179, R179 ;  /* 0x000000b300b37308 */ /* 0x000ea20000000800 */
[----:B0-----:R-:W-:Y:S01]  /*129b0*/  FADD.FTZ R3, R177, R4 ;  /* 0x00000004b1037221 */ /* 0x001fe20000010000 */
[----:B------:R-:W-:Y:S02]  /*129c0*/  F2FP.F16.F32.PACK_AB R176, R15, R176 ;  /* 0x000000b00fb0723e */ /* 0x000fe400000000ff */
[----:B------:R-:W-:Y:S02]  /*129d0*/  F2FP.F16.F32.PACK_AB R178, R25, R178 ;  /* 0x000000b219b2723e */ /* 0x000fe400000000ff */
[----:B------:R-:W-:Y:S02]  /*129e0*/  F2FP.F16.F32.PACK_AB R172, R27, R172 ;  /* 0x000000ac1bac723e */ /* 0x000fe400000000ff */
[----:B------:R-:W0:Y:S01]  /*129f0*/  MUFU.EX2 R10, R10 ;  /* 0x0000000a000a7308 */ /* 0x000e220000000800 */
[----:B-1----:R-:W-:Y:S01]  /*12a00*/  FADD.FTZ R4, R8, R3 ;  /* 0x0000000308047221 */ /* 0x002fe20000010000 */
[C---:B------:R-:W-:Y:S01]  /*12a10*/  FADD.FTZ R3, R29.reuse, R32 ;  /* 0x000000201d037221 */ /* 0x040fe20000010000 */
[----:B------:R-:W-:-:S02]  /*12a20*/  F2FP.F16.F32.PACK_AB R174, R29, R174 ;  /* 0x000000ae1dae723e */ /* 0x000fc400000000ff */
[----:B------:R-:W-:Y:S01]  /*12a30*/  F2FP.F16.F32.PACK_AB R181, R68, R181 ;  /* 0x000000b544b5723e */ /* 0x000fe200000000ff */
[----:B------:R-:W-:Y:S01]  /*12a40*/  FADD.FTZ R32, R168, R3 ;  /* 0x00000003a8207221 */ /* 0x000fe20000010000 */
[----:B------:R-:W-:Y:S01]  /*12a50*/  @!P1 IADD3 R3, R0, 0x34840, RZ ;  /* 0x0003484000039810 */ /* 0x000fe20007ffe0ff */
[----:B------:R-:W1:Y:S01]  /*12a60*/  MUFU.EX2 R173, R173 ;  /* 0x000000ad00ad7308 */ /* 0x000e620000000800 */
[----:B--2---:R-:W-:Y:S01]  /*12a70*/  FADD.FTZ R51, R179, R4 ;  /* 0x00000004b3337221 */ /* 0x004fe20000010000 */
[C---:B------:R-:W-:Y:S01]  /*12a80*/  FADD.FTZ R53, R31.reuse, R32 ;  /* 0x000000201f357221 */ /* 0x040fe20000010000 */
[----:B------:R-:W-:Y:S02]  /*12a90*/  @!P1 PRMT R3, RZ, 0x654, R3 ;  /* 0x00000654ff039816 */ /* 0x000fe40000000003 */
[----:B------:R-:W-:Y:S01]  /*12aa0*/  F2FP.F16.F32.PACK_AB R168, R31, R168 ;  /* 0x000000a81fa8723e */ /* 0x000fe200000000ff */
[----:B------:R-:W-:Y:S01]  /*12ab0*/  FADD.FTZ R32, R170, R53 ;  /* 0x00000035aa207221 */ /* 0x000fe20000010000 */
[----:B------:R2:W-:Y:S01]  /*12ac0*/  @!P1 SYNCS.ARRIVE.TRANS64.RED.A1T0 RZ, [R3+URZ], RZ ;  /* 0x000000ff03ff99a7 */ /* 0x0005e2000810043f */
[----:B------:R-:W3:Y:S01]  /*12ad0*/  MUFU.EX2 R12, R12 ;  /* 0x0000000c000c7308 */ /* 0x000ee20000000800 */
[----:B0-----:R-:W-:Y:S01]  /*12ae0*/  FADD.FTZ R4, R10, R51 ;  /* 0x000000330a047221 */ /* 0x001fe20000010000 */
[----:B------:R-:W-:-:S02]  /*12af0*/  F2FP.F16.F32.PACK_AB R170, R33, R170 ;  /* 0x000000aa21aa723e */ /* 0x000fc400000000ff */
[----:B------:R-:W-:Y:S02]  /*12b00*/  F2FP.F16.F32.PACK_AB R177, R8, R177 ;  /* 0x000000b108b1723e */ /* 0x000fe400000000ff */
[----:B------:R-:W-:Y:S02]  /*12b10*/  F2FP.F16.F32.PACK_AB R179, R10, R179 ;  /* 0x000000b30ab3723e */ /* 0x000fe400000000ff */
[----:B------:R-:W2:Y:S01]  /*12b20*/  MUFU.EX2 R175, R175 ;  /* 0x000000af00af7308 */ /* 0x000ea20000000800 */
[----:B-1----:R-:W-:Y:S01]  /*12b30*/  FADD.FTZ R51, R173, R4 ;  /* 0x00000004ad337221 */ /* 0x002fe20000010000 */
[----:B------:R-:W-:-:S06]  /*12b40*/  MOV R150, R151 ;  /* 0x0000009700967202 */ /* 0x000fcc0000000f00 */
[----:B------:R-:W0:Y:S01]  /*12b50*/  MUFU.EX2 R20, R20 ;  /* 0x0000001400147308 */ /* 0x000e220000000800 */
[C---:B---3--:R-:W-:Y:S01]  /*12b60*/  FADD.FTZ R4, R12.reuse, R51 ;  /* 0x000000330c047221 */ /* 0x048fe20000010000 */
[----:B------:R-:W-:Y:S01]  /*12b70*/  FADD.FTZ R51, R33, R32 ;  /* 0x0000002021337221 */ /* 0x000fe20000010000 */
[----:B------:R-:W-:-:S03]  /*12b80*/  F2FP.F16.F32.PACK_AB R173, R12, R173 ;  /* 0x000000ad0cad723e */ /* 0x000fc600000000ff */
[----:B------:R-:W-:Y:S01]  /*12b90*/  FADD.FTZ R32, R152, R51 ;  /* 0x0000003398207221 */ /* 0x000fe20000010000 */
[----:B------:R-:W-:Y:S01]  /*12ba0*/  F2FP.F16.F32.PACK_AB R152, R35, R152 ;  /* 0x000000982398723e */ /* 0x000fe200000000ff */
[----:B------:R-:W1:Y:S01]  /*12bb0*/  MUFU.EX2 R169, R169 ;  /* 0x000000a900a97308 */ /* 0x000e620000000800 */
[----:B--2---:R-:W-:Y:S01]  /*12bc0*/  FADD.FTZ R3, R175, R4 ;  /* 0x00000004af037221 */ /* 0x004fe20000010000 */
[----:B------:R-:W-:-:S04]  /*12bd0*/  FADD.FTZ R51, R35, R32 ;  /* 0x0000002023337221 */ /* 0x000fc80000010000 */
[----:B------:R-:W-:Y:S01]  /*12be0*/  FADD.FTZ R32, R154, R51 ;  /* 0x000000339a207221 */ /* 0x000fe20000010000 */
[C---:B------:R-:W-:Y:S01]  /*12bf0*/  F2FP.F16.F32.PACK_AB R154, R37.reuse, R154 ;  /* 0x0000009a259a723e */ /* 0x040fe200000000ff */
[----:B------:R-:W2:Y:S01]  /*12c00*/  MUFU.EX2 R24, R24 ;  /* 0x0000001800187308 */ /* 0x000ea20000000800 */
[C---:B0-----:R-:W-:Y:S01]  /*12c10*/  FADD.FTZ R4, R20.reuse, R3 ;  /* 0x0000000314047221 */ /* 0x041fe20000010000 */
[----:B------:R-:W-:Y:S01]  /*12c20*/  FADD.FTZ R51, R37, R32 ;  /* 0x0000002025337221 */ /* 0x000fe20000010000 */
[----:B------:R-:W-:-:S03]  /*12c30*/  F2FP.F16.F32.PACK_AB R175, R20, R175 ;  /* 0x000000af14af723e */ /* 0x000fc600000000ff */
[----:B------:R-:W-:Y:S01]  /*12c40*/  FADD.FTZ R32, R156, R51 ;  /* 0x000000339c207221 */ /* 0x000fe20000010000 */
[----:B------:R-:W-:Y:S01]  /*12c50*/  F2FP.F16.F32.PACK_AB R156, R39, R156 ;  /* 0x0000009c279c723e */ /* 0x000fe200000000ff */
[----:B------:R-:W0:Y:S01]  /*12c60*/  MUFU.EX2 R171, R171 ;  /* 0x000000ab00ab7308 */ /* 0x000e220000000800 */
[----:B-1----:R-:W-:Y:S01]  /*12c70*/  FADD.FTZ R3, R169, R4 ;  /* 0x00000004a9037221 */ /* 0x002fe20000010000 */
[----:B------:R-:W-:-:S04]  /*12c80*/  FADD.FTZ R51, R39, R32 ;  /* 0x0000002027337221 */ /* 0x000fc80000010000 */
[----:B------:R-:W-:Y:S02]  /*12c90*/  FADD.FTZ R32, R158, R51 ;  /* 0x000000339e207221 */ /* 0x000fe40000010000 */
        /* <DEDUP_REMOVED lines=14> */
[C---:B-1----:R-:W-:Y:S01]  /*12d80*/  FADD.FTZ R11, R41.reuse, R32 ;  /* 0x00000020290b7221 */ /* 0x042fe20000010000 */
        /* <DEDUP_REMOVED lines=19> */
[C---:B0-----:R-:W-:Y:S01]  /*12ec0*/  FADD.FTZ R11, R45.reuse, R4 ;  /* 0x000000042d0b7221 */ /* 0x041fe20000010000 */
[----:B------:R-:W-:-:S06]  /*12ed0*/  F2FP.F16.F32.PACK_AB R162, R45, R162 ;  /* 0x000000a22da2723e */ /* 0x000fcc00000000ff */
[----:B------:R-:W0:Y:S01]  /*12ee0*/  MUFU.EX2 R159, R64 ;  /* 0x00000040009f7308 */ /* 0x000e220000000800 */
[----:B-1----:R-:W-:-:S07]  /*12ef0*/  FADD.FTZ R4, R56, R3 ;  /* 0x0000000338047221 */ /* 0x002fce0000010000 */
[----:B------:R1:W3:Y:S01]  /*12f00*/  MUFU.EX2 R47, R122 ;  /* 0x0000007a002f7308 */ /* 0x0002e20000000800 */
[----:B--2---:R-:W-:-:S07]  /*12f10*/  FADD.FTZ R32, R164, R11 ;  /* 0x0000000ba4207221 */ /* 0x004fce0000010000 */
[----:B------:R-:W2:Y:S01]  /*12f20*/  MUFU.EX2 R72, R72 ;  /* 0x0000004800487308 */ /* 0x000ea20000000800 */
[C---:B0-----:R-:W-:Y:S01]  /*12f30*/  FADD.FTZ R3, R159.reuse, R4 ;  /* 0x000000049f037221 */ /* 0x041fe20000010000 */
[----:B------:R-:W-:Y:S01]  /*12f40*/  F2FP.F16.F32.PACK_AB R159, R159, R56 ;  /* 0x000000389f9f723e */ /* 0x000fe200000000ff */
[----:B-1----:R-:W-:-:S05]  /*12f50*/  IMAD.MOV.U32 R122, RZ, RZ, R151 ;  /* 0x000000ffff7a7224 */ /* 0x002fca00078e0097 */
        /* <DEDUP_REMOVED lines=22> */
[----:B------:R-:W-:Y:S01]  /*130c0*/  F2FP.F16.F32.PACK_AB R165, R165, R58 ;  /* 0x0000003aa5a5723e */ /* 0x000fe200000000ff */
[----:B------:R-:W-:Y:S02]  /*130d0*/  IMAD.MOV.U32 R6, RZ, RZ, 0x3f800000 ;  /* 0x3f800000ff067424 */ /* 0x000fe400078e00ff */
[----:B-1----:R-:W-:-:S04]  /*130e0*/  FADD.FTZ R0, R62, R3 ;  /* 0x000000033e007221 */ /* 0x002fc80000010000 */
[C---:B--2---:R-:W-:Y:S01]  /*130f0*/  FADD.FTZ R3, R49.reuse, R0 ;  /* 0x0000000031037221 */ /* 0x044fe20000010000 */
[----:B------:R-:W-:Y:S01]  /*13100*/  F2FP.F16.F32.PACK_AB R167, R49, R62 ;  /* 0x0000003e31a7723e */ /* 0x000fe200000000ff */
[----:B------:R-:W-:Y:S01]  /*13110*/  IMAD.MOV.U32 R0, RZ, RZ, 0x3f800000 ;  /* 0x3f800000ff007424 */ /* 0x000fe200078e00ff */
[----:B------:R-:W-:Y:S06]  /*13120*/  @!P2 BRA `(.L_x_781) ;  /* 0x0000002c00b8a947 */ /* 0x000fec0003800000 */
[----:B------:R-:W-:Y:S01]  /*13130*/  IADD3 R210, R210, -0x2, RZ ;  /* 0xfffffffed2d27810 */ /* 0x000fe20007ffe0ff */
[----:B------:R-:W-:Y:S01]  /*13140*/  IMAD.MOV.U32 R12, RZ, RZ, R14 ;  /* 0x000000ffff0c7224 */ /* 0x000fe200078e000e */
[----:B------:R-:W-:Y:S01]  /*13150*/  MOV R13, R196 ;  /* 0x000000c4000d7202 */ /* 0x000fe20000000f00 */
        /* <DEDUP_REMOVED lines=34> */
[----:B------:R-:W-:-:S07]  /*13380*/  CS2R R88, SRZ ;  /* 0x0000000000587805 */ /* 0x000fce000001ff00 */
.L_x_792:
[----:B------:R-:W-:-:S04]  /*13390*/  IADD3 R7, R15, 0x1, RZ ;  /* 0x000000010f077810 */ /* 0x000fc80007ffe0ff */
[----:B------:R-:W-:-:S04]  /*133a0*/  ISETP.NE.AND P2, PT, R7, 0x2, PT ;  /* 0x000000020700780c */ /* 0x000fc80003f45270 */
[----:B------:R-:W-:Y:S02]  /*133b0*/  SEL R196, RZ, 0x1, P2 ;  /* 0x00000001ffc47807 */ /* 0x000fe40001000000 */
[----:B------:R-:W-:Y:S02]  /*133c0*/  SEL R194, R7, RZ, P2 ;  /* 0x000000ff07c27207 */ /* 0x000fe40001000000 */
[----:B------:R-:W-:Y:S01]  /*133d0*/  LOP3.LUT R196, R13, R196, RZ, 0x3c, !PT ;  /* 0x000000c40dc47212 */ /* 0x000fe200078e3cff */
[----:B------:R-:W-:Y:S06]  /*133e0*/  @!P0 BRA `(.L_x_782) ;  /* 0x0000000000048947 */ /* 0x000fec0003800000 */
[----:B------:R-:W-:Y:S01]  /*133f0*/  BPT.TRAP 0x1 ;  /* 0x000000040000795c */ /* 0x000fe20000300000 */
.L_x_782:
[----:B------:R-:W-:Y:S01]  /*13400*/  IMAD R10, R194, 0x8, R2 ;  /* 0x00000008c20a7824 */ /* 0x000fe200078e0202 */
[----:B------:R-:W-:-:S04]  /*13410*/  SHF.L.U32 R7, R196, 0x1f, RZ ;  /* 0x0000001fc4077819 */ /* 0x000fc800000006ff */
[----:B------:R0:W1:Y:S01]  /*13420*/  SYNCS.PHASECHK.TRANS64.TRYWAIT P2, [R10+URZ+0x34830], R7 ;  /* 0x034830070a0075a7 */ /* 0x000062000804017f */
[----:B------:R-:W-:Y:S05]  /*13430*/  @!P0 BRA `(.L_x_783) ;  /* 0x0000000000048947 */ /* 0x000fea0003800000 */
[----:B------:R-:W-:Y:S01]  /*13440*/  BPT.TRAP 0x1 ;  /* 0x000000040000795c */ /* 0x000fe20000300000 */
.L_x_783:
[----:B------:R-:W-:Y:S01]  /*13450*/  IMAD R8, R194, 0xc00, R5 ;  /* 0x00000c00c2087824 */ /* 0x000fe200078e0205 */
[----:B------:R-:W-:Y:S03]  /*13460*/  BSSY B1, `(.L_x_784) ;  /* 0x0000006000017945 */ /* 0x000fe60003800000 */
[C---:B------:R-:W-:Y:S01]  /*13470*/  VIADD R20, R8.reuse, 0x2 ;  /* 0x0000000208147836 */ /* 0x040fe20000000000 */
[----:B------:R-:W-:Y:S01]  /*13480*/  IADD3 R24, R8, 0x4, RZ ;  /* 0x0000000408187810 */ /* 0x000fe20007ffe0ff */
[----:B-1----:R-:W-:Y:S06]  /*13490*/  @P2 BRA `(.L_x_785) ;  /* 0x0000000000082947 */ /* 0x002fec0003800000 */
[----:B------:R-:W1:Y:S02]  /*134a0*/  SYNCS.PHASECHK.TRANS64.TRYWAIT P2, [R10+URZ+0x34830], R7 ;  /* 0x034830070a0075a7 */ /* 0x000e64000804017f */
[----:B-1----:R-:W-:Y:S05]  /*134b0*/  @!P2 BRA `(.L_x_786) ;  /* 0x000000d400a8a947 */ /* 0x002fea0003800000 */
.L_x_785:
[----:B------:R-:W-:Y:S05]  /*134c0*/  BSYNC B1 ;  /* 0x0000000000017941 */ /* 0x000fea0003800000 */
.L_x_784:
[----:B------:R-:W2:Y:S04]  /*134d0*/  LDL.64 R28, [R1+0x40] ;  /* 0x00004000011c7983 */ /* 0x000ea80000100a00 */
[----:B------:R3:W-:Y:S04]  /*134e0*/  STL [R1+0x88], R15 ;  /* 0x0000880f01007387 */ /* 0x0007e80000100800 */
[----:B---3--:R-:W3:Y:S04]  /*134f0*/  LDL.64 R14, [R1+0x38] ;  /* 0x00003800010e7983 */ /* 0x008ee80000100a00 */
[----:B------:R4:W-:Y:S04]  /*13500*/  STL.64 [R1+0x80], R12 ;  /* 0x0000800c01007387 */ /* 0x0009e80000100a00 */
[----:B----4-:R-:W4:Y:S01]  /*13510*/  LDL.64 R12, [R1+0x30] ;  /* 0x00003000010c7983 */ /* 0x010f220000100a00 */
[----:B------:R-:W-:Y:S01]  /*13520*/  R2UR UR14, R24 ;  /* 0x00000000180e72ca */ /* 0x000fe200000e0000 */
[C---:B------:R-:W-:Y:S01]  /*13530*/  VIADD R24, R8.reuse, 0x400 ;  /* 0x0000040008187836 */ /* 0x040fe20000000000 */
[C---:B------:R-:W-:Y:S01]  /*13540*/  IADD3 R26, R8.reuse, 0x402, RZ ;  /* 0x00000402081a7810 */ /* 0x040fe20007ffe0ff */
[----:B------:R-:W-:Y:S01]  /*13550*/  IMAD.MOV.U32 R9, RZ, RZ, 0x40000040 ;  /* 0x40000040ff097424 */ /* 0x000fe200078e00ff */
[----:B------:R-:W-:Y:S01]  /*13560*/  R2UR UR6, R8 ;  /* 0x00000000080672ca */ /* 0x000fe200000e0000 */
[----:B------:R-:W-:Y:S01]  /*13570*/  IMAD.MOV.U32 R25, RZ, RZ, 0x40000040 ;  /* 0x40000040ff197424 */ /* 0x000fe200078e00ff */
[----:B------:R-:W-:Y:S01]  /*13580*/  R2UR UR22, R24 ;  /* 0x00000000181672ca */ /* 0x000fe200000e0000 */
[----:B------:R-:W-:Y:S01]  /*13590*/  IMAD.MOV.U32 R27, RZ, RZ, 0x40000040 ;  /* 0x40000040ff1b7424 */ /* 0x000fe200078e00ff */
[----:B------:R-:W-:Y:S01]  /*135a0*/  IADD3 R24, R8, 0x406, RZ ;  /* 0x0000040608187810 */ /* 0x000fe20007ffe0ff */
[----:B------:R0:W-:Y:S01]  /*135b0*/  STL.64 [R1+0x78], R10 ;  /* 0x0000780a01007387 */ /* 0x0001e20000100a00 */
[----:B------:R-:W-:-:S02]  /*135c0*/  R2UR UR7, R9 ;  /* 0x00000000090772ca */ /* 0x000fc400000e0000 */
[----:B------:R-:W-:Y:S01]  /*135d0*/  R2UR UR26, R26 ;  /* 0x000000001a1a72ca */ /* 0x000fe200000e0000 */
[----:B------:R-:W-:Y:S01]  /*135e0*/  VIADD R26, R8, 0x800 ;  /* 0x00000800081a7836 */ /* 0x000fe20000000000 */
[----:B------:R-:W-:Y:S02]  /*135f0*/  R2UR UR34, R24 ;  /* 0x00000000182272ca */ /* 0x000fe400000e0000 */
[----:B------:R-:W-:Y:S02]  /*13600*/  IADD3 R24, R8, 0x804, RZ ;  /* 0x0000080408187810 */ /* 0x000fe40007ffe0ff */
[C---:B------:R-:W-:Y:S02]  /*13610*/  R2UR UR15, R25.reuse ;  /* 0x00000000190f72ca */ /* 0x040fe400000e0000 */
[----:B------:R-:W-:Y:S01]  /*13620*/  R2UR UR23, R25 ;  /* 0x00000000191772ca */ /* 0x000fe200000e0000 */
[----:B01----:R-:W4:Y:S01]  /*13630*/  LDL.64 R10, [R1+0x28] ;  /* 0x00002800010a7983 */ /* 0x003f220000100a00 */
[----:B------:R-:W-:-:S02]  /*13640*/  R2UR UR27, R27 ;  /* 0x000000001b1b72ca */ /* 0x000fc400000e0000 */
[----:B------:R-:W-:Y:S01]  /*13650*/  R2UR UR35, R25 ;  /* 0x00000000192372ca */ /* 0x000fe200000e0000 */
[----:B------:R-:W-:Y:S01]  /*13660*/  IMAD.MOV.U32 R21, RZ, RZ, 0x40000040 ;  /* 0x40000040ff157424 */ /* 0x000fe200078e00ff */
[----:B------:R-:W-:Y:S01]  /*13670*/  R2UR UR46, R26 ;  /* 0x000000001a2e72ca */ /* 0x000fe200000e0000 */
[----:B------:R0:W-:Y:S01]  /*13680*/  STL.64 [R1+0x70], R4 ;  /* 0x0000700401007387 */ /* 0x0001e20000100a00 */
[----:B------:R-:W-:Y:S02]  /*13690*/  R2UR UR47, R27 ;  /* 0x000000001b2f72ca */ /* 0x000fe400000e0000 */
[----:B------:R-:W-:Y:S02]  /*136a0*/  R2UR UR54, R24 ;  /* 0x00000000183672ca */ /* 0x000fe400000e0000 */
[----:B------:R-:W-:Y:S02]  /*136b0*/  R2UR UR55, R25 ;  /* 0x00000000193772ca */ /* 0x000fe400000e0000 */
[----:B------:R-:W-:-:S02]  /*136c0*/  R2UR UR10, R20 ;  /* 0x00000000140a72ca */ /* 0x000fc400000e0000 */
[C---:B------:R-:W-:Y:S01]  /*136d0*/  R2UR UR11, R21.reuse ;  /* 0x00000000150b72ca */ /* 0x040fe200000e0000 */
[----:B0-----:R-:W4:Y:S01]  /*136e0*/  LDL.64 R4, [R1+0x20] ;  /* 0x0000200001047983 */ /* 0x001f220000100a00 */
[----:B------:R-:W-:Y:S02]  /*136f0*/  IADD3 R20, R8, 0x6, RZ ;  /* 0x0000000608147810 */ /* 0x000fe40007ffe0ff */
[C---:B------:R-:W-:Y:S01]  /*13700*/  R2UR UR19, R21.reuse ;  /* 0x00000000151372ca */ /* 0x040fe200000e0000 */
[----:B------:R0:W-:Y:S01]  /*13710*/  STL.64 [R1+0x68], R2 ;  /* 0x0000680201007387 */ /* 0x0001e20000100a00 */
[----:B------:R-:W-:Y:S01]  /*13720*/  R2UR UR18, R20 ;  /* 0x00000000141272ca */ /* 0x000fe200000e0000 */
[----:B------:R-:W-:Y:S01]  /*13730*/  VIADD R20, R8, 0x404 ;  /* 0x0000040408147836 */ /* 0x000fe20000000000 */
[C---:B------:R-:W-:Y:S02]  /*13740*/  R2UR UR31, R21.reuse ;  /* 0x00000000151f72ca */ /* 0x040fe400000e0000 */
[----:B------:R-:W-:-:S02]  /*13750*/  R2UR UR51, R21 ;  /* 0x00000000153372ca */ /* 0x000fc400000e0000 */
[----:B------:R-:W-:Y:S01]  /*13760*/  R2UR UR30, R20 ;  /* 0x00000000141e72ca */ /* 0x000fe200000e0000 */
[----:B------:R-:W-:Y:S01]  /*13770*/  VIADD R20, R8, 0x802 ;  /* 0x0000080208147836 */ /* 0x000fe20000000000 */
[----:B0-----:R-:W4:Y:S04]  /*13780*/  LDL.64 R2, [R1+0x8] ;  /* 0x0000080001027983 */ /* 0x001f280000100a00 */
[----:B------:R-:W-:Y:S02]  /*13790*/  R2UR UR50, R20 ;  /* 0x00000000143272ca */ /* 0x000fe400000e0000 */
[----:B------:R-:W4:Y:S01]  /*137a0*/  LDL.64 R20, [R1+0x18] ;  /* 0x0000180001147983 */ /* 0x000f220000100a00 */
[----:B--2---:R-:W-:Y:S02]  /*137b0*/  R2UR UR4, R28 ;  /* 0x000000001c0472ca */ /* 0x004fe400000e0000 */
[----:B------:R-:W-:-:S02]  /*137c0*/  R2UR UR5, R29 ;  /* 0x000000001d0572ca */ /* 0x000fc400000e0000 */
[----:B------:R-:W-:-:S11]  /*137d0*/  WARPGROUP.ARRIVE ;  /* 0x00000000000079c5 */ /* 0x000fd60000000000 */
[----:B------:R-:W-:Y:S01]  /*137e0*/  HGMMA.64x128x16.F32 R24, gdesc[UR4], RZ, !UPT, gsb0 ;  /* 0x01e00000041879f0 */ /* 0x000fe2000c0008ff */
[----:B---3--:R-:W-:Y:S02]  /*137f0*/  R2UR UR8, R14 ;  /* 0x000000000e0872ca */ /* 0x008fe400000e0000 */
[----:B------:R-:W-:Y:S01]  /*13800*/  R2UR UR9, R15 ;  /* 0x000000000f0972ca */ /* 0x000fe200000e0000 */
[----:B------:R-:W-:Y:S01]  /*13810*/  UMOV UR32, UR56 ;  /* 0x0000003800207c82 */ /* 0x000fe20008000000 */
[----:B------:R-:W-:Y:S01]  /*13820*/  UMOV UR33, UR57 ;  /* 0x0000003900217c82 */ /* 0x000fe20008000000 */
[----:B------:R0:W5:Y:S01]  /*13830*/  LDL.LU R15, [R1+0x88] ;  /* 0x00008800010f7983 */ /* 0x0001620000300800 */
[----:B----4-:R-:W-:Y:S02]  /*13840*/  R2UR UR12, R12 ;  /* 0x000000000c0c72ca */ /* 0x010fe400000e0000 */
[----:B------:R-:W-:Y:S02]  /*13850*/  R2UR UR13, R13 ;  /* 0x000000000d0d72ca */ /* 0x000fe400000e0000 */
[----:B------:R0:W5:Y:S01]  /*13860*/  LDL.LU.64 R12, [R1+0x80] ;  /* 0x00008000010c7983 */ /* 0x0001620000300a00 */
[----:B------:R-:W-:-:S02]  /*13870*/  WARPGROUP.DEPBAR.LE gsb0, 0x0 ;  /* 0x00008000000079c5 */ /* 0x000fc40000010000 */
[----:B------:R-:W-:-:S06]  /*13880*/  WARPGROUP.ARRIVE ;  /* 0x00000000000079c5 */ /* 0x000fcc0000000000 */
[----:B------:R-:W-:Y:S01]  /*13890*/  HGMMA.64x128x16.F32 R24, gdesc[UR8], R24, gsb0 ;  /* 0x01e00000081879f0 */ /* 0x000fe20008000818 */
[----:B------:R-:W-:Y:S02]  /*138a0*/  R2UR UR16, R10 ;  /* 0x000000000a1072ca */ /* 0x000fe400000e0000 */
[----:B------:R-:W-:Y:S02]  /*138b0*/  R2UR UR17, R11 ;  /* 0x000000000b1172ca */ /* 0x000fe400000e0000 */
[----:B------:R-:W-:Y:S01]  /*138c0*/  R2UR UR20, R4 ;  /* 0x00000000041472ca */ /* 0x000fe200000e0000 */
[----:B------:R0:W5:Y:S01]  /*138d0*/  LDL.LU.64 R10, [R1+0x78] ;  /* 0x00007800010a7983 */ /* 0x0001620000300a00 */
[----:B------:R-:W-:Y:S02]  /*138e0*/  WARPGROUP.DEPBAR.LE gsb0, 0x0 ;  /* 0x00008000000079c5 */ /* 0x000fe40000010000 */
[----:B------:R-:W-:-:S06]  /*138f0*/  WARPGROUP.ARRIVE ;  /* 0x00000000000079c5 */ /* 0x000fcc0000000000 */
[----:B------:R-:W-:Y:S01]  /*13900*/  HGMMA.64x128x16.F32 R24, gdesc[UR12], R24, gsb0 ;  /* 0x01e000000c1879f0 */ /* 0x000fe20008000818 */
        /* <DEDUP_REMOVED lines=8> */
[----:B------:R-:W2:Y:S01]  /*13990*/  LDL.64 R20, [R1] ;  /* 0x0000000001147983 */ /* 0x000ea20000100a00 */
[----:B------:R-:W-:Y:S02]  /*139a0*/  WARPGROUP.DEPBAR.LE gsb0, 0x0 ;  /* 0x00008000000079c5 */ /* 0x000fe40000010000 */
[----:B------:R-:W-:-:S06]  /*139b0*/  WARPGROUP.ARRIVE ;  /* 0x00000000000079c5 */ /* 0x000fcc0000000000 */
[----:B------:R-:W-:Y:S01]  /*139c0*/  HGMMA.64x128x16.F32 R24, gdesc[UR20], R24, gsb0 ;  /* 0x01e00000141879f0 */ /* 0x000fe20008000818 */
[----:B------:R-:W-:Y:S02]  /*139d0*/  R2UR UR29, R3 ;  /* 0x00000000031d72ca */ /* 0x000fe400000e0000 */
[----:B------:R0:W5:Y:S01]  /*139e0*/  LDL.LU.64 R2, [R1+0x68] ;  /* 0x0000680001027983 */ /* 0x0001620000300a00 */
        /* <DEDUP_REMOVED lines=14> */
[----:B------:R-:W-:Y:S01]  /*13ad0*/  HGMMA.64x128x16.F32 R24, gdesc[UR48], R24, gsb0 ;  /* 0x01e00000301879f0 */ /* 0x000fe20008000818 */
[----:B------:R-:W-:Y:S02]  /*13ae0*/  VIADD R8, R8, 0x806 ;  /* 0x0000080608087836 */ /* 0x000fe40000000000 */
[----:B------:R-:W-:Y:S01]  /*13af0*/  IMAD.MOV.U32 R9, RZ, RZ, 0x40000040 ;  /* 0x40000040ff097424 */ /* 0x000fe200078e00ff */
[----:B--2---:R-:W-:Y:S02]  /*13b00*/  R2UR UR4, R20 ;  /* 0x00000000140472ca */ /* 0x004fe400000e0000 */
[----:B------:R-:W-:Y:S02]  /*13b10*/  R2UR UR6, R8 ;  /* 0x00000000080672ca */ /* 0x000fe400000e0000 */
[----:B------:R-:W-:Y:S02]  /*13b20*/  R2UR UR7, R9 ;  /* 0x00000000090772ca */ /* 0x000fe400000e0000 */
[----:B------:R-:W-:Y:S01]  /*13b30*/  R2UR UR5, R21 ;  /* 0x00000000150572ca */ /* 0x000fe200000e0000 */
[----:B------:R-:W-:-:S02]  /*13b40*/  WARPGROUP.DEPBAR.LE gsb0, 0x0 ;  /* 0x00008000000079c5 */ /* 0x000fc40000010000 */
[----:B------:R-:W-:-:S06]  /*13b50*/  WARPGROUP.ARRIVE ;  /* 0x00000000000079c5 */ /* 0x000fcc0000000000 */
[----:B------:R-:W-:Y:S01]  /*13b60*/  HGMMA.64x128x16.F32 R24, gdesc[UR52], R24, gsb0 ;  /* 0x01e00000341879f0 */ /* 0x000fe20008000818 */
        /* <DEDUP_REMOVED lines=68> */
[----:B0-----:R-:W-:Y:S05]  /*13fb0*/  @!P0 BRA `(.L_x_787) ;  /* 0x0000000000048947 */ /* 0x001fea0003800000 */
[----:B------:R-:W-:Y:S01]  /*13fc0*/  BPT.TRAP 0x1 ;  /* 0x000000040000795c */ /* 0x000fe20000300000 */
.L_x_787:
[----:B-----5:R-:W-:Y:S02]  /*13fd0*/  SHF.L.U32 R0, R13, 0x1f, RZ ;  /* 0x0000001f0d007819 */ /* 0x020fe400000006ff */
[----:B------:R-:W-:-:S04]  /*13fe0*/  LEA R13, R15, R2, 0x3 ;  /* 0x000000020f0d7211 */ /* 0x000fc800078e18ff */
[----:B------:R0:W1:Y:S01]  /*13ff0*/  SYNCS.PHASECHK.TRANS64.TRYWAIT P2, [R13+URZ+0x34850], R0 ;  /* 0x034850000d0075a7 */ /* 0x000062000804017f */
[----:B------:R-:W-:Y:S05]  /*14000*/  @!P0 BRA `(.L_x_788) ;  /* 0x0000000000048947 */ /* 0x000fea0003800000 */
[----:B------:R-:W-:Y:S01]  /*14010*/  BPT.TRAP 0x1 ;  /* 0x000000040000795c */ /* 0x000fe20000300000 */
.L_x_788:
[----:B------:R-:W-:Y:S04]  /*14020*/  BSSY B1, `(.L_x_789) ;  /* 0x0000004000017945 */ /* 0x000fe80003800000 */
[----:B-1----:R-:W-:Y:S05]  /*14030*/  @P2 BRA `(.L_x_790) ;  /* 0x0000000000082947 */ /* 0x002fea0003800000 */
[----:B------:R-:W1:Y:S02]  /*14040*/  SYNCS.PHASECHK.TRANS64.TRYWAIT P2, [R13+URZ+0x34850], R0 ;  /* 0x034850000d0075a7 */ /* 0x000e64000804017f */
[----:B-1----:R-:W-:Y:S05]  /*14050*/  @!P2 BRA `(.L_x_791) ;  /* 0x000000c800d4a947 */ /* 0x002fea0003800000 */
.L_x_790:
[----:B------:R-:W-:Y:S05]  /*14060*/  BSYNC B1 ;  /* 0x0000000000017941 */ /* 0x000fea0003800000 */
.L_x_789:
[----:B01----:R-:W-:Y:S01]  /*14070*/  VIADD R0, R2, 0x400 ;  /* 0x0000040002007836 */ /* 0x003fe20000000000 */
[----:B------:R-:W-:Y:S01]  /*14080*/  MOV R9, 0x40000040 ;  /* 0x4000004000097802 */ /* 0x000fe20000000f00 */
[----:B------:R-:W-:Y:S01]  /*14090*/  WARPGROUP.ARRIVE ;  /* 0x00000000000079c5 */ /* 0x000fe20000000000 */
[----:B------:R-:W-:Y:S02]  /*140a0*/  IMAD.MOV.U32 R7, RZ, RZ, 0x40000040 ;  /* 0x40000040ff077424 */ /* 0x000fe400078e00ff */
[----:B------:R-:W-:Y:S01]  /*140b0*/  FMUL.FTZ R14, R25, UR36 ;  /* 0x00000024190e7c20 */ /* 0x000fe20008410000 */
[----:B------:R-:W-:Y:S01]  /*140c0*/  SHF.R.U32.HI R0, RZ, 0x4, R0 ;  /* 0x00000004ff007819 */ /* 0x000fe20000011600 */
[----:B------:R-:W-:Y:S01]  /*140d0*/  FMUL.FTZ R20, R27, UR36 ;  /* 0x000000241b147c20 */ /* 0x000fe20008410000 */
[----:B------:R-:W-:Y:S01]  /*140e0*/  R2UR UR7, R9 ;  /* 0x00000000090772ca */ /* 0x000fe200000e0000 */
[----:B------:R-:W-:Y:S01]  /*140f0*/  FMUL.FTZ R27, R34, UR36 ;  /* 0x00000024221b7c20 */ /* 0x000fe20008410000 */
[----:B------:R-:W-:Y:S01]  /*14100*/  LOP3.LUT R0, R0, 0x3fff, RZ, 0xc0, !PT ;  /* 0x00003fff00007812 */ /* 0x000fe200078ec0ff */
[----:B------:R-:W-:Y:S01]  /*14110*/  MUFU.TANH R14, R14 ;  /* 0x0000000e000e7308 */ /* 0x000fe20000002400 */
[----:B------:R-:W-:Y:S01]  /*14120*/  FMUL.FTZ R34, R37, UR36 ;  /* 0x0000002425227c20 */ /* 0x000fe20008410000 */
[----:B------:R-:W-:Y:S01]  /*14130*/  FMUL.FTZ R37, R41, UR36 ;  /* 0x0000002429257c20 */ /* 0x000fe20008410000 */
[----:B------:R-:W-:Y:S01]  /*14140*/  LOP3.LUT R0, R0, 0x4000000, RZ, 0xfc, !PT ;  /* 0x0400000000007812 */ /* 0x000fe200078efcff */
[----:B------:R-:W-:Y:S01]  /*14150*/  FMUL.FTZ R21, R30, UR36 ;  /* 0x000000241e157c20 */ /* 0x000fe20008410000 */
[----:B------:R-:W-:Y:S01]  /*14160*/  FMUL.FTZ R30, R35, UR36 ;  /* 0x00000024231e7c20 */ /* 0x000fe20008410000 */
[----:B------:R-:W-:Y:S01]  /*14170*/  FMUL.FTZ R35, R42, UR36 ;  /* 0x000000242a237c20 */ /* 0x000fe20008410000 */
[----:B------:R-:W-:Y:S01]  /*14180*/  FMUL.FTZ R42, R44, UR36 ;  /* 0x000000242c2a7c20 */ /* 0x000fe20008410000 */
[----:B------:R-:W-:-:S02]  /*14190*/  IMAD R8, R15, 0x800, R0 ;  /* 0x000008000f087824 */ /* 0x000fc400078e0200 */
[----:B------:R-:W-:Y:S01]  /*141a0*/  FMUL.FTZ R0, R24, UR36 ;  /* 0x0000002418007c20 */ /* 0x000fe20008410000 */
[----:B------:R-:W-:Y:S01]  /*141b0*/  FMUL.FTZ R24, R28, UR36 ;  /* 0x000000241c187c20 */ /* 0x000fe20008410000 */
[----:B------:R-:W-:Y:S01]  /*141c0*/  FMUL.FTZ R15, R26, UR36 ;  /* 0x000000241a0f7c20 */ /* 0x000fe20008410000 */
[C---:B------:R-:W-:Y:S01]  /*141d0*/  VIADD R6, R8.reuse, 0x80 ;  /* 0x0000008008067836 */ /* 0x040fe20000000000 */
[----:B------:R-:W-:Y:S01]  /*141e0*/  R2UR UR6, R8 ;  /* 0x00000000080672ca */ /* 0x000fe200000e0000 */
        /* <DEDUP_REMOVED lines=12> */
[----:B------:R-:W-:Y:S01]  /*142b0*/  HGMMA.64x128x16.F32 R88, R180, gdesc[UR4].tnspB, R88, gsb0 ;  /* 0x41e00004b4587df0 */ /* 0x000fe20008000858 */
[----:B------:R-:W-:Y:S01]  /*142c0*/  R2UR UR6, R6 ;  /* 0x00000000060672ca */ /* 0x000fe200000e0000 */
[----:B------:R-:W-:Y:S01]  /*142d0*/  FMUL.FTZ R50, R52, UR36 ;  /* 0x0000002434327c20 */ /* 0x000fe20008410000 */
[----:B------:R-:W-:Y:S01]  /*142e0*/  R2UR UR7, R7 ;  /* 0x00000000070772ca */ /* 0x000fe200000e0000 */
[----:B------:R-:W-:Y:S01]  /*142f0*/  IMAD.MOV.U32 R7, RZ, RZ, 0x40000040 ;  /* 0x40000040ff077424 */ /* 0x000fe200078e00ff */
[----:B------:R-:W-:Y:S01]  /*14300*/  IADD3 R6, R8, 0x100, RZ ;  /* 0x0000010008067810 */ /* 0x000fe20007ffe0ff */
[----:B------:R-:W2:Y:S01]  /*14310*/  MUFU.TANH R26, R26 ;  /* 0x0000001a001a7308 */ /* 0x000ea20000002400 */
        /* <DEDUP_REMOVED lines=16> */
[----:B------:R-:W-:Y:S01]  /*14420*/  FMUL.FTZ R58, R62, UR36 ;  /* 0x000000243e3a7c20 */ /* 0x000fe20008410000 */
[----:B------:R-:W-:Y:S01]  /*14430*/  FMUL.FTZ R62, R68, UR36 ;  /* 0x00000024443e7c20 */ /* 0x000fe20008410000 */
[----:B------:R-:W-:Y:S01]  /*14440*/  FMUL.FTZ R64, R69, UR36 ;  /* 0x0000002445407c20 */ /* 0x000fe20008410000 */
[----:B------:R-:W-:Y:S01]  /*14450*/  FMUL.FTZ R65, R72, UR36 ;  /* 0x0000002448417c20 */ /* 0x000fe20008410000 */
[----:B------:R-:W-:Y:S01]  /*14460*/  FMUL.FTZ R68, R73, UR36 ;  /* 0x0000002449447c20 */ /* 0x000fe20008410000 */
[----:B------:R-:W-:Y:S01]  /*14470*/  FMUL.FTZ R69, R76, UR36 ;  /* 0x000000244c457c20 */ /* 0x000fe20008410000 */
[----:B------:R-:W-:Y:S01]  /*14480*/  FMUL.FTZ R72, R77, UR36 ;  /* 0x000000244d487c20 */ /* 0x000fe20008410000 */
[----:B------:R-:W5:Y:S01]  /*14490*/  MUFU.TANH R32, R32 ;  /* 0x0000002000207308 */ /* 0x000f620000002400 */
        /* <DEDUP_REMOVED lines=8> */
[----:B------:R-:W-:Y:S01]  /*14520*/  VIADD R38, R8, 0x200 ;  /* 0x0000020008267836 */ /* 0x000fe20000000000 */
[----:B------:R-:W-:Y:S01]  /*14530*/  MOV R39, 0x40000040 ;  /* 0x4000004000277802 */ /* 0x000fe20000000f00 */
        /* <DEDUP_REMOVED lines=15> */
[----:B------:R-:W-:Y:S01]  /*14630*/  @!P1 VIADD R10, R10, 0x34840 ;  /* 0x000348400a0a9836 */ /* 0x000fe20000000000 */
[C---:B------:R-:W-:Y:S01]  /*14640*/  ISETP.GT.AND P2, PT, R210.reuse, RZ, PT ;  /* 0x000000ffd200720c */ /* 0x040fe20003f44270 */
[----:B------:R-:W-:Y:S01]  /*14650*/  @!P1 VIADD R13, R13, 0x34860 ;  /* 0x000348600d0d9836 */ /* 0x000fe20000000000 */
[----:B------:R-:W-:-:S03]  /*14660*/  IADD3 R210, R210, -0x1, RZ ;  /* 0xffffffffd2d27810 */ /* 0x000fc60007ffe0ff */
[----:B------:R-:W5:Y:S01]  /*14670*/  MUFU.TANH R42, R42 ;  /* 0x0000002a002a7308 */ /* 0x000f620000002400 */
[----:B------:R-:W-:-:S07]  /*14680*/  @!P1 PRMT R13, RZ, 0x654, R13 ;  /* 0x00000654ff0d9816 */ /* 0x000fce000000000d */
[----:B------:R-:W5:Y:S08]  /*14690*/  MUFU.TANH R44, R44 ;  /* 0x0000002c002c7308 */ /* 0x000f700000002400 */
[----:B------:R-:W5:Y:S08]  /*146a0*/  MUFU.TANH R46, R46 ;  /* 0x0000002e002e7308 */ /* 0x000f700000002400 */
[----:B------:R-:W5:Y:S08]  /*146b0*/  MUFU.TANH R48, R48 ;  /* 0x0000003000307308 */ /* 0x000f700000002400 */
[----:B------:R-:W5:Y:S08]  /*146c0*/  MUFU.TANH R50, R50 ;  /* 0x0000003200327308 */ /* 0x000f700000002400 */
[----:B------:R-:W5:Y:S08]  /*146d0*/  MUFU.TANH R51, R51 ;  /* 0x0000003300337308 */ /* 0x000f700000002400 */
[----:B------:R-:W5:Y:S08]  /*146e0*/  MUFU.TANH R54, R54 ;  /* 0x0000003600367308 */ /* 0x000f700000002400 */
[----:B------:R-:W5:Y:S08]  /*146f0*/  MUFU.TANH R55, R55 ;  /* 0x0000003700377308 */ /* 0x000f700000002400 */
[----:B------:R-:W5:Y:S08]  /*14700*/  MUFU.TANH R57, R57 ;  /* 0x0000003900397308 */ /* 0x000f700000002400 */
[----:B------:R-:W5:Y:S01]  /*14710*/  MUFU.TANH R59, R59 ;  /* 0x0000003b003b7308 */ /* 0x000f620000002400 */
[----:B------:R-:W-:-:S02]  /*14720*/  WARPGROUP.DEPBAR.LE gsb0, 0x0 ;  /* 0x00008000000079c5 */ /* 0x000fc40000010000 */
[----:B------:R-:W-:-:S05]  /*14730*/  WARPGROUP.ARRIVE ;  /* 0x00000000000079c5 */ /* 0x000fca0000000000 */
[----:B------:R-:W5:Y:S01]  /*14740*/  MUFU.TANH R60, R60 ;  /* 0x0000003c003c7308 */ /* 0x000f620000002400 */
[----:B------:R-:W-:Y:S01]  /*14750*/  HGMMA.64x128x16.F32 R88, R176, gdesc[UR4].tnspB, R88, gsb0 ;  /* 0x41e00004b0587df0 */ /* 0x000fe20008000858 */
[----:B------:R-:W-:Y:S01]  /*14760*/  R2UR UR6, R6 ;  /* 0x00000000060672ca */ /* 0x000fe200000e0000 */
[----:B------:R-:W-:Y:S01]  /*14770*/  VIADD R6, R8, 0x180 ;  /* 0x0000018008067836 */ /* 0x000fe20000000000 */
[----:B------:R-:W-:-:S04]  /*14780*/  R2UR UR7, R7 ;  /* 0x00000000070772ca */ /* 0x000fc800000e0000 */
[----:B------:R-:W5:Y:S01]  /*14790*/  MUFU.TANH R61, R61 ;  /* 0x0000003d003d7308 */ /* 0x000f620000002400 */
[----:B------:R-:W-:-:S07]  /*147a0*/  MOV R7, 0x40000040 ;  /* 0x4000004000077802 */ /* 0x000fce0000000f00 */
        /* <DEDUP_REMOVED lines=21> */
[----:B------:R-:W-:Y:S02]  /*14900*/  R2UR UR6, R6 ;  /* 0x00000000060672ca */ /* 0x000fe400000e0000 */
[----:B0-----:R-:W-:Y:S02]  /*14910*/  FMNMX.FTZ R6, R0, R11, !PT ;  /* 0x0000000b00067209 */ /* 0x001fe40007810000 */
[----:B------:R-:W-:Y:S01]  /*14920*/  R2UR UR7, R7 ;  /* 0x00000000070772ca */ /* 0x000fe200000e0000 */
[----:B------:R-:W-:Y:S01]  /*14930*/  IMAD.U32 R7, RZ, RZ, UR58 ;  /* 0x0000003aff077e24 */ /* 0x000fe2000f8e00ff */
[----:B------:R-:W-:Y:S01]  /*14940*/  FMNMX.FTZ R6, R14, R6, !PT ;  /* 0x000000060e067209 */ /* 0x000fe20007810000 */
[----:B------:R-:W0:Y:S03]  /*14950*/  MUFU.TANH R35, R35 ;  /* 0x0000002300237308 */ /* 0x000e260000002400 */
[----:B-1----:R-:W-:-:S04]  /*14960*/  FMNMX.FTZ R6, R24, R6, !PT ;  /* 0x0000000618067209 */ /* 0x002fc80007810000 */
[----:B--2---:R-:W-:Y:S01]  /*14970*/  FMNMX.FTZ R6, R26, R6, !PT ;  /* 0x000000061a067209 */ /* 0x004fe20007810000 */
[----:B------:R-:W1:Y:S03]  /*14980*/  MUFU.TANH R40, R40 ;  /* 0x0000002800287308 */ /* 0x000e660000002400 */
[----:B---3--:R-:W-:-:S04]  /*14990*/  FMNMX.FTZ R6, R28, R6, !PT ;  /* 0x000000061c067209 */ /* 0x008fc80007810000 */
[----:B----4-:R-:W-:Y:S01]  /*149a0*/  FMNMX.FTZ R6, R29, R6, !PT ;  /* 0x000000061d067209 */ /* 0x010fe20007810000 */
[----:B------:R-:W-:Y:S03]  /*149b0*/  MUFU.TANH R41, R41 ;  /* 0x0000002900297308 */ /* 0x000fe60000002400 */
[----:B-----5:R-:W-:-:S04]  /*149c0*/  FMNMX.FTZ R6, R32, R6, !PT ;  /* 0x0000000620067209 */ /* 0x020fc80007810000 */
[----:B------:R-:W-:Y:S01]  /*149d0*/  FMNMX.FTZ R6, R34, R6, !PT ;  /* 0x0000000622067209 */ /* 0x000fe20007810000 */
[----:B------:R-:W-:Y:S03]  /*149e0*/  MUFU.TANH R43, R43 ;  /* 0x0000002b002b7308 */ /* 0x000fe60000002400 */
[----:B------:R-:W-:-:S04]  /*149f0*/  FMNMX.FTZ R6, R36, R6, !PT ;  /* 0x0000000624067209 */ /* 0x000fc80007810000 */
        /* <DEDUP_REMOVED lines=34> */
[----:B------:R-:W-:Y:S04]  /*14c20*/  MUFU.TANH R71, R71 ;  /* 0x0000004700477308 */ /* 0x000fe80000002400 */
[----:B------:R-:W2:Y:S04]  /*14c30*/  SHFL.BFLY PT, R6, R9, 0x2, 0x1f ;  /* 0x0c401f0009067f89 */ /* 0x000ea800000e0000 */
[----:B------:R-:W-:Y:S01]  /*14c40*/  MUFU.TANH R74, R74 ;  /* 0x0000004a004a7308 */ /* 0x000fe20000002400 */
[----:B------:R-:W-:-:S02]  /*14c50*/  WARPGROUP.DEPBAR.LE gsb0, 0x0 ;  /* 0x00008000000079c5 */ /* 0x000fc40000010000 */
[----:B------:R-:W-:-:S05]  /*14c60*/  WARPGROUP.ARRIVE ;  /* 0x00000000000079c5 */ /* 0x000fca0000000000 */
[----:B------:R-:W-:Y:S01]  /*14c70*/  MUFU.TANH R75, R75 ;  /* 0x0000004b004b7308 */ /* 0x000fe20000002400 */
[----:B------:R-:W-:Y:S01]  /*14c80*/  HGMMA.64x128x16.F32 R88, R168, gdesc[UR4].tnspB, R88, gsb0 ;  /* 0x41e00004a8587df0 */ /* 0x000fe20008000858 */
[----:B------:R-:W-:Y:S02]  /*14c90*/  R2UR UR6, R38 ;  /* 0x00000000260672ca */ /* 0x000fe400000e0000 */
[----:B------:R-:W-:-:S04]  /*14ca0*/  R2UR UR7, R39 ;  /* 0x00000000270772ca */ /* 0x000fc800000e0000 */
[----:B------:R-:W-:Y:S01]  /*14cb0*/  MUFU.TANH R78, R78 ;  /* 0x0000004e004e7308 */ /* 0x000fe20000002400 */
[----:B--2---:R-:W-:-:S05]  /*14cc0*/  FMNMX.FTZ R9, R9, R6, !PT ;  /* 0x0000000609097209 */ /* 0x004fca0007810000 */
[----:B------:R-:W2:Y:S02]  /*14cd0*/  SHFL.BFLY PT, R6, R9, 0x1, 0x1f ;  /* 0x0c201f0009067f89 */ /* 0x000ea400000e0000 */
[----:B------:R-:W-:Y:S08]  /*14ce0*/  MUFU.TANH R79, R79 ;  /* 0x0000004f004f7308 */ /* 0x000ff00000002400 */
[----:B------:R-:W-:Y:S08]  /*14cf0*/  MUFU.TANH R81, R81 ;  /* 0x0000005100517308 */ /* 0x000ff00000002400 */
[----:B------:R-:W-:Y:S01]  /*14d00*/  MUFU.TANH R82, R82 ;  /* 0x0000005200527308 */ /* 0x000fe20000002400 */
[----:B--2---:R-:W-:-:S07]  /*14d10*/  FMNMX.FTZ R9, R9, R6, !PT ;  /* 0x0000000609097209 */ /* 0x004fce0007810000 */
[----:B------:R-:W-:Y:S01]  /*14d20*/  MUFU.TANH R83, R83 ;  /* 0x0000005300537308 */ /* 0x000fe20000002400 */
[C---:B------:R-:W-:Y:S01]  /*14d30*/  FMUL.FTZ R86, R9.reuse, R7 ;  /* 0x0000000709567220 */ /* 0x040fe20000410000 */
[----:B------:R-:W-:-:S03]  /*14d40*/  FADD.FTZ R6, -R9, R11 ;  /* 0x0000000b09067221 */ /* 0x000fc60000010100 */
[-CC-:B------:R-:W-:Y:S01]  /*14d50*/  FFMA.FTZ R180, R0, R7.reuse, -R86.reuse ;  /* 0x0000000700b47223 */ /* 0x180fe20000010856 */
[----:B------:R-:W-:Y:S01]  /*14d60*/  FMNMX.FTZ R0, R15, R12, !PT ;  /* 0x0000000c0f007209 */ /* 0x000fe20007810000 */
[-CC-:B------:R-:W-:Y:S01]  /*14d70*/  FFMA.FTZ R38, R29, R7.reuse, -R86.reuse ;  /* 0x000000071d267223 */ /* 0x180fe20000010856 */
[-CC-:B------:R-:W-:Y:S01]  /*14d80*/  FFMA.FTZ R176, R28, R7.reuse, -R86.reuse ;  /* 0x000000071cb07223 */ /* 0x180fe20000010856 */
[----:B------:R-:W-:Y:S01]  /*14d90*/  VIADD R28, R8, 0x280 ;  /* 0x00000280081c7836 */ /* 0x000fe20000000000 */
[----:B------:R-:W-:Y:S01]  /*14da0*/  FMNMX.FTZ R0, R20, R0, !PT ;  /* 0x0000000014007209 */ /* 0x000fe20007810000 */
[----:B------:R-:W-:Y:S01]  /*14db0*/  MUFU.TANH R84, R84 ;  /* 0x0000005400547308 */ /* 0x000fe20000002400 */
[-CC-:B------:R-:W-:Y:S01]  /*14dc0*/  FFMA.FTZ R11, R14, R7.reuse, -R86.reuse ;  /* 0x000000070e0b7223 */ /* 0x180fe20000010856 */
[-C--:B------:R-:W-:Y:S01]  /*14dd0*/  FMUL.FTZ R6, R6, R7.reuse ;  /* 0x0000000706067220 */ /* 0x080fe20000410000 */
[----:B------:R-:W-:Y:S01]  /*14de0*/  FMNMX.FTZ R0, R21, R0, !PT ;  /* 0x0000000015007209 */ /* 0x000fe20007810000 */
[-CC-:B------:R-:W-:Y:S01]  /*14df0*/  FFMA.FTZ R182, R24, R7.reuse, -R86.reuse ;  /* 0x0000000718b67223 */ /* 0x180fe20000010856 */
[-CC-:B------:R-:W-:Y:S01]  /*14e00*/  FFMA.FTZ R24, R26, R7.reuse, -R86.reuse ;  /* 0x000000071a187223 */ /* 0x180fe20000010856 */
[-CC-:B------:R-:W-:Y:S01]  /*14e10*/  FFMA.FTZ R178, R32, R7.reuse, -R86.reuse ;  /* 0x0000000720b27223 */ /* 0x180fe20000010856 */
[----:B------:R-:W-:Y:S01]  /*14e20*/  FMNMX.FTZ R0, R25, R0, !PT ;  /* 0x0000000019007209 */ /* 0x000fe20007810000 */
[----:B------:R-:W-:Y:S01]  /*14e30*/  MUFU.EX2 R6, R6 ;  /* 0x0000000600067308 */ /* 0x000fe20000000800 */
[-CC-:B------:R-:W-:Y:S01]  /*14e40*/  FFMA.FTZ R39, R34, R7.reuse, -R86.reuse ;  /* 0x0000000722277223 */ /* 0x180fe20000010856 */
[-CC-:B------:R-:W-:Y:S01]  /*14e50*/  FFMA.FTZ R172, R36, R7.reuse, -R86.reuse ;  /* 0x0000000724ac7223 */ /* 0x180fe20000010856 */
[----:B------:R-:W-:Y:S01]  /*14e60*/  FMNMX.FTZ R29, R27, R0, !PT ;  /* 0x000000001b1d7209 */ /* 0x000fe20007810000 */
[-CC-:B------:R-:W-:Y:S01]  /*14e70*/  FFMA.FTZ R26, R37, R7.reuse, -R86.reuse ;  /* 0x00000007251a7223 */ /* 0x180fe20000010856 */
[-CC-:B------:R-:W-:Y:S01]  /*14e80*/  FFMA.FTZ R174, R42, R7.reuse, -R86.reuse ;  /* 0x000000072aae7223 */ /* 0x180fe20000010856 */
[--C-:B------:R-:W-:Y:S01]  /*14e90*/  FFMA.FTZ R32, R44, R7, -R86.reuse ;  /* 0x000000072c207223 */ /* 0x100fe20000010856 */
[----:B------:R-:W-:Y:S01]  /*14ea0*/  FMNMX.FTZ R0, R30, R29, !PT ;  /* 0x0000001d1e007209 */ /* 0x000fe20007810000 */
[----:B------:R-:W2:Y:S01]  /*14eb0*/  MUFU.EX2 R180, R180 ;  /* 0x000000b400b47308 */ /* 0x000ea20000000800 */
[-CC-:B------:R-:W-:Y:S01]  /*14ec0*/  FFMA.FTZ R34, R48, R7.reuse, -R86.reuse ;  /* 0x0000000730227223 */ /* 0x180fe20000010856 */
[-CC-:B------:R-:W-:Y:S01]  /*14ed0*/  FFMA.FTZ R36, R51, R7.reuse, -R86.reuse ;  /* 0x0000000733247223 */ /* 0x180fe20000010856 */
[----:B------:R-:W-:Y:S01]  /*14ee0*/  FMNMX.FTZ R0, R31, R0, !PT ;  /* 0x000000001f007209 */ /* 0x000fe20007810000 */
[-CC-:B------:R-:W-:Y:S01]  /*14ef0*/  FFMA.FTZ R44, R55, R7.reuse, -R86.reuse ;  /* 0x00000007372c7223 */ /* 0x180fe20000010856 */
[-CC-:B------:R-:W-:Y:S01]  /*14f00*/  FFMA.FTZ R42, R61, R7.reuse, -R86.reuse ;  /* 0x000000073d2a7223 */ /* 0x180fe20000010856 */
[-CC-:B------:R-:W-:Y:S01]  /*14f10*/  FFMA.FTZ R37, R65, R7.reuse, -R86.reuse ;  /* 0x0000000741257223 */ /* 0x180fe20000010856 */
[----:B------:R-:W-:Y:S01]  /*14f20*/  FMNMX.FTZ R0, R33, R0, !PT ;  /* 0x0000000021007209 */ /* 0x000fe20007810000 */
[----:B------:R-:W3:Y:S01]  /*14f30*/  MUFU.EX2 R11, R11 ;  /* 0x0000000b000b7308 */ /* 0x000ee20000000800 */
[-CC-:B------:R-:W-:Y:S01]  /*14f40*/  FFMA.FTZ R48, R68, R7.reuse, -R86.reuse ;  /* 0x0000000744307223 */ /* 0x180fe20000010856 */
[-CC-:B------:R-:W-:Y:S01]  /*14f50*/  FFMA.FTZ R51, R69, R7.reuse, -R86.reuse ;  /* 0x0000000745337223 */ /* 0x180fe20000010856 */
[----:B0-----:R-:W-:Y:S01]  /*14f60*/  FMNMX.FTZ R29, R35, R0, !PT ;  /* 0x00000000231d7209 */ /* 0x001fe20007810000 */
[-CC-:B------:R-:W-:Y:S01]  /*14f70*/  FFMA.FTZ R55, R77, R7.reuse, -R86.reuse ;  /* 0x000000074d377223 */ /* 0x180fe20000010856 */
[----:B------:R-:W-:-:S02]  /*14f80*/  FFMA.FTZ R76, R76, R7, -R86 ;  /* 0x000000074c4c7223 */ /* 0x000fc40000010856 */
[----:B-1----:R-:W-:Y:S01]  /*14f90*/  FMNMX.FTZ R0, R40, R29, !PT ;  /* 0x0000001d28007209 */ /* 0x002fe20007810000 */
[----:B------:R-:W-:Y:S01]  /*14fa0*/  MUFU.EX2 R182, R182 ;  /* 0x000000b600b67308 */ /* 0x000fe20000000800 */
[----:B--2---:R-:W-:Y:S02]  /*14fb0*/  FFMA.FTZ R4, R6, R4, R180 ;  /* 0x0000000406047223 */ /* 0x004fe400000100b4 */
[----:B------:R-:W-:-:S04]  /*14fc0*/  FMNMX.FTZ R0, R41, R0, !PT ;  /* 0x0000000029007209 */ /* 0x000fc80007810000 */
[----:B------:R-:W-:Y:S01]  /*14fd0*/  FMNMX.FTZ R0, R43, R0, !PT ;  /* 0x000000002b007209 */ /* 0x000fe20007810000 */
[----:B------:R-:W-:Y:S01]  /*14fe0*/  MUFU.EX2 R24, R24 ;  /* 0x0000001800187308 */ /* 0x000fe20000000800 */
[----:B---3--:R-:W-:Y:S02]  /*14ff0*/  F2FP.F16.F32.PACK_AB R180, R11, R180 ;  /* 0x000000b40bb4723e */ /* 0x008fe400000000ff */
        /* <DEDUP_REMOVED lines=12> */
[----:B------:R-:W-:Y:S01]  /*150c0*/  FMNMX.FTZ R0, R66, R29, !PT ;  /* 0x0000001d42007209 */ /* 0x000fe20007810000 */
[----:B------:R-:W-:-:S03]  /*150d0*/  IMAD.MOV.U32 R29, RZ, RZ, 0x40000040 ;  /* 0x40000040ff1d7424 */ /* 0x000fc600078e00ff */
[----:B------:R-:W-:Y:S01]  /*150e0*/  FMNMX.FTZ R0, R67, R0, !PT ;  /* 0x0000000043007209 */ /* 0x000fe20007810000 */
[----:B------:R-:W-:Y:S03]  /*150f0*/  MUFU.EX2 R172, R172 ;  /* 0x000000ac00ac7308 */ /* 0x000fe60000000800 */
[----:B------:R-:W-:-:S05]  /*15100*/  FMNMX.FTZ R0, R70, R0, !PT ;  /* 0x0000000046007209 */ /* 0x000fca0007810000 */
[----:B------:R-:W-:Y:S01]  /*15110*/  MUFU.EX2 R26, R26 ;  /* 0x0000001a001a7308 */ /* 0x000fe20000000800 */
[----:B------:R-:W-:Y:S02]  /*15120*/  WARPGROUP.DEPBAR.LE gsb0, 0x0 ;  /* 0x00008000000079c5 */ /* 0x000fe40000010000 */
[----:B------:R-:W-:Y:S01]  /*15130*/  WARPGROUP.ARRIVE ;  /* 0x00000000000079c5 */ /* 0x000fe20000000000 */
[----:B------:R-:W-:-:S04]  /*15140*/  FFMA.FTZ R168, R46, R7, -R86 ;  /* 0x000000072ea87223 */ /* 0x000fc80000010856 */
[----:B------:R-:W-:Y:S01]  /*15150*/  MUFU.EX2 R174, R174 ;  /* 0x000000ae00ae7308 */ /* 0x000fe20000000800 */
[-CC-:B------:R-:W-:Y:S01]  /*15160*/  FFMA.FTZ R170, R50, R7.reuse, -R86.reuse ;  /* 0x0000000732aa7223 */ /* 0x180fe20000010856 */
[-CC-:B------:R-:W-:Y:S01]  /*15170*/  FFMA.FTZ R50, R59, R7.reuse, -R86.reuse ;  /* 0x000000073b327223 */ /* 0x180fe20000010856 */
[-CC-:B------:R-:W-:Y:S01]  /*15180*/  FFMA.FTZ R46, R64, R7.reuse, -R86.reuse ;  /* 0x00000007402e7223 */ /* 0x180fe20000010856 */
[----:B------:R-:W-:Y:S01]  /*15190*/  HGMMA.64x128x16.F32 R88, R152, gdesc[UR4].tnspB, R88, gsb0 ;  /* 0x41e0000498587df0 */ /* 0x000fe20008000858 */
[----:B------:R-:W-:Y:S01]  /*151a0*/  R2UR UR6, R28 ;  /* 0x000000001c0672ca */ /* 0x000fe200000e0000 */
[----:B------:R-:W-:Y:S01]  /*151b0*/  FFMA.FTZ R59, R73, R7, -R86 ;  /* 0x00000007493b7223 */ /* 0x000fe20000010856 */
[----:B------:R-:W-:Y:S01]  /*151c0*/  R2UR UR7, R29 ;  /* 0x000000001d0772ca */ /* 0x000fe200000e0000 */
[----:B------:R-:W-:Y:S01]  /*151d0*/  MUFU.EX2 R32, R32 ;  /* 0x0000002000207308 */ /* 0x000fe20000000800 */
[----:B------:R-:W-:Y:S02]  /*151e0*/  FMNMX.FTZ R29, R71, R0, !PT ;  /* 0x00000000471d7209 */ /* 0x000fe40007810000 */
[----:B------:R-:W-:-:S02]  /*151f0*/  IADD3 R28, R8, 0x300, RZ ;  /* 0x00000300081c7810 */ /* 0x000fc40007ffe0ff */
        /* <DEDUP_REMOVED lines=11> */
[----:B------:R-:W-:-:S05]  /*152b0*/  FMNMX.FTZ R0, R84, R29, !PT ;  /* 0x0000001d54007209 */ /* 0x000fca0007810000 */
[----:B------:R-:W0:Y:S02]  /*152c0*/  SHFL.BFLY PT, R29, R0, 0x2, 0x1f ;  /* 0x0c401f00001d7f89 */ /* 0x000e2400000e0000 */
[----:B------:R-:W-:Y:S08]  /*152d0*/  MUFU.EX2 R44, R44 ;  /* 0x0000002c002c7308 */ /* 0x000ff00000000800 */
[----:B------:R-:W-:Y:S08]  /*152e0*/  MUFU.EX2 R50, R50 ;  /* 0x0000003200327308 */ /* 0x000ff00000000800 */
[----:B------:R-:W-:Y:S01]  /*152f0*/  MUFU.EX2 R42, R42 ;  /* 0x0000002a002a7308 */ /* 0x000fe20000000800 */
[----:B0-----:R-:W-:Y:S01]  /*15300*/  FMNMX.FTZ R14, R0, R29, !PT ;  /* 0x0000001d000e7209 */ /* 0x001fe20007810000 */
[----:B------:R-:W-:-:S06]  /*15310*/  IMAD.MOV.U32 R29, RZ, RZ, 0x40000040 ;  /* 0x40000040ff1d7424 */ /* 0x000fcc00078e00ff */
[----:B------:R-:W-:Y:S01]  /*15320*/  MUFU.EX2 R46, R46 ;  /* 0x0000002e002e7308 */ /* 0x000fe20000000800 */
[----:B------:R-:W0:Y:S07]  /*15330*/  SHFL.BFLY PT, R0, R14, 0x1, 0x1f ;  /* 0x0c201f000e007f89 */ /* 0x000e2e00000e0000 */
[----:B------:R-:W-:Y:S08]  /*15340*/  MUFU.EX2 R37, R37 ;  /* 0x0000002500257308 */ /* 0x000ff00000000800 */
[----:B------:R-:W1:Y:S08]  /*15350*/  MUFU.EX2 R48, R48 ;  /* 0x0000003000307308 */ /* 0x000e700000000800 */
[----:B------:R-:W-:Y:S01]  /*15360*/  MUFU.EX2 R51, R51 ;  /* 0x0000003300337308 */ /* 0x000fe20000000800 */
[----:B0-----:R-:W-:-:S05]  /*15370*/  FMNMX.FTZ R14, R14, R0, !PT ;  /* 0x000000000e0e7209 */ /* 0x001fca0007810000 */
[----:B------:R-:W-:Y:S02]  /*15380*/  FADD.FTZ R0, -R14, R12 ;  /* 0x0000000c0e007221 */ /* 0x000fe40000010100 */
[----:B------:R-:W-:Y:S02]  /*15390*/  MUFU.EX2 R55, R55 ;  /* 0x0000003700377308 */ /* 0x000fe40000000800 */
[----:B------:R-:W-:-:S06]  /*153a0*/  FMUL.FTZ R0, R0, R7 ;  /* 0x0000000700007220 */ /* 0x000fcc0000410000 */
        /* <DEDUP_REMOVED lines=8> */
[-C--:B------:R-:W-:Y:S02]  /*15430*/  FFMA.FTZ R57, R80, R7.reuse, -R86 ;  /* 0x0000000750397223 */ /* 0x080fe40000010856 */
[----:B------:R-:W-:Y:S01]  /*15440*/  HGMMA.64x128x16.F32 R88, R156, gdesc[UR4].tnspB, R88, gsb0 ;  /* 0x41e000049c587df0 */ /* 0x000fe20008000858 */
[----:B------:R-:W-:Y:S01]  /*15450*/  R2UR UR6, R28 ;  /* 0x000000001c0672ca */ /* 0x000fe200000e0000 */
[-C--:B------:R-:W-:Y:S01]  /*15460*/  FMUL.FTZ R28, R14, R7.reuse ;  /* 0x000000070e1c7220 */ /* 0x080fe20000410000 */
[----:B------:R-:W-:Y:S01]  /*15470*/  R2UR UR7, R29 ;  /* 0x000000001d0772ca */ /* 0x000fe200000e0000 */
[----:B------:R-:W-:Y:S02]  /*15480*/  MUFU.EX2 R152, R152 ;  /* 0x0000009800987308 */ /* 0x000fe40000000800 */
[-CC-:B------:R-:W-:Y:S01]  /*15490*/  FFMA.FTZ R181, R15, R7.reuse, -R28.reuse ;  /* 0x000000070fb57223 */ /* 0x180fe2000001081c */
[-CC-:B------:R-:W-:Y:S01]  /*154a0*/  FFMA.FTZ R15, R20, R7.reuse, -R28.reuse ;  /* 0x00000007140f7223 */ /* 0x180fe2000001081c */
[-CC-:B------:R-:W-:Y:S01]  /*154b0*/  FFMA.FTZ R183, R21, R7.reuse, -R28.reuse ;  /* 0x0000000715b77223 */ /* 0x180fe2000001081c */
[----:B------:R-:W-:Y:S01]  /*154c0*/  VIADD R20, R8, 0x380 ;  /* 0x0000038008147836 */ /* 0x000fe20000000000 */
[----:B------:R-:W-:Y:S01]  /*154d0*/  MOV R21, 0x40000040 ;  /* 0x4000004000157802 */ /* 0x000fe20000000f00 */
        /* <DEDUP_REMOVED lines=41> */
[-C--:B------:R-:W-:Y:S01]  /*15770*/  FFMA.FTZ R156, R60, R7.reuse, -R86 ;  /* 0x000000073c9c7223 */ /* 0x080fe20000010856 */
[-C--:B------:R-:W-:Y:S01]  /*15780*/  FFMA.FTZ R157, R66, R7.reuse, -R28 ;  /* 0x00000007429d7223 */ /* 0x080fe2000001081c */
[-C--:B------:R-:W-:Y:S02]  /*15790*/  FFMA.FTZ R158, R62, R7.reuse, -R86 ;  /* 0x000000073e9e7223 */ /* 0x080fe40000010856 */
[----:B------:R-:W-:Y:S01]  /*157a0*/  MUFU.EX2 R154, R154 ;  /* 0x0000009a009a7308 */ /* 0x000fe20000000800 */
[----:B------:R-:W-:Y:S01]  /*157b0*/  FFMA.FTZ R159, R70, R7, -R28 ;  /* 0x00000007469f7223 */ /* 0x000fe2000001081c */
[----:B------:R-:W-:Y:S01]  /*157c0*/  HGMMA.64x128x16.F32 R88, R160, gdesc[UR4].tnspB, R88, gsb0 ;  /* 0x41e00004a0587df0 */ /* 0x000fe20008000858 */
[----:B------:R-:W-:Y:S02]  /*157d0*/  R2UR UR6, R20 ;  /* 0x00000000140672ca */ /* 0x000fe400000e0000 */
[----:B------:R-:W-:-:S02]  /*157e0*/  R2UR UR7, R21 ;  /* 0x00000000150772ca */ /* 0x000fc400000e0000 */
[----:B------:R-:W-:Y:S01]  /*157f0*/  @!P1 PRMT R20, RZ, 0x654, R10 ;  /* 0x00000654ff149816 */ /* 0x000fe2000000000a */
        /* <DEDUP_REMOVED lines=8> */
[----:B------:R-:W2:Y:S08]  /*15880*/  MUFU.EX2 R79, R79 ;  /* 0x0000004f004f7308 */ /* 0x000eb00000000800 */
[----:B------:R-:W-:Y:S08]  /*15890*/  MUFU.EX2 R81, R81 ;  /* 0x0000005100517308 */ /* 0x000ff00000000800 */
[----:B------:R-:W3:Y:S08]  /*158a0*/  MUFU.EX2 R57, R57 ;  /* 0x0000003900397308 */ /* 0x000ef00000000800 */
[----:B------:R-:W4:Y:S08]  /*158b0*/  MUFU.EX2 R82, R82 ;  /* 0x0000005200527308 */ /* 0x000f300000000800 */
[----:B------:R-:W-:Y:S01]  /*158c0*/  MUFU.EX2 R83, R83 ;  /* 0x0000005300537308 */ /* 0x000fe20000000800 */
[----:B------:R-:W-:-:S02]  /*158d0*/  WARPGROUP.DEPBAR.LE gsb0, 0x0 ;  /* 0x00008000000079c5 */ /* 0x000fc40000010000 */
[----:B------:R-:W-:Y:S01]  /*158e0*/  WARPGROUP.ARRIVE ;  /* 0x00000000000079c5 */ /* 0x000fe20000000000 */
[----:B------:R-:W-:Y:S01]  /*158f0*/  FFMA.FTZ R161, R74, R7, -R28 ;  /* 0x000000074aa17223 */ /* 0x000fe2000001081c */
[----:B-1----:R-:W-:Y:S02]  /*15900*/  F2FP.F16.F32.PACK_AB R160, R48, R37 ;  /* 0x0000002530a0723e */ /* 0x002fe400000000ff */
[----:B0-----:R-:W-:Y:S02]  /*15910*/  F2FP.F16.F32.PACK_AB R162, R54, R51 ;  /* 0x0000003336a2723e */ /* 0x001fe400000000ff */
[----:B------:R-:W-:Y:S01]  /*15920*/  HGMMA.64x128x16.F32 R88, R164, gdesc[UR4].tnspB, R88, gsb0 ;  /* 0x41e00004a4587df0 */ /* 0x000fe20008000858 */
[----:B------:R-:W-:Y:S01]  /*15930*/  MUFU.EX2 R161, R161 ;  /* 0x000000a100a17308 */ /* 0x000fe20000000800 */
[----:B--2---:R-:W-:Y:S01]  /*15940*/  F2FP.F16.F32.PACK_AB R163, R79, R78 ;  /* 0x0000004e4fa3723e */ /* 0x004fe200000000ff */
[----:B------:R-:W-:Y:S02]  /*15950*/  WARPGROUP.DEPBAR.LE gsb0, 0x0 ;  /* 0x00008000000079c5 */ /* 0x000fe40000010000 */
[----:B------:R0:W-:Y:S01]  /*15960*/  @!P1 SYNCS.ARRIVE.TRANS64.RED.A1T0 RZ, [R20+URZ], RZ ;  /* 0x000000ff14ff99a7 */ /* 0x0001e2000810043f */
[----:B------:R-:W-:-:S02]  /*15970*/  F2FP.F16.F32.PACK_AB R166, R12, R59 ;  /* 0x0000003b0ca6723e */ /* 0x000fc400000000ff */
[----:B---3--:R-:W-:Y:S02]  /*15980*/  F2FP.F16.F32.PACK_AB R164, R57, R55 ;  /* 0x0000003739a4723e */ /* 0x008fe400000000ff */
[----:B----4-:R-:W-:Y:S01]  /*15990*/  F2FP.F16.F32.PACK_AB R165, R82, R81 ;  /* 0x0000005152a5723e */ /* 0x010fe200000000ff */
[----:B0-----:R-:W-:Y:S01]  /*159a0*/  FFMA.FTZ R20, R0, R3, R181 ;  /* 0x0000000300147223 */ /* 0x001fe200000100b5 */
[----:B------:R-:W-:Y:S01]  /*159b0*/  FADD.FTZ R3, R11, R4 ;  /* 0x000000040b037221 */ /* 0x000fe20000010000 */
[----:B------:R0:W-:Y:S01]  /*159c0*/  @!P1 SYNCS.ARRIVE.TRANS64.RED.A1T0 RZ, [R13+URZ], RZ ;  /* 0x000000ff0dff99a7 */ /* 0x0001e2000810043f */
[----:B------:R-:W-:Y:S01]  /*159d0*/  FFMA.FTZ R4, R63, R7, -R28 ;  /* 0x000000073f047223 */ /* 0x000fe2000001081c */
[----:B------:R-:W-:Y:S01]  /*159e0*/  FADD.FTZ R20, R15, R20 ;  /* 0x000000140f147221 */ /* 0x000fe20000010000 */
[----:B------:R-:W-:Y:S01]  /*159f0*/  FADD.FTZ R3, R182, R3 ;  /* 0x00000003b6037221 */ /* 0x000fe20000010000 */
[C---:B------:R-:W-:Y:S02]  /*15a00*/  F2FP.F16.F32.PACK_AB R182, R24.reuse, R182 ;  /* 0x000000b618b6723e */ /* 0x040fe400000000ff */
[----:B------:R-:W-:Y:S01]  /*15a10*/  FADD.FTZ R20, R183, R20 ;  /* 0x00000014b7147221 */ /* 0x000fe20000010000 */
[----:B------:R-:W-:Y:S01]  /*15a20*/  FADD.FTZ R3, R24, R3 ;  /* 0x0000000318037221 */ /* 0x000fe20000010000 */
[----:B------:R-:W1:Y:S01]  /*15a30*/  MUFU.EX2 R4, R4 ;  /* 0x0000000400047308 */ /* 0x000e620000000800 */
[----:B------:R-:W-:Y:S01]  /*15a40*/  F2FP.F16.F32.PACK_AB R181, R15, R181 ;  /* 0x000000b50fb5723e */ /* 0x000fe200000000ff */
[----:B------:R-:W-:Y:S01]  /*15a50*/  FADD.FTZ R40, R25, R20 ;  /* 0x0000001419287221 */ /* 0x000fe20000010000 */
[----:B------:R-:W-:Y:S01]  /*15a60*/  FADD.FTZ R3, R176, R3 ;  /* 0x00000003b0037221 */ /* 0x000fe20000010000 */
[C---:B------:R-:W-:Y:S01]  /*15a70*/  F2FP.F16.F32.PACK_AB R176, R38.reuse, R176 ;  /* 0x000000b026b0723e */ /* 0x040fe200000000ff */
[----:B------:R-:W-:Y:S01]  /*15a80*/  FFMA.FTZ R20, R67, R7, -R28 ;  /* 0x0000000743147223 */ /* 0x000fe2000001081c */
[----:B------:R-:W-:Y:S01]  /*15a90*/  FADD.FTZ R40, R177, R40 ;  /* 0x00000028b1287221 */ /* 0x000fe20000010000 */
[----:B------:R-:W-:Y:S01]  /*15aa0*/  FADD.FTZ R3, R38, R3 ;  /* 0x0000000326037221 */ /* 0x000fe20000010000 */
[----:B------:R-:W-:Y:S01]  /*15ab0*/  MUFU.EX2 R24, R75 ;  /* 0x0000004b00187308 */ /* 0x000fe20000000800 */
[----:B------:R-:W-:Y:S01]  /*15ac0*/  F2FP.F16.F32.PACK_AB R183, R25, R183 ;  /* 0x000000b719b7723e */ /* 0x000fe200000000ff */
[----:B------:R-:W-:Y:S01]  /*15ad0*/  FADD.FTZ R52, R27, R40 ;  /* 0x000000281b347221 */ /* 0x000fe20000010000 */
[----:B------:R-:W-:Y:S01]  /*15ae0*/  FADD.FTZ R56, R178, R3 ;  /* 0x00000003b2387221 */ /* 0x000fe20000010000 */
[-CC-:B------:R-:W-:Y:S01]  /*15af0*/  FFMA.FTZ R40, R71, R7.reuse, -R28.reuse ;  /* 0x0000000747287223 */ /* 0x180fe2000001081c */
[----:B------:R-:W-:Y:S01]  /*15b00*/  FFMA.FTZ R28, R84, R7, -R28 ;  /* 0x00000007541c7223 */ /* 0x000fe2000001081c */
[----:B------:R-:W-:Y:S01]  /*15b10*/  FADD.FTZ R52, R179, R52 ;  /* 0x00000034b3347221 */ /* 0x000fe20000010000 */
[----:B------:R-:W-:Y:S01]  /*15b20*/  FADD.FTZ R3, R39, R56 ;  /* 0x0000003827037221 */ /* 0x000fe20000010000 */
[----:B------:R-:W2:Y:S01]  /*15b30*/  MUFU.EX2 R20, R20 ;  /* 0x0000001400147308 */ /* 0x000ea20000000800 */
[----:B------:R-:W-:Y:S01]  /*15b40*/  F2FP.F16.F32.PACK_AB R177, R27, R177 ;  /* 0x000000b11bb1723e */ /* 0x000fe200000000ff */
[----:B------:R-:W-:Y:S01]  /*15b50*/  FADD.FTZ R52, R29, R52 ;  /* 0x000000341d347221 */ /* 0x000fe20000010000 */
[----:B------:R-:W-:Y:S01]  /*15b60*/  FADD.FTZ R3, R172, R3 ;  /* 0x00000003ac037221 */ /* 0x000fe20000010000 */
[----:B------:R-:W-:Y:S01]  /*15b70*/  F2FP.F16.F32.PACK_AB R172, R26, R172 ;  /* 0x000000ac1aac723e */ /* 0x000fe200000000ff */
[----:B------:R-:W-:-:S02]  /*15b80*/  IMAD.MOV.U32 R15, RZ, RZ, R194 ;  /* 0x000000ffff0f7224 */ /* 0x000fc400078e00c2 */
[----:B0-----:R-:W-:Y:S01]  /*15b90*/  FADD.FTZ R13, R173, R52 ;  /* 0x00000034ad0d7221 */ /* 0x001fe20000010000 */
[----:B------:R-:W-:Y:S01]  /*15ba0*/  FADD.FTZ R3, R26, R3 ;  /* 0x000000031a037221 */ /* 0x000fe20000010000 */
[----:B------:R-:W0:Y:S01]  /*15bb0*/  MUFU.EX2 R40, R40 ;  /* 0x0000002800287308 */ /* 0x000e220000000800 */
[----:B------:R-:W-:Y:S01]  /*15bc0*/  F2FP.F16.F32.PACK_AB R178, R39, R178 ;  /* 0x000000b227b2723e */ /* 0x000fe200000000ff */
[----:B------:R-:W-:Y:S01]  /*15bd0*/  FADD.FTZ R52, R30, R13 ;  /* 0x0000000d1e347221 */ /* 0x000fe20000010000 */
[----:B------:R-:W-:Y:S01]  /*15be0*/  FADD.FTZ R3, R174, R3 ;  /* 0x00000003ae037221 */ /* 0x000fe20000010000 */
[----:B------:R-:W-:Y:S01]  /*15bf0*/  F2FP.F16.F32.PACK_AB R179, R29, R179 ;  /* 0x000000b31db3723e */ /* 0x000fe200000000ff */
[----:B------:R-:W-:Y:S02]  /*15c00*/  IMAD.MOV.U32 R13, RZ, RZ, R196 ;  /* 0x000000ffff0d7224 */ /* 0x000fe400078e00c4 */
[----:B------:R-:W-:Y:S01]  /*15c10*/  FADD.FTZ R52, R175, R52 ;  /* 0x00000034af347221 */ /* 0x000fe20000010000 */
[----:B------:R-:W-:Y:S01]  /*15c20*/  FADD.FTZ R3, R32, R3 ;  /* 0x0000000320037221 */ /* 0x000fe20000010000 */
[----:B------:R-:W3:Y:S01]  /*15c30*/  MUFU.EX2 R28, R28 ;  /* 0x0000001c001c7308 */ /* 0x000ee20000000800 */
        /* <DEDUP_REMOVED lines=9> */
[----:B------:R-:W-:Y:S02]  /*15cd0*/  F2FP.F16.F32.PACK_AB R168, R34, R168 ;  /* 0x000000a822a8723e */ /* 0x000fe400000000ff */
        /* <DEDUP_REMOVED lines=14> */
[C---:B-1----:R-:W-:Y:S02]  /*15dc0*/  F2FP.F16.F32.PACK_AB R155, R4.reuse, R155 ;  /* 0x0000009b049b723e */ /* 0x042fe400000000ff */
[----:B------:R-:W-:Y:S01]  /*15dd0*/  FADD.FTZ R26, R4, R11 ;  /* 0x0000000b041a7221 */ /* 0x000fe20000010000 */
[----:B------:R-:W-:Y:S01]  /*15de0*/  FADD.FTZ R3, R156, R3 ;  /* 0x000000039c037221 */ /* 0x000fe20000010000 */
[----:B------:R-:W-:Y:S02]  /*15df0*/  F2FP.F16.F32.PACK_AB R152, R44, R152 ;  /* 0x000000982c98723e */ /* 0x000fe400000000ff */
[----:B------:R-:W-:Y:S01]  /*15e00*/  FADD.FTZ R11, R157, R26 ;  /* 0x0000001a9d0b7221 */ /* 0x000fe20000010000 */
[----:B------:R-:W-:Y:S01]  /*15e10*/  FADD.FTZ R3, R42, R3 ;  /* 0x000000032a037221 */ /* 0x000fe20000010000 */
[----:B------:R-:W-:-:S02]  /*15e20*/  F2FP.F16.F32.PACK_AB R154, R50, R154 ;  /* 0x0000009a329a723e */ /* 0x000fc400000000ff */
[----:B--2---:R-:W-:Y:S01]  /*15e30*/  FADD.FTZ R26, R20, R11 ;  /* 0x0000000b141a7221 */ /* 0x004fe20000010000 */
[----:B------:R-:W-:Y:S01]  /*15e40*/  FADD.FTZ R3, R158, R3 ;  /* 0x000000039e037221 */ /* 0x000fe20000010000 */
[----:B------:R-:W-:Y:S02]  /*15e50*/  F2FP.F16.F32.PACK_AB R156, R42, R156 ;  /* 0x0000009c2a9c723e */ /* 0x000fe400000000ff */
[----:B------:R-:W-:Y:S01]  /*15e60*/  FADD.FTZ R11, R159, R26 ;  /* 0x0000001a9f0b7221 */ /* 0x000fe20000010000 */
[----:B------:R-:W-:Y:S01]  /*15e70*/  FADD.FTZ R8, R46, R3 ;  /* 0x000000032e087221 */ /* 0x000fe20000010000 */
[----:B------:R-:W-:Y:S02]  /*15e80*/  F2FP.F16.F32.PACK_AB R157, R20, R157 ;  /* 0x0000009d149d723e */ /* 0x000fe400000000ff */
[----:B0-----:R-:W-:Y:S01]  /*15e90*/  FADD.FTZ R10, R40, R11 ;  /* 0x0000000b280a7221 */ /* 0x001fe20000010000 */
[----:B------:R-:W-:Y:S01]  /*15ea0*/  FADD.FTZ R3, R37, R8 ;  /* 0x0000000825037221 */ /* 0x000fe20000010000 */
[----:B------:R-:W-:-:S02]  /*15eb0*/  F2FP.F16.F32.PACK_AB R158, R46, R158 ;  /* 0x0000009e2e9e723e */ /* 0x000fc400000000ff */
[----:B------:R-:W-:Y:S01]  /*15ec0*/  FADD.FTZ R11, R161, R10 ;  /* 0x0000000aa10b7221 */ /* 0x000fe20000010000 */
[----:B------:R-:W-:Y:S01]  /*15ed0*/  FADD.FTZ R4, R48, R3 ;  /* 0x0000000330047221 */ /* 0x000fe20000010000 */
[----:B------:R-:W-:Y:S02]  /*15ee0*/  F2FP.F16.F32.PACK_AB R159, R40, R159 ;  /* 0x0000009f289f723e */ /* 0x000fe400000000ff */
[C---:B------:R-:W-:Y:S01]  /*15ef0*/  FADD.FTZ R11, R24.reuse, R11 ;  /* 0x0000000b180b7221 */ /* 0x040fe20000010000 */
[----:B------:R-:W-:Y:S01]  /*15f00*/  FADD.FTZ R3, R51, R4 ;  /* 0x0000000433037221 */ /* 0x000fe20000010000 */
[----:B------:R-:W-:Y:S02]  /*15f10*/  F2FP.F16.F32.PACK_AB R161, R24, R161 ;  /* 0x000000a118a1723e */ /* 0x000fe400000000ff */
[----:B------:R-:W-:Y:S01]  /*15f20*/  FADD.FTZ R4, R78, R11 ;  /* 0x0000000b4e047221 */ /* 0x000fe20000010000 */
[----:B------:R-:W-:Y:S01]  /*15f30*/  FADD.FTZ R8, R54, R3 ;  /* 0x0000000336087221 */ /* 0x000fe20000010000 */
[----:B---3--:R-:W-:Y:S01]  /*15f40*/  F2FP.F16.F32.PACK_AB R167, R28, R83 ;  /* 0x000000531ca7723e */ /* 0x008fe200000000ff */
[----:B------:R-:W-:-:S02]  /*15f50*/  IMAD.MOV.U32 R11, RZ, RZ, R9 ;  /* 0x000000ffff0b7224 */ /* 0x000fc400078e0009 */
        /* <DEDUP_REMOVED lines=8> */
[----:B------:R-:W-:Y:S02]  /*15fe0*/  MOV R12, R14 ;  /* 0x0000000e000c7202 */ /* 0x000fe40000000f00 */
[----:B------:R-:W-:Y:S01]  /*15ff0*/  FADD.FTZ R3, R28, R8 ;  /* 0x000000081c037221 */ /* 0x000fe20000010000 */
[----:B------:R-:W-:Y:S06]  /*16000*/  @P2 BRA `(.L_x_792) ;  /* 0xffffffd000e02947 */ /* 0x000fec000383ffff */
.L_x_781:
[----:B------:R-:W-:Y:S05]  /*16010*/  BSYNC B0 ;  /* 0x0000000000007941 */ /* 0x000fea0003800000 */
.L_x_780:
        /* <DEDUP_REMOVED lines=67> */
.L_x_793:
[----:B------:R-:W-:Y:S01]  /*16450*/  IMAD R8, R194, 0x8, R2 ;  /* 0x00000008c2087824 */ /* 0x000fe200078e0202 */
[----:B------:R-:W-:-:S04]  /*16460*/  SHF.L.U32 R5, R196, 0x1f, RZ ;  /* 0x0000001fc4057819 */ /* 0x000fc800000006ff */
[----:B------:R0:W1:Y:S01]  /*16470*/  SYNCS.PHASECHK.TRANS64.TRYWAIT P2, [R8+URZ+0x34850], R5 ;  /* 0x03485005080075a7 */ /* 0x000062000804017f */
[----:B------:R-:W-:Y:S05]  /*16480*/  @!P0 BRA `(.L_x_794) ;  /* 0x0000000000048947 */ /* 0x000fea0003800000 */
[----:B------:R-:W-:Y:S01]  /*16490*/  BPT.TRAP 0x1 ;  /* 0x000000040000795c */ /* 0x000fe20000300000 */
.L_x_794:
[----:B------:R-:W-:Y:S01]  /*164a0*/  IADD3 R2, R2, 0x400, RZ ;  /* 0x0000040002027810 */ /* 0x000fe20007ffe0ff */
[----:B------:R-:W-:Y:S03]  /*164b0*/  BSSY B0, `(.L_x_795) ;  /* 0x0000008000007945 */ /* 0x000fe60003800000 */
[----:B------:R-:W-:-:S04]  /*164c0*/  SHF.R.U32.HI R2, RZ, 0x4, R2 ;  /* 0x00000004ff027819 */ /* 0x000fc80000011602 */
[----:B------:R-:W-:-:S04]  /*164d0*/  LOP3.LUT R2, R2, 0x3fff, RZ, 0xc0, !PT ;  /* 0x00003fff02027812 */ /* 0x000fc800078ec0ff */
[----:B------:R-:W-:-:S05]  /*164e0*/  LOP3.LUT R11, R2, 0x4000000, RZ, 0xfc, !PT ;  /* 0x04000000020b7812 */ /* 0x000fca00078efcff */
[----:B------:R-:W-:Y:S01]  /*164f0*/  IMAD R0, R194, 0x800, R11 ;  /* 0x00000800c2007824 */ /* 0x000fe200078e020b */
[----:B-1----:R-:W-:Y:S06]  /*16500*/  @P2 BRA `(.L_x_796) ;  /* 0x0000000000082947 */ /* 0x002fec0003800000 */
[----:B------:R-:W1:Y:S02]  /*16510*/  SYNCS.PHASECHK.TRANS64.TRYWAIT P0, [R8+URZ+0x34850], R5 ;  /* 0x03485005080075a7 */ /* 0x000e64000800017f */
[----:B-1----:R-:W-:Y:S05]  /*16520*/  @!P0 BRA `(.L_x_797) ;  /* 0x000000a400b48947 */ /* 0x002fea0003800000 */
.L_x_796:
[----:B------:R-:W-:Y:S05]  /*16530*/  BSYNC B0 ;  /* 0x0000000000007941 */ /* 0x000fea0003800000 */
.L_x_795:
[----:B------:R-:W-:Y:S01]  /*16540*/  IMAD.MOV.U32 R10, RZ, RZ, R0 ;  /* 0x000000ffff0a7224 */ /* 0x000fe200078e0000 */
[----:B------:R-:W-:Y:S01]  /*16550*/  MOV R11, 0x40000040 ;  /* 0x40000040000b7802 */ /* 0x000fe20000000f00 */
[----:B------:R-:W-:Y:S01]  /*16560*/  WARPGROUP.ARRIVE ;  /* 0x00000000000079c5 */ /* 0x000fe20000000000 */
[----:B01----:R-:W0:Y:S01]  /*16570*/  SHFL.BFLY PT, R5, R4, 0x2, 0x1f ;  /* 0x0c401f0004057f89 */ /* 0x003e2200000e0000 */
[----:B------:R-:W-:Y:S02]  /*16580*/  IADD3 R194, R194, 0x1, RZ ;  /* 0x00000001c2c27810 */ /* 0x000fe40007ffe0ff */
[----:B------:R-:W-:Y:S01]  /*16590*/  R2UR UR6, R10 ;  /* 0x000000000a0672ca */ /* 0x000fe200000e0000 */
[----:B------:R-:W-:Y:S01]  /*165a0*/  VIADD R10, R0, 0x80 ;  /* 0x00000080000a7836 */ /* 0x000fe20000000000 */
[----:B------:R-:W-:Y:S01]  /*165b0*/  R2UR UR7, R11 ;  /* 0x000000000b0772ca */ /* 0x000fe200000e0000 */
[----:B------:R-:W-:Y:S01]  /*165c0*/  IMAD.MOV.U32 R11, RZ, RZ, 0x40000040 ;  /* 0x40000040ff0b7424 */ /* 0x000fe200078e00ff */
[----:B------:R-:W-:-:S02]  /*165d0*/  ISETP.NE.AND P2, PT, R194, 0x2, PT ;  /* 0x00000002c200780c */ /* 0x000fc40003f45270 */
[----:B------:R-:W-:Y:S02]  /*165e0*/  IADD3 R204, R204, 0x1, RZ ;  /* 0x00000001cccc7810 */ /* 0x000fe40007ffe0ff */
[----:B------:R-:W-:-:S07]  /*165f0*/  SEL R194, R194, RZ, P2 ;  /* 0x000000ffc2c27207 */ /* 0x000fce0001000000 */
[----:B------:R-:W-:Y:S01]  /*16600*/  HGMMA.64x128x16.F32 R24, R180, gdesc[UR4].tnspB, R24, gsb0 ;  /* 0x41e00004b4187df0 */ /* 0x000fe20008000818 */
[----:B------:R-:W-:Y:S02]  /*16610*/  R2UR UR6, R10 ;  /* 0x000000000a0672ca */ /* 0x000fe400000e0000 */
[----:B------:R-:W-:Y:S01]  /*16620*/  R2UR UR7, R11 ;  /* 0x000000000b0772ca */ /* 0x000fe200000e0000 */
[----:B------:R-:W-:Y:S01]  /*16630*/  IMAD.MOV.U32 R11, RZ, RZ, 0x40000040 ;  /* 0x40000040ff0b7424 */ /* 0x000fe200078e00ff */
[----:B------:R-:W-:Y:S01]  /*16640*/  IADD3 R10, R0, 0x100, RZ ;  /* 0x00000100000a7810 */ /* 0x000fe20007ffe0ff */
[----:B0-----:R-:W-:Y:S01]  /*16650*/  FADD.FTZ R5, R5, R4 ;  /* 0x0000000405057221 */ /* 0x001fe20000010000 */
[----:B------:R-:W-:Y:S01]  /*16660*/  IMAD.MOV.U32 R4, RZ, RZ, RZ ;  /* 0x000000ffff047224 */ /* 0x000fe200078e00ff */
[----:B------:R-:W-:Y:S02]  /*16670*/  WARPGROUP.DEPBAR.LE gsb0, 0x0 ;  /* 0x00008000000079c5 */ /* 0x000fe40000010000 */
[----:B------:R-:W-:-:S06]  /*16680*/  WARPGROUP.ARRIVE ;  /* 0x00000000000079c5 */ /* 0x000fcc0000000000 */
[----:B------:R-:W-:Y:S01]  /*16690*/  HGMMA.64x128x16.F32 R24, R176, gdesc[UR4].tnspB, R24, gsb0 ;  /* 0x41e00004b0187df0 */ /* 0x000fe20008000818 */
[----:B------:R-:W-:Y:S01]  /*166a0*/  R2UR UR6, R10 ;  /* 0x000000000a0672ca */ /* 0x000fe200000e0000 */
[----:B------:R-:W-:Y:S01]  /*166b0*/  VIADD R10, R0, 0x180 ;  /* 0x00000180000a7836 */ /* 0x000fe20000000000 */
[----:B------:R-:W-:Y:S02]  /*166c0*/  R2UR UR7, R11 ;  /* 0x000000000b0772ca */ /* 0x000fe400000e0000 */
[----:B------:R-:W-:Y:S01]  /*166d0*/  MOV R11, 0x40000040 ;  /* 0x40000040000b7802 */ /* 0x000fe20000000f00 */
        /* <DEDUP_REMOVED lines=28> */
[----:B------:R-:W0:Y:S02]  /*168a0*/  SHFL.BFLY PT, R0, R3, 0x2, 0x1f ;  /* 0x0c401f0003007f89 */ /* 0x000e2400000e0000 */
[----:B0-----:R-:W-:Y:S01]  /*168b0*/  FADD.FTZ R2, R0, R3 ;  /* 0x0000000300027221 */ /* 0x001fe20000010000 */
[----:B------:R-:W-:Y:S01]  /*168c0*/  SEL R3, RZ, 0x1, P2 ;  /* 0x00000001ff037807 */ /* 0x000fe20001000000 */
[----:B------:R-:W0:Y:S03]  /*168d0*/  SHFL.BFLY PT, R0, R5, 0x1, 0x1f ;  /* 0x0c201f0005007f89 */ /* 0x000e2600000e0000 */
[----:B------:R-:W-:Y:S01]  /*168e0*/  LOP3.LUT R196, R196, R3, RZ, 0x3c, !PT ;  /* 0x00000003c4c47212 */ /* 0x000fe200078e3cff */
[----:B------:R-:W-:-:S02]  /*168f0*/  IMAD.MOV.U32 R3, RZ, RZ, -0x800000 ;  /* 0xff800000ff037424 */ /* 0x000fc400078e00ff */
[----:B0-----:R-:W-:Y:S01]  /*16900*/  FADD.FTZ R12, R5, R0 ;  /* 0x00000000050c7221 */ /* 0x001fe20000010000 */
[----:B------:R-:W-:-:S04]  /*16910*/  MOV R0, 0xff800000 ;  /* 0xff80000000007802 */ /* 0x000fc80000000f00 */
[----:B------:R-:W-:-:S13]  /*16920*/  FSETP.NE.FTZ.AND P0, PT, R12, RZ, PT ;  /* 0x000000ff0c00720b */ /* 0x000fda0003f15000 */
[----:B------:R-:W0:Y:S08]  /*16930*/  @P0 MUFU.LG2 R6, R12 ;  /* 0x0000000c00060308 */ /* 0x000e300000000c00 */
[----:B------:R-:W-:Y:S01]  /*16940*/  @P0 MUFU.RCP R4, R12 ;  /* 0x0000000c00040308 */ /* 0x000fe20000001000 */
[----:B0-----:R-:W-:Y:S01]  /*16950*/  @P0 FMUL.FTZ R5, R6, 0.69314718246459960938 ;  /* 0x3f31721806050820 */ /* 0x001fe20000410000 */
[----:B------:R-:W-:-:S02]  /*16960*/  WARPGROUP.DEPBAR.LE gsb0, 0x0 ;  /* 0x00008000000079c5 */ /* 0x000fc40000010000 */
[----:B------:R-:W-:-:S06]  /*16970*/  WARPGROUP.ARRIVE ;  /* 0x00000000000079c5 */ /* 0x000fcc0000000000 */
[----:B------:R-:W-:Y:S01]  /*16980*/  HGMMA.64x128x16.F32 R24, R160, gdesc[UR4].tnspB, R24, gsb0 ;  /* 0x41e00004a0187df0 */ /* 0x000fe20008000818 */
[----:B------:R-:W-:Y:S02]  /*16990*/  R2UR UR6, R10 ;  /* 0x000000000a0672ca */ /* 0x000fe400000e0000 */
[----:B------:R-:W-:Y:S02]  /*169a0*/  R2UR UR7, R11 ;  /* 0x000000000b0772ca */ /* 0x000fe400000e0000 */
[----:B------:R-:W0:Y:S02]  /*169b0*/  SHFL.BFLY PT, R11, R2, 0x1, 0x1f ;  /* 0x0c201f00020b7f89 */ /* 0x000e2400000e0000 */
[----:B0-----:R-:W-:Y:S01]  /*169c0*/  FADD.FTZ R13, R2, R11 ;  /* 0x0000000b020d7221 */ /* 0x001fe20000010000 */
[----:B------:R-:W-:Y:S02]  /*169d0*/  @!P1 VIADD R11, R8, 0x34860 ;  /* 0x00034860080b9836 */ /* 0x000fe40000000000 */
[----:B------:R-:W-:Y:S01]  /*169e0*/  @P0 FMUL.FTZ R2, R7, 0.69314718246459960938 ;  /* 0x3f31721807020820 */ /* 0x000fe20000410000 */
[----:B------:R-:W-:Y:S01]  /*169f0*/  IMAD.MOV.U32 R8, RZ, RZ, RZ ;  /* 0x000000ffff087224 */ /* 0x000fe200078e00ff */
[----:B------:R-:W-:-:S02]  /*16a00*/  FSETP.NE.FTZ.AND P3, PT, R13, RZ, PT ;  /* 0x000000ff0d00720b */ /* 0x000fc40003f75000 */
[----:B------:R-:W-:Y:S01]  /*16a10*/  @P0 FFMA.FTZ R0, R2, R9, R5 ;  /* 0x0000000902000223 */ /* 0x000fe20000010005 */
[----:B------:R-:W-:Y:S02]  /*16a20*/  @!P1 PRMT R11, RZ, 0x654, R11 ;  /* 0x00000654ff0b9816 */ /* 0x000fe4000000000b */
[----:B------:R-:W-:-:S08]  /*16a30*/  PLOP3.LUT P0, PT, PT, PT, PT, 0x8, 0x0 ;  /* 0x000000000000781c */ /* 0x000fd00003f0e170 */
[----:B------:R-:W0:Y:S01]  /*16a40*/  @P3 MUFU.LG2 R10, R13 ;  /* 0x0000000d000a3308 */ /* 0x000e220000000c00 */
[----:B------:R-:W-:-:S07]  /*16a50*/  @P3 FMUL.FTZ R20, R7, 0.69314718246459960938 ;  /* 0x3f31721807143820 */ /* 0x000fce0000410000 */
[----:B------:R-:W1:Y:S01]  /*16a60*/  @P3 MUFU.RCP R8, R13 ;  /* 0x0000000d00083308 */ /* 0x000e620000001000 */
[----:B0-----:R-:W-:-:S04]  /*16a70*/  @P3 FMUL.FTZ R7, R10, 0.69314718246459960938 ;  /* 0x3f3172180a073820 */ /* 0x001fc80000410000 */
[----:B------:R-:W-:Y:S01]  /*16a80*/  @P3 FFMA.FTZ R3, R20, R14, R7 ;  /* 0x0000000e14033223 */ /* 0x000fe20000010007 */
[----:B------:R-:W-:Y:S02]  /*16a90*/  WARPGROUP.DEPBAR.LE gsb0, 0x0 ;  /* 0x00008000000079c5 */ /* 0x000fe40000010000 */
[----:B------:R-:W-:-:S06]  /*16aa0*/  WARPGROUP.ARRIVE ;  /* 0x00000000000079c5 */ /* 0x000fcc0000000000 */
[----:B------:R-:W-:Y:S03]  /*16ab0*/  HGMMA.64x128x16.F32 R24, R164, gdesc[UR4].tnspB, R24, gsb0 ;  /* 0x41e00004a4187df0 */ /* 0x000fe60008000818 */
[----:B------:R-:W-:Y:S02]  /*16ac0*/  WARPGROUP.DEPBAR.LE gsb0, 0x0 ;  /* 0x00008000000079c5 */ /* 0x000fe40000010000 */
[-C--:B-1----:R-:W-:Y:S01]  /*16ad0*/  FMUL.FTZ R95, R26, R8.reuse ;  /* 0x000000081a5f7220 */ /* 0x082fe20000410000 */
[----:B------:R-:W-:Y:S01]  /*16ae0*/  FMUL.FTZ R93, R30, R8 ;  /* 0x000000081e5d7220 */ /* 0x000fe20000410000 */
[----:B------:R0:W-:Y:S01]  /*16af0*/  @!P1 SYNCS.ARRIVE.TRANS64.RED.A1T0 RZ, [R11+URZ], RZ ;  /* 0x000000ff0bff99a7 */ /* 0x0001e2000810043f */
[----:B------:R-:W-:Y:S01]  /*16b00*/  FMUL.FTZ R10, R28, R4 ;  /* 0x000000041c0a7220 */ /* 0x000fe20000410000 */
[-C--:B------:R-:W-:Y:S01]  /*16b10*/  FMUL.FTZ R26, R31, R8.reuse ;  /* 0x000000081f1a7220 */ /* 0x080fe20000410000 */
[-C--:B------:R-:W-:Y:S01]  /*16b20*/  FMUL.FTZ R88, R34, R8.reuse ;  /* 0x0000000822587220 */ /* 0x080fe20000410000 */
[-C--:B------:R-:W-:Y:S01]  /*16b30*/  FMUL.FTZ R91, R35, R8.reuse ;  /* 0x00000008235b7220 */ /* 0x080fe20000410000 */
[----:B------:R-:W-:Y:S01]  /*16b40*/  FMUL.FTZ R30, R38, R8 ;  /* 0x00000008261e7220 */ /* 0x000fe20000410000 */
        /* <DEDUP_REMOVED lines=56> */
[----:B------:R-:W-:-:S07]  /*16ed0*/  FMUL.FTZ R87, R87, R8 ;  /* 0x0000000857577220 */ /* 0x000fce0000410000 */
.L_x_723:
[----:B------:R-:W0:Y:S08]  /*16ee0*/  S2UR UR5, SR_CgaCtaId ;  /* 0x00000000000579c3 */ /* 0x000e300000008800 */
[----:B------:R-:W-:Y:S06]  /*16ef0*/  BAR.SYNC.DEFER_BLOCKING 0x5, 0x180 ;  /* 0x0146000000007b1d */ /* 0x000fec0000010000 */
[----:B------:R-:W-:Y:S01]  /*16f00*/  UMOV UR4, 0x400 ;  /* 0x0000040000047882 */ /* 0x000fe20000000000 */
[----:B------:R-:W-:Y:S01]  /*16f10*/  BSSY B0, `(.L_x_798) ;  /* 0x00001f3000007945 */ /* 0x000fe20003800000 */
[----:B0-----:R-:W-:-:S06]  /*16f20*/  ULEA UR4, UR5, UR4, 0x18 ;  /* 0x0000000405047291 */ /* 0x001fcc000f8ec03f */
[----:B------:R-:W-:-:S05]  /*16f30*/  IMAD.U32 R2, RZ, RZ, UR4 ;  /* 0x00000004ff027e24 */ /* 0x000fca000f8e00ff */
[----:B------:R0:W1:Y:S01]  /*16f40*/  LDS.128 R124, [R2+0x348d0] ;  /* 0x0348d000027c7984 */ /* 0x0000620000000c00 */
[----:B------:R-:W-:Y:S06]  /*16f50*/  BAR.ARV 0x4, 0x180 ;  /* 0x0106000000007b1d */ /* 0x000fec0000002000 */
[----:B------:R-:W-:Y:S05]  /*16f60*/  @P0 BRA `(.L_x_799) ;  /* 0x0000001000fc0947 */ /* 0x000fea0003800000 */
[----:B------:R-:W2:Y:S01]  /*16f70*/  S2R R5, SR_SWINHI ;  /* 0x0000000000057919 */ /* 0x000ea20000002f00 */
[----:B------:R-:W-:Y:S01]  /*16f80*/  F2FP.F16.F32.PACK_AB R10, R11, R10 ;  /* 0x0000000a0b0a723e */ /* 0x000fe200000000ff */
[----:B------:R-:W-:Y:S01]  /*16f90*/  ULDC.64 UR4, c[0x0][0xc00] ;  /* 0x0003000000047ab9 */ /* 0x000fe20000000a00 */
[----:B------:R-:W-:Y:S02]  /*16fa0*/  F2FP.F16.F32.PACK_AB R11, R26, R93 ;  /* 0x0000005d1a0b723e */ /* 0x000fe400000000ff */
[----:B------:R-:W-:Y:S02]  /*16fb0*/  F2FP.F16.F32.PACK_AB R31, R34, R31 ;  /* 0x0000001f221f723e */ /* 0x000fe400000000ff */
[----:B------:R-:W-:Y:S02]  /*16fc0*/  F2FP.F16.F32.PACK_AB R34, R77, R76 ;  /* 0x0000004c4d22723e */ /* 0x000fe400000000ff */
[----:B------:R-:W-:Y:S02]  /*16fd0*/  F2FP.F16.F32.PACK_AB R35, R38, R35 ;  /* 0x000000232623723e */ /* 0x000fe400000000ff */
[----:B------:R-:W-:-:S02]  /*16fe0*/  MOV R20, R2 ;  /* 0x0000000200147202 */ /* 0x000fc40000000f00 */
[----:B--2---:R-:W-:-:S03]  /*16ff0*/  MOV R21, R5 ;  /* 0x0000000500157202 */ /* 0x004fc60000000f00 */
[----:B------:R-:W-:-:S03]  /*17000*/  IMAD.WIDE R8, R235, 0x2, R20 ;  /* 0x00000002eb087825 */ /* 0x000fc600078e0214 */
[C---:B------:R-:W-:Y:S02]  /*17010*/  LOP3.LUT R15, R8.reuse, 0x380, RZ, 0xc0, !PT ;  /* 0x00000380080f7812 */ /* 0x040fe400078ec0ff */
[C---:B------:R-:W-:Y:S02]  /*17020*/  IADD3 R71, P6, R8.reuse, 0x20, RZ ;  /* 0x0000002008477810 */ /* 0x040fe40007fde0ff */
[C---:B------:R-:W-:Y:S02]  /*17030*/  IADD3 R79, P5, R8.reuse, 0x40, RZ ;  /* 0x00000040084f7810 */ /* 0x040fe40007fbe0ff */
[----:B------:R-:W-:Y:S01]  /*17040*/  SHF.R.U64 R15, R15, 0x3, RZ ;  /* 0x000000030f0f7819 */ /* 0x000fe200000012ff */
[----:B------:R-:W-:Y:S01]  /*17050*/  IMAD.X R5, RZ, RZ, R9, P6 ;  /* 0x000000ffff057224 */ /* 0x000fe200030e0609 */
[C---:B------:R-:W-:Y:S02]  /*17060*/  IADD3 R97, P4, R8.reuse, 0x60, RZ ;  /* 0x0000006008617810 */ /* 0x040fe40007f9e0ff */
[----:B------:R-:W-:-:S02]  /*17070*/  IADD3 R99, P3, R8, 0x4000, RZ ;  /* 0x0000400008637810 */ /* 0x000fc40007f7e0ff */
[C---:B------:R-:W-:Y:S01]  /*17080*/  IADD3 R101, P2, R8.reuse, 0x4020, RZ ;  /* 0x0000402008657810 */ /* 0x040fe20007f5e0ff */
[--C-:B------:R-:W-:Y:S01]  /*17090*/  IMAD.X R13, RZ, RZ, R9.reuse, P4 ;  /* 0x000000ffff0d7224 */ /* 0x100fe200020e0609 */
[C---:B------:R-:W-:Y:S02]  /*170a0*/  IADD3 R103, P1, R8.reuse, 0x4040, RZ ;  /* 0x0000404008677810 */ /* 0x040fe40007f3e0ff */
[----:B------:R-:W-:Y:S02]  /*170b0*/  IADD3 R105, P0, R8, 0x4060, RZ ;  /* 0x0000406008697810 */ /* 0x000fe40007f1e0ff */
[----:B------:R-:W-:Y:S01]  /*170c0*/  LOP3.LUT R4, R71, 0x380, RZ, 0xc0, !PT ;  /* 0x0000038047047812 */ /* 0x000fe200078ec0ff */
[--C-:B------:R-:W-:Y:S01]  /*170d0*/  IMAD.X R27, RZ, RZ, R9.reuse, P1 ;  /* 0x000000ffff1b7224 */ /* 0x100fe200008e0609 */
[----:B------:R-:W-:Y:S01]  /*170e0*/  LOP3.LUT R6, R79, 0x380, RZ, 0xc0, !PT ;  /* 0x000003804f067812 */ /* 0x000fe200078ec0ff */
[--C-:B------:R-:W-:Y:S01]  /*170f0*/  IMAD.X R29, RZ, RZ, R9.reuse, P0 ;  /* 0x000000ffff1d7224 */ /* 0x100fe200000e0609 */
[----:B------:R-:W-:Y:S01]  /*17100*/  LOP3.LUT R8, R15, R8, RZ, 0x3c, !PT ;  /* 0x000000080f087212 */ /* 0x000fe200078e3cff */
[----:B------:R-:W-:Y:S01]  /*17110*/  IMAD.X R15, RZ, RZ, R9, P3 ;  /* 0x000000ffff0f7224 */ /* 0x000fe200018e0609 */
[----:B------:R-:W-:-:S02]  /*17120*/  SHF.R.U64 R4, R4, 0x3, RZ ;  /* 0x0000000304047819 */ /* 0x000fc400000012ff */
[----:B------:R-:W-:Y:S02]  /*17130*/  SHF.R.U64 R6, R6, 0x3, RZ ;  /* 0x0000000306067819 */ /* 0x000fe400000012ff */
[-C--:B------:R-:W-:Y:S02]  /*17140*/  IADD3.X R7, RZ, R9.reuse, RZ, P5, !PT ;  /* 0x00000009ff077210 */ /* 0x080fe40002ffe4ff */
[-C--:B------:R-:W-:Y:S02]  /*17150*/  IADD3.X R25, RZ, R9.reuse, RZ, P2, !PT ;  /* 0x00000009ff197210 */ /* 0x080fe400017fe4ff */
[----:B------:R-:W-:Y:S02]  /*17160*/  MOV R92, R8 ;  /* 0x00000008005c7202 */ /* 0x000fe40000000f00 */
[----:B------:R-:W-:Y:S02]  /*17170*/  LOP3.LUT R12, R97, 0x380, RZ, 0xc0, !PT ;  /* 0x00000380610c7812 */ /* 0x000fe400078ec0ff */
[----:B------:R-:W-:-:S02]  /*17180*/  LOP3.LUT R14, R99, 0x380, RZ, 0xc0, !PT ;  /* 0x00000380630e7812 */ /* 0x000fc400078ec0ff */
[----:B------:R-:W-:Y:S02]  /*17190*/  F2FP.F16.F32.PACK_AB R8, R89, R24 ;  /* 0x000000185908723e */ /* 0x000fe400000000ff */
[----:B------:R-:W-:Y:S01]  /*171a0*/  F2FP.F16.F32.PACK_AB R9, R28, R95 ;  /* 0x0000005f1c09723e */ /* 0x000fe200000000ff */
[----:B------:R-:W-:Y:S01]  /*171b0*/  BAR.SYNC.DEFER_BLOCKING 0x1, 0x100 ;  /* 0x0044000000007b1d */ /* 0x000fe20000010000 */
[----:B------:R-:W-:Y:S02]  /*171c0*/  LOP3.LUT R24, R101, 0x380, RZ, 0xc0, !PT ;  /* 0x0000038065187812 */ /* 0x000fe400078ec0ff */
[----:B------:R-:W-:Y:S02]  /*171d0*/  LOP3.LUT R28, R103, 0x380, RZ, 0xc0, !PT ;  /* 0x00000380671c7812 */ /* 0x000fe400078ec0ff */
[----:B------:R-:W-:Y:S02]  /*171e0*/  LOP3.LUT R4, R4, R71, RZ, 0x3c, !PT ;  /* 0x0000004704047212 */ /* 0x000fe400078e3cff */
[----:B------:R-:W-:-:S02]  /*171f0*/  LOP3.LUT R6, R6, R79, RZ, 0x3c, !PT ;  /* 0x0000004f06067212 */ /* 0x000fc400078e3cff */
[----:B------:R-:W-:Y:S02]  /*17200*/  LOP3.LUT R70, R105, 0x380, RZ, 0xc0, !PT ;  /* 0x0000038069467812 */ /* 0x000fe400078ec0ff */
[----:B------:R-:W-:Y:S02]  /*17210*/  SHF.R.U64 R12, R12, 0x3, RZ ;  /* 0x000000030c0c7819 */ /* 0x000fe400000012ff */
[----:B------:R-:W-:Y:S02]  /*17220*/  SHF.R.U64 R14, R14, 0x3, RZ ;  /* 0x000000030e0e7819 */ /* 0x000fe400000012ff */
[----:B------:R-:W-:Y:S02]  /*17230*/  SHF.R.U64 R24, R24, 0x3, RZ ;  /* 0x0000000318187819 */ /* 0x000fe400000012ff */
[----:B------:R-:W-:Y:S02]  /*17240*/  SHF.R.U64 R28, R28, 0x3, RZ ;  /* 0x000000031c1c7819 */ /* 0x000fe400000012ff */
[----:B------:R-:W-:-:S02]  /*17250*/  SHF.R.U64 R70, R70, 0x3, RZ ;  /* 0x0000000346467819 */ /* 0x000fc400000012ff */
[----:B------:R-:W-:Y:S02]  /*17260*/  MOV R90, R4 ;  /* 0x00000004005a7202 */ /* 0x000fe40000000f00 */
[----:B------:R-:W-:Y:S01]  /*17270*/  MOV R89, R6 ;  /* 0x0000000600597202 */ /* 0x000fe20000000f00 */
[----:B------:R2:W-:Y:S01]  /*17280*/  STSM.16.M88.4 [R92], R8 ;  /* 0x000000085c007844 */ /* 0x0005e20000000200 */
[----:B------:R-:W-:Y:S02]  /*17290*/  F2FP.F16.F32.PACK_AB R4, R33, R32 ;  /* 0x000000202104723e */ /* 0x000fe400000000ff */
[----:B------:R-:W-:Y:S02]  /*172a0*/  F2FP.F16.F32.PACK_AB R5, R91, R88 ;  /* 0x000000585b05723e */ /* 0x000fe400000000ff */
[----:B------:R-:W-:Y:S02]  /*172b0*/  F2FP.F16.F32.PACK_AB R6, R37, R36 ;  /* 0x000000242506723e */ /* 0x000fe400000000ff */
[----:B------:R-:W-:-:S02]  /*172c0*/  F2FP.F16.F32.PACK_AB R7, R39, R30 ;  /* 0x0000001e2707723e */ /* 0x000fc400000000ff */
[----:B------:R-:W-:Y:S02]  /*172d0*/  LOP3.LUT R12, R12, R97, RZ, 0x3c, !PT ;  /* 0x000000610c0c7212 */ /* 0x000fe400078e3cff */
[----:B------:R-:W-:Y:S01]  /*172e0*/  LOP3.LUT R14, R14, R99, RZ, 0x3c, !PT ;  /* 0x000000630e0e7212 */ /* 0x000fe200078e3cff */
[----:B------:R-:W-:Y:S01]  /*172f0*/  STSM.16.M88.4 [R90], R4 ;  /* 0x000000045a007844 */ /* 0x000fe20000000200 */
[----:B------:R-:W-:Y:S02]  /*17300*/  LOP3.LUT R24, R24, R101, RZ, 0x3c, !PT ;  /* 0x0000006518187212 */ /* 0x000fe400078e3cff */
[----:B------:R-:W-:Y:S02]  /*17310*/  LOP3.LUT R26, R28, R103, RZ, 0x3c, !PT ;  /* 0x000000671c1a7212 */ /* 0x000fe400078e3cff */
[----:B--2---:R-:W-:Y:S02]  /*17320*/  F2FP.F16.F32.PACK_AB R8, R41, R40 ;  /* 0x000000282908723e */ /* 0x004fe400000000ff */
[----:B------:R-:W-:-:S02]  /*17330*/  F2FP.F16.F32.PACK_AB R9, R43, R42 ;  /* 0x0000002a2b09723e */ /* 0x000fc400000000ff */
[----:B------:R-:W-:Y:S02]  /*17340*/  F2FP.F16.F32.PACK_AB R10, R45, R44 ;  /* 0x0000002c2d0a723e */ /* 0x000fe400000000ff */
[----:B------:R-:W-:Y:S02]  /*17350*/  F2FP.F16.F32.PACK_AB R11, R47, R46 ;  /* 0x0000002e2f0b723e */ /* 0x000fe400000000ff */
[----:B------:R-:W-:Y:S01]  /*17360*/  LOP3.LUT R28, R70, R105, RZ, 0x3c, !PT ;  /* 0x00000069461c7212 */ /* 0x000fe200078e3cff */
[----:B------:R-:W2:Y:S01]  /*17370*/  LDC R46, c[0x0][0xbe8] ;  /* 0x0002fa00ff2e7b82 */ /* 0x000ea20000000800 */
[----:B------:R-:W-:Y:S01]  /*17380*/  MOV R79, R12 ;  /* 0x0000000c004f7202 */ /* 0x000fe20000000f00 */
[----:B------:R3:W-:Y:S01]  /*17390*/  STSM.16.M88.4 [R89], R8 ;  /* 0x0000000859007844 */ /* 0x0007e20000000200 */
[----:B------:R-:W-:Y:S02]  /*173a0*/  MOV R78, R14 ;  /* 0x0000000e004e7202 */ /* 0x000fe40000000f00 */
[----:B------:R-:W-:-:S02]  /*173b0*/  MOV R71, R24 ;  /* 0x0000001800477202 */ /* 0x000fc40000000f00 */
[----:B------:R-:W-:Y:S02]  /*173c0*/  MOV R70, R26 ;  /* 0x0000001a00467202 */ /* 0x000fe40000000f00 */
[----:B------:R-:W-:Y:S02]  /*173d0*/  F2FP.F16.F32.PACK_AB R12, R49, R48 ;  /* 0x00000030310c723e */ /* 0x000fe400000000ff */
[----:B------:R-:W-:Y:S02]  /*173e0*/  F2FP.F16.F32.PACK_AB R13, R51, R50 ;  /* 0x00000032330d723e */ /* 0x000fe400000000ff */
[----:B------:R-:W-:Y:S02]  /*173f0*/  F2FP.F16.F32.PACK_AB R14, R53, R52 ;  /* 0x00000034350e723e */ /* 0x000fe400000000ff */
[----:B------:R-:W-:Y:S02]  /*17400*/  F2FP.F16.F32.PACK_AB R15, R55, R54 ;  /* 0x00000036370f723e */ /* 0x000fe400000000ff */
[----:B------:R-:W-:-:S02]  /*17410*/  F2FP.F16.F32.PACK_AB R24, R57, R56 ;  /* 0x000000383918723e */ /* 0x000fc400000000ff */
[----:B------:R-:W-:Y:S01]  /*17420*/  F2FP.F16.F32.PACK_AB R25, R59, R58 ;  /* 0x0000003a3b19723e */ /* 0x000fe200000000ff */
[----:B------:R-:W-:Y:S01]  /*17430*/  STSM.16.M88.4 [R79], R12 ;  /* 0x0000000c4f007844 */ /* 0x000fe20000000200 */
[----:B------:R-:W-:Y:S02]  /*17440*/  F2FP.F16.F32.PACK_AB R26, R61, R60 ;  /* 0x0000003c3d1a723e */ /* 0x000fe400000000ff */
[----:B------:R-:W-:Y:S02]  /*17450*/  F2FP.F16.F32.PACK_AB R27, R63, R62 ;  /* 0x0000003e3f1b723e */ /* 0x000fe400000000ff */
[----:B------:R-:W-:Y:S02]  /*17460*/  MOV R36, R28 ;  /* 0x0000001c00247202 */ /* 0x000fe40000000f00 */
[----:B------:R-:W-:Y:S01]  /*17470*/  ISETP.NE.U32.AND P0, PT, RZ, UR4, PT ;  /* 0x00000004ff007c0c */ /* 0x000fe2000bf05070 */
[----:B------:R-:W-:Y:S01]  /*17480*/  STSM.16.M88.4 [R78], R24 ;  /* 0x000000184e007844 */ /* 0x000fe20000000200 */
[----:B---3--:R-:W-:-:S02]  /*17490*/  IADD3 R10, P1, R201, UR4, RZ ;  /* 0x00000004c90a7c10 */ /* 0x008fc4000ff3e0ff */
[----:B------:R-:W-:Y:S02]  /*174a0*/  F2FP.F16.F32.PACK_AB R28, R65, R64 ;  /* 0x00000040411c723e */ /* 0x000fe400000000ff */
[----:B------:R-:W-:Y:S02]  /*174b0*/  F2FP.F16.F32.PACK_AB R29, R67, R66 ;  /* 0x00000042431d723e */ /* 0x000fe400000000ff */
[----:B------:R-:W-:Y:S02]  /*174c0*/  F2FP.F16.F32.PACK_AB R30, R69, R68 ;  /* 0x00000044451e723e */ /* 0x000fe400000000ff */
[----:B------:R-:W-:Y:S02]  /*174d0*/  F2FP.F16.F32.PACK_AB R32, R73, R72 ;  /* 0x000000484920723e */ /* 0x000fe400000000ff */
[----:B------:R-:W-:Y:S01]  /*174e0*/  F2FP.F16.F32.PACK_AB R33, R75, R74 ;  /* 0x0000004a4b21723e */ /* 0x000fe200000000ff */
[----:B------:R-:W-:Y:S01]  /*174f0*/  STSM.16.M88.4 [R71], R28 ;  /* 0x0000001c47007844 */ /* 0x000fe20000000200 */
[----:B------:R-:W-:-:S02]  /*17500*/  F2FP.F16.F32.PACK_AB R4, R81, R80 ;  /* 0x000000505104723e */ /* 0x000fc400000000ff */
[----:B------:R-:W-:Y:S01]  /*17510*/  F2FP.F16.F32.PACK_AB R5, R83, R82 ;  /* 0x000000525305723e */ /* 0x000fe200000000ff */
[----:B------:R-:W-:Y:S01]  /*17520*/  STSM.16.M88.4 [R70], R32 ;  /* 0x0000002046007844 */ /* 0x000fe20000000200 */
[----:B------:R-:W-:Y:S02]  /*17530*/  F2FP.F16.F32.PACK_AB R6, R85, R84 ;  /* 0x000000545506723e */ /* 0x000fe400000000ff */
[----:B------:R-:W-:Y:S02]  /*17540*/  F2FP.F16.F32.PACK_AB R7, R87, R86 ;  /* 0x000000565707723e */ /* 0x000fe400000000ff */
[----:B------:R-:W-:Y:S02]  /*17550*/  ISETP.NE.AND.EX P0, PT, RZ, UR5, PT, P0 ;  /* 0x00000005ff007c0c */ /* 0x000fe4000bf05300 */
[----:B------:R-:W-:Y:S01]  /*17560*/  IADD3.X R11, R202, UR5, RZ, P1, !PT ;  /* 0x00000005ca0b7c10 */ /* 0x000fe20008ffe4ff */
[----:B------:R-:W-:Y:S01]  /*17570*/  ULDC.64 UR4, c[0x0][0xc08] ;  /* 0x0003020000047ab9 */ /* 0x000fe20000000a00 */
[----:B------:R3:W-:Y:S01]  /*17580*/  STSM.16.M88.4 [R36], R4 ;  /* 0x0000000424007844 */ /* 0x0007e20000000200 */
[----:B------:R-:W-:Y:S01]  /*17590*/  BAR.SYNC.DEFER_BLOCKING 0x1, 0x100 ;  /* 0x0044000000007b1d */ /* 0x000fe20000010000 */
[----:B------:R-:W-:-:S02]  /*175a0*/  ISETP.NE.U32.AND P2, PT, RZ, UR4, PT ;  /* 0x00000004ff007c0c */ /* 0x000fc4000bf45070 */
[----:B------:R-:W-:Y:S02]  /*175b0*/  MOV R44, RZ ;  /* 0x000000ff002c7202 */ /* 0x000fe40000000f00 */
[----:B------:R-:W-:-:S13]  /*175c0*/  ISETP.NE.AND.EX P2, PT, RZ, UR5, PT, P2 ;  /* 0x00000005ff007c0c */ /* 0x000fda000bf45320 */
[----:B------:R-:W-:Y:S01]  /*175d0*/  @P2 IADD3 R8, P3, R201, UR4, RZ ;  /* 0x00000004c9082c10 */ /* 0x000fe2000ff7e0ff */
[----:B------:R-:W-:Y:S02]  /*175e0*/  ULDC UR4, c[0x0][0xa88] ;  /* 0x0002a20000047ab9 */ /* 0x000fe40000000800 */
[----:B---3--:R-:W-:Y:S01]  /*175f0*/  IMAD.U32 R7, RZ, RZ, UR4 ;  /* 0x00000004ff077e24 */ /* 0x008fe2000f8e00ff */
[----:B------:R-:W-:Y:S01]  /*17600*/  @P2 IADD3.X R9, R202, UR5, RZ, P3, !PT ;  /* 0x00000005ca092c10 */ /* 0x000fe20009ffe4ff */
[----:B------:R3:W5:Y:S01]  /*17610*/  @P0 LDG.E R44, desc[UR42][R10.64] ;  /* 0x0000002a0a2c0981 */ /* 0x000762000c1e1900 */
[----:B--2---:R-:W-:-:S03]  /*17620*/  ISETP.NE.AND P1, PT, R46, 0x1, PT ;  /* 0x000000012e00780c */ /* 0x004fc60003f25270 */
[----:B------:R3:W5:Y:S10]  /*17630*/  @P2 LDG.E R7, desc[UR42][R8.64] ;  /* 0x0000002a08072981 */ /* 0x000774000c1e1900 */
[----:B------:R-:W2:Y:S08]  /*17640*/  @P1 LDC R12, c[0x0][0xbec] ;  /* 0x0002fb00ff0c1b82 */ /* 0x000eb00000000800 */
[----:B------:R-:W4:Y:S01]  /*17650*/  @P1 LDC R15, c[0x0][0xbf0] ;  /* 0x0002fc00ff0f1b82 */ /* 0x000f220000000800 */
[----:B---3--:R-:W-:Y:S05]  /*17660*/  @P2 BRA `(.L_x_800) ;  /* 0x0000000000102947 */ /* 0x008fea0003800000 */
[----:B------:R-:W-:Y:S05]  /*17670*/  @!P0 BRA `(.L_x_800) ;  /* 0x00000000000c8947 */ /* 0x000fea0003800000 */
[----:B------:R-:W3:Y:S04]  /*17680*/  LDG.E R4, desc[UR42][R10.64] ;  /* 0x0000002a0a047981 */ /* 0x000ee8000c1e1900 */
[----:B-----5:R-:W3:Y:S02]  /*17690*/  LDG.E R7, desc[UR42][R10.64+0x4] ;  /* 0x0000042a0a077981 */ /* 0x020ee4000c1e1900 */
[----:B---3--:R-:W-:-:S07]  /*176a0*/  IMAD.IADD R7, R7, 0x1, -R4 ;  /* 0x0000000107077824 */ /* 0x008fce00078e0a04 */
.L_x_800:
[----:B------:R-:W-:Y:S01]  /*176b0*/  SHF.R.S32.HI R47, RZ, 0x1f, R200 ;  /* 0x0000001fff2f7819 */ /* 0x000fe200000114c8 */
[----:B------:R-:W-:Y:S01]  /*176c0*/  ULDC.64 UR4, c[0x0][0xb90] ;  /* 0x0002e40000047ab9 */ /* 0x000fe20000000a00 */
[----:B------:R-:W-:Y:S01]  /*176d0*/  LEA R25, R206, R234, 0x7 ;  /* 0x000000eace197211 */ /* 0x000fe200078e38ff */
[----:B------:R-:W-:Y:S01]  /*176e0*/  IMAD R11, R207, 0x40, R197 ;  /* 0x00000040cf0b7824 */ /* 0x000fe200078e02c5 */
[----:B-----5:R-:W-:Y:S01]  /*176f0*/  SHF.R.S32.HI R45, RZ, 0x1f, R44 ;  /* 0x0000001fff2d7819 */ /* 0x020fe2000001142c */
[----:B------:R-:W-:Y:S01]  /*17700*/  IMAD R5, R47, UR4, RZ ;  /* 0x000000042f057c24 */ /* 0x000fe2000f8e02ff */
[----:B------:R-:W-:Y:S01]  /*17710*/  SEL R208, R208, RZ, !P0 ;  /* 0x000000ffd0d07207 */ /* 0x000fe20004000000 */
[----:B--2---:R-:W-:Y:S01]  /*17720*/  @P1 IMAD.HI.U32 R6, R25, R12, RZ ;  /* 0x0000000c19061227 */ /* 0x004fe200078e00ff */
[----:B------:R-:W-:Y:S02]  /*17730*/  SEL R203, R203, RZ, !P0 ;  /* 0x000000ffcbcb7207 */ /* 0x000fe40004000000 */
[----:B------:R-:W-:Y:S01]  /*17740*/  LEA R14, R206, R232, 0x7 ;  /* 0x000000e8ce0e7211 */ /* 0x000fe200078e38ff */
[----:B------:R-:W-:-:S02]  /*17750*/  IMAD R13, R200, UR5, R5 ;  /* 0x00000005c80d7c24 */ /* 0x000fc4000f8e0205 */
[----:B------:R-:W-:Y:S01]  /*17760*/  IMAD.MOV.U32 R9, RZ, RZ, R25 ;  /* 0x000000ffff097224 */ /* 0x000fe200078e0019 */
[----:B----4-:R-:W-:Y:S01]  /*17770*/  @P1 SHF.R.U32.HI R9, RZ, R15, R6 ;  /* 0x0000000fff091219 */ /* 0x010fe20000011606 */
[----:B------:R-:W-:Y:S01]  /*17780*/  IMAD.WIDE.U32 R4, R200, UR4, R44 ;  /* 0x00000004c8047c25 */ /* 0x000fe2000f8e002c */
[----:B------:R-:W-:-:S03]  /*17790*/  ULDC.64 UR4, c[0x0][0xb98] ;  /* 0x0002e60000047ab9 */ /* 0x000fc60000000a00 */
[----:B------:R-:W-:Y:S01]  /*177a0*/  IMAD.WIDE R20, R11, 0x2, R20 ;  /* 0x000000020b147825 */ /* 0x000fe200078e0214 */
[----:B------:R-:W-:-:S03]  /*177b0*/  IADD3 R5, R5, R13, RZ ;  /* 0x0000000d05057210 */ /* 0x000fc60007ffe0ff */
[----:B------:R-:W-:Y:S01]  /*177c0*/  IMAD.MOV R13, RZ, RZ, -R9 ;  /* 0x000000ffff0d7224 */ /* 0x000fe200078e0a09 */
[----:B------:R-:W-:Y:S01]  /*177d0*/  IADD3 R15, P0, R20, 0x1000, RZ ;  /* 0x00001000140f7810 */ /* 0x000fe20007f1e0ff */
[----:B------:R-:W-:Y:S01]  /*177e0*/  IMAD R6, R208, UR4, RZ ;  /* 0x00000004d0067c24 */ /* 0x000fe2000f8e02ff */
[C---:B------:R-:W-:Y:S01]  /*177f0*/  IADD3 R29, P6, R20.reuse, 0x4000, RZ ;  /* 0x00004000141d7810 */ /* 0x040fe20007fde0ff */
[----:B------:R-:W-:Y:S01]  /*17800*/  IMAD.WIDE.U32 R4, R203, UR4, R4 ;  /* 0x00000004cb047c25 */ /* 0x000fe2000f8e0004 */
[----:B------:R-:W-:Y:S02]  /*17810*/  IADD3 R33, P5, R20, 0x5000, RZ ;  /* 0x0000500014217810 */ /* 0x000fe40007fbe0ff */
[----:B------:R-:W-:Y:S01]  /*17820*/  LOP3.LUT R28, R29, 0x380, RZ, 0xc0, !PT ;  /* 0x000003801d1c7812 */ /* 0x000fe200078ec0ff */
[----:B------:R-:W-:Y:S01]  /*17830*/  IMAD R11, R46, R13, R25 ;  /* 0x0000000d2e0b7224 */ /* 0x000fe200078e0219 */
[----:B------:R-:W-:Y:S01]  /*17840*/  SHF.R.S32.HI R13, RZ, 0x1f, R9 ;  /* 0x0000001fff0d7819 */ /* 0x000fe20000011409 */
[----:B------:R-:W-:Y:S01]  /*17850*/  IMAD R8, R203, UR5, R6 ;  /* 0x00000005cb087c24 */ /* 0x000fe2000f8e0206 */
[----:B------:R-:W-:Y:S01]  /*17860*/  IADD3 R4, P2, R9, R4, RZ ;  /* 0x0000000409047210 */ /* 0x000fe20007f5e0ff */
[----:B------:R-:W-:Y:S01]  /*17870*/  ULDC.64 UR4, c[0x0][0xb88] ;  /* 0x0002e20000047ab9 */ /* 0x000fe20000000a00 */
[----:B------:R-:W-:Y:S01]  /*17880*/  SHF.R.S32.HI R6, RZ, 0x1f, R11 ;  /* 0x0000001fff067819 */ /* 0x000fe2000001140b */
[----:B------:R-:W-:Y:S01]  /*17890*/  IMAD R53, R7, R46, RZ ;  /* 0x0000002e07357224 */ /* 0x000fe200078e02ff */
[----:B------:R-:W-:-:S02]  /*178a0*/  IADD3.X R5, R13, R5, R8, P2, !PT ;  /* 0x000000050d057210 */ /* 0x000fc400017fe408 */
[----:B------:R-:W-:Y:S01]  /*178b0*/  IADD3 R9, P3, R20, 0x2000, RZ ;  /* 0x0000200014097810 */ /* 0x000fe20007f7e0ff */
[----:B------:R-:W-:Y:S01]  /*178c0*/  IMAD R6, R6, UR4, RZ ;  /* 0x0000000406067c24 */ /* 0x000fe2000f8e02ff */
[----:B------:R-:W-:Y:S01]  /*178d0*/  IADD3 R25, P2, R20, 0x3000, RZ ;  /* 0x0000300014197810 */ /* 0x000fe20007f5e0ff */
[----:B------:R-:W-:Y:S01]  /*178e0*/  IMAD.WIDE.U32 R4, R11, UR4, R4 ;  /* 0x000000040b047c25 */ /* 0x000fe2000f8e0004 */
[----:B------:R-:W-:Y:S02]  /*178f0*/  LOP3.LUT R12, R9, 0x380, RZ, 0xc0, !PT ;  /* 0x00000380090c7812 */ /* 0x000fe400078ec0ff */
[----:B------:R-:W-:Y:S01]  /*17900*/  LOP3.LUT R24, R25, 0x380, RZ, 0xc0, !PT ;  /* 0x0000038019187812 */ /* 0x000fe200078ec0ff */
[----:B------:R-:W-:Y:S01]  /*17910*/  IMAD R13, R11, UR5, R6 ;  /* 0x000000050b0d7c24 */ /* 0x000fe2000f8e0206 */
[----:B------:R-:W-:Y:S01]  /*17920*/  ULDC.64 UR4, c[0x0][0xb50] ;  /* 0x0002d40000047ab9 */ /* 0x000fe20000000a00 */
[----:B------:R-:W-:Y:S02]  /*17930*/  SHF.R.U64 R12, R12, 0x3, RZ ;  /* 0x000000030c0c7819 */ /* 0x000fe400000012ff */
[----:B------:R-:W-:Y:S01]  /*17940*/  IMAD.IADD R5, R5, 0x1, R13 ;  /* 0x0000000105057824 */ /* 0x000fe200078e020d */
[----:B------:R-:W-:-:S02]  /*17950*/  LEA R6, P4, R4, UR4, 0x2 ;  /* 0x0000000404067c11 */ /* 0x000fc4000f8810ff */
[----:B------:R-:W-:Y:S01]  /*17960*/  LOP3.LUT R12, R12, R9, RZ, 0x3c, !PT ;  /* 0x000000090c0c7212 */ /* 0x000fe200078e3cff */
[----:B------:R-:W-:Y:S01]  /*17970*/  IMAD.X R9, RZ, RZ, R21, P0 ;  /* 0x000000ffff097224 */ /* 0x000fe200000e0615 */
[----:B------:R-:W-:Y:S01]  /*17980*/  LEA.HI.X R10, R4, UR5, R5, 0x2, P4 ;  /* 0x00000005040a7c11 */ /* 0x000fe2000a0f1405 */
[----:B------:R-:W-:Y:S01]  /*17990*/  SHFL.IDX PT, R48, R6, RZ, 0x1c1f ;  /* 0x001c1fff06307589 */ /* 0x000fe200000e0000 */
[----:B------:R-:W-:Y:S01]  /*179a0*/  SHF.R.U64 R24, R24, 0x3, RZ ;  /* 0x0000000318187819 */ /* 0x000fe200000012ff */
[----:B------:R-:W-:Y:S01]  /*179b0*/  VIADD R4, R14, 0x8 ;  /* 0x000000080e047836 */ /* 0x000fe20000000000 */
[----:B------:R-:W-:Y:S01]  /*179c0*/  LOP3.LUT P0, RZ, R214, 0x3, RZ, 0xc0, !PT ;  /* 0x00000003d6ff7812 */ /* 0x000fe2000780c0ff */
[----:B------:R-:W2:Y:S01]  /*179d0*/  SHFL.IDX PT, R49, R10, RZ, 0x1c1f ;  /* 0x001c1fff0a317589 */ /* 0x000ea200000e0000 */
[----:B------:R-:W-:Y:S01]  /*179e0*/  LOP3.LUT R24, R24, R25, RZ, 0x3c, !PT ;  /* 0x0000001918187212 */ /* 0x000fe200078e3cff */
[----:B------:R-:W-:Y:S01]  /*179f0*/  IMAD.X R25, RZ, RZ, R21, P2 ;  /* 0x000000ffff197224 */ /* 0x000fe200010e0615 */
[-C--:B------:R-:W-:Y:S01]  /*17a00*/  ISETP.GE.OR P2, PT, R14, R53.reuse, P0 ;  /* 0x000000350e00720c */ /* 0x080fe20000746670 */
[----:B------:R-:W-:Y:S01]  /*17a10*/  SHFL.IDX PT, R50, R6, 0x1, 0x1c1f ;  /* 0x003c1f0006327f89 */ /* 0x000fe200000e0000 */
[----:B------:R-:W-:Y:S01]  /*17a20*/  ISETP.GE.OR P0, PT, R4, R53, P0 ;  /* 0x000000350400720c */ /* 0x000fe20000706670 */
[----:B------:R-:W-:Y:S01]  /*17a30*/  ULDC.64 UR4, c[0x0][0xaa0] ;  /* 0x0002a80000047ab9 */ /* 0x000fe20000000a00 */
[----:B------:R-:W-:Y:S01]  /*17a40*/  IADD3.X R13, RZ, R21, RZ, P3, !PT ;  /* 0x00000015ff0d7210 */ /* 0x000fe20001ffe4ff */
[----:B------:R-:W3:Y:S01]  /*17a50*/  SHFL.IDX PT, R51, R10, 0x1, 0x1c1f ;  /* 0x003c1f000a337f89 */ /* 0x000ee200000e0000 */
[----:B------:R-:W-:-:S02]  /*17a60*/  IADD3 R5, P3, R20, 0x7000, RZ ;  /* 0x0000700014057810 */ /* 0x000fc40007f7e0ff */
[C---:B------:R-:W-:Y:S02]  /*17a70*/  IADD3 R37, P4, R20.reuse, 0x6000, RZ ;  /* 0x0000600014257810 */ /* 0x040fe40007f9e0ff */
[----:B------:R-:W-:Y:S01]  /*17a80*/  LOP3.LUT R7, R20, 0x380, RZ, 0xc0, !PT ;  /* 0x0000038014077812 */ /* 0x000fe200078ec0ff */
[----:B------:R-:W-:Y:S01]  /*17a90*/  IMAD.X R41, RZ, RZ, R21, P3 ;  /* 0x000000ffff297224 */ /* 0x000fe200018e0615 */
[----:B------:R-:W-:Y:S02]  /*17aa0*/  LOP3.LUT R4, R5, 0x380, RZ, 0xc0, !PT ;  /* 0x0000038005047812 */ /* 0x000fe400078ec0ff */
[----:B------:R-:W-:Y:S02]  /*17ab0*/  LOP3.LUT R32, R33, 0x380, RZ, 0xc0, !PT ;  /* 0x0000038021207812 */ /* 0x000fe400078ec0ff */
[----:B------:R-:W-:Y:S02]  /*17ac0*/  LOP3.LUT R36, R37, 0x380, RZ, 0xc0, !PT ;  /* 0x0000038025247812 */ /* 0x000fe400078ec0ff */
[----:B------:R-:W-:-:S02]  /*17ad0*/  SHF.R.U64 R7, R7, 0x3, RZ ;  /* 0x0000000307077819 */ /* 0x000fc400000012ff */
[----:B------:R-:W-:Y:S01]  /*17ae0*/  SHF.R.U64 R4, R4, 0x3, RZ ;  /* 0x0000000304047819 */ /* 0x000fe200000012ff */
[----:B--2---:R2:W-:Y:S01]  /*17af0*/  @!P2 ST.E desc[UR42][R48.64], R0 ;  /* 0x000000003000a985 */ /* 0x0045e2000c10192a */
[----:B------:R-:W-:Y:S02]  /*17b00*/  SHF.R.U64 R28, R28, 0x3, RZ ;  /* 0x000000031c1c7819 */ /* 0x000fe400000012ff */
[----:B------:R-:W-:Y:S02]  /*17b10*/  SHF.R.U64 R32, R32, 0x3, RZ ;  /* 0x0000000320207819 */ /* 0x000fe400000012ff */
[----:B------:R-:W-:Y:S02]  /*17b20*/  SHF.R.U64 R36, R36, 0x3, RZ ;  /* 0x0000000324247819 */ /* 0x000fe400000012ff */
[----:B------:R-:W-:Y:S01]  /*17b30*/  LOP3.LUT R20, R7, R20, RZ, 0x3c, !PT ;  /* 0x0000001407147212 */ /* 0x000fe200078e3cff */
[----:B---3--:R3:W-:Y:S01]  /*17b40*/  @!P0 ST.E desc[UR42][R50.64], R3 ;  /* 0x0000000332008985 */ /* 0x0087e2000c10192a */
[----:B------:R-:W-:Y:S01]  /*17b50*/  LOP3.LUT R28, R28, R29, RZ, 0x3c, !PT ;  /* 0x0000001d1c1c7212 */ /* 0x000fe200078e3cff */
[--C-:B------:R-:W-:Y:S01]  /*17b60*/  IMAD.X R29, RZ, RZ, R21.reuse, P6 ;  /* 0x000000ffff1d7224 */ /* 0x100fe200030e0615 */
[----:B------:R-:W-:Y:S01]  /*17b70*/  LOP3.LUT R32, R32, R33, RZ, 0x3c, !PT ;  /* 0x0000002120207212 */ /* 0x000fe200078e3cff */
[----:B--2---:R-:W2:Y:S01]  /*17b80*/  @P1 LDC R49, c[0x0][0xbec] ;  /* 0x0002fb00ff311b82 */ /* 0x004ea20000000800 */
[----:B------:R-:W-:Y:S01]  /*17b90*/  LOP3.LUT R36, R36, R37, RZ, 0x3c, !PT ;  /* 0x0000002524247212 */ /* 0x000fe200078e3cff */
[----:B------:R-:W-:Y:S01]  /*17ba0*/  IMAD.X R37, RZ, RZ, R21, P4 ;  /* 0x000000ffff257224 */ /* 0x000fe200020e0615 */
[----:B------:R-:W-:Y:S01]  /*17bb0*/  LOP3.LUT R40, R4, R5, RZ, 0x3c, !PT ;  /* 0x0000000504287212 */ /* 0x000fe200078e3cff */
[----:B------:R-:W5:Y:S01]  /*17bc0*/  LD.E.128 R24, desc[UR42][R24.64] ;  /* 0x0000002a18187980 */ /* 0x000f62000c101d00 */
[----:B------:R-:W-:-:S02]  /*17bd0*/  IADD3.X R33, RZ, R21, RZ, P5, !PT ;  /* 0x00000015ff217210 */ /* 0x000fc40002ffe4ff */
[----:B------:R-:W-:Y:S01]  /*17be0*/  LOP3.LUT R8, R15, 0x380, RZ, 0xc0, !PT ;  /* 0x000003800f087812 */ /* 0x000fe200078ec0ff */
[----:B---3--:R-:W3:Y:S01]  /*17bf0*/  @P1 LDC R51, c[0x0][0xbf0] ;  /* 0x0002fc00ff331b82 */ /* 0x008ee20000000800 */
[----:B------:R-:W-:Y:S01]  /*17c00*/  IMAD R3, R45, UR4, RZ ;  /* 0x000000042d037c24 */ /* 0x000fe2000f8e02ff */
[----:B------:R4:W5:Y:S01]  /*17c10*/  LD.E.128 R4, desc[UR42][R20.64] ;  /* 0x0000002a14047980 */ /* 0x000962000c101d00 */
[----:B------:R-:W-:Y:S02]  /*17c20*/  SHF.R.U64 R8, R8, 0x3, RZ ;  /* 0x0000000308087819 */ /* 0x000fe400000012ff */
[----:B------:R-:W-:Y:S01]  /*17c30*/  IMAD R3, R44, UR5, R3 ;  /* 0x000000052c037c24 */ /* 0x000fe2000f8e0203 */
[----:B------:R-:W5:Y:S01]  /*17c40*/  LD.E.128 R28, desc[UR42][R28.64] ;  /* 0x0000002a1c1c7980 */ /* 0x000f62000c101d00 */
[----:B------:R-:W-:-:S03]  /*17c50*/  LOP3.LUT R8, R8, R15, RZ, 0x3c, !PT ;  /* 0x0000000f08087212 */ /* 0x000fc600078e3cff */
[----:B------:R-:W5:Y:S01]  /*17c60*/  LD.E.128 R12, desc[UR42][R12.64] ;  /* 0x0000002a0c0c7980 */ /* 0x000f62000c101d00 */
[----:B----4-:R-:W-:Y:S01]  /*17c70*/  IMAD.WIDE.U32 R20, R44, UR4, RZ ;  /* 0x000000042c147c25 */ /* 0x010fe2000f8e00ff */
[----:B------:R-:W-:Y:S02]  /*17c80*/  ULDC.64 UR4, c[0x0][0xae8] ;  /* 0x0002ba0000047ab9 */ /* 0x000fe40000000a00 */
[----:B------:R-:W5:Y:S02]  /*17c90*/  LD.E.128 R8, desc[UR42][R8.64] ;  /* 0x0000002a08087980 */ /* 0x000f64000c101d00 */
[----:B------:R-:W-:Y:S01]  /*17ca0*/  IADD3 R21, R21, R3, RZ ;  /* 0x0000000315157210 */ /* 0x000fe20007ffe0ff */
[----:B------:R-:W-:Y:S01]  /*17cb0*/  IMAD R3, R199, 0x20, R207 ;  /* 0x00000020c7037824 */ /* 0x000fe200078e02cf */
[----:B------:R-:W5:Y:S01]  /*17cc0*/  LD.E.128 R32, desc[UR42][R32.64] ;  /* 0x0000002a20207980 */ /* 0x000f62000c101d00 */
[----:B------:R-:W-:Y:S02]  /*17cd0*/  IMAD R45, R47, UR4, RZ ;  /* 0x000000042f2d7c24 */ /* 0x000fe4000f8e02ff */
[----:B------:R-:W-:Y:S01]  /*17ce0*/  IMAD R48, R206, 0x80, R3 ;  /* 0x00000080ce307824 */ /* 0x000fe200078e0203 */
[----:B------:R-:W5:Y:S01]  /*17cf0*/  LD.E.128 R36, desc[UR42][R36.64] ;  /* 0x0000002a24247980 */ /* 0x000f62000c101d00 */
[----:B------:R-:W-:-:S02]  /*17d00*/  IMAD R45, R200, UR5, R45 ;  /* 0x00000005c82d7c24 */ /* 0x000fc4000f8e022d */
[----:B------:R-:W-:Y:S01]  /*17d10*/  IMAD.WIDE.U32 R20, R200, UR4, R20 ;  /* 0x00000004c8147c25 */ /* 0x000fe2000f8e0014 */
[----:B------:R-:W-:Y:S01]  /*17d20*/  ULDC.64 UR4, c[0x0][0xaf0] ;  /* 0x0002bc0000047ab9 */ /* 0x000fe20000000a00 */
[----:B------:R-:W5:Y:S02]  /*17d30*/  LD.E.128 R40, desc[UR42][R40.64] ;  /* 0x0000002a28287980 */ /* 0x000f64000c101d00 */
[----:B--2---:R-:W-:Y:S01]  /*17d40*/  @P1 IMAD.HI.U32 R0, R48, R49, RZ ;  /* 0x0000003130001227 */ /* 0x004fe200078e00ff */
[----:B------:R-:W-:Y:S01]  /*17d50*/  IADD3 R21, R21, R45, RZ ;  /* 0x0000002d15157210 */ /* 0x000fe20007ffe0ff */
[----:B------:R-:W-:Y:S01]  /*17d60*/  @!PT LDS RZ, [RZ] ;  /* 0x00000000fffff984 */ /* 0x000fe20000000800 */
[----:B------:R-:W-:Y:S01]  /*17d70*/  @!PT LDS RZ, [RZ] ;  /* 0x00000000fffff984 */ /* 0x000fe20000000800 */
[----:B------:R-:W-:Y:S01]  /*17d80*/  @!PT LDS RZ, [RZ] ;  /* 0x00000000fffff984 */ /* 0x000fe20000000800 */
[----:B------:R-:W-:Y:S01]  /*17d90*/  @!PT LDS RZ, [RZ] ;  /* 0x00000000fffff984 */ /* 0x000fe20000000800 */
[----:B------:R2:W-:Y:S06]  /*17da0*/  MEMBAR.ALL.CTA ;  /* 0x0000000000007992 */ /* 0x0005ec0000008000 */
[----:B--2---:R-:W2:Y:S01]  /*17db0*/  FENCE.VIEW.ASYNC.S ;  /* 0x00000000000073c6 */ /* 0x004ea20000000000 */
[----:B------:R-:W-:Y:S01]  /*17dc0*/  IMAD.MOV.U32 R3, RZ, RZ, R48 ;  /* 0x000000ffff037224 */ /* 0x000fe200078e0030 */
[----:B---3--:R-:W-:Y:S01]  /*17dd0*/  @P1 SHF.R.U32.HI R3, RZ, R51, R0 ;  /* 0x00000033ff031219 */ /* 0x008fe20000011600 */
[----:B------:R-:W-:-:S02]  /*17de0*/  IMAD R44, R208, UR4, RZ ;  /* 0x00000004d02c7c24 */ /* 0x000fc4000f8e02ff */
[----:B------:R-:W-:Y:S01]  /*17df0*/  IMAD.WIDE.U32 R20, R203, UR4, R20 ;  /* 0x00000004cb147c25 */ /* 0x000fe2000f8e0014 */
[----:B------:R-:W-:-:S03]  /*17e00*/  SHF.R.S32.HI R0, RZ, 0x1f, R3 ;  /* 0x0000001fff007819 */ /* 0x000fc60000011403 */
[----:B------:R-:W-:Y:S01]  /*17e10*/  IMAD R45, R203, UR5, R44 ;  /* 0x00000005cb2d7c24 */ /* 0x000fe2000f8e022c */
[----:B------:R-:W-:Y:S01]  /*17e20*/  ULDC.64 UR4, c[0x0][0xae0] ;  /* 0x0002b80000047ab9 */ /* 0x000fe20000000a00 */
[----:B------:R-:W-:Y:S02]  /*17e30*/  IMAD.MOV R47, RZ, RZ, -R3 ;  /* 0x000000ffff2f7224 */ /* 0x000fe400078e0a03 */
[----:B------:R-:W-:Y:S01]  /*17e40*/  IMAD R0, R0, UR4, RZ ;  /* 0x0000000400007c24 */ /* 0x000fe2000f8e02ff */
[----:B------:R-:W-:Y:S01]  /*17e50*/  IADD3 R21, R21, R45, RZ ;  /* 0x0000002d15157210 */ /* 0x000fe20007ffe0ff */
[----:B------:R-:W-:Y:S02]  /*17e60*/  IMAD R45, R46, R47, R48 ;  /* 0x0000002f2e2d7224 */ /* 0x000fe400078e0230 */
[C---:B------:R-:W-:Y:S02]  /*17e70*/  IMAD R47, R3.reuse, UR5, R0 ;  /* 0x00000005032f7c24 */ /* 0x040fe4000f8e0200 */
[----:B------:R-:W-:Y:S01]  /*17e80*/  IMAD.WIDE.U32 R20, R3, UR4, R20 ;  /* 0x0000000403147c25 */ /* 0x000fe2000f8e0014 */
[----:B------:R-:W-:Y:S01]  /*17e90*/  SHF.R.S32.HI R0, RZ, 0x1f, R45 ;  /* 0x0000001fff007819 */ /* 0x000fe2000001142d */
[----:B------:R-:W-:-:S02]  /*17ea0*/  ULDC.64 UR4, c[0x0][0xad8] ;  /* 0x0002b60000047ab9 */ /* 0x000fc40000000a00 */
[----:B------:R-:W-:Y:S02]  /*17eb0*/  IMAD R48, R206, 0x80, R207 ;  /* 0x00000080ce307824 */ /* 0x000fe400078e02cf */
[----:B------:R-:W-:Y:S02]  /*17ec0*/  IMAD.IADD R21, R21, 0x1, R47 ;  /* 0x0000000115157824 */ /* 0x000fe400078e022f */
[----:B------:R-:W-:Y:S01]  /*17ed0*/  IMAD R44, R0, UR4, RZ ;  /* 0x00000004002c7c24 */ /* 0x000fe2000f8e02ff */
[C---:B------:R-:W-:Y:S01]  /*17ee0*/  IADD3 R0, R48.reuse, 0x20, RZ ;  /* 0x0000002030007810 */ /* 0x040fe20007ffe0ff */
[----:B------:R-:W-:Y:S01]  /*17ef0*/  IMAD.WIDE.U32 R20, R45, UR4, R20 ;  /* 0x000000042d147c25 */ /* 0x000fe2000f8e0014 */
[----:B------:R-:W-:-:S03]  /*17f00*/  ISETP.GE.AND P2, PT, R48, R53, PT ;  /* 0x000000353000720c */ /* 0x000fc60003f46270 */
[----:B------:R-:W-:Y:S01]  /*17f10*/  IMAD R47, R45, UR5, R44 ;  /* 0x000000052d2f7c24 */ /* 0x000fe2000f8e022c */
[----:B------:R-:W-:Y:S01]  /*17f20*/  ISETP.GE.AND P0, PT, R0, R53, PT ;  /* 0x000000350000720c */ /* 0x000fe20003f06270 */
[----:B------:R-:W-:Y:S01]  /*17f30*/  VIADD R0, R2, 0x34820 ;  /* 0x0003482002007836 */ /* 0x000fe20000000000 */
[----:B------:R-:W-:Y:S01]  /*17f40*/  ULDC.64 UR4, c[0x0][0xa80] ;  /* 0x0002a00000047ab9 */ /* 0x000fe20000000a00 */
[----:B------:R-:W-:Y:S01]  /*17f50*/  VIADD R3, R48, 0x40 ;  /* 0x0000004030037836 */ /* 0x000fe20000000000 */
[----:B------:R-:W-:Y:S02]  /*17f60*/  IADD3 R21, R21, R47, RZ ;  /* 0x0000002f15157210 */ /* 0x000fe40007ffe0ff */
[----:B------:R-:W-:Y:S02]  /*17f70*/  LEA R46, P3, R20, UR4, 0x1 ;  /* 0x00000004142e7c11 */ /* 0x000fe4000f8608ff */
[----:B------:R-:W-:Y:S02]  /*17f80*/  ISETP.GE.AND P1, PT, R3, R53, PT ;  /* 0x000000350300720c */ /* 0x000fe40003f26270 */
[----:B------:R-:W-:-:S02]  /*17f90*/  PRMT R0, RZ, 0x654, R0 ;  /* 0x00000654ff007816 */ /* 0x000fc40000000000 */
[----:B------:R-:W-:Y:S01]  /*17fa0*/  LEA.HI.X R3, R20, UR5, R21, 0x1, P3 ;  /* 0x0000000514037c11 */ /* 0x000fe200098f0c15 */
[----:B--2---:R2:W3:Y:S01]  /*17fb0*/  SHFL.IDX PT, R44, R46, RZ, 0x181f ;  /* 0x00181fff2e2c7589 */ /* 0x0044e200000e0000 */
[----:B------:R4:W-:Y:S01]  /*17fc0*/  SYNCS.ARRIVE.TRANS64.RED.A1T0 RZ, [R0+URZ], RZ ;  /* 0x000000ff00ff79a7 */ /* 0x0009e2000810043f */
[----:B------:R-:W-:Y:S02]  /*17fd0*/  BSSY B1, `(.L_x_801) ;  /* 0x000000c000017945 */ /* 0x000fe40003800000 */
[----:B----4-:R2:W4:Y:S02]  /*17fe0*/  SHFL.IDX PT, R0, R3, RZ, 0x181f ;  /* 0x00181fff03007589 */ /* 0x01052400000e0000 */
[----:B------:R-:W-:Y:S05]  /*17ff0*/  @P2 BRA `(.L_x_802) ;  /* 0x0000000000242947 */ /* 0x000fea0003800000 */
[----:B------:R-:W-:Y:S02]  /*18000*/  ULDC UR4, c[0x0][0xac8] ;  /* 0x0002b20000047ab9 */ /* 0x000fe40000000800 */
[----:B------:R-:W-:Y:S02]  /*18010*/  ISETP.GE.AND P2, PT, R197, UR4, PT ;  /* 0x00000004c5007c0c */ /* 0x000fe4000bf46270 */
[----:B------:R-:W-:-:S11]  /*18020*/  ISETP.GE.AND P3, PT, R198, UR4, PT ;  /* 0x00000004c6007c0c */ /* 0x000fd6000bf66270 */
[CC--:B---3--:R-:W-:Y:S02]  /*18030*/  @!P2 LEA R20, P4, R197.reuse, R44.reuse, 0x1 ;  /* 0x0000002cc514a211 */ /* 0x0c8fe400078808ff */
[C---:B------:R-:W-:Y:S02]  /*18040*/  @!P3 LEA R44, P5, R198.reuse, R44, 0x1 ;  /* 0x0000002cc62cb211 */ /* 0x040fe400078a08ff */
[-C--:B----4-:R-:W-:Y:S02]  /*18050*/  @!P2 LEA.HI.X R21, R197, R0.reuse, R237, 0x1, P4 ;  /* 0x00000000c515a211 */ /* 0x090fe400020f0ced */
[----:B------:R-:W-:-:S03]  /*18060*/  @!P3 LEA.HI.X R45, R198, R0, R236, 0x1, P5 ;  /* 0x00000000c62db211 */ /* 0x000fc600028f0cec */
[----:B-----5:R3:W-:Y:S04]  /*18070*/  @!P2 ST.E.128 desc[UR42][R20.64], R4 ;  /* 0x000000041400a985 */ /* 0x0207e8000c101d2a */
[----:B------:R3:W-:Y:S02]  /*18080*/  @!P3 ST.E.128 desc[UR42][R44.64], R28 ;  /* 0x0000001c2c00b985 */ /* 0x0007e4000c101d2a */
.L_x_802:
[----:B------:R-:W-:Y:S05]  /*18090*/  BSYNC B1 ;  /* 0x0000000000017941 */ /* 0x000fea0003800000 */
.L_x_801:
[----:B----4-:R4:W0:Y:S01]  /*180a0*/  SHFL.IDX PT, R0, R3, 0x1, 0x181f ;  /* 0x00381f0003007f89 */ /* 0x01082200000e0000 */
[----:B------:R-:W-:Y:S03]  /*180b0*/  BSSY B1, `(.L_x_803) ;  /* 0x000000c000017945 */ /* 0x000fe60003800000 */
[----:B---3-5:R4:W3:Y:S01]  /*180c0*/  SHFL.IDX PT, R6, R46, 0x1, 0x181f ;  /* 0x00381f002e067f89 */ /* 0x0288e200000e0000 */
[----:B------:R-:W-:Y:S05]  /*180d0*/  @P0 BRA `(.L_x_804) ;  /* 0x0000000000240947 */ /* 0x000fea0003800000 */
[----:B------:R-:W-:Y:S02]  /*180e0*/  ULDC UR4, c[0x0][0xac8] ;  /* 0x0002b20000047ab9 */ /* 0x000fe40000000800 */
        /* <DEDUP_REMOVED lines=8> */
.L_x_804:
[----:B------:R-:W-:Y:S05]  /*18170*/  BSYNC B1 ;  /* 0x0000000000017941 */ /* 0x000fea0003800000 */
.L_x_803:
[----:B0-----:R0:W0:Y:S01]  /*18180*/  SHFL.IDX PT, R0, R3, 0x2, 0x181f ;  /* 0x00581f0003007f89 */ /* 0x00102200000e0000 */
[----:B------:R-:W-:Y:S03]  /*18190*/  BSSY B1, `(.L_x_805) ;  /* 0x000000c000017945 */ /* 0x000fe60003800000 */
[----:B---3--:R3:W0:Y:S01]  /*181a0*/  SHFL.IDX PT, R6, R46, 0x2, 0x181f ;  /* 0x00581f002e067f89 */ /* 0x00862200000e0000 */
[----:B------:R-:W-:Y:S05]  /*181b0*/  @P1 BRA `(.L_x_806) ;  /* 0x0000000000241947 */ /* 0x000fea0003800000 */
[----:B------:R-:W-:Y:S02]  /*181c0*/  ULDC UR4, c[0x0][0xac8] ;  /* 0x0002b20000047ab9 */ /* 0x000fe40000000800 */
[----:B------:R-:W-:Y:S02]  /*181d0*/  ISETP.GE.AND P2, PT, R197, UR4, PT ;  /* 0x00000004c5007c0c */ /* 0x000fe4000bf46270 */
[----:B------:R-:W-:-:S11]  /*181e0*/  ISETP.GE.AND P3, PT, R198, UR4, PT ;  /* 0x00000004c6007c0c */ /* 0x000fd6000bf66270 */
[CC--:B0-----:R-:W-:Y:S02]  /*181f0*/  @!P2 LEA R4, P0, R197.reuse, R6.reuse, 0x1 ;  /* 0x00000006c504a211 */ /* 0x0c1fe400078008ff */
[C---:B------:R-:W-:Y:S02]  /*18200*/  @!P3 LEA R6, P1, R198.reuse, R6, 0x1 ;  /* 0x00000006c606b211 */ /* 0x040fe400078208ff */
[-C--:B------:R-:W-:Y:S02]  /*18210*/  @!P2 LEA.HI.X R5, R197, R0.reuse, R237, 0x1, P0 ;  /* 0x00000000c505a211 */ /* 0x080fe400000f0ced */
[----:B------:R-:W-:-:S03]  /*18220*/  @!P3 LEA.HI.X R7, R198, R0, R236, 0x1, P1 ;  /* 0x00000000c607b211 */ /* 0x000fc600008f0cec */
[----:B------:R0:W-:Y:S04]  /*18230*/  @!P2 ST.E.128 desc[UR42][R4.64], R12 ;  /* 0x0000000c0400a985 */ /* 0x0001e8000c101d2a */
[----:B------:R0:W-:Y:S02]  /*18240*/  @!P3 ST.E.128 desc[UR42][R6.64], R36 ;  /* 0x000000240600b985 */ /* 0x0001e4000c101d2a */
.L_x_806:
[----:B------:R-:W-:Y:S05]  /*18250*/  BSYNC B1 ;  /* 0x0000000000017941 */ /* 0x000fea0003800000 */
.L_x_805:
[----:B0-----:R-:W-:Y:S01]  /*18260*/  VIADD R0, R48, 0x60 ;  /* 0x0000006030007836 */ /* 0x001fe20000000000 */
[----:B--2-4-:R-:W0:Y:S04]  /*18270*/  SHFL.IDX PT, R3, R3, 0x3, 0x181f ;  /* 0x00781f0003037f89 */ /* 0x014e2800000e0000 */
[----:B------:R-:W-:Y:S01]  /*18280*/  ISETP.GE.AND P0, PT, R0, R53, PT ;  /* 0x000000350000720c */ /* 0x000fe20003f06270 */
[----:B---3--:R-:W2:-:S12]  /*18290*/  SHFL.IDX PT, R46, R46, 0x3, 0x181f ;  /* 0x00781f002e2e7f89 */ /* 0x008e9800000e0000 */
[----:B------:R-:W-:Y:S05]  /*182a0*/  @P0 BRA `(.L_x_807) ;  /* 0x0000000800e40947 */ /* 0x000fea0003800000 */
[----:B------:R-:W-:Y:S02]  /*182b0*/  ULDC UR4, c[0x0][0xac8] ;  /* 0x0002b20000047ab9 */ /* 0x000fe40000000800 */
[----:B------:R-:W-:-:S13]  /*182c0*/  ISETP.GE.AND P1, PT, R197, UR4, PT ;  /* 0x00000004c5007c0c */ /* 0x000fda000bf26270 */
[----:B--2---:R-:W-:-:S04]  /*182d0*/  @!P1 LEA R4, P0, R197, R46, 0x1 ;  /* 0x0000002ec5049211 */ /* 0x004fc800078008ff */
[----:B0-----:R-:W-:Y:S02]  /*182e0*/  @!P1 LEA.HI.X R5, R197, R3, R237, 0x1, P0 ;  /* 0x00000003c5059211 */ /* 0x001fe400000f0ced */
[----:B------:R-:W-:-:S03]  /*182f0*/  ISETP.GE.AND P0, PT, R198, UR4, PT ;  /* 0x00000004c6007c0c */ /* 0x000fc6000bf06270 */
[----:B------:R3:W-:Y:S10]  /*18300*/  @!P1 ST.E.128 desc[UR42][R4.64], R24 ;  /* 0x0000001804009985 */ /* 0x0007f4000c101d2a */
[----:B------:R-:W-:Y:S05]  /*18310*/  @P0 BRA `(.L_x_807) ;  /* 0x0000000800c80947 */ /* 0x000fea0003800000 */
[----:B---3--:R-:W-:-:S04]  /*18320*/  LEA R4, P0, R198, R46, 0x1 ;  /* 0x0000002ec6047211 */ /* 0x008fc800078008ff */
[----:B------:R-:W-:-:S05]  /*18330*/  LEA.HI.X R5, R198, R3, R236, 0x1, P0 ;  /* 0x00000003c6057211 */ /* 0x000fca00000f0cec */
[----:B------:R4:W-:Y:S01]  /*18340*/  ST.E.128 desc[UR42][R4.64], R40 ;  /* 0x0000002804007985 */ /* 0x0009e2000c101d2a */
[----:B------:R-:W-:Y:S05]  /*18350*/  BRA `(.L_x_807) ;  /* 0x0000000800b87947 */ /* 0x000fea0003800000 */
.L_x_799:
[----:B------:R-:W-:Y:S01]  /*18360*/  ULDC.64 UR4, c[0x0][0xc00] ;  /* 0x0003000000047ab9 */ /* 0x000fe20000000a00 */
[----:B------:R-:W-:Y:S01]  /*18370*/  IMAD.MOV.U32 R3, RZ, RZ, RZ ;  /* 0x000000ffff037224 */ /* 0x000fe200078e00ff */
[----:B------:R-:W-:Y:S01]  /*18380*/  ISETP.NE.U32.AND P0, PT, RZ, UR4, PT ;  /* 0x00000004ff007c0c */ /* 0x000fe2000bf05070 */
[----:B------:R-:W2:Y:S01]  /*18390*/  LDC R21, c[0x0][0xbe8] ;  /* 0x0002fa00ff157b82 */ /* 0x000ea20000000800 */
[----:B------:R-:W-:Y:S02]  /*183a0*/  IADD3 R4, P1, R201, UR4, RZ ;  /* 0x00000004c9047c10 */ /* 0x000fe4000ff3e0ff */
[----:B------:R-:W-:Y:S02]  /*183b0*/  ISETP.NE.AND.EX P0, PT, RZ, UR5, PT, P0 ;  /* 0x00000005ff007c0c */ /* 0x000fe4000bf05300 */
[----:B------:R-:W-:Y:S01]  /*183c0*/  IADD3.X R5, R202, UR5, RZ, P1, !PT ;  /* 0x00000005ca057c10 */ /* 0x000fe20008ffe4ff */
[----:B------:R-:W-:Y:S02]  /*183d0*/  ULDC.64 UR4, c[0x0][0xc08] ;  /* 0x0003020000047ab9 */ /* 0x000fe40000000a00 */
[----:B------:R-:W-:-:S04]  /*183e0*/  ISETP.NE.U32.AND P1, PT, RZ, UR4, PT ;  /* 0x00000004ff007c0c */ /* 0x000fc8000bf25070 */
[----:B------:R-:W-:-:S04]  /*183f0*/  ISETP.NE.AND.EX P1, PT, RZ, UR5, PT, P1 ;  /* 0x00000005ff007c0c */ /* 0x000fc8000bf25310 */
[----:B------:R3:W5:Y:S09]  /*18400*/  @P0 LDG.E R3, desc[UR42][R4.64] ;  /* 0x0000002a04030981 */ /* 0x000772000c1e1900 */
[----:B------:R-:W-:Y:S01]  /*18410*/  @P1 IADD3 R6, P2, R201, UR4, RZ ;  /* 0x00000004c9061c10 */ /* 0x000fe2000ff5e0ff */
[----:B------:R-:W-:-:S02]  /*18420*/  ULDC UR4, c[0x0][0xa88] ;  /* 0x0002a20000047ab9 */ /* 0x000fc40000000800 */
[----:B------:R-:W-:Y:S02]  /*18430*/  MOV R0, UR4 ;  /* 0x0000000400007c02 */ /* 0x000fe40008000f00 */
[----:B------:R-:W-:-:S05]  /*18440*/  @P1 IADD3.X R7, R202, UR5, RZ, P2, !PT ;  /* 0x00000005ca071c10 */ /* 0x000fca00097fe4ff */
[----:B------:R3:W5:Y:S01]  /*18450*/  @P1 LDG.E R0, desc[UR42][R6.64] ;  /* 0x0000002a06001981 */ /* 0x000762000c1e1900 */
[----:B--2---:R-:W-:Y:S01]  /*18460*/  ISETP.NE.AND P2, PT, R21, 0x1, PT ;  /* 0x000000011500780c */ /* 0x004fe20003f45270 */
[----:B------:R-:W2:-:S12]  /*18470*/  S2R R8, SR_TID.X ;  /* 0x0000000000087919 */ /* 0x000e980000002100 */
[----:B------:R-:W4:Y:S08]  /*18480*/  @P2 LDC R14, c[0x0][0xbec] ;  /* 0x0002fb00ff0e2b82 */ /* 0x000f300000000800 */
[----:B------:R-:W0:Y:S01]  /*18490*/  @P2 LDC R25, c[0x0][0xbf0] ;  /* 0x0002fc00ff192b82 */ /* 0x000e220000000800 */
[----:B--2---:R-:W-:-:S05]  /*184a0*/  VIADD R8, R8, 0xffffff80 ;  /* 0xffffff8008087836 */ /* 0x004fca0000000000 */
[----:B------:R-:W-:Y:S01]  /*184b0*/  ISETP.GE.AND P3, PT, R8, 0x80, PT ;  /* 0x000000800800780c */ /* 0x000fe20003f66270 */
[----:B---3--:R-:W-:-:S12]  /*184c0*/  @P1 BRA `(.L_x_808) ;  /* 0x0000000000101947 */ /* 0x008fd80003800000 */
[----:B------:R-:W-:Y:S05]  /*184d0*/  @!P0 BRA `(.L_x_808) ;  /* 0x00000000000c8947 */ /* 0x000fea0003800000 */
[----:B------:R-:W2:Y:S04]  /*184e0*/  LDG.E R7, desc[UR42][R4.64] ;  /* 0x0000002a04077981 */ /* 0x000ea8000c1e1900 */
[----:B-----5:R-:W2:Y:S02]  /*184f0*/  LDG.E R0, desc[UR42][R4.64+0x4] ;  /* 0x0000042a04007981 */ /* 0x020ea4000c1e1900 */
[----:B--2---:R-:W-:-:S07]  /*18500*/  IMAD.IADD R0, R0, 0x1, -R7 ;  /* 0x0000000100007824 */ /* 0x004fce00078e0a07 */
.L_x_808:
[----:B------:R-:W-:Y:S01]  /*18510*/  BSSY B1, `(.L_x_809) ;  /* 0x000002e000017945 */ /* 0x000fe20003800000 */
[----:B------:R-:W-:Y:S02]  /*18520*/  SHF.R.S32.HI R12, RZ, 0x1f, R200 ;  /* 0x0000001fff0c7819 */ /* 0x000fe400000114c8 */
[----:B------:R-:W-:Y:S02]  /*18530*/  SEL R203, R203, RZ, !P0 ;  /* 0x000000ffcbcb7207 */ /* 0x000fe40004000000 */
[----:B------:R-:W-:Y:S02]  /*18540*/  SEL R208, R208, RZ, !P0 ;  /* 0x000000ffd0d07207 */ /* 0x000fe40004000000 */
[----:B-----5:R-:W-:Y:S01]  /*18550*/  SHF.R.S32.HI R10, RZ, 0x1f, R3 ;  /* 0x0000001fff0a7819 */ /* 0x020fe20000011403 */
[----:B------:R-:W-:Y:S06]  /*18560*/  @P3 BRA `(.L_x_810) ;  /* 0x0000000000a03947 */ /* 0x000fec0003800000 */
[----:B------:R-:W2:Y:S01]  /*18570*/  S2R R5, SR_TID.X ;  /* 0x0000000000057919 */ /* 0x000ea20000002100 */
[----:B------:R-:W3:Y:S01]  /*18580*/  LDC R11, c[0x0][0xbe8] ;  /* 0x0002fa00ff0b7b82 */ /* 0x000ee20000000800 */
[----:B--2---:R-:W-:Y:S01]  /*18590*/  LEA R4, R206, R5, 0x7 ;  /* 0x00000005ce047211 */ /* 0x004fe200078e38ff */
[----:B---3--:R-:W-:-:S04]  /*185a0*/  IMAD R5, R0, R11, RZ ;  /* 0x0000000b00057224 */ /* 0x008fc800078e02ff */
[----:B------:R-:W-:-:S05]  /*185b0*/  VIADD R8, R4, 0xffffff80 ;  /* 0xffffff8004087836 */ /* 0x000fca0000000000 */
[----:B------:R-:W-:-:S13]  /*185c0*/  ISETP.GE.AND P0, PT, R8, R5, PT ;  /* 0x000000050800720c */ /* 0x000fda0003f06270 */
[----:B------:R-:W-:Y:S05]  /*185d0*/  @P0 BRA `(.L_x_810) ;  /* 0x0000000000840947 */ /* 0x000fea0003800000 */
[----:B------:R-:W-:Y:S01]  /*185e0*/  ISETP.NE.AND P0, PT, R11, 0x1, PT ;  /* 0x000000010b00780c */ /* 0x000fe20003f05270 */
[----:B------:R-:W-:Y:S01]  /*185f0*/  ULDC.64 UR4, c[0x0][0xb90] ;  /* 0x0002e40000047ab9 */ /* 0x000fe20000000a00 */
[----:B------:R-:W-:Y:S01]  /*18600*/  MOV R4, R3 ;  /* 0x0000000300047202 */ /* 0x000fe20000000f00 */
[----:B------:R-:W-:Y:S02]  /*18610*/  IMAD R9, R12, UR4, RZ ;  /* 0x000000040c097c24 */ /* 0x000fe4000f8e02ff */
[----:B------:R-:W-:Y:S02]  /*18620*/  IMAD.MOV.U32 R5, RZ, RZ, R10 ;  /* 0x000000ffff057224 */ /* 0x000fe400078e000a */
[----:B------:R-:W-:Y:S02]  /*18630*/  IMAD.MOV.U32 R7, RZ, RZ, R8 ;  /* 0x000000ffff077224 */ /* 0x000fe400078e0008 */
[----:B------:R-:W-:-:S04]  /*18640*/  IMAD.WIDE.U32 R4, R200, UR4, R4 ;  /* 0x00000004c8047c25 */ /* 0x000fc8000f8e0004 */
[----:B------:R-:W2:Y:S01]  /*18650*/  @P0 LDC R13, c[0x0][0xbec] ;  /* 0x0002fb00ff0d0b82 */ /* 0x000ea20000000800 */
[----:B------:R-:W-:Y:S01]  /*18660*/  IMAD R9, R200, UR5, R9 ;  /* 0x00000005c8097c24 */ /* 0x000fe2000f8e0209 */
[----:B------:R-:W-:-:S03]  /*18670*/  ULDC.64 UR4, c[0x0][0xb98] ;  /* 0x0002e60000047ab9 */ /* 0x000fc60000000a00 */
[----:B------:R-:W-:-:S03]  /*18680*/  IMAD.IADD R5, R5, 0x1, R9 ;  /* 0x0000000105057824 */ /* 0x000fc600078e0209 */
[----:B------:R-:W3:Y:S01]  /*18690*/  @P0 LDC R15, c[0x0][0xbf0] ;  /* 0x0002fc00ff0f0b82 */ /* 0x000ee20000000800 */
[----:B------:R-:W-:-:S04]  /*186a0*/  IMAD.WIDE.U32 R4, R203, UR4, R4 ;  /* 0x00000004cb047c25 */ /* 0x000fc8000f8e0004 */
[----:B--2---:R-:W-:-:S05]  /*186b0*/  @P0 IMAD.HI.U32 R6, R8, R13, RZ ;  /* 0x0000000d08060227 */ /* 0x004fca00078e00ff */
[----:B---3--:R-:W-:Y:S01]  /*186c0*/  @P0 SHF.R.U32.HI R7, RZ, R15, R6 ;  /* 0x0000000fff070219 */ /* 0x008fe20000011606 */
[----:B------:R-:W-:-:S03]  /*186d0*/  IMAD R6, R208, UR4, RZ ;  /* 0x00000004d0067c24 */ /* 0x000fc6000f8e02ff */
[C---:B------:R-:W-:Y:S02]  /*186e0*/  IADD3 R9, -R7.reuse, RZ, RZ ;  /* 0x000000ff07097210 */ /* 0x040fe40007ffe1ff */
[----:B------:R-:W-:-:S03]  /*186f0*/  IADD3 R4, P0, R7, R4, RZ ;  /* 0x0000000407047210 */ /* 0x000fc60007f1e0ff */
[----:B------:R-:W-:Y:S01]  /*18700*/  IMAD R9, R11, R9, R8 ;  /* 0x000000090b097224 */ /* 0x000fe200078e0208 */
[----:B------:R-:W-:Y:S01]  /*18710*/  SHF.R.S32.HI R11, RZ, 0x1f, R7 ;  /* 0x0000001fff0b7819 */ /* 0x000fe20000011407 */
[----:B------:R-:W-:Y:S01]  /*18720*/  IMAD R8, R203, UR5, R6 ;  /* 0x00000005cb087c24 */ /* 0x000fe2000f8e0206 */
[----:B------:R-:W-:Y:S02]  /*18730*/  ULDC.64 UR4, c[0x0][0xb88] ;  /* 0x0002e20000047ab9 */ /* 0x000fe40000000a00 */
[----:B------:R-:W-:Y:S02]  /*18740*/  SHF.R.S32.HI R6, RZ, 0x1f, R9 ;  /* 0x0000001fff067819 */ /* 0x000fe40000011409 */
[----:B------:R-:W-:-:S03]  /*18750*/  IADD3.X R5, R11, R5, R8, P0, !PT ;  /* 0x000000050b057210 */ /* 0x000fc600007fe408 */
[----:B------:R-:W-:Y:S02]  /*18760*/  IMAD R6, R6, UR4, RZ ;  /* 0x0000000406067c24 */ /* 0x000fe4000f8e02ff */
[----:B------:R-:W-:-:S04]  /*18770*/  IMAD.WIDE.U32 R4, R9, UR4, R4 ;  /* 0x0000000409047c25 */ /* 0x000fc8000f8e0004 */
[----:B------:R-:W-:Y:S01]  /*18780*/  IMAD R7, R9, UR5, R6 ;  /* 0x0000000509077c24 */ /* 0x000fe2000f8e0206 */
[----:B------:R-:W-:Y:S02]  /*18790*/  ULDC.64 UR4, c[0x0][0xb50] ;  /* 0x0002d40000047ab9 */ /* 0x000fe40000000a00 */
[----:B------:R-:W-:Y:S01]  /*187a0*/  LEA R6, P0, R4, UR4, 0x2 ;  /* 0x0000000404067c11 */ /* 0x000fe2000f8010ff */
[----:B------:R-:W-:-:S05]  /*187b0*/  IMAD.IADD R5, R5, 0x1, R7 ;  /* 0x0000000105057824 */ /* 0x000fca00078e0207 */
[----:B------:R-:W-:Y:S01]  /*187c0*/  LEA.HI.X R7, R4, UR5, R5, 0x2, P0 ;  /* 0x0000000504077c11 */ /* 0x000fe200080f1405 */
[----:B------:R-:W-:-:S05]  /*187d0*/  IMAD.MOV.U32 R5, RZ, RZ, -0x800000 ;  /* 0xff800000ff057424 */ /* 0x000fca00078e00ff */
[----:B------:R2:W-:Y:S02]  /*187e0*/  STG.E desc[UR42][R6.64], R5 ;  /* 0x0000000506007986 */ /* 0x0005e4000c10192a */
.L_x_810:
[----:B------:R-:W-:Y:S05]  /*187f0*/  BSYNC B1 ;  /* 0x0000000000017941 */ /* 0x000fea0003800000 */
.L_x_809:
[----:B------:R-:W-:Y:S01]  /*18800*/  ULDC.64 UR4, c[0x0][0xaa0] ;  /* 0x0002a80000047ab9 */ /* 0x000fe20000000a00 */
[----:B------:R-:W-:Y:S01]  /*18810*/  BSSY B1, `(.L_x_811) ;  /* 0x0000038000017945 */ /* 0x000fe20003800000 */
[----:B------:R-:W-:-:S04]  /*18820*/  IMAD R4, R10, UR4, RZ ;  /* 0x000000040a047c24 */ /* 0x000fc8000f8e02ff */
[C---:B--2---:R-:W-:Y:S02]  /*18830*/  IMAD R7, R3.reuse, UR5, R4 ;  /* 0x0000000503077c24 */ /* 0x044fe4000f8e0204 */
[----:B------:R-:W-:Y:S01]  /*18840*/  IMAD.WIDE.U32 R4, R3, UR4, RZ ;  /* 0x0000000403047c25 */ /* 0x000fe2000f8e00ff */
[----:B------:R-:W-:Y:S01]  /*18850*/  LEA R3, R199, R207, 0x5 ;  /* 0x000000cfc7037211 */ /* 0x000fe200078e28ff */
[----:B------:R-:W-:Y:S02]  /*18860*/  ULDC.64 UR4, c[0x0][0xae8] ;  /* 0x0002ba0000047ab9 */ /* 0x000fe40000000a00 */
[----:B------:R-:W-:Y:S02]  /*18870*/  IMAD.IADD R5, R5, 0x1, R7 ;  /* 0x0000000105057824 */ /* 0x000fe400078e0207 */
[----:B------:R-:W-:Y:S02]  /*18880*/  IMAD R9, R206, 0x80, R3 ;  /* 0x00000080ce097824 */ /* 0x000fe400078e0203 */
[----:B------:R-:W-:-:S02]  /*18890*/  IMAD R7, R12, UR4, RZ ;  /* 0x000000040c077c24 */ /* 0x000fc4000f8e02ff */
[----:B----4-:R-:W-:Y:S01]  /*188a0*/  @P2 IMAD.HI.U32 R6, R9, R14, RZ ;  /* 0x0000000e09062227 */ /* 0x010fe200078e00ff */
[----:B------:R-:W-:-:S03]  /*188b0*/  MOV R3, R9 ;  /* 0x0000000900037202 */ /* 0x000fc60000000f00 */
[C---:B------:R-:W-:Y:S01]  /*188c0*/  IMAD R7, R200.reuse, UR5, R7 ;  /* 0x00000005c8077c24 */ /* 0x040fe2000f8e0207 */
[----:B0-----:R-:W-:Y:S01]  /*188d0*/  @P2 SHF.R.U32.HI R3, RZ, R25, R6 ;  /* 0x00000019ff032219 */ /* 0x001fe20000011606 */
[----:B------:R-:W-:Y:S01]  /*188e0*/  IMAD.WIDE.U32 R4, R200, UR4, R4 ;  /* 0x00000004c8047c25 */ /* 0x000fe2000f8e0004 */
[----:B------:R-:W-:Y:S02]  /*188f0*/  ULDC.64 UR4, c[0x0][0xaf0] ;  /* 0x0002bc0000047ab9 */ /* 0x000fe40000000a00 */
[----:B------:R-:W-:Y:S01]  /*18900*/  SHF.R.S32.HI R6, RZ, 0x1f, R3 ;  /* 0x0000001fff067819 */ /* 0x000fe20000011403 */
[----:B------:R-:W-:Y:S02]  /*18910*/  IMAD R8, R208, UR4, RZ ;  /* 0x00000004d0087c24 */ /* 0x000fe4000f8e02ff */
[----:B------:R-:W-:Y:S02]  /*18920*/  IMAD.IADD R5, R5, 0x1, R7 ;  /* 0x0000000105057824 */ /* 0x000fe400078e0207 */
[----:B------:R-:W-:-:S02]  /*18930*/  IMAD R7, R203, UR5, R8 ;  /* 0x00000005cb077c24 */ /* 0x000fc4000f8e0208 */
[----:B------:R-:W-:Y:S01]  /*18940*/  IMAD.WIDE.U32 R4, R203, UR4, R4 ;  /* 0x00000004cb047c25 */ /* 0x000fe2000f8e0004 */
[----:B------:R-:W-:-:S03]  /*18950*/  ULDC.64 UR4, c[0x0][0xae0] ;  /* 0x0002b80000047ab9 */ /* 0x000fc60000000a00 */
[----:B------:R-:W-:Y:S01]  /*18960*/  IMAD.MOV R8, RZ, RZ, -R3 ;  /* 0x000000ffff087224 */ /* 0x000fe200078e0a03 */
[----:B------:R-:W-:Y:S01]  /*18970*/  IADD3 R5, R5, R7, RZ ;  /* 0x0000000705057210 */ /* 0x000fe20007ffe0ff */
[----:B------:R-:W-:Y:S02]  /*18980*/  IMAD R6, R6, UR4, RZ ;  /* 0x0000000406067c24 */ /* 0x000fe4000f8e02ff */
[----:B------:R-:W-:Y:S02]  /*18990*/  IMAD R7, R21, R8, R9 ;  /* 0x0000000815077224 */ /* 0x000fe400078e0209 */
[C---:B------:R-:W-:Y:S02]  /*189a0*/  IMAD R9, R3.reuse, UR5, R6 ;  /* 0x0000000503097c24 */ /* 0x040fe4000f8e0206 */
[----:B------:R-:W-:Y:S01]  /*189b0*/  IMAD.WIDE.U32 R4, R3, UR4, R4 ;  /* 0x0000000403047c25 */ /* 0x000fe2000f8e0004 */
[----:B------:R-:W-:Y:S01]  /*189c0*/  SHF.R.S32.HI R3, RZ, 0x1f, R7 ;  /* 0x0000001fff037819 */ /* 0x000fe20000011407 */
[----:B------:R-:W-:-:S02]  /*189d0*/  ULDC.64 UR4, c[0x0][0xad8] ;  /* 0x0002b60000047ab9 */ /* 0x000fc40000000a00 */
[----:B------:R-:W-:Y:S02]  /*189e0*/  IMAD.IADD R5, R5, 0x1, R9 ;  /* 0x0000000105057824 */ /* 0x000fe400078e0209 */
[----:B------:R-:W-:Y:S02]  /*189f0*/  IMAD R6, R3, UR4, RZ ;  /* 0x0000000403067c24 */ /* 0x000fe4000f8e02ff */
[----:B------:R-:W-:Y:S02]  /*18a00*/  IMAD R8, R206, 0x80, R207 ;  /* 0x00000080ce087824 */ /* 0x000fe400078e02cf */
[----:B------:R-:W-:Y:S02]  /*18a10*/  IMAD R21, R0, R21, RZ ;  /* 0x0000001500157224 */ /* 0x000fe400078e02ff */
[C---:B------:R-:W-:Y:S01]  /*18a20*/  IMAD R3, R7.reuse, UR5, R6 ;  /* 0x0000000507037c24 */ /* 0x040fe2000f8e0206 */
[C---:B------:R-:W-:Y:S01]  /*18a30*/  IADD3 R0, R8.reuse, 0x20, RZ ;  /* 0x0000002008007810 */ /* 0x040fe20007ffe0ff */
[----:B------:R-:W-:Y:S01]  /*18a40*/  IMAD.WIDE.U32 R4, R7, UR4, R4 ;  /* 0x0000000407047c25 */ /* 0x000fe2000f8e0004 */
[-C--:B------:R-:W-:Y:S01]  /*18a50*/  ISETP.GE.AND P2, PT, R8, R21.reuse, PT ;  /* 0x000000150800720c */ /* 0x080fe20003f46270 */
[----:B------:R-:W-:Y:S01]  /*18a60*/  ULDC.64 UR4, c[0x0][0xa80] ;  /* 0x0002a00000047ab9 */ /* 0x000fe20000000a00 */
[----:B------:R-:W-:Y:S01]  /*18a70*/  ISETP.GE.AND P1, PT, R0, R21, PT ;  /* 0x000000150000720c */ /* 0x000fe20003f26270 */
[----:B------:R-:W-:Y:S01]  /*18a80*/  IMAD.IADD R3, R5, 0x1, R3 ;  /* 0x0000000105037824 */ /* 0x000fe200078e0203 */
[----:B------:R-:W-:Y:S01]  /*18a90*/  LEA R6, P3, R4, UR4, 0x1 ;  /* 0x0000000404067c11 */ /* 0x000fe2000f8608ff */
[----:B------:R-:W-:-:S03]  /*18aa0*/  VIADD R0, R8, 0x40 ;  /* 0x0000004008007836 */ /* 0x000fc60000000000 */
[----:B------:R-:W-:Y:S02]  /*18ab0*/  LEA.HI.X R3, R4, UR5, R3, 0x1, P3 ;  /* 0x0000000504037c11 */ /* 0x000fe400098f0c03 */
[----:B------:R-:W-:Y:S01]  /*18ac0*/  ISETP.GE.AND P0, PT, R0, R21, PT ;  /* 0x000000150000720c */ /* 0x000fe20003f06270 */
[----:B------:R0:W2:Y:S04]  /*18ad0*/  SHFL.IDX PT, R4, R6, RZ, 0x181f ;  /* 0x00181fff06047589 */ /* 0x0000a800000e0000 */
[----:B------:R0:W3:Y:S01]  /*18ae0*/  SHFL.IDX PT, R0, R3, RZ, 0x181f ;  /* 0x00181fff03007589 */ /* 0x0000e200000e0000 */
[----:B------:R-:W-:Y:S07]  /*18af0*/  @P2 BRA `(.L_x_812) ;  /* 0x0000000000242947 */ /* 0x000fee0003800000 */
[----:B------:R-:W-:Y:S02]  /*18b00*/  ULDC UR4, c[0x0][0xac8] ;  /* 0x0002b20000047ab9 */ /* 0x000fe40000000800 */
[----:B------:R-:W-:Y:S02]  /*18b10*/  ISETP.GE.AND P4, PT, R197, UR4, PT ;  /* 0x00000004c5007c0c */ /* 0x000fe4000bf86270 */
[----:B------:R-:W-:-:S11]  /*18b20*/  ISETP.GE.AND P5, PT, R198, UR4, PT ;  /* 0x00000004c6007c0c */ /* 0x000fd6000bfa6270 */
[CC--:B--2---:R-:W-:Y:S02]  /*18b30*/  @!P4 LEA R10, P2, R197.reuse, R4.reuse, 0x1 ;  /* 0x00000004c50ac211 */ /* 0x0c4fe400078408ff */
[C---:B------:R-:W-:Y:S02]  /*18b40*/  @!P5 LEA R4, P3, R198.reuse, R4, 0x1 ;  /* 0x00000004c604d211 */ /* 0x040fe400078608ff */
[-C--:B---3--:R-:W-:Y:S02]  /*18b50*/  @!P4 LEA.HI.X R11, R197, R0.reuse, R237, 0x1, P2 ;  /* 0x00000000c50bc211 */ /* 0x088fe400010f0ced */
[----:B------:R-:W-:-:S03]  /*18b60*/  @!P5 LEA.HI.X R5, R198, R0, R236, 0x1, P3 ;  /* 0x00000000c605d211 */ /* 0x000fc600018f0cec */
[----:B------:R4:W-:Y:S04]  /*18b70*/  @!P4 ST.E.128 desc[UR42][R10.64], RZ ;  /* 0x000000ff0a00c985 */ /* 0x0009e8000c101d2a */
[----:B------:R4:W-:Y:S02]  /*18b80*/  @!P5 ST.E.128 desc[UR42][R4.64], RZ ;  /* 0x000000ff0400d985 */ /* 0x0009e4000c101d2a */
.L_x_812:
[----:B------:R-:W-:Y:S05]  /*18b90*/  BSYNC B1 ;  /* 0x0000000000017941 */ /* 0x000fea0003800000 */
.L_x_811:
[----:B---3--:R3:W0:Y:S01]  /*18ba0*/  SHFL.IDX PT, R0, R3, 0x1, 0x181f ;  /* 0x00381f0003007f89 */ /* 0x00862200000e0000 */
[----:B------:R-:W-:Y:S03]  /*18bb0*/  BSSY B1, `(.L_x_813) ;  /* 0x000000c000017945 */ /* 0x000fe60003800000 */
[----:B--2-4-:R3:W2:Y:S01]  /*18bc0*/  SHFL.IDX PT, R4, R6, 0x1, 0x181f ;  /* 0x00381f0006047f89 */ /* 0x0146a200000e0000 */
[----:B------:R-:W-:Y:S05]  /*18bd0*/  @P1 BRA `(.L_x_814) ;  /* 0x0000000000241947 */ /* 0x000fea0003800000 */
[----:B------:R-:W-:Y:S02]  /*18be0*/  ULDC UR4, c[0x0][0xac8] ;  /* 0x0002b20000047ab9 */ /* 0x000fe40000000800 */
        /* <DEDUP_REMOVED lines=8> */
.L_x_814:
[----:B------:R-:W-:Y:S05]  /*18c70*/  BSYNC B1 ;  /* 0x0000000000017941 */ /* 0x000fea0003800000 */
.L_x_813:
[----:B0-----:R0:W0:Y:S01]  /*18c80*/  SHFL.IDX PT, R0, R3, 0x2, 0x181f ;  /* 0x00581f0003007f89 */ /* 0x00102200000e0000 */
[----:B------:R-:W-:Y:S03]  /*18c90*/  BSSY B1, `(.L_x_815) ;  /* 0x000000c000017945 */ /* 0x000fe60003800000 */
[----:B--2-4-:R2:W4:Y:S01]  /*18ca0*/  SHFL.IDX PT, R4, R6, 0x2, 0x181f ;  /* 0x00581f0006047f89 */ /* 0x01452200000e0000 */
[----:B------:R-:W-:Y:S05]  /*18cb0*/  @P0 BRA `(.L_x_816) ;  /* 0x0000000000240947 */ /* 0x000fea0003800000 */
[----:B------:R-:W-:Y:S02]  /*18cc0*/  ULDC UR4, c[0x0][0xac8] ;  /* 0x0002b20000047ab9 */ /* 0x000fe40000000800 */
[----:B------:R-:W-:Y:S02]  /*18cd0*/  ISETP.GE.AND P2, PT, R197, UR4, PT ;  /* 0x00000004c5007c0c */ /* 0x000fe4000bf46270 */
[----:B------:R-:W-:-:S11]  /*18ce0*/  ISETP.GE.AND P3, PT, R198, UR4, PT ;  /* 0x00000004c6007c0c */ /* 0x000fd6000bf66270 */
[CC--:B----4-:R-:W-:Y:S02]  /*18cf0*/  @!P2 LEA R10, P0, R197.reuse, R4.reuse, 0x1 ;  /* 0x00000004c50aa211 */ /* 0x0d0fe400078008ff */
[C---:B------:R-:W-:Y:S02]  /*18d00*/  @!P3 LEA R4, P1, R198.reuse, R4, 0x1 ;  /* 0x00000004c604b211 */ /* 0x040fe400078208ff */
[-C--:B0-----:R-:W-:Y:S02]  /*18d10*/  @!P2 LEA.HI.X R11, R197, R0.reuse, R237, 0x1, P0 ;  /* 0x00000000c50ba211 */ /* 0x081fe400000f0ced */
[----:B------:R-:W-:-:S03]  /*18d20*/  @!P3 LEA.HI.X R5, R198, R0, R236, 0x1, P1 ;  /* 0x00000000c605b211 */ /* 0x000fc600008f0cec */
[----:B------:R0:W-:Y:S04]  /*18d30*/  @!P2 ST.E.128 desc[UR42][R10.64], RZ ;  /* 0x000000ff0a00a985 */ /* 0x0001e8000c101d2a */
[----:B------:R0:W-:Y:S02]  /*18d40*/  @!P3 ST.E.128 desc[UR42][R4.64], RZ ;  /* 0x000000ff0400b985 */ /* 0x0001e4000c101d2a */
.L_x_816:
[----:B------:R-:W-:Y:S05]  /*18d50*/  BSYNC B1 ;  /* 0x0000000000017941 */ /* 0x000fea0003800000 */
.L_x_815:
[----:B0-----:R-:W-:Y:S01]  /*18d60*/  IADD3 R0, R8, 0x60, RZ ;  /* 0x0000006008007810 */ /* 0x001fe20007ffe0ff */
[----:B---3--:R-:W0:Y:S03]  /*18d70*/  SHFL.IDX PT, R3, R3, 0x3, 0x181f ;  /* 0x00781f0003037f89 */ /* 0x008e2600000e0000 */
[----:B------:R-:W-:Y:S01]  /*18d80*/  ISETP.GE.AND P0, PT, R0, R21, PT ;  /* 0x000000150000720c */ /* 0x000fe20003f06270 */
[----:B----4-:R3:W4:-:S12]  /*18d90*/  SHFL.IDX PT, R4, R6, 0x3, 0x181f ;  /* 0x00781f0006047f89 */ /* 0x01071800000e0000 */
[----:B---3--:R-:W-:Y:S05]  /*18da0*/  @P0 BRA `(.L_x_807) ;  /* 0x0000000000240947 */ /* 0x008fea0003800000 */
[----:B------:R-:W-:Y:S02]  /*18db0*/  ULDC UR4, c[0x0][0xac8] ;  /* 0x0002b20000047ab9 */ /* 0x000fe40000000800 */
[----:B------:R-:W-:Y:S02]  /*18dc0*/  ISETP.GE.AND P2, PT, R197, UR4, PT ;  /* 0x00000004c5007c0c */ /* 0x000fe4000bf46270 */
[----:B------:R-:W-:-:S11]  /*18dd0*/  ISETP.GE.AND P3, PT, R198, UR4, PT ;  /* 0x00000004c6007c0c */ /* 0x000fd6000bf66270 */
[CC--:B--2-4-:R-:W-:Y:S02]  /*18de0*/  @!P2 LEA R6, P0, R197.reuse, R4.reuse, 0x1 ;  /* 0x00000004c506a211 */ /* 0x0d4fe400078008ff */
[C---:B------:R-:W-:Y:S02]  /*18df0*/  @!P3 LEA R4, P1, R198.reuse, R4, 0x1 ;  /* 0x00000004c604b211 */ /* 0x040fe400078208ff */
[-C--:B0-----:R-:W-:Y:S02]  /*18e00*/  @!P2 LEA.HI.X R7, R197, R3.reuse, R237, 0x1, P0 ;  /* 0x00000003c507a211 */ /* 0x081fe400000f0ced */
[----:B------:R-:W-:-:S03]  /*18e10*/  @!P3 LEA.HI.X R5, R198, R3, R236, 0x1, P1 ;  /* 0x00000003c605b211 */ /* 0x000fc600008f0cec */
[----:B------:R0:W-:Y:S04]  /*18e20*/  @!P2 ST.E.128 desc[UR42][R6.64], RZ ;  /* 0x000000ff0600a985 */ /* 0x0001e8000c101d2a */
[----:B------:R0:W-:Y:S02]  /*18e30*/  @!P3 ST.E.128 desc[UR42][R4.64], RZ ;  /* 0x000000ff0400b985 */ /* 0x0001e4000c101d2a */
.L_x_807:
[----:B------:R-:W-:Y:S05]  /*18e40*/  BSYNC B0 ;  /* 0x0000000000007941 */ /* 0x000fea0003800000 */
.L_x_798:
[----:B------:R-:W-:Y:S02]  /*18e50*/  ULDC UR4, c[0x0][0xc3c] ;  /* 0x00030f0000047ab9 */ /* 0x000fe40000000800 */
[----:B-1----:R-:W-:-:S13]  /*18e60*/  ISETP.GE.AND P0, PT, R127, UR4, PT ;  /* 0x000000047f007c0c */ /* 0x002fda000bf06270 */
[----:B------:R-:W-:Y:S05]  /*18e70*/  @!P0 BRA `(.L_x_817) ;  /* 0xfffffe8400348947 */ /* 0x000fea000383ffff */
[----:B------:R-:W-:Y:S05]  /*18e80*/  BRA `(.L_x_612) ;  /* 0x0000007400b47947 */ /* 0x000fea0003800000 */
.L_x_610:
[----:B------:R-:W-:-:S08]  /*18e90*/  NOP ;  /* 0x0000000000007918 */ /* 0x000fd00000000000 */
[----:B0-----:R-:W0:-:S00]  /*18ea0*/  USETMAXREG.DEALLOC.CTAPOOL 0x18 ;  /* 0x00000018000079c8 */ /* 0x001e0000080e0500 */
[----:B0-----:R-:W2:Y:S01]  /*18eb0*/  LDL.LU R3, [R1+0x10] ;  /* 0x0000100001037983 */ /* 0x001ea20000300800 */
[----:B------:R-:W-:Y:S01]  /*18ec0*/  LOP3.LUT R2, R2, 0x3, RZ, 0xc0, !PT ;  /* 0x0000000302027812 */ /* 0x000fe200078ec0ff */
[----:B------:R-:W-:-:S05]  /*18ed0*/  IMAD.MOV.U32 R4, RZ, RZ, RZ ;  /* 0x000000ffff047224 */ /* 0x000fca00078e00ff */
[----:B------:R-:W0:Y:S02]  /*18ee0*/  SHFL.IDX PT, R2, R2, RZ, 0x1f ;  /* 0x00001fff02027589 */ /* 0x000e2400000e0000 */
[----:B0-----:R-:W-:Y:S02]  /*18ef0*/  ISETP.NE.AND P0, PT, R2, RZ, PT ;  /* 0x000000ff0200720c */ /* 0x001fe40003f05270 */
[----:B--2---:R-:W-:-:S11]  /*18f00*/  LOP3.LUT R3, R3, 0xfffffffd, RZ, 0xc0, !PT ;  /* 0xfffffffd03037812 */ /* 0x004fd600078ec0ff */
[----:B------:R-:W-:-:S05]  /*18f10*/  @P0 LOP3.LUT R3, R3, 0x2, RZ, 0xfc, !PT ;  /* 0x0000000203030812 */ /* 0x000fca00078efcff */
[----:B------:R0:W-:Y:S01]  /*18f20*/  STL [R1+0x10], R3 ;  /* 0x0000100301007387 */ /* 0x0001e20000100800 */
        /* <DEDUP_REMOVED lines=8> */
.L_x_818:
[----:B------:R-:W-:Y:S01]  /*18fb0*/  LOP3.LUT R5, R0, 0x1f, RZ, 0xc0, !PT ;  /* 0x0000001f00057812 */ /* 0x000fe200078ec0ff */
[----:B------:R-:W-:Y:S01]  /*18fc0*/  ULDC UR4, c[0x0][0xc3c] ;  /* 0x00030f0000047ab9 */ /* 0x000fe20000000800 */
[----:B------:R-:W1:Y:S01]  /*18fd0*/  S2UR UR6, SR_CTAID.X ;  /* 0x00000000000679c3 */ /* 0x000e620000002500 */
[----:B------:R-:W-:Y:S01]  /*18fe0*/  ULDC UR5, c[0x0][0xc38] ;  /* 0x00030e0000057ab9 */ /* 0x000fe20000000800 */
[----:B------:R-:W-:-:S04]  /*18ff0*/  ISETP.NE.AND P0, PT, R5, 0x1f, PT ;  /* 0x0000001f0500780c */ /* 0x000fc80003f05270 */
[----:B------:R-:W-:-:S13]  /*19000*/  ISETP.GE.OR P1, PT, R5, UR4, !P0 ;  /* 0x0000000405007c0c */ /* 0x000fda000c726670 */
[----:B0-----:R-:W0:Y:S02]  /*19010*/  @!P1 LDC.64 R2, c[0x0][0xc80] ;  /* 0x00032000ff029b82 */ /* 0x001e240000000a00 */
[----:B0-----:R-:W-:-:S05]  /*19020*/  @!P1 IMAD.WIDE.U32 R2, R5, 0x4, R2 ;  /* 0x0000000405029825 */ /* 0x001fca00078e0002 */
[----:B------:R-:W2:Y:S01]  /*19030*/  @!P1 LDG.E R4, desc[UR42][R2.64] ;  /* 0x0000002a02049981 */ /* 0x000ea2000c1e1900 */
[C---:B------:R-:W-:Y:S01]  /*19040*/  ISETP.NE.AND P1, PT, R5.reuse, RZ, PT ;  /* 0x000000ff0500720c */ /* 0x040fe20003f25270 */
[----:B------:R-:W-:Y:S01]  /*19050*/  UMOV UR4, URZ ;  /* 0x0000003f00047c82 */ /* 0x000fe20008000000 */
[C---:B------:R-:W-:Y:S01]  /*19060*/  ISETP.GE.U32.AND P2, PT, R5.reuse, 0x2, PT ;  /* 0x000000020500780c */ /* 0x040fe20003f46070 */
[----:B------:R-:W-:Y:S01]  /*19070*/  IMAD.MOV.U32 R16, RZ, RZ, RZ ;  /* 0x000000ffff107224 */ /* 0x000fe200078e00ff */
[C---:B------:R-:W-:Y:S02]  /*19080*/  ISETP.GE.U32.AND P3, PT, R5.reuse, 0x4, PT ;  /* 0x000000040500780c */ /* 0x040fe40003f66070 */
[C---:B------:R-:W-:Y:S02]  /*19090*/  ISETP.GE.U32.AND P4, PT, R5.reuse, 0x8, PT ;  /* 0x000000080500780c */ /* 0x040fe40003f86070 */
[----:B------:R-:W-:Y:S01]  /*190a0*/  ISETP.GE.U32.AND P5, PT, R5, 0x10, PT ;  /* 0x000000100500780c */ /* 0x000fe20003fa6070 */
[----:B--2---:R-:W0:Y:S02]  /*190b0*/  SHFL.UP PT, R6, R4, 0x1, RZ ;  /* 0x0420000004067989 */ /* 0x004e2400000e00ff */
        /* <DEDUP_REMOVED lines=14> */
[----:B------:R-:W0:Y:S02]  /*191a0*/  SHFL.IDX PT, R6, R2, 0x1f, 0x1f ;  /* 0x03e01f0002067f89 */ /* 0x000e2400000e0000 */
[----:B0-----:R-:W-:-:S04]  /*191b0*/  IMAD R6, R6, UR5, RZ ;  /* 0x0000000506067c24 */ /* 0x001fc8000f8e02ff */
[----:B------:R-:W-:Y:S01]  /*191c0*/  IMAD.MOV.U32 R3, RZ, RZ, R6 ;  /* 0x000000ffff037224 */ /* 0x000fe200078e0006 */
[----:B-1----:R-:W-:-:S13]  /*191d0*/  ISETP.GT.AND P6, PT, R6, UR6, PT ;  /* 0x0000000606007c0c */ /* 0x002fda000bfc4270 */
[----:B------:R-:W-:Y:S05]  /*191e0*/  @P6 BRA `(.L_x_820) ;  /* 0x00000000009c6947 */ /* 0x000fea0003800000 */
[----:B------:R-:W0:Y:S01]  /*191f0*/  LDC R7, c[0x0][0xc3c] ;  /* 0x00030f00ff077b82 */ /* 0x000e220000000800 */
[----:B------:R-:W-:Y:S01]  /*19200*/  MOV R6, R3 ;  /* 0x0000000300067202 */ /* 0x000fe20000000f00 */
[----:B------:R-:W-:Y:S01]  /*19210*/  UMOV UR4, URZ ;  /* 0x0000003f00047c82 */ /* 0x000fe20008000000 */
[----:B------:R-:W-:Y:S01]  /*19220*/  ULDC UR7, c[0x0][0xc3c] ;  /* 0x00030f0000077ab9 */ /* 0x000fe20000000800 */
[----:B------:R-:W-:-:S05]  /*19230*/  ULDC UR5, c[0x0][0xc38] ;  /* 0x00030e0000057ab9 */ /* 0x000fca0000000800 */
.L_x_824:
[----:B------:R-:W-:Y:S01]  /*19240*/  UIADD3 UR4, UR4, 0x1f, URZ ;  /* 0x0000001f04047890 */ /* 0x000fe2000fffe03f */
[----:B------:R-:W-:-:S05]  /*19250*/  IMAD.U32 R19, RZ, RZ, UR7 ;  /* 0x00000007ff137e24 */ /* 0x000fca000f8e00ff */
[----:B0-----:R-:W-:-:S13]  /*19260*/  ISETP.LE.AND P6, PT, R7, UR4, PT ;  /* 0x0000000407007c0c */ /* 0x001fda000bfc3270 */
[----:B------:R-:W-:Y:S05]  /*19270*/  @P6 BRA `(.L_x_821) ;  /* 0x00000004001c6947 */ /* 0x000fea0003800000 */
[----:B------:R-:W-:Y:S01]  /*19280*/  VIADD R8, R5, UR4 ;  /* 0x0000000405087c36 */ /* 0x000fe20008000000 */
[----:B------:R-:W-:Y:S01]  /*19290*/  BSSY B0, `(.L_x_822) ;  /* 0x0000007000007945 */ /* 0x000fe20003800000 */
[----:B------:R-:W-:-:S03]  /*192a0*/  MOV R4, RZ ;  /* 0x000000ff00047202 */ /* 0x000fc60000000f00 */
[----:B------:R-:W-:-:S13]  /*192b0*/  ISETP.GE.OR P6, PT, R8, R7, !P0 ;  /* 0x000000070800720c */ /* 0x000fda00047c6670 */
[----:B------:R-:W-:Y:S05]  /*192c0*/  @P6 BRA `(.L_x_823) ;  /* 0x00000000000c6947 */ /* 0x000fea0003800000 */
[----:B------:R-:W0:Y:S02]  /*192d0*/  LDC.64 R2, c[0x0][0xc80] ;  /* 0x00032000ff027b82 */ /* 0x000e240000000a00 */
[----:B0-----:R-:W-:-:S05]  /*192e0*/  IMAD.WIDE R2, R8, 0x4, R2 ;  /* 0x0000000408027825 */ /* 0x001fca00078e0202 */
[----:B------:R0:W5:Y:S02]  /*192f0*/  LDG.E R4, desc[UR42][R2.64] ;  /* 0x0000002a02047981 */ /* 0x000164000c1e1900 */
.L_x_823:
[----:B------:R-:W-:Y:S05]  /*19300*/  BSYNC B0 ;  /* 0x0000000000007941 */ /* 0x000fea0003800000 */
.L_x_822:
[----:B0----5:R-:W0:Y:S02]  /*19310*/  SHFL.UP PT, R2, R4, 0x1, RZ ;  /* 0x0420000004027989 */ /* 0x021e2400000e00ff */
        /* <DEDUP_REMOVED lines=14> */
[----:B------:R-:W0:Y:S02]  /*19400*/  SHFL.IDX PT, R3, R11, 0x1f, 0x1f ;  /* 0x03e01f000b037f89 */ /* 0x000e2400000e0000 */
[----:B0-----:R-:W-:-:S05]  /*19410*/  IMAD R3, R3, UR5, RZ ;  /* 0x0000000503037c24 */ /* 0x001fca000f8e02ff */
[----:B------:R-:W-:-:S04]  /*19420*/  IADD3 R6, R3, R6, RZ ;  /* 0x0000000603067210 */ /* 0x000fc80007ffe0ff */
[----:B------:R-:W-:-:S13]  /*19430*/  ISETP.GT.AND P6, PT, R6, UR6, PT ;  /* 0x0000000606007c0c */ /* 0x000fda000bfc4270 */
[----:B------:R-:W-:Y:S05]  /*19440*/  @!P6 BRA `(.L_x_824) ;  /* 0xfffffffc007ce947 */ /* 0x000fea000383ffff */
[----:B------:R-:W-:-:S07]  /*19450*/  IMAD.MOV.U32 R2, RZ, RZ, R11 ;  /* 0x000000ffff027224 */ /* 0x000fce00078e000b */
.L_x_820:
[----:B------:R-:W-:-:S04]  /*19460*/  IMAD.IADD R7, R6, 0x1, -R3 ;  /* 0x0000000106077824 */ /* 0x000fc800078e0a03 */
        /* <DEDUP_REMOVED lines=9> */
[----:B0-----:R-:W-:-:S06]  /*19500*/  IADD3 R3, R9, 0xffffffe, RZ ;  /* 0x0ffffffe09037810 */ /* 0x001fcc0007ffe0ff */
[----:B------:R-:W0:Y:S02]  /*19510*/  F2I.FTZ.U32.TRUNC.NTZ R3, R3 ;  /* 0x0000000300037305 */ /* 0x000e24000021f000 */
[----:B0-----:R-:W-:Y:S01]  /*19520*/  IMAD.MOV R11, RZ, RZ, -R3 ;  /* 0x000000ffff0b7224 */ /* 0x001fe200078e0a03 */
[----:B------:R-:W-:Y:S06]  /*19530*/  @!P0 BRA `(.L_x_825) ;  /* 0x0000000000088947 */ /* 0x000fec0003800000 */
[----:B------:R-:W-:-:S05]  /*19540*/  VIADD R9, R19, 0xffffffff ;  /* 0xffffffff13097836 */ /* 0x000fca0000000000 */
[----:B------:R0:W1:Y:S02]  /*19550*/  SHFL.IDX PT, R16, R2, R9, 0x1f ;  /* 0x00001f0902107589 */ /* 0x00006400000e0000 */
.L_x_825:
[----:B-1----:R-:W-:Y:S01]  /*19560*/  IMAD R16, R16, UR5, R7 ;  /* 0x0000000510107c24 */ /* 0x002fe2000f8e0207 */
[----:B0-----:R-:W-:Y:S01]  /*19570*/  MOV R2, RZ ;  /* 0x000000ff00027202 */ /* 0x001fe20000000f00 */
[----:B------:R-:W-:Y:S02]  /*19580*/  IMAD R7, R11, R6, RZ ;  /* 0x000000060b077224 */ /* 0x000fe400078e02ff */
[----:B------:R-:W-:Y:S01]  /*19590*/  VIADD R19, R19, UR4 ;  /* 0x0000000413137c36 */ /* 0x000fe20008000000 */
[----:B------:R-:W-:Y:S01]  /*195a0*/  IADD3 R17, -R16, UR6, RZ ;  /* 0x0000000610117c10 */ /* 0x000fe2000fffe1ff */
[----:B------:R-:W-:Y:S01]  /*195b0*/  IMAD.HI.U32 R2, R3, R7, R2 ;  /* 0x0000000703027227 */ /* 0x000fe200078e0002 */
[----:B------:R-:W-:Y:S02]  /*195c0*/  IABS R7, R4 ;  /* 0x0000000400077213 */ /* 0x000fe40000000000 */
[----:B------:R-:W-:-:S03]  /*195d0*/  IABS R3, R17 ;  /* 0x0000001100037213 */ /* 0x000fc60000000000 */
[----:B------:R-:W-:Y:S02]  /*195e0*/  IMAD.MOV R7, RZ, RZ, -R7 ;  /* 0x000000ffff077224 */ /* 0x000fe400078e0a07 */
[----:B------:R-:W-:-:S04]  /*195f0*/  IMAD.HI.U32 R2, R2, R3, RZ ;  /* 0x0000000302027227 */ /* 0x000fc800078e00ff */
[----:B------:R-:W-:-:S05]  /*19600*/  IMAD R3, R2, R7, R3 ;  /* 0x0000000702037224 */ /* 0x000fca00078e0203 */
[----:B------:R-:W-:-:S13]  /*19610*/  ISETP.GT.U32.AND P1, PT, R6, R3, PT ;  /* 0x000000030600720c */ /* 0x000fda0003f24070 */
[----:B------:R-:W-:Y:S01]  /*19620*/  @!P1 IMAD.IADD R3, R3, 0x1, -R6 ;  /* 0x0000000103039824 */ /* 0x000fe200078e0a06 */
[----:B------:R-:W-:Y:S02]  /*19630*/  @!P1 IADD3 R2, R2, 0x1, RZ ;  /* 0x0000000102029810 */ /* 0x000fe40007ffe0ff */
        /* <DEDUP_REMOVED lines=11> */
.L_x_821:
[----:B------:R-:W-:Y:S01]  /*196f0*/  MOV R17, RZ ;  /* 0x000000ff00117202 */ /* 0x000fe20000000f00 */
[----:B------:R-:W-:Y:S02]  /*19700*/  IMAD.U32 R16, RZ, RZ, UR6 ;  /* 0x00000006ff107e24 */ /* 0x000fe4000f8e00ff */
[----:B------:R-:W-:-:S07]  /*19710*/  IMAD.MOV.U32 R18, RZ, RZ, RZ ;  /* 0x000000ffff127224 */ /* 0x000fce00078e00ff */
.L_x_826:
[----:B------:R-:W-:-:S13]  /*19720*/  ISETP.NE.AND P0, PT, R5, RZ, PT ;  /* 0x000000ff0500720c */ /* 0x000fda0003f05270 */
[----:B------:R-:W0:Y:S01]  /*19730*/  @!P0 S2R R3, SR_CgaCtaId ;  /* 0x0000000000038919 */ /* 0x000e220000008800 */
[----:B------:R-:W-:-:S04]  /*19740*/  @!P0 MOV R2, 0x400 ;  /* 0x0000040000028802 */ /* 0x000fc80000000f00 */
[----:B0-----:R-:W-:-:S05]  /*19750*/  @!P0 LEA R2, R3, R2, 0x18 ;  /* 0x0000000203028211 */ /* 0x001fca00078ec0ff */
[----:B------:R2:W-:Y:S01]  /*19760*/  @!P0 STS.128 [R2+0x348d0], R16 ;  /* 0x0348d01002008388 */ /* 0x0005e20000000c00 */
[----:B------:R-:W-:Y:S06]  /*19770*/  BAR.ARV 0x5, 0x180 ;  /* 0x0146000000007b1d */ /* 0x000fec0000002000 */
.L_x_819:
[----:B--2---:R-:W-:Y:S01]  /*19780*/  MOV R2, 0x1 ;  /* 0x0000000100027802 */ /* 0x004fe20000000f00 */
[----:B------:R2:W-:Y:S01]  /*19790*/  STL [R1+0x58], RZ ;  /* 0x000058ff01007387 */ /* 0x0005e20000100800 */
[----:B------:R-:W-:Y:S02]  /*197a0*/  ULDC UR4, c[0x0][0xc3c] ;  /* 0x00030f0000047ab9 */ /* 0x000fe40000000800 */
[----:B-1----:R-:W-:Y:S01]  /*197b0*/  ISETP.GE.AND P0, PT, R19, UR4, PT ;  /* 0x0000000413007c0c */ /* 0x002fe2000bf06270 */
[----:B------:R2:W-:Y:S04]  /*197c0*/  STL [R1+0x18], R2 ;  /* 0x0000180201007387 */ /* 0x0005e80000100800 */
[----:B------:R2:W-:Y:S08]  /*197d0*/  STL [R1+0x8], RZ ;  /* 0x000008ff01007387 */ /* 0x0005f00000100800 */
[----:B--2---:R-:W-:Y:S05]  /*197e0*/  @P0 BRA `(.L_x_827) ;  /* 0x00000068006c0947 */ /* 0x004fea0003800000 */
[----:B------:R-:W1:Y:S01]  /*197f0*/  S2UR UR5, SR_CgaCtaId ;  /* 0x00000000000579c3 */ /* 0x000e620000008800 */
[C---:B------:R-:W-:Y:S01]  /*19800*/  IMAD.SHL.U32 R2, R0.reuse, 0x8, RZ ;  /* 0x0000000800027824 */ /* 0x040fe200078e00ff */
[----:B------:R-:W-:Y:S01]  /*19810*/  LOP3.LUT R5, R0, 0x7f, RZ, 0xc0, !PT ;  /* 0x0000007f00057812 */ /* 0x000fe200078ec0ff */
[----:B------:R-:W-:Y:S01]  /*19820*/  UMOV UR4, 0x400 ;  /* 0x0000040000047882 */ /* 0x000fe20000000000 */
[----:B------:R-:W-:Y:S01]  /*19830*/  BSSY B8, `(.L_x_827) ;  /* 0x0000696000087945 */ /* 0x000fe20003800000 */
[----:B------:R-:W-:Y:S01]  /*19840*/  ULDC.64 UR36, c[0x0][0x198] ;  /* 0x0000660000247ab9 */ /* 0x000fe20000000a00 */
[C---:B0-----:R-:W-:Y:S01]  /*19850*/  LOP3.LUT R3, R2.reuse, 0x1f8, RZ, 0xc0, !PT ;  /* 0x000001f802037812 */ /* 0x041fe200078ec0ff */
[----:B------:R-:W-:Y:S01]  /*19860*/  ULDC UR38, c[0x0][0xc] ;  /* 0x0000030000267ab9 */ /* 0x000fe20000000800 */
[----:B------:R-:W-:Y:S02]  /*19870*/  LOP3.LUT R2, R2, 0x38, RZ, 0xc0, !PT ;  /* 0x0000003802027812 */ /* 0x000fe400078ec0ff */
[----:B------:R-:W-:Y:S01]  /*19880*/  LOP3.LUT R4, R3, 0x38, R0, 0x78, !PT ;  /* 0x0000003803047812 */ /* 0x000fe200078e7800 */
[----:B------:R-:W-:Y:S01]  /*19890*/  IMAD.SHL.U32 R3, R5, 0x8, RZ ;  /* 0x0000000805037824 */ /* 0x000fe200078e00ff */
[----:B------:R-:W-:-:S02]  /*198a0*/  SHF.L.U32 R0, R0, 0x4, RZ ;  /* 0x0000000400007819 */ /* 0x000fc400000006ff */
[----:B------:R-:W-:Y:S02]  /*198b0*/  SHF.R.U32.HI R5, RZ, 0x3, R5 ;  /* 0x00000003ff057819 */ /* 0x000fe40000011605 */
[----:B------:R-:W-:Y:S02]  /*198c0*/  LOP3.LUT R3, R4, 0x200, R3, 0xf8, !PT ;  /* 0x0000020004037812 */ /* 0x000fe400078ef803 */
[----:B------:R-:W-:Y:S02]  /*198d0*/  LOP3.LUT R0, R5, 0x70, R0, 0xf8, !PT ;  /* 0x0000007005007812 */ /* 0x000fe400078ef800 */
[----:B------:R-:W-:Y:S01]  /*198e0*/  MOV R0, 0x1 ;  /* 0x0000000100007802 */ /* 0x000fe20000000f00 */
[----:B-1----:R-:W-:-:S06]  /*198f0*/  ULEA UR4, UR5, UR4, 0x18 ;  /* 0x0000000405047291 */ /* 0x002fcc000f8ec03f */
[----:B------:R-:W-:-:S04]  /*19900*/  IMAD.U32 R4, RZ, RZ, UR4 ;  /* 0x00000004ff047e24 */ /* 0x000fc8000f8e00ff */
[----:B------:R-:W-:Y:S01]  /*19910*/  IMAD R3, R3, 0x2, R4 ;  /* 0x0000000203037824 */ /* 0x000fe200078e0204 */
[----:B------:R-:W-:Y:S04]  /*19920*/  STL [R1+0x4], R4 ;  /* 0x0000040401007387 */ /* 0x000fe80000100800 */
[----:B------:R0:W-:Y:S04]  /*19930*/  STL [R1+0x2c], R3 ;  /* 0x00002c0301007387 */ /* 0x0001e80000100800 */
[----:B------:R-:W-:Y:S04]  /*19940*/  STL [R1+0x8], RZ ;  /* 0x000008ff01007387 */ /* 0x000fe80000100800 */
[----:B------:R-:W-:Y:S01]  /*19950*/  STL [R1+0x18], R0 ;  /* 0x0000180001007387 */ /* 0x000fe20000100800 */
[----:B0-----:R-:W-:-:S03]  /*19960*/  LOP3.LUT R3, R2, 0x40, RZ, 0xfc, !PT ;  /* 0x0000004002037812 */ /* 0x001fc600078efcff */
[----:B------:R-:W-:Y:S04]  /*19970*/  STL [R1+0xc], RZ ;  /* 0x00000cff01007387 */ /* 0x000fe80000100800 */
[----:B------:R0:W-:Y:S04]  /*19980*/  STL [R1+0x24], R0 ;  /* 0x0000240001007387 */ /* 0x0001e80000100800 */
[----:B------:R1:W-:Y:S01]  /*19990*/  STL [R1+0x58], RZ ;  /* 0x000058ff01007387 */ /* 0x0003e20000100800 */
[----:B0-----:R-:W-:-:S07]  /*199a0*/  LOP3.LUT R0, R2, 0x80, RZ, 0xfc, !PT ;  /* 0x0000008002007812 */ /* 0x001fce00078efcff */
.L_x_967:
[----:B0--3--:R-:W0:Y:S02]  /*199b0*/  LDC.64 R2, c[0x0][0xc88] ;  /* 0x00032200ff027b82 */ /* 0x009e240000000a00 */
[----:B0-----:R-:W-:-:S05]  /*199c0*/  IMAD.WIDE R2, R19, 0x4, R2 ;  /* 0x0000000413027825 */ /* 0x001fca00078e0202 */
[----:B------:R-:W2:Y:S01]  /*199d0*/  LDG.E R15, desc[UR42][R2.64] ;  /* 0x0000002a020f7981 */ /* 0x000ea2000c1e1900 */
[----:B------:R-:W-:Y:S05]  /*199e0*/  YIELD ;  /* 0x0000000000007946 */ /* 0x000fea0003800000 */
[----:B------:R-:W-:Y:S01]  /*199f0*/  ULDC.64 UR4, c[0x0][0xa28] ;  /* 0x00028a0000047ab9 */ /* 0x000fe20000000a00 */
[----:B----4-:R-:W-:Y:S01]  /*19a00*/  IMAD.MOV.U32 R0, RZ, RZ, RZ ;  /* 0x000000ffff007224 */ /* 0x010fe200078e00ff */
[----:B------:R-:W-:Y:S01]  /*19a10*/  ISETP.NE.U32.AND P0, PT, RZ, UR4, PT ;  /* 0x00000004ff007c0c */ /* 0x000fe2000bf05070 */
[----:B------:R-:W-:Y:S01]  /*19a20*/  ULDC.64 UR10, c[0x0][0xa18] ;  /* 0x00028600000a7ab9 */ /* 0x000fe20000000a00 */
[----:B-----5:R-:W-:Y:S01]  /*19a30*/  MOV R8, RZ ;  /* 0x000000ff00087202 */ /* 0x020fe20000000f00 */
        /* <DEDUP_REMOVED lines=12> */
[----:B------:R2:W5:Y:S01]  /*19b00*/  @P0 LDG.E R0, desc[UR42][R2.64] ;  /* 0x0000002a02000981 */ /* 0x000562000c1e1900 */
[----:B------:R-:W-:Y:S02]  /*19b10*/  ISETP.NE.AND.EX P2, PT, RZ, UR5, PT, P2 ;  /* 0x00000005ff007c0c */ /* 0x000fe4000bf45320 */
[----:B------:R-:W-:Y:S02]  /*19b20*/  CS2R R10, SRZ ;  /* 0x00000000000a7805 */ /* 0x000fe4000001ff00 */
[----:B------:R-:W-:Y:S01]  /*19b30*/  ISETP.NE.U32.AND P3, PT, RZ, UR10, PT ;  /* 0x0000000aff007c0c */ /* 0x000fe2000bf65070 */
[----:B------:R-:W-:Y:S01]  /*19b40*/  STL [R1], R14 ;  /* 0x0000000e01007387 */ /* 0x000fe20000100800 */
[----:B------:R-:W-:Y:S02]  /*19b50*/  ISETP.NE.U32.AND P0, PT, RZ, UR6, PT ;  /* 0x00000006ff007c0c */ /* 0x000fe4000bf05070 */
[----:B------:R-:W-:Y:S01]  /*19b60*/  ISETP.NE.AND.EX P3, PT, RZ, UR11, PT, P3 ;  /* 0x0000000bff007c0c */ /* 0x000fe2000bf65330 */
[----:B------:R-:W-:Y:S01]  /*19b70*/  STL [R1+0x28], R13 ;  /* 0x0000280d01007387 */ /* 0x000fe20000100800 */
[----:B------:R-:W-:-:S02]  /*19b80*/  ISETP.NE.U32.AND P1, PT, RZ, UR8, PT ;  /* 0x00000008ff007c0c */ /* 0x000fc4000bf25070 */
[C---:B--2---:R-:W-:Y:S02]  /*19b90*/  IADD3 R2, P4, R14.reuse, UR4, RZ ;  /* 0x000000040e027c10 */ /* 0x044fe4000ff9e0ff */
[----:B------:R-:W-:Y:S02]  /*19ba0*/  ISETP.NE.AND.EX P0, PT, RZ, UR7, PT, P0 ;  /* 0x00000007ff007c0c */ /* 0x000fe4000bf05300 */
[C---:B------:R-:W-:Y:S02]  /*19bb0*/  IADD3.X R3, R13.reuse, UR5, RZ, P4, !PT ;  /* 0x000000050d037c10 */ /* 0x040fe4000a7fe4ff */
[C---:B0-----:R-:W-:Y:S02]  /*19bc0*/  IADD3 R4, P4, R14.reuse, UR8, RZ ;  /* 0x000000080e047c10 */ /* 0x041fe4000ff9e0ff */
[----:B------:R-:W-:Y:S01]  /*19bd0*/  ISETP.NE.AND.EX P1, PT, RZ, UR9, PT, P1 ;  /* 0x00000009ff007c0c */ /* 0x000fe2000bf25310 */
[----:B------:R-:W2:Y:S01]  /*19be0*/  @P2 LDG.E R8, desc[UR42][R2.64] ;  /* 0x0000002a02082981 */ /* 0x000ea2000c1e1900 */
[----:B------:R-:W-:Y:S01]  /*19bf0*/  IADD3.X R5, R13, UR9, RZ, P4, !PT ;  /* 0x000000090d057c10 */ /* 0x000fe2000a7fe4ff */
[----:B------:R-:W-:Y:S01]  /*19c00*/  ULDC UR4, c[0x0][0x288] ;  /* 0x0000a20000047ab9 */ /* 0x000fe20000000800 */
[----:B------:R-:W-:Y:S01]  /*19c10*/  IADD3 R6, P5, R14, UR6, RZ ;  /* 0x000000060e067c10 */ /* 0x000fe2000ffbe0ff */
[----:B------:R-:W-:Y:S01]  /*19c20*/  IMAD.U32 R12, RZ, RZ, UR4 ;  /* 0x00000004ff0c7e24 */ /* 0x000fe2000f8e00ff */
[----:B------:R-:W-:-:S02]  /*19c30*/  ULDC.64 UR4, c[0x0][0x418] ;  /* 0x0001060000047ab9 */ /* 0x000fc40000000a00 */
[----:B------:R-:W-:-:S05]  /*19c40*/  IADD3.X R7, R13, UR7, RZ, P5, !PT ;  /* 0x000000070d077c10 */ /* 0x000fca000affe4ff */
[----:B------:R-:W5:Y:S04]  /*19c50*/  @P0 LDG.E R11, desc[UR42][R6.64] ;  /* 0x0000002a060b0981 */ /* 0x000f68000c1e1900 */
        /* <DEDUP_REMOVED lines=10> */
[----:B------:R-:W-:-:S03]  /*19d00*/  UIMAD UR4, UR4, UR5, URZ ;  /* 0x00000005040472a4 */ /* 0x000fc6000f8e023f */
[----:B------:R-:W-:Y:S02]  /*19d10*/  ULDC UR5, c[0x0][0x348] ;  /* 0x0000d20000057ab9 */ /* 0x000fe40000000800 */
[----:B0-----:R-:W-:Y:S01]  /*19d20*/  IMAD.U32 R9, RZ, RZ, UR5 ;  /* 0x00000005ff097e24 */ /* 0x001fe2000f8e00ff */
[----:B------:R-:W-:Y:S01]  /*19d30*/  MOV R8, UR4 ;  /* 0x0000000400087c02 */ /* 0x000fe20008000f00 */
[----:B--2---:R0:W-:Y:S01]  /*19d40*/  STL [R1+0x54], R12 ;  /* 0x0000540c01007387 */ /* 0x0041e20000100800 */
[----:B------:R-:W-:Y:S05]  /*19d50*/  @P3 BRA `(.L_x_828) ;  /* 0x0000000000143947 */ /* 0x000fea0003800000 */
[----:B------:R-:W-:Y:S05]  /*19d60*/  @!P2 BRA `(.L_x_828) ;  /* 0x000000000010a947 */ /* 0x000fea0003800000 */
[----:B0-----:R-:W2:Y:S04]  /*19d70*/  LDG.E R12, desc[UR42][R2.64] ;  /* 0x0000002a020c7981 */ /* 0x001ea8000c1e1900 */
[----:B------:R-:W2:Y:S02]  /*19d80*/  LDG.E R2, desc[UR42][R2.64+0x4] ;  /* 0x0000042a02027981 */ /* 0x000ea4000c1e1900 */
[----:B--2---:R-:W-:-:S05]  /*19d90*/  IMAD.IADD R2, R2, 0x1, -R12 ;  /* 0x0000000102027824 */ /* 0x004fca00078e0a0c */
[----:B------:R2:W-:Y:S02]  /*19da0*/  STL [R1+0x54], R2 ;  /* 0x0000540201007387 */ /* 0x0005e40000100800 */
.L_x_828:
[----:B0-----:R-:W-:Y:S01]  /*19db0*/  MOV R12, R15 ;  /* 0x0000000f000c7202 */ /* 0x001fe20000000f00 */
[----:B--2--5:R-:W-:Y:S01]  /*19dc0*/  IMAD.IADD R2, R11, 0x1, R0 ;  /* 0x000000010b027824 */ /* 0x024fe200078e0200 */
[----:B------:R-:W-:Y:S02]  /*19dd0*/  ULDC.64 UR4, c[0x0][0xa20] ;  /* 0x0002880000047ab9 */ /* 0x000fe40000000a00 */
[----:B------:R-:W-:Y:S01]  /*19de0*/  ISETP.NE.U32.AND P2, PT, RZ, UR4, PT ;  /* 0x00000004ff007c0c */ /* 0x000fe2000bf45070 */
[----:B------:R0:W-:Y:S03]  /*19df0*/  STL [R1+0x14], R12 ;  /* 0x0000140c01007387 */ /* 0x0001e60000100800 */
[----:B------:R-:W-:Y:S01]  /*19e00*/  ISETP.NE.AND.EX P2, PT, RZ, UR5, PT, P2 ;  /* 0x00000005ff007c0c */ /* 0x000fe2000bf45320 */
[----:B------:R0:W-:-:S12]  /*19e10*/  STL [R1+0x20], R2 ;  /* 0x0000200201007387 */ /* 0x0001d80000100800 */
[----:B0-----:R-:W-:Y:S05]  /*19e20*/  @!P2 BRA `(.L_x_829) ;  /* 0x000000000010a947 */ /* 0x001fea0003800000 */
[----:B------:R-:W-:-:S04]  /*19e30*/  IADD3 R2, P0, R14, UR4, RZ ;  /* 0x000000040e027c10 */ /* 0x000fc8000ff1e0ff */
[----:B------:R-:W-:-:S05]  /*19e40*/  IADD3.X R3, R13, UR5, RZ, P0, !PT ;  /* 0x000000050d037c10 */ /* 0x000fca00087fe4ff */
[----:B------:R0:W5:Y:S01]  /*19e50*/  LDG.E R8, desc[UR42][R2.64] ;  /* 0x0000002a02087981 */ /* 0x000162000c1e1900 */
[----:B------:R-:W-:Y:S05]  /*19e60*/  BRA `(.L_x_830) ;  /* 0x0000000000107947 */ /* 0x000fea0003800000 */
.L_x_829:
[----:B------:R-:W-:Y:S05]  /*19e70*/  @!P0 BRA `(.L_x_830) ;  /* 0x00000000000c8947 */ /* 0x000fea0003800000 */
[----:B------:R-:W2:Y:S04]  /*19e80*/  LDG.E R8, desc[UR42][R6.64] ;  /* 0x0000002a06087981 */ /* 0x000ea8000c1e1900 */
[----:B------:R-:W2:Y:S02]  /*19e90*/  LDG.E R6, desc[UR42][R6.64+0x4] ;  /* 0x0000042a06067981 */ /* 0x000ea4000c1e1900 */
[----:B--2---:R-:W-:-:S07]  /*19ea0*/  IMAD.IADD R8, R6, 0x1, -R8 ;  /* 0x0000000106087824 */ /* 0x004fce00078e0a08 */
.L_x_830:
[----:B0-----:R-:W2:Y:S01]  /*19eb0*/  @P1 LDG.E R2, desc[UR42][R4.64] ;  /* 0x0000002a04021981 */ /* 0x001ea2000c1e1900 */
[----:B-----5:R-:W-:-:S03]  /*19ec0*/  IMAD.IADD R0, R8, 0x1, -R0 ;  /* 0x0000000108007824 */ /* 0x020fc600078e0a00 */
[----:B------:R-:W2:Y:S01]  /*19ed0*/  @P1 LDG.E R4, desc[UR42][R4.64+0x4] ;  /* 0x0000042a04041981 */ /* 0x000ea2000c1e1900 */
[----:B------:R-:W-:Y:S01]  /*19ee0*/  BSSY B0, `(.L_x_831) ;  /* 0x0000154000007945 */ /* 0x000fe20003800000 */
[----:B--2---:R-:W-:-:S05]  /*19ef0*/  @P1 IADD3 R9, -R2, R4, RZ ;  /* 0x0000000402091210 */ /* 0x004fca0007ffe1ff */
[----:B------:R-:W-:-:S04]  /*19f00*/  IMAD.IADD R3, R0, 0x1, R9 ;  /* 0x0000000100037824 */ /* 0x000fc800078e0209 */
[----:B------:R-:W-:Y:S01]  /*19f10*/  VIADD R2, R3, 0x7f ;  /* 0x0000007f03027836 */ /* 0x000fe20000000000 */
[----:B------:R0:W-:Y:S04]  /*19f20*/  STL [R1+0x50], R3 ;  /* 0x0000500301007387 */ /* 0x0001e80000100800 */
[----:B0-----:R-:W-:-:S04]  /*19f30*/  SHF.R.S32.HI R3, RZ, 0x1f, R2 ;  /* 0x0000001fff037819 */ /* 0x001fc80000011402 */
[----:B------:R-:W-:-:S04]  /*19f40*/  LEA.HI R2, R3, R2, RZ, 0x7 ;  /* 0x0000000203027211 */ /* 0x000fc800078f38ff */
[----:B------:R-:W-:-:S04]  /*19f50*/  LOP3.LUT R3, R2, 0xffffff80, RZ, 0xc0, !PT ;  /* 0xffffff8002037812 */ /* 0x000fc800078ec0ff */
[----:B------:R-:W-:Y:S02]  /*19f60*/  VIADDMNMX R9, R3, -R0, R9, PT ;  /* 0x8000000003097246 */ /* 0x000fe40003800109 */
[----:B------:R-:W-:-:S04]  /*19f70*/  IADD3 R3, -R0, RZ, RZ ;  /* 0x000000ff00037210 */ /* 0x000fc80007ffe1ff */
[----:B------:R-:W-:-:S04]  /*19f80*/  VIMNMX R3, RZ, R3, !PT ;  /* 0x00000003ff037248 */ /* 0x000fc80007fe0100 */
[----:B------:R-:W-:-:S13]  /*19f90*/  ISETP.GT.AND P0, PT, R9, R3, PT ;  /* 0x000000030900720c */ /* 0x000fda0003f04270 */
[----:B------:R-:W-:Y:S01]  /*19fa0*/  @P0 VIADD R0, R9, 0x7f ;  /* 0x0000007f09000836 */ /* 0x000fe20000000000 */
[----:B------:R-:W-:-:S04]  /*19fb0*/  SHF.R.U32.HI R9, RZ, 0x7, R3 ;  /* 0x00000007ff097819 */ /* 0x000fc80000011603 */
[----:B------:R-:W-:Y:S01]  /*19fc0*/  @P0 SHF.R.S32.HI R3, RZ, 0x1f, R0 ;  /* 0x0000001fff030819 */ /* 0x000fe20000011400 */
[----:B------:R-:W-:-:S03]  /*19fd0*/  IMAD.MOV.U32 R6, RZ, RZ, R9 ;  /* 0x000000ffff067224 */ /* 0x000fc600078e0009 */
[----:B------:R-:W-:-:S04]  /*19fe0*/  @P0 LEA.HI R0, R3, R0, RZ, 0x7 ;  /* 0x0000000003000211 */ /* 0x000fc800078f38ff */
[----:B------:R-:W-:Y:S02]  /*19ff0*/  @P0 SHF.R.S32.HI R6, RZ, 0x7, R0 ;  /* 0x00000007ff060819 */ /* 0x000fe40000011400 */
[----:B------:R-:W-:-:S05]  /*1a000*/  SHF.R.S32.HI R0, RZ, 0x7, R2 ;  /* 0x00000007ff007819 */ /* 0x000fca0000011402 */
[----:B------:R0:W-:Y:S01]  /*1a010*/  STL [R1+0x3c], R0 ;  /* 0x00003c0001007387 */ /* 0x0001e20000100800 */
[----:B------:R-:W-:Y:S02]  /*1a020*/  ISETP.GT.AND P2, PT, R6, R9, PT ;  /* 0x000000090600720c */ /* 0x000fe40003f44270 */
[----:B------:R-:W-:-:S11]  /*1a030*/  PLOP3.LUT P0, PT, PT, PT, PT, 0x80, 0x0 ;  /* 0x000000000000781c */ /* 0x000fd60003f0f070 */
[----:B0-----:R-:W-:Y:S05]  /*1a040*/  @!P2 BRA `(.L_x_832) ;  /* 0x0000001000f4a947 */ /* 0x001fea0003800000 */
[----:B------:R-:W-:Y:S01]  /*1a050*/  UMOV UR4, 0xffffffff ;  /* 0xffffffff00047882 */ /* 0x000fe20000000000 */
[----:B------:R-:W-:Y:S02]  /*1a060*/  SEL R0, R12, RZ, !P1 ;  /* 0x000000ff0c007207 */ /* 0x000fe40004800000 */
[----:B------:R-:W-:Y:S05]  /*1a070*/  BRA.DIV UR4, `(.L_x_833) ;  /* 0x0000006a04f47947 */ /* 0x000fea000b800000 */
[----:B------:R-:W0:Y:S02]  /*1a080*/  S2R R2, SR_TID.X ;  /* 0x0000000000027919 */ /* 0x000e240000002100 */
[----:B0-----:R-:W-:-:S04]  /*1a090*/  SHF.R.U32.HI R2, RZ, 0x5, R2 ;  /* 0x00000005ff027819 */ /* 0x001fc80000011602 */
[----:B------:R-:W-:-:S05]  /*1a0a0*/  LOP3.LUT R2, R2, 0x3, RZ, 0xc0, !PT ;  /* 0x0000000302027812 */ /* 0x000fca00078ec0ff */
[----:B------:R0:W2:Y:S02]  /*1a0b0*/  SHFL.IDX PT, R14, R2, RZ, 0x1f ;  /* 0x00001fff020e7589 */ /* 0x0000a400000e0000 */
.L_x_998:
[----:B--2---:R-:W-:Y:S02]  /*1a0c0*/  ISETP.NE.AND P0, PT, R14, RZ, PT ;  /* 0x000000ff0e00720c */ /* 0x004fe40003f05270 */
[----:B------:R-:W-:-:S11]  /*1a0d0*/  PLOP3.LUT P6, PT, PT, PT, PT, 0x8, 0x0 ;  /* 0x000000000000781c */ /* 0x000fd60003fce170 */
[----:B------:R-:W-:Y:S05]  /*1a0e0*/  @P0 BRA `(.L_x_834) ;  /* 0x00000000000c0947 */ /* 0x000fea0003800000 */
[----:B------:R-:W-:-:S03]  /*1a0f0*/  UMOV UR4, 0xffffffff ;  /* 0xffffffff00047882 */ /* 0x000fc60000000000 */
[----:B------:R-:W-:Y:S05]  /*1a100*/  BRA.DIV UR4, `(.L_x_835) ;  /* 0x0000006e04047947 */ /* 0x000fea000b800000 */
[----:B------:R-:W-:-:S13]  /*1a110*/  ELECT P6, URZ, PT ;  /* 0x00000000003f782f */ /* 0x000fda00038c0000 */
.L_x_834:
[----:B0-----:R-:W2:Y:S04]  /*1a120*/  LDL R2, [R1+0x58] ;  /* 0x0000580001027983 */ /* 0x001ea80000100800 */
[----:B------:R-:W3:Y:S01]  /*1a130*/  LDL R4, [R1+0x4] ;  /* 0x0000040001047983 */ /* 0x000ee20000100800 */
[----:B------:R-:W-:Y:S01]  /*1a140*/  BSSY B1, `(.L_x_836) ;  /* 0x0000008000017945 */ /* 0x000fe20003800000 */
[----:B--2---:R-:W-:-:S04]  /*1a150*/  IADD3 R2, R2, 0x1, RZ ;  /* 0x0000000102027810 */ /* 0x004fc80007ffe0ff */
[----:B------:R-:W-:-:S04]  /*1a160*/  LEA.HI R3, R2, R2, RZ, 0x1 ;  /* 0x0000000202037211 */ /* 0x000fc800078f08ff */
[----:B------:R-:W-:-:S05]  /*1a170*/  LOP3.LUT R3, R3, 0xfffffffe, RZ, 0xc0, !PT ;  /* 0xfffffffe03037812 */ /* 0x000fca00078ec0ff */
[----:B------:R-:W-:-:S05]  /*1a180*/  IMAD.IADD R2, R2, 0x1, -R3 ;  /* 0x0000000102027824 */ /* 0x000fca00078e0a03 */
[----:B------:R-:W-:-:S04]  /*1a190*/  SHF.L.U32 R2, R2, 0x1f, RZ ;  /* 0x0000001f02027819 */ /* 0x000fc800000006ff */
[----:B---3--:R-:W0:Y:S02]  /*1a1a0*/  SYNCS.PHASECHK.TRANS64.TRYWAIT P0, [R4+URZ+0x34820], R2 ;  /* 0x03482002040075a7 */ /* 0x008e24000800017f */
[----:B0-----:R-:W-:Y:S05]  /*1a1b0*/  @!P0 BRA `(.L_x_837) ;  /* 0x0000006800f88947 */ /* 0x001fea0003800000 */
.L_x_1001:
[----:B------:R-:W-:Y:S05]  /*1a1c0*/  BSYNC B1 ;  /* 0x0000000000017941 */ /* 0x000fea0003800000 */
.L_x_836:
[----:B------:R-:W-:Y:S04]  /*1a1d0*/  BSSY B1, `(.L_x_838) ;  /* 0x0000087000017945 */ /* 0x000fe80003800000 */
[----:B------:R-:W-:Y:S05]  /*1a1e0*/  @!P6 BRA `(.L_x_839) ;  /* 0x000000080014e947 */ /* 0x000fea0003800000 */
[----:B------:R-:W2:Y:S04]  /*1a1f0*/  LDL R7, [R1+0x4] ;  /* 0x0000040001077983 */ /* 0x000ea80000100800 */
[----:B------:R-:W2:Y:S04]  /*1a200*/  LDL R4, [R1+0xc] ;  /* 0x00000c0001047983 */ /* 0x000ea80000100800 */
[----:B------:R-:W3:Y:S01]  /*1a210*/  LDL R5, [R1+0x24] ;  /* 0x0000240001057983 */ /* 0x000ee20000100800 */
[----:B------:R-:W-:Y:S01]  /*1a220*/  BSSY B2, `(.L_x_840) ;  /* 0x0000008000027945 */ /* 0x000fe20003800000 */
[----:B0-----:R-:W0:Y:S02]  /*1a230*/  S2R R3, SR_TID.X ;  /* 0x0000000000037919 */ /* 0x001e240000002100 */
[----:B0-----:R-:W-:-:S04]  /*1a240*/  LOP3.LUT R3, R3, 0x7f, RZ, 0xc0, !PT ;  /* 0x0000007f03037812 */ /* 0x001fc800078ec0ff */
[----:B------:R-:W-:Y:S02]  /*1a250*/  ISETP.NE.AND P1, PT, R3, RZ, PT ;  /* 0x000000ff0300720c */ /* 0x000fe40003f25270 */
[----:B--2---:R-:W-:Y:S02]  /*1a260*/  LEA R4, R4, R7, 0x3 ;  /* 0x0000000704047211 */ /* 0x004fe400078e18ff */
[----:B---3--:R-:W-:-:S04]  /*1a270*/  SHF.L.U32 R8, R5, 0x1f, RZ ;  /* 0x0000001f05087819 */ /* 0x008fc800000006ff */
[----:B------:R-:W0:Y:S02]  /*1a280*/  SYNCS.PHASECHK.TRANS64.TRYWAIT P0, [R4+URZ+0x348a0], R8 ;  /* 0x0348a008040075a7 */ /* 0x000e24000800017f */
[----:B0-----:R-:W-:Y:S05]  /*1a290*/  @!P0 BRA `(.L_x_841) ;  /* 0x0000006800d88947 */ /* 0x001fea0003800000 */
.L_x_1002:
[----:B------:R-:W-:Y:S05]  /*1a2a0*/  BSYNC B2 ;  /* 0x0000000000027941 */ /* 0x000fea0003800000 */
.L_x_840:
[----:B------:R-:W-:Y:S04]  /*1a2b0*/  BSSY B2, `(.L_x_842) ;  /* 0x0000009000027945 */ /* 0x000fe80003800000 */
[----:B------:R-:W-:Y:S05]  /*1a2c0*/  @P1 BRA `(.L_x_843) ;  /* 0x00000000001c1947 */ /* 0x000fea0003800000 */
[----:B------:R-:W2:Y:S01]  /*1a2d0*/  S2R R3, SR_TID.X ;  /* 0x0000000000037919 */ /* 0x000ea20000002100 */
[----:B------:R-:W-:-:S04]  /*1a2e0*/  IMAD.MOV.U32 R2, RZ, RZ, 0xc000 ;  /* 0x0000c000ff027424 */ /* 0x000fc800078e00ff */
[----:B------:R3:W-:Y:S01]  /*1a2f0*/  SYNCS.ARRIVE.TRANS64 RZ, [R4+URZ+0x34890], R2 ;  /* 0x0348900204ff79a7 */ /* 0x0007e2000800003f */
[----:B--2---:R-:W-:-:S04]  /*1a300*/  LOP3.LUT R3, R3, 0x1f, RZ, 0xc0, !PT ;  /* 0x0000001f03037812 */ /* 0x004fc800078ec0ff */
[----:B------:R-:W-:-:S13]  /*1a310*/  ISETP.NE.AND P0, PT, R3, RZ, PT ;  /* 0x000000ff0300720c */ /* 0x000fda0003f05270 */
[----:B---3--:R-:W-:Y:S05]  /*1a320*/  @!P0 BRA `(.L_x_843) ;  /* 0x0000000000048947 */ /* 0x008fea0003800000 */
[----:B------:R-:W-:Y:S01]  /*1a330*/  BPT.TRAP 0x1 ;  /* 0x000000040000795c */ /* 0x000fe20000300000 */
.L_x_843:
[----:B------:R-:W-:Y:S05]  /*1a340*/  BSYNC B2 ;  /* 0x0000000000027941 */ /* 0x000fea0003800000 */
.L_x_842:
[----:B------:R-:W2:Y:S04]  /*1a350*/  LDL R5, [R1+0x4] ;  /* 0x0000040001057983 */ /* 0x000ea80000100800 */
[----:B------:R-:W2:Y:S01]  /*1a360*/  LDL R2, [R1+0xc] ;  /* 0x00000c0001027983 */ /* 0x000ea20000100800 */
[----:B------:R-:W-:Y:S01]  /*1a370*/  MOV R11, RZ ;  /* 0x000000ff000b7202 */ /* 0x000fe20000000f00 */
[----:B------:R-:W-:Y:S01]  /*1a380*/  IMAD R3, R6, 0x80, R10 ;  /* 0x0000008006037824 */ /* 0x000fe200078e020a */
[----:B------:R-:W-:Y:S01]  /*1a390*/  UIADD3 UR4, UP0, UR36, 0x570, URZ ;  /* 0x0000057024047890 */ /* 0x000fe2000ff1e03f */
[----:B------:R-:W-:Y:S01]  /*1a3a0*/  PLOP3.LUT P0, PT, PT, PT, PT, 0x80, 0x0 ;  /* 0x000000000000781c */ /* 0x000fe20003f0f070 */
[----:B------:R-:W-:Y:S01]  /*1a3b0*/  UMOV UR6, 0x0 ;  /* 0x0000000000067882 */ /* 0x000fe20000000000 */
[----:B------:R-:W-:Y:S01]  /*1a3c0*/  R2UR UR10, R11 ;  /* 0x000000000b0a72ca */ /* 0x000fe200000e0000 */
[----:B------:R-:W-:Y:S01]  /*1a3d0*/  UIADD3.X UR5, URZ, UR37, URZ, UP0, !UPT ;  /* 0x000000253f057290 */ /* 0x000fe200087fe43f */
[----:B------:R-:W-:Y:S01]  /*1a3e0*/  IADD3 R3, R3, -0x80, RZ ;  /* 0xffffff8003037810 */ /* 0x000fe20007ffe0ff */
[----:B------:R-:W-:Y:S01]  /*1a3f0*/  UMOV UR7, 0x12f00000 ;  /* 0x12f0000000077882 */ /* 0x000fe20000000000 */
[----:B--2---:R-:W-:-:S02]  /*1a400*/  IMAD R7, R2, 0xc000, R5 ;  /* 0x0000c00002077824 */ /* 0x004fc400078e0205 */
[----:B------:R-:W-:-:S03]  /*1a410*/  VIADD R2, R4, 0x34890 ;  /* 0x0003489004027836 */ /* 0x000fc60000000000 */
[----:B------:R-:W-:-:S07]  /*1a420*/  IADD3 R5, R7, 0x1c400, RZ ;  /* 0x0001c40007057810 */ /* 0x000fce0007ffe0ff */
.L_x_844:
        /* <DEDUP_REMOVED lines=12> */
[----:B------:R-:W-:Y:S01]  /*1a4f0*/  UMOV UR6, 0x0 ;  /* 0x0000000000067882 */ /* 0x000fe20000000000 */
[----:B------:R-:W-:Y:S01]  /*1a500*/  IADD3 R5, R7, 0x20400, RZ ;  /* 0x0002040007057810 */ /* 0x000fe20007ffe0ff */
[----:B------:R-:W-:Y:S01]  /*1a510*/  UMOV UR7, 0x12f00000 ;  /* 0x12f0000000077882 */ /* 0x000fe20000000000 */
[----:B------:R-:W-:-:S15]  /*1a520*/  R2UR UR10, R14 ;  /* 0x000000000e0a72ca */ /* 0x000fde00000e0000 */
.L_x_845:
        /* <DEDUP_REMOVED lines=15> */
.L_x_846:
        /* <DEDUP_REMOVED lines=10> */
[----:B------:R-:W2:Y:S01]  /*1a6c0*/  SYNCS.PHASECHK.TRANS64.TRYWAIT P0, [R4+URZ+0x348c0], R8 ;  /* 0x0348c008040075a7 */ /* 0x000ea2000800017f */
[----:B------:R-:W-:Y:S04]  /*1a6d0*/  BSSY B2, `(.L_x_847) ;  /* 0x0000002000027945 */ /* 0x000fe80003800000 */
[----:B--2---:R-:W-:Y:S05]  /*1a6e0*/  @!P0 BRA `(.L_x_848) ;  /* 0x0000006400d88947 */ /* 0x004fea0003800000 */
.L_x_1003:
[----:B------:R-:W-:Y:S05]  /*1a6f0*/  BSYNC B2 ;  /* 0x0000000000027941 */ /* 0x000fea0003800000 */
.L_x_847:
[----:B------:R-:W-:Y:S01]  /*1a700*/  BSSY B2, `(.L_x_849) ;  /* 0x000000b000027945 */ /* 0x000fe20003800000 */
[----:B------:R-:W-:Y:S01]  /*1a710*/  MOV R12, 0x0 ;  /* 0x00000000000c7802 */ /* 0x000fe20000000f00 */
[----:B------:R-:W-:Y:S02]  /*1a720*/  IMAD.MOV.U32 R13, RZ, RZ, 0x12f00000 ;  /* 0x12f00000ff0d7424 */ /* 0x000fe400078e00ff */
[----:B------:R-:W-:Y:S05]  /*1a730*/  @P1 BRA `(.L_x_850) ;  /* 0x00000000001c1947 */ /* 0x000fea0003800000 */
[----:B------:R-:W3:Y:S01]  /*1a740*/  S2R R5, SR_TID.X ;  /* 0x0000000000057919 */ /* 0x000ee20000002100 */
[----:B------:R-:W-:-:S04]  /*1a750*/  MOV R2, 0x8000 ;  /* 0x0000800000027802 */ /* 0x000fc80000000f00 */
[----:B------:R4:W-:Y:S01]  /*1a760*/  SYNCS.ARRIVE.TRANS64 RZ, [R4+URZ+0x348b0], R2 ;  /* 0x0348b00204ff79a7 */ /* 0x0009e2000800003f */
[----:B---3--:R-:W-:-:S04]  /*1a770*/  LOP3.LUT R5, R5, 0x1f, RZ, 0xc0, !PT ;  /* 0x0000001f05057812 */ /* 0x008fc800078ec0ff */
[----:B------:R-:W-:-:S13]  /*1a780*/  ISETP.NE.AND P0, PT, R5, RZ, PT ;  /* 0x000000ff0500720c */ /* 0x000fda0003f05270 */
[----:B----4-:R-:W-:Y:S05]  /*1a790*/  @!P0 BRA `(.L_x_850) ;  /* 0x0000000000048947 */ /* 0x010fea0003800000 */
[----:B------:R-:W-:Y:S01]  /*1a7a0*/  BPT.TRAP 0x1 ;  /* 0x000000040000795c */ /* 0x000fe20000300000 */
.L_x_850:
[----:B------:R-:W-:Y:S05]  /*1a7b0*/  BSYNC B2 ;  /* 0x0000000000027941 */ /* 0x000fea0003800000 */
.L_x_849:
[----:B------:R-:W3:Y:S04]  /*1a7c0*/  LDL R5, [R1+0x4] ;  /* 0x0000040001057983 */ /* 0x000ee80000100800 */
[----:B------:R-:W4:Y:S01]  /*1a7d0*/  LDL R2, [R1+0xc] ;  /* 0x00000c0001027983 */ /* 0x000f220000100800 */
[----:B------:R-:W-:Y:S01]  /*1a7e0*/  R2UR UR10, R11 ;  /* 0x000000000b0a72ca */ /* 0x000fe200000e0000 */
[----:B------:R-:W-:Y:S01]  /*1a7f0*/  UIADD3 UR4, UP0, UR36, 0x670, URZ ;  /* 0x0000067024047890 */ /* 0x000fe2000ff1e03f */
[----:B------:R-:W-:Y:S02]  /*1a800*/  R2UR UR6, R12 ;  /* 0x000000000c0672ca */ /* 0x000fe400000e0000 */
[----:B------:R-:W-:Y:S01]  /*1a810*/  R2UR UR7, R13 ;  /* 0x000000000d0772ca */ /* 0x000fe200000e0000 */
[----:B------:R-:W-:Y:S01]  /*1a820*/  UIADD3.X UR5, URZ, UR37, URZ, UP0, !UPT ;  /* 0x000000253f057290 */ /* 0x000fe200087fe43f */
[----:B------:R-:W-:-:S02]  /*1a830*/  PLOP3.LUT P0, PT, PT, PT, PT, 0x80, 0x0 ;  /* 0x000000000000781c */ /* 0x000fc40003f0f070 */
[----:B0-2---:R-:W-:Y:S01]  /*1a840*/  IADD3 R4, R4, 0x348b0, RZ ;  /* 0x000348b004047810 */ /* 0x005fe20007ffe0ff */
[----:B---3--:R-:W-:-:S04]  /*1a850*/  VIADD R5, R5, 0x400 ;  /* 0x0000040005057836 */ /* 0x008fc80000000000 */
[----:B----4-:R-:W-:-:S07]  /*1a860*/  IMAD R2, R2, 0x8000, R5 ;  /* 0x0000800002027824 */ /* 0x010fce00078e0205 */
.L_x_851:
        /* <DEDUP_REMOVED lines=10> */
[----:B------:R-:W2:Y:S01]  /*1a910*/  LDL R7, [R1+0xc] ;  /* 0x00000c0001077983 */ /* 0x000ea20000100800 */
[----:B------:R-:W-:Y:S02]  /*1a920*/  MOV R2, 0x6000 ;  /* 0x0000600000027802 */ /* 0x000fe40000000f00 */
[----:B------:R-:W-:Y:S02]  /*1a930*/  R2UR UR10, R14 ;  /* 0x000000000e0a72ca */ /* 0x000fe400000e0000 */
[----:B------:R-:W-:Y:S02]  /*1a940*/  R2UR UR6, R12 ;  /* 0x000000000c0672ca */ /* 0x000fe400000e0000 */
[----:B------:R-:W-:Y:S02]  /*1a950*/  R2UR UR7, R13 ;  /* 0x000000000d0772ca */ /* 0x000fe400000e0000 */
[----:B------:R-:W-:Y:S01]  /*1a960*/  PLOP3.LUT P0, PT, PT, PT, PT, 0x80, 0x0 ;  /* 0x000000000000781c */ /* 0x000fe20003f0f070 */
[----:B--2---:R-:W-:-:S04]  /*1a970*/  IMAD R2, R7, R2, 0x2000 ;  /* 0x0000200007027424 */ /* 0x004fc800078e0202 */
[----:B------:R-:W-:-:S04]  /*1a980*/  IMAD R2, R7, -0x2000, R2 ;  /* 0xffffe00007027824 */ /* 0x000fc800078e0202 */
[----:B------:R-:W-:-:S07]  /*1a990*/  IMAD R2, R2, 0x2, R5 ;  /* 0x0000000202027824 */ /* 0x000fce00078e0205 */
.L_x_852:
        /* <DEDUP_REMOVED lines=10> */
.L_x_839:
[----:B------:R-:W-:Y:S05]  /*1aa40*/  BSYNC B1 ;  /* 0x0000000000017941 */ /* 0x000fea0003800000 */
.L_x_838:
[----:B------:R-:W0:Y:S04]  /*1aa50*/  LDL.LU R7, [R1+0xc] ;  /* 0x00000c0001077983 */ /* 0x000e280000300800 */
[----:B------:R-:W2:Y:S01]  /*1aa60*/  LDL.LU R5, [R1+0x24] ;  /* 0x0000240001057983 */ /* 0x000ea20000300800 */
[----:B------:R-:W-:Y:S02]  /*1aa70*/  PLOP3.LUT P0, PT, PT, PT, PT, 0x8, 0x0 ;  /* 0x000000000000781c */ /* 0x000fe40003f0e170 */
[----:B0-----:R-:W-:Y:S01]  /*1aa80*/  IADD3 R2, R7, 0x1, RZ ;  /* 0x0000000107027810 */ /* 0x001fe20007ffe0ff */
[----:B------:R-:W-:-:S03]  /*1aa90*/  VIADD R7, R6, 0xfffffffe ;  /* 0xfffffffe06077836 */ /* 0x000fc60000000000 */
[C---:B------:R-:W-:Y:S02]  /*1aaa0*/  ISETP.NE.AND P1, PT, R2.reuse, 0x2, PT ;  /* 0x000000020200780c */ /* 0x040fe40003f25270 */
[----:B------:R-:W-:Y:S02]  /*1aab0*/  ISETP.GE.AND P2, PT, R7, R9, PT ;  /* 0x000000090700720c */ /* 0x000fe40003f46270 */
[----:B------:R-:W-:Y:S02]  /*1aac0*/  SEL R3, RZ, 0x1, P1 ;  /* 0x00000001ff037807 */ /* 0x000fe40000800000 */
[----:B------:R-:W-:Y:S02]  /*1aad0*/  SEL R2, R2, RZ, P1 ;  /* 0x000000ff02027207 */ /* 0x000fe40000800000 */
[----:B--2---:R-:W-:-:S03]  /*1aae0*/  LOP3.LUT R5, R5, R3, RZ, 0x3c, !PT ;  /* 0x0000000305057212 */ /* 0x004fc600078e3cff */
[----:B------:R0:W-:Y:S04]  /*1aaf0*/  STL [R1+0xc], R2 ;  /* 0x00000c0201007387 */ /* 0x0001e80000100800 */
[----:B------:R0:W-:Y:S01]  /*1ab00*/  STL [R1+0x24], R5 ;  /* 0x0000240501007387 */ /* 0x0001e20000100800 */
[----:B------:R-:W-:Y:S05]  /*1ab10*/  @!P2 BRA `(.L_x_832) ;  /* 0x000000080040a947 */ /* 0x000fea0003800000 */
.L_x_868:
[----:B------:R-:W-:Y:S05]  /*1ab20*/  YIELD ;  /* 0x0000000000007946 */ /* 0x000fea0003800000 */
[----:B------:R-:W-:Y:S04]  /*1ab30*/  BSSY B1, `(.L_x_853) ;  /* 0x0000082000017945 */ /* 0x000fe80003800000 */
[----:B--2---:R-:W-:Y:S05]  /*1ab40*/  @!P6 BRA `(.L_x_854) ;  /* 0x000000080000e947 */ /* 0x004fea0003800000 */
[----:B0-----:R-:W2:Y:S04]  /*1ab50*/  LDL R5, [R1+0x4] ;  /* 0x0000040001057983 */ /* 0x001ea80000100800 */
[----:B------:R-:W2:Y:S04]  /*1ab60*/  LDL R4, [R1+0xc] ;  /* 0x00000c0001047983 */ /* 0x000ea80000100800 */
[----:B------:R-:W3:Y:S01]  /*1ab70*/  LDL R3, [R1+0x24] ;  /* 0x0000240001037983 */ /* 0x000ee20000100800 */
[----:B------:R-:W-:Y:S01]  /*1ab80*/  BSSY B2, `(.L_x_855) ;  /* 0x0000008000027945 */ /* 0x000fe20003800000 */
[----:B------:R-:W0:Y:S02]  /*1ab90*/  S2R R2, SR_TID.X ;  /* 0x0000000000027919 */ /* 0x000e240000002100 */
[----:B0-----:R-:W-:-:S04]  /*1aba0*/  LOP3.LUT R2, R2, 0x7f, RZ, 0xc0, !PT ;  /* 0x0000007f02027812 */ /* 0x001fc800078ec0ff */
[----:B------:R-:W-:Y:S02]  /*1abb0*/  ISETP.NE.AND P2, PT, R2, RZ, PT ;  /* 0x000000ff0200720c */ /* 0x000fe40003f45270 */
[----:B--2---:R-:W-:Y:S02]  /*1abc0*/  LEA R6, R4, R5, 0x3 ;  /* 0x0000000504067211 */ /* 0x004fe400078e18ff */
[----:B---3--:R-:W-:-:S04]  /*1abd0*/  SHF.L.U32 R5, R3, 0x1f, RZ ;  /* 0x0000001f03057819 */ /* 0x008fc800000006ff */
[----:B------:R-:W0:Y:S02]  /*1abe0*/  SYNCS.PHASECHK.TRANS64.TRYWAIT P1, [R6+URZ+0x348a0], R5 ;  /* 0x0348a005060075a7 */ /* 0x000e24000802017f */
[----:B0-----:R-:W-:Y:S05]  /*1abf0*/  @!P1 BRA `(.L_x_856) ;  /* 0x0000006000a89947 */ /* 0x001fea0003800000 */
.L_x_1004:
[----:B------:R-:W-:Y:S05]  /*1ac00*/  BSYNC B2 ;  /* 0x0000000000027941 */ /* 0x000fea0003800000 */
.L_x_855:
        /* <DEDUP_REMOVED lines=9> */
.L_x_858:
[----:B------:R-:W-:Y:S05]  /*1aca0*/  BSYNC B2 ;  /* 0x0000000000027941 */ /* 0x000fea0003800000 */
.L_x_857:
[----:B------:R-:W2:Y:S04]  /*1acb0*/  LDL R3, [R1+0x4] ;  /* 0x0000040001037983 */ /* 0x000ea80000100800 */
[----:B------:R-:W2:Y:S01]  /*1acc0*/  LDL R2, [R1+0xc] ;  /* 0x00000c0001027983 */ /* 0x000ea20000100800 */
[----:B------:R-:W-:Y:S01]  /*1acd0*/  MOV R11, RZ ;  /* 0x000000ff000b7202 */ /* 0x000fe20000000f00 */
[----:B------:R-:W-:Y:S01]  /*1ace0*/  UIADD3 UR4, UP0, UR36, 0x570, URZ ;  /* 0x0000057024047890 */ /* 0x000fe2000ff1e03f */
[----:B------:R-:W-:Y:S01]  /*1acf0*/  PLOP3.LUT P1, PT, PT, PT, PT, 0x80, 0x0 ;  /* 0x000000000000781c */ /* 0x000fe20003f2f070 */
[----:B------:R-:W-:Y:S01]  /*1ad00*/  UMOV UR6, 0x0 ;  /* 0x0000000000067882 */ /* 0x000fe20000000000 */
[----:B------:R-:W-:Y:S01]  /*1ad10*/  R2UR UR10, R11 ;  /* 0x000000000b0a72ca */ /* 0x000fe200000e0000 */
[----:B------:R-:W-:Y:S01]  /*1ad20*/  UIADD3.X UR5, URZ, UR37, URZ, UP0, !UPT ;  /* 0x000000253f057290 */ /* 0x000fe200087fe43f */
[----:B------:R-:W-:Y:S01]  /*1ad30*/  UMOV UR7, 0x12f00000 ;  /* 0x12f0000000077882 */ /* 0x000fe20000000000 */
[----:B--2---:R-:W-:Y:S01]  /*1ad40*/  IMAD R4, R2, 0xc000, R3 ;  /* 0x0000c00002047824 */ /* 0x004fe200078e0203 */
[----:B------:R-:W-:Y:S01]  /*1ad50*/  IADD3 R2, R6, 0x34890, RZ ;  /* 0x0003489006027810 */ /* 0x000fe20007ffe0ff */
[----:B------:R-:W-:-:S02]  /*1ad60*/  IMAD R3, R7, 0x80, R10 ;  /* 0x0000008007037824 */ /* 0x000fc400078e020a */
[----:B------:R-:W-:-:S08]  /*1ad70*/  VIADD R8, R4, 0x1c400 ;  /* 0x0001c40004087836 */ /* 0x000fd00000000000 */
.L_x_859:
        /* <DEDUP_REMOVED lines=10> */
[----:B------:R-:W-:Y:S01]  /*1ae20*/  MOV R12, 0x40 ;  /* 0x00000040000c7802 */ /* 0x000fe20000000f00 */
[----:B------:R-:W-:Y:S01]  /*1ae30*/  VIADD R8, R4, 0x20400 ;  /* 0x0002040004087836 */ /* 0x000fe20000000000 */
[----:B------:R-:W-:Y:S01]  /*1ae40*/  PLOP3.LUT P1, PT, PT, PT, PT, 0x80, 0x0 ;  /* 0x000000000000781c */ /* 0x000fe20003f2f070 */
[----:B------:R-:W-:Y:S01]  /*1ae50*/  UMOV UR6, 0x0 ;  /* 0x0000000000067882 */ /* 0x000fe20000000000 */
[----:B------:R-:W-:Y:S01]  /*1ae60*/  R2UR UR10, R12 ;  /* 0x000000000c0a72ca */ /* 0x000fe200000e0000 */
[----:B------:R-:W-:-:S14]  /*1ae70*/  UMOV UR7, 0x12f00000 ;  /* 0x12f0000000077882 */ /* 0x000fdc0000000000 */
.L_x_860:
        /* <DEDUP_REMOVED lines=15> */
.L_x_861:
        /* <DEDUP_REMOVED lines=13> */
.L_x_1005:
[----:B------:R-:W-:Y:S05]  /*1b040*/  BSYNC B2 ;  /* 0x0000000000027941 */ /* 0x000fea0003800000 */
.L_x_862:
[----:B------:R-:W-:Y:S01]  /*1b050*/  BSSY B2, `(.L_x_864) ;  /* 0x000000b000027945 */ /* 0x000fe20003800000 */
[----:B------:R-:W-:Y:S01]  /*1b060*/  IMAD.MOV.U32 R4, RZ, RZ, 0x0 ;  /* 0x00000000ff047424 */ /* 0x000fe200078e00ff */
[----:B0-2---:R-:W-:Y:S02]  /*1b070*/  MOV R5, 0x12f00000 ;  /* 0x12f0000000057802 */ /* 0x005fe40000000f00 */
[----:B------:R-:W-:Y:S05]  /*1b080*/  @P2 BRA `(.L_x_865) ;  /* 0x00000000001c2947 */ /* 0x000fea0003800000 */
[----:B------:R-:W0:Y:S01]  /*1b090*/  S2R R8, SR_TID.X ;  /* 0x0000000000087919 */ /* 0x000e220000002100 */
[----:B------:R-:W-:-:S04]  /*1b0a0*/  IMAD.MOV.U32 R2, RZ, RZ, 0x8000 ;  /* 0x00008000ff027424 */ /* 0x000fc800078e00ff */
[----:B------:R2:W-:Y:S01]  /*1b0b0*/  SYNCS.ARRIVE.TRANS64 RZ, [R6+URZ+0x348b0], R2 ;  /* 0x0348b00206ff79a7 */ /* 0x0005e2000800003f */
[----:B0-----:R-:W-:-:S04]  /*1b0c0*/  LOP3.LUT R8, R8, 0x1f, RZ, 0xc0, !PT ;  /* 0x0000001f08087812 */ /* 0x001fc800078ec0ff */
[----:B------:R-:W-:-:S13]  /*1b0d0*/  ISETP.NE.AND P1, PT, R8, RZ, PT ;  /* 0x000000ff0800720c */ /* 0x000fda0003f25270 */
[----:B--2---:R-:W-:Y:S05]  /*1b0e0*/  @!P1 BRA `(.L_x_865) ;  /* 0x0000000000049947 */ /* 0x004fea0003800000 */
[----:B------:R-:W-:Y:S01]  /*1b0f0*/  BPT.TRAP 0x1 ;  /* 0x000000040000795c */ /* 0x000fe20000300000 */
.L_x_865:
[----:B------:R-:W-:Y:S05]  /*1b100*/  BSYNC B2 ;  /* 0x0000000000027941 */ /* 0x000fea0003800000 */
.L_x_864:
[----:B------:R-:W2:Y:S04]  /*1b110*/  LDL R2, [R1+0x4] ;  /* 0x0000040001027983 */ /* 0x000ea80000100800 */
[----:B------:R-:W3:Y:S01]  /*1b120*/  LDL R8, [R1+0xc] ;  /* 0x00000c0001087983 */ /* 0x000ee20000100800 */
[----:B------:R-:W-:Y:S01]  /*1b130*/  R2UR UR10, R11 ;  /* 0x000000000b0a72ca */ /* 0x000fe200000e0000 */
[----:B------:R-:W-:Y:S01]  /*1b140*/  UIADD3 UR4, UP0, UR36, 0x670, URZ ;  /* 0x0000067024047890 */ /* 0x000fe2000ff1e03f */
[----:B------:R-:W-:Y:S01]  /*1b150*/  R2UR UR6, R4 ;  /* 0x00000000040672ca */ /* 0x000fe200000e0000 */
[----:B------:R-:W-:Y:S01]  /*1b160*/  VIADD R6, R6, 0x348b0 ;  /* 0x000348b006067836 */ /* 0x000fe20000000000 */
[----:B------:R-:W-:Y:S01]  /*1b170*/  R2UR UR7, R5 ;  /* 0x00000000050772ca */ /* 0x000fe200000e0000 */
[----:B------:R-:W-:Y:S01]  /*1b180*/  UIADD3.X UR5, URZ, UR37, URZ, UP0, !UPT ;  /* 0x000000253f057290 */ /* 0x000fe200087fe43f */
[----:B------:R-:W-:-:S02]  /*1b190*/  PLOP3.LUT P1, PT, PT, PT, PT, 0x80, 0x0 ;  /* 0x000000000000781c */ /* 0x000fc40003f2f070 */
[----:B--2---:R-:W-:-:S04]  /*1b1a0*/  IADD3 R2, R2, 0x400, RZ ;  /* 0x0000040002027810 */ /* 0x004fc80007ffe0ff */
[----:B---3--:R-:W-:-:S07]  /*1b1b0*/  LEA R2, R8, R2, 0xf ;  /* 0x0000000208027211 */ /* 0x008fce00078e78ff */
.L_x_866:
        /* <DEDUP_REMOVED lines=15> */
.L_x_867:
        /* <DEDUP_REMOVED lines=10> */
.L_x_854:
[----:B------:R-:W-:Y:S05]  /*1b350*/  BSYNC B1 ;  /* 0x0000000000017941 */ /* 0x000fea0003800000 */
.L_x_853:
[----:B0-----:R-:W2:Y:S04]  /*1b360*/  LDL.LU R5, [R1+0xc] ;  /* 0x00000c0001057983 */ /* 0x001ea80000300800 */
[----:B------:R-:W3:Y:S01]  /*1b370*/  LDL.LU R4, [R1+0x24] ;  /* 0x0000240001047983 */ /* 0x000ee20000300800 */
[C---:B------:R-:W-:Y:S01]  /*1b380*/  ISETP.GT.AND P2, PT, R7.reuse, R9, PT ;  /* 0x000000090700720c */ /* 0x040fe20003f44270 */
[----:B------:R-:W-:Y:S01]  /*1b390*/  VIADD R7, R7, 0xffffffff ;  /* 0xffffffff07077836 */ /* 0x000fe20000000000 */
[----:B--2---:R-:W-:-:S04]  /*1b3a0*/  IADD3 R2, R5, 0x1, RZ ;  /* 0x0000000105027810 */ /* 0x004fc80007ffe0ff */
[----:B------:R-:W-:-:S04]  /*1b3b0*/  ISETP.NE.AND P1, PT, R2, 0x2, PT ;  /* 0x000000020200780c */ /* 0x000fc80003f25270 */
[----:B------:R-:W-:Y:S02]  /*1b3c0*/  SEL R3, RZ, 0x1, P1 ;  /* 0x00000001ff037807 */ /* 0x000fe40000800000 */
[----:B------:R-:W-:Y:S02]  /*1b3d0*/  SEL R2, R2, RZ, P1 ;  /* 0x000000ff02027207 */ /* 0x000fe40000800000 */
[----:B---3--:R-:W-:-:S05]  /*1b3e0*/  LOP3.LUT R4, R4, R3, RZ, 0x3c, !PT ;  /* 0x0000000304047212 */ /* 0x008fca00078e3cff */
[----:B------:R2:W-:Y:S04]  /*1b3f0*/  STL [R1+0x24], R4 ;  /* 0x0000240401007387 */ /* 0x0005e80000100800 */
[----:B------:R2:W-:Y:S01]  /*1b400*/  STL [R1+0xc], R2 ;  /* 0x00000c0201007387 */ /* 0x0005e20000100800 */
[----:B------:R-:W-:Y:S05]  /*1b410*/  @P2 BRA `(.L_x_868) ;  /* 0xfffffff400c02947 */ /* 0x000fea000383ffff */
.L_x_832:
[----:B------:R-:W-:Y:S05]  /*1b420*/  BSYNC B0 ;  /* 0x0000000000007941 */ /* 0x000fea0003800000 */
.L_x_831:
[----:B0-2---:R-:W2:Y:S01]  /*1b430*/  LDL R2, [R1+0x50] ;  /* 0x0000500001027983 */ /* 0x005ea20000100800 */
[----:B------:R-:W-:Y:S05]  /*1b440*/  @!P0 WARPSYNC.ALL ;  /* 0x0000000000008948 */ /* 0x000fea0003800000 */
[----:B------:R-:W-:Y:S06]  /*1b450*/  @!P0 BAR.SYNC.DEFER_BLOCKING 0xc, 0x180 ;  /* 0x0306000000008b1d */ /* 0x000fec0000010000 */
[----:B------:R-:W-:Y:S01]  /*1b460*/  BSSY B7, `(.L_x_869) ;  /* 0x0000430000077945 */ /* 0x000fe20003800000 */
[----:B--2---:R-:W-:-:S13]  /*1b470*/  ISETP.GT.AND P0, PT, R2, RZ, PT ;  /* 0x000000ff0200720c */ /* 0x004fda0003f04270 */
[----:B------:R-:W-:Y:S05]  /*1b480*/  @P0 BRA `(.L_x_870) ;  /* 0x0000000000440947 */ /* 0x000fea0003800000 */
[----:B------:R-:W0:Y:S02]  /*1b490*/  S2R R2, SR_TID.X ;  /* 0x0000000000027919 */ /* 0x000e240000002100 */
[----:B0-----:R-:W-:-:S04]  /*1b4a0*/  LOP3.LUT R2, R2, 0x7f, RZ, 0xc0, !PT ;  /* 0x0000007f02027812 */ /* 0x001fc800078ec0ff */
[----:B------:R-:W-:-:S13]  /*1b4b0*/  ISETP.NE.AND P0, PT, R2, RZ, PT ;  /* 0x000000ff0200720c */ /* 0x000fda0003f05270 */
[----:B------:R-:W-:Y:S05]  /*1b4c0*/  @P0 BRA `(.L_x_871) ;  /* 0x0000004000a40947 */ /* 0x000fea0003800000 */
[----:B------:R-:W0:Y:S01]  /*1b4d0*/  S2R R3, SR_LANEID ;  /* 0x0000000000037919 */ /* 0x000e220000000000 */
[----:B------:R-:W-:Y:S01]  /*1b4e0*/  VOTEU.ANY UR4, UPT, PT ;  /* 0x0000000000047886 */ /* 0x000fe200038e0100 */
[----:B------:R-:W2:Y:S01]  /*1b4f0*/  LDC.64 R4, c[0x0][0xc60] ;  /* 0x00031800ff047b82 */ /* 0x000ea20000000a00 */
[----:B------:R-:W0:Y:S08]  /*1b500*/  FLO.U32 R0, UR4 ;  /* 0x0000000400007d00 */ /* 0x000e3000080e0000 */
[----:B------:R-:W2:Y:S01]  /*1b510*/  POPC R2, UR4 ;  /* 0x0000000400027d09 */ /* 0x000ea20008000000 */
[----:B0-----:R-:W-:-:S13]  /*1b520*/  ISETP.EQ.U32.AND P0, PT, R0, R3, PT ;  /* 0x000000030000720c */ /* 0x001fda0003f02070 */
[----:B--2---:R-:W2:Y:S01]  /*1b530*/  @P0 ATOMG.E.ADD.STRONG.GPU PT, R5, desc[UR42][R4.64], R2 ;  /* 0x00000002040509a8 */ /* 0x004ea200081ee1ea */
[----:B------:R-:W0:Y:S02]  /*1b540*/  S2R R3, SR_LTMASK ;  /* 0x0000000000037919 */ /* 0x000e240000003900 */
[----:B0-----:R-:W-:-:S06]  /*1b550*/  LOP3.LUT R3, R3, UR4, RZ, 0xc0, !PT ;  /* 0x0000000403037c12 */ /* 0x001fcc000f8ec0ff */
[----:B------:R-:W0:Y:S01]  /*1b560*/  POPC R3, R3 ;  /* 0x0000000300037309 */ /* 0x000e220000000000 */
[----:B--2---:R-:W0:Y:S02]  /*1b570*/  SHFL.IDX PT, R0, R5, R0, 0x1f ;  /* 0x00001f0005007589 */ /* 0x004e2400000e0000 */
[----:B0-----:R-:W-:Y:S01]  /*1b580*/  IADD3 R16, R0, UR38, R3 ;  /* 0x0000002600107c10 */ /* 0x001fe2000fffe003 */
[----:B------:R-:W-:Y:S06]  /*1b590*/  BRA `(.L_x_871) ;  /* 0x0000004000707947 */ /* 0x000fec0003800000 */
.L_x_870:
[----:B------:R-:W2:Y:S01]  /*1b5a0*/  LDL R0, [R1+0x4] ;  /* 0x0000040001007983 */ /* 0x000ea20000100800 */
[----:B------:R-:W-:Y:S01]  /*1b5b0*/  BSSY B6, `(.L_x_872) ;  /* 0x0000014000067945 */ /* 0x000fe20003800000 */
[----:B--2---:R-:W-:-:S04]  /*1b5c0*/  IADD3 R0, R0, 0x1c400, RZ ;  /* 0x0001c40000007810 */ /* 0x004fc80007ffe0ff */
[----:B------:R-:W-:-:S13]  /*1b5d0*/  LOP3.LUT P0, RZ, R0, 0x3ff, RZ, 0xc0, !PT ;  /* 0x000003ff00ff7812 */ /* 0x000fda000780c0ff */
[----:B------:R-:W-:Y:S05]  /*1b5e0*/  @!P0 BRA `(.L_x_873) ;  /* 0x0000000000408947 */ /* 0x000fea0003800000 */
[----:B------:R-:W-:Y:S01]  /*1b5f0*/  MOV R2, 0x0 ;  /* 0x0000000000027802 */ /* 0x000fe20000000f00 */
[----:B------:R-:W-:Y:S01]  /*1b600*/  ULDC.64 UR6, c[0x4][0xb8] ;  /* 0x01002e0000067ab9 */ /* 0x000fe20000000a00 */
[----:B------:R-:W-:Y:S01]  /*1b610*/  ULDC.64 UR8, c[0x4][0xc0] ;  /* 0x0100300000087ab9 */ /* 0x000fe20000000a00 */
[----:B------:R-:W-:Y:S01]  /*1b620*/  ULDC.64 UR4, c[0x4][0x8] ;  /* 0x0100020000047ab9 */ /* 0x000fe20000000a00 */
[----:B------:R-:W-:Y:S01]  /*1b630*/  IMAD.U32 R4, RZ, RZ, UR6 ;  /* 0x00000006ff047e24 */ /* 0x000fe2000f8e00ff */
[----:B------:R-:W-:Y:S01]  /*1b640*/  MOV R5, UR7 ;  /* 0x0000000700057c02 */ /* 0x000fe20008000f00 */
[----:B------:R-:W0:Y:S01]  /*1b650*/  LDC.64 R2, c[0x4][R2] ;  /* 0x0100000002027b82 */ /* 0x000e220000000a00 */
[----:B------:R-:W-:Y:S01]  /*1b660*/  IMAD.U32 R6, RZ, RZ, UR8 ;  /* 0x00000008ff067e24 */ /* 0x000fe2000f8e00ff */
[----:B------:R-:W-:Y:S01]  /*1b670*/  MOV R7, UR9 ;  /* 0x0000000900077c02 */ /* 0x000fe20008000f00 */
[----:B------:R-:W-:Y:S01]  /*1b680*/  IMAD.U32 R10, RZ, RZ, UR4 ;  /* 0x00000004ff0a7e24 */ /* 0x000fe2000f8e00ff */
[----:B------:R-:W-:Y:S01]  /*1b690*/  MOV R11, UR5 ;  /* 0x00000005000b7c02 */ /* 0x000fe20008000f00 */
[----:B------:R-:W-:Y:S01]  /*1b6a0*/  IMAD.MOV.U32 R8, RZ, RZ, 0x70 ;  /* 0x00000070ff087424 */ /* 0x000fe200078e00ff */
[----:B------:R-:W-:Y:S01]  /*1b6b0*/  MOV R12, 0x1 ;  /* 0x00000001000c7802 */ /* 0x000fe20000000f00 */
[----:B------:R-:W-:-:S07]  /*1b6c0*/  IMAD.MOV.U32 R13, RZ, RZ, RZ ;  /* 0x000000ffff0d7224 */ /* 0x000fce00078e00ff */
[----:B------:R-:W-:-:S07]  /*1b6d0*/  LEPC R20, `(.L_x_873) ;  /* 0x000000001014794e */ /* 0x000fce0000000000 */
[----:B01----:R-:W-:Y:S05]  /*1b6e0*/  CALL.ABS.NOINC R2 ;  /* 0x0000000002007343 */ /* 0x003fea0003c00000 */
.L_x_873:
[----:B------:R-:W-:Y:S05]  /*1b6f0*/  BSYNC B6 ;  /* 0x0000000000067941 */ /* 0x000fea0003800000 */
.L_x_872:
        /* <DEDUP_REMOVED lines=9> */
[----:B------:R0:W2:Y:S01]  /*1b790*/  LDC.64 R2, c[0x4][R0] ;  /* 0x0100000000027b82 */ /* 0x0000a20000000a00 */
[----:B------:R-:W-:Y:S01]  /*1b7a0*/  IMAD.U32 R4, RZ, RZ, UR6 ;  /* 0x00000006ff047e24 */ /* 0x000fe2000f8e00ff */
[----:B------:R-:W-:Y:S01]  /*1b7b0*/  MOV R5, UR7 ;  /* 0x0000000700057c02 */ /* 0x000fe20008000f00 */
[----:B------:R-:W-:Y:S01]  /*1b7c0*/  IMAD.U32 R6, RZ, RZ, UR8 ;  /* 0x00000008ff067e24 */ /* 0x000fe2000f8e00ff */
[----:B------:R-:W-:Y:S01]  /*1b7d0*/  MOV R7, UR9 ;  /* 0x0000000900077c02 */ /* 0x000fe20008000f00 */
[----:B------:R-:W-:Y:S01]  /*1b7e0*/  IMAD.U32 R10, RZ, RZ, UR4 ;  /* 0x00000004ff0a7e24 */ /* 0x000fe2000f8e00ff */
[----:B------:R-:W-:Y:S01]  /*1b7f0*/  MOV R11, UR5 ;  /* 0x00000005000b7c02 */ /* 0x000fe20008000f00 */
[----:B------:R-:W-:Y:S01]  /*1b800*/  IMAD.MOV.U32 R8, RZ, RZ, 0x70 ;  /* 0x00000070ff087424 */ /* 0x000fe200078e00ff */
[----:B------:R-:W-:Y:S01]  /*1b810*/  MOV R12, 0x1 ;  /* 0x00000001000c7802 */ /* 0x000fe20000000f00 */
[----:B0-----:R-:W-:-:S07]  /*1b820*/  IMAD.MOV.U32 R13, RZ, RZ, RZ ;  /* 0x000000ffff0d7224 */ /* 0x001fce00078e00ff */
[----:B------:R-:W-:-:S07]  /*1b830*/  LEPC R20, `(.L_x_876) ;  /* 0x000000001014794e */ /* 0x000fce0000000000 */
[----:B-12---:R-:W-:Y:S05]  /*1b840*/  CALL.ABS.NOINC R2 ;  /* 0x0000000002007343 */ /* 0x006fea0003c00000 */
.L_x_876:
[----:B------:R-:W-:Y:S01]  /*1b850*/  MOV R2, 0x0 ;  /* 0x0000000000027802 */ /* 0x000fe20000000f00 */
[----:B------:R-:W-:Y:S01]  /*1b860*/  ULDC.64 UR4, c[0x4][0xb8] ;  /* 0x01002e0000047ab9 */ /* 0x000fe20000000a00 */
[----:B------:R-:W-:Y:S01]  /*1b870*/  ULDC.64 UR6, c[0x4][0xc0] ;  /* 0x0100300000067ab9 */ /* 0x000fe20000000a00 */
[----:B------:R-:W-:Y:S01]  /*1b880*/  ULDC.64 UR8, c[0x4][0x18] ;  /* 0x0100060000087ab9 */ /* 0x000fe20000000a00 */
[----:B------:R-:W-:Y:S01]  /*1b890*/  MOV R4, UR4 ;  /* 0x0000000400047c02 */ /* 0x000fe20008000f00 */
[----:B------:R-:W-:Y:S01]  /*1b8a0*/  IMAD.U32 R5, RZ, RZ, UR5 ;  /* 0x00000005ff057e24 */ /* 0x000fe2000f8e00ff */
[----:B------:R-:W0:Y:S01]  /*1b8b0*/  LDC.64 R2, c[0x4][R2] ;  /* 0x0100000002027b82 */ /* 0x000e220000000a00 */
[----:B------:R-:W-:Y:S01]  /*1b8c0*/  MOV R6, UR6 ;  /* 0x0000000600067c02 */ /* 0x000fe20008000f00 */
[----:B------:R-:W-:Y:S01]  /*1b8d0*/  IMAD.U32 R7, RZ, RZ, UR7 ;  /* 0x00000007ff077e24 */ /* 0x000fe2000f8e00ff */
[----:B------:R-:W-:Y:S01]  /*1b8e0*/  MOV R10, UR8 ;  /* 0x00000008000a7c02 */ /* 0x000fe20008000f00 */
[----:B------:R-:W-:Y:S01]  /*1b8f0*/  IMAD.U32 R11, RZ, RZ, UR9 ;  /* 0x00000009ff0b7e24 */ /* 0x000fe2000f8e00ff */
[----:B------:R-:W-:Y:S01]  /*1b900*/  MOV R8, 0x70 ;  /* 0x0000007000087802 */ /* 0x000fe20000000f00 */
[----:B------:R-:W-:Y:S01]  /*1b910*/  IMAD.MOV.U32 R12, RZ, RZ, 0x1 ;  /* 0x00000001ff0c7424 */ /* 0x000fe200078e00ff */
[----:B------:R-:W-:-:S07]  /*1b920*/  MOV R13, RZ ;  /* 0x000000ff000d7202 */ /* 0x000fce0000000f00 */
[----:B------:R-:W-:-:S07]  /*1b930*/  LEPC R20, `(.L_x_875) ;  /* 0x000000001014794e */ /* 0x000fce0000000000 */
[----:B0-----:R-:W-:Y:S05]  /*1b940*/  CALL.ABS.NOINC R2 ;  /* 0x0000000002007343 */ /* 0x001fea0003c00000 */
.L_x_875:
[----:B------:R-:W-:Y:S05]  /*1b950*/  BSYNC B6 ;  /* 0x0000000000067941 */ /* 0x000fea0003800000 */
.L_x_874:
[----:B------:R-:W2:Y:S01]  /*1b960*/  LDL.LU R2, [R1] ;  /* 0x0000000001027983 */ /* 0x000ea20000300800 */
[----:B------:R-:W-:-:S03]  /*1b970*/  ULDC.64 UR4, c[0x0][0x9f8] ;  /* 0x00027e0000047ab9 */ /* 0x000fc60000000a00 */
[----:B------:R-:W3:Y:S04]  /*1b980*/  LDL.LU R4, [R1+0x28] ;  /* 0x0000280001047983 */ /* 0x000ee80000300800 */
[----:B------:R-:W4:Y:S01]  /*1b990*/  LDL R7, [R1+0x14] ;  /* 0x0000140001077983 */ /* 0x000f220000100800 */
[----:B------:R-:W-:-:S03]  /*1b9a0*/  ISETP.NE.U32.AND P0, PT, RZ, UR4, PT ;  /* 0x00000004ff007c0c */ /* 0x000fc6000bf05070 */
[----:B------:R-:W5:Y:S01]  /*1b9b0*/  LDL R0, [R1+0x3c] ;  /* 0x00003c0001007983 */ /* 0x000f620000100800 */
[----:B------:R-:W-:-:S13]  /*1b9c0*/  ISETP.NE.AND.EX P0, PT, RZ, UR5, PT, P0 ;  /* 0x00000005ff007c0c */ /* 0x000fda000bf05300 */
[----:B--2---:R-:W-:-:S04]  /*1b9d0*/  @P0 IADD3 R2, P1, R2, UR4, RZ ;  /* 0x0000000402020c10 */ /* 0x004fc8000ff3e0ff */
[----:B---3--:R-:W-:Y:S01]  /*1b9e0*/  @P0 IADD3.X R3, R4, UR5, RZ, P1, !PT ;  /* 0x0000000504030c10 */ /* 0x008fe20008ffe4ff */
[----:B------:R-:W-:-:S04]  /*1b9f0*/  ULDC.64 UR4, c[0x0][0xa08] ;  /* 0x0002820000047ab9 */ /* 0x000fc80000000a00 */
[----:B----4-:R0:W2:Y:S01]  /*1ba00*/  @P0 LDG.E R7, desc[UR42][R2.64] ;  /* 0x0000002a02070981 */ /* 0x0100a2000c1e1900 */
[----:B-----5:R-:W-:Y:S01]  /*1ba10*/  VIADD R9, R0, 0xffffffff ;  /* 0xffffffff00097836 */ /* 0x020fe20000000000 */
[----:B0-----:R-:W0:Y:S01]  /*1ba20*/  LDC.64 R2, c[0x0][0x418] ;  /* 0x00010600ff027b82 */ /* 0x001e220000000a00 */
[----:B--2---:R-:W-:Y:S01]  /*1ba30*/  SHF.R.S32.HI R8, RZ, 0x1f, R7 ;  /* 0x0000001fff087819 */ /* 0x004fe20000011407 */
[----:B------:R2:W-:Y:S04]  /*1ba40*/  @P0 STL [R1+0x14], R7 ;  /* 0x0000140701000387 */ /* 0x0005e80000100800 */
[----:B------:R2:W-:Y:S04]  /*1ba50*/  STL [R1+0x38], R9 ;  /* 0x0000380901007387 */ /* 0x0005e80000100800 */
[----:B------:R2:W-:Y:S01]  /*1ba60*/  STL [R1+0x28], R8 ;  /* 0x0000280801007387 */ /* 0x0005e20000100800 */
[----:B0-----:R-:W-:Y:S01]  /*1ba70*/  LOP3.LUT P0, RZ, R2, UR4, RZ, 0xfc, !PT ;  /* 0x0000000402ff7c12 */ /* 0x001fe2000f80fcff */
[----:B------:R-:W-:-:S03]  /*1ba80*/  UMOV UR4, 0xffffffff ;  /* 0xffffffff00047882 */ /* 0x000fc60000000000 */
[----:B------:R-:W-:-:S04]  /*1ba90*/  LOP3.LUT P0, RZ, R3, UR5, RZ, 0xfc, P0 ;  /* 0x0000000503ff7c12 */ /* 0x000fc8000800fcff */
[----:B------:R-:W-:Y:S01]  /*1baa0*/  SEL R0, R7, RZ, !P0 ;  /* 0x000000ff07007207 */ /* 0x000fe20004000000 */
[----:B--2---:R-:W-:Y:S08]  /*1bab0*/  BRA.DIV UR4, `(.L_x_877) ;  /* 0x0000005604207947 */ /* 0x004ff0000b800000 */
[----:B------:R-:W0:Y:S02]  /*1bac0*/  S2R R4, SR_TID.X ;  /* 0x0000000000047919 */ /* 0x000e240000002100 */
[----:B0-----:R-:W-:-:S04]  /*1bad0*/  SHF.R.U32.HI R4, RZ, 0x5, R4 ;  /* 0x00000005ff047819 */ /* 0x001fc80000011604 */
[----:B------:R-:W-:-:S05]  /*1bae0*/  LOP3.LUT R4, R4, 0x3, RZ, 0xc0, !PT ;  /* 0x0000000304047812 */ /* 0x000fca00078ec0ff */
[----:B------:R0:W2:Y:S02]  /*1baf0*/  SHFL.IDX PT, R14, R4, RZ, 0x1f ;  /* 0x00001fff040e7589 */ /* 0x0000a400000e0000 */
.L_x_1008:
[----:B0-----:R-:W3:Y:S01]  /*1bb00*/  LDL.LU R4, [R1+0x10] ;  /* 0x0000100001047983 */ /* 0x001ee20000300800 */
[----:B------:R-:W-:Y:S02]  /*1bb10*/  PLOP3.LUT P1, PT, PT, PT, PT, 0x8, 0x0 ;  /* 0x000000000000781c */ /* 0x000fe40003f2e170 */
[----:B--2---:R-:W-:Y:S01]  /*1bb20*/  ISETP.NE.AND P0, PT, R14, RZ, PT ;  /* 0x000000ff0e00720c */ /* 0x004fe20003f05270 */
[----:B------:R0:W-:Y:S01]  /*1bb30*/  STL [R1], R0 ;  /* 0x0000000001007387 */ /* 0x0001e20000100800 */
[----:B---3--:R-:W-:-:S09]  /*1bb40*/  LOP3.LUT R4, R4, 0xfffffffe, RZ, 0xc0, !PT ;  /* 0xfffffffe04047812 */ /* 0x008fd200078ec0ff */
[----:B------:R-:W-:-:S05]  /*1bb50*/  @P1 LOP3.LUT R4, R4, 0x1, RZ, 0xfc, !PT ;  /* 0x0000000104041812 */ /* 0x000fca00078efcff */
[----:B------:R0:W-:Y:S01]  /*1bb60*/  STL [R1+0x10], R4 ;  /* 0x0000100401007387 */ /* 0x0001e20000100800 */
[----:B------:R-:W-:Y:S05]  /*1bb70*/  @P0 BRA `(.L_x_878) ;  /* 0x0000000400500947 */ /* 0x000fea0003800000 */
[----:B------:R-:W-:-:S03]  /*1bb80*/  UMOV UR4, 0xffffffff ;  /* 0xffffffff00047882 */ /* 0x000fc60000000000 */
[----:B------:R-:W-:Y:S05]  /*1bb90*/  BRA.DIV UR4, `(.L_x_879) ;  /* 0x00000056041c7947 */ /* 0x000fea000b800000 */
[----:B------:R-:W-:-:S13]  /*1bba0*/  ELECT P6, URZ, PT ;  /* 0x00000000003f782f */ /* 0x000fda00038c0000 */
.L_x_1011:
[----:B------:R-:W-:Y:S05]  /*1bbb0*/  @!P6 BRA `(.L_x_878) ;  /* 0x000000040040e947 */ /* 0x000fea0003800000 */
[----:B------:R2:W-:Y:S01]  /*1bbc0*/  STL [R1+0x1c], R9 ;  /* 0x00001c0901007387 */ /* 0x0005e20000100800 */
[----:B------:R-:W-:-:S04]  /*1bbd0*/  ISETP.NE.U32.AND P0, PT, R2, RZ, PT ;  /* 0x000000ff0200720c */ /* 0x000fc80003f05070 */
[----:B------:R-:W-:-:S13]  /*1bbe0*/  ISETP.NE.AND.EX P0, PT, R3, RZ, PT, P0 ;  /* 0x000000ff0300720c */ /* 0x000fda0003f05300 */
[----:B--2---:R-:W-:Y:S05]  /*1bbf0*/  @!P0 BRA `(.L_x_880) ;  /* 0x0000000000508947 */ /* 0x004fea0003800000 */
[----:B------:R-:W2:Y:S01]  /*1bc00*/  LDC R6, c[0x0][0x43c] ;  /* 0x00010f00ff067b82 */ /* 0x000ea20000000800 */
[----:B0-----:R-:W-:Y:S01]  /*1bc10*/  MOV R0, R9 ;  /* 0x0000000900007202 */ /* 0x001fe20000000f00 */
[----:B------:R-:W-:Y:S01]  /*1bc20*/  ULDC.64 UR4, c[0x0][0x428] ;  /* 0x00010a0000047ab9 */ /* 0x000fe20000000a00 */
[----:B--2---:R-:W-:-:S13]  /*1bc30*/  ISETP.NE.AND P0, PT, R6, 0x1, PT ;  /* 0x000000010600780c */ /* 0x004fda0003f05270 */
[----:B------:R-:W0:Y:S02]  /*1bc40*/  @P0 LDC.64 R4, c[0x0][0x440] ;  /* 0x00011000ff040b82 */ /* 0x000e240000000a00 */
[----:B0-----:R-:W-:-:S05]  /*1bc50*/  @P0 IMAD.HI.U32 R4, R9, R4, RZ ;  /* 0x0000000409040227 */ /* 0x001fca00078e00ff */
[----:B------:R-:W-:-:S04]  /*1bc60*/  @P0 SHF.R.U32.HI R0, RZ, R5, R4 ;  /* 0x00000005ff000219 */ /* 0x000fc80000011604 */
[--C-:B------:R-:W-:Y:S01]  /*1bc70*/  SHF.R.S32.HI R5, RZ, 0x1f, R0.reuse ;  /* 0x0000001fff057819 */ /* 0x100fe20000011400 */
[----:B------:R-:W-:-:S04]  /*1bc80*/  IMAD.MOV R4, RZ, RZ, -R0 ;  /* 0x000000ffff047224 */ /* 0x000fc800078e0a00 */
[----:B------:R-:W-:Y:S01]  /*1bc90*/  IMAD R6, R6, R4, R9 ;  /* 0x0000000406067224 */ /* 0x000fe200078e0209 */
[----:B------:R-:W-:-:S04]  /*1bca0*/  MOV R4, R0 ;  /* 0x0000000000047202 */ /* 0x000fc80000000f00 */
[----:B------:R0:W-:Y:S01]  /*1bcb0*/  STL [R1+0x1c], R6 ;  /* 0x00001c0601007387 */ /* 0x0001e20000100800 */
[----:B------:R-:W-:-:S03]  /*1bcc0*/  IMAD.WIDE.U32 R4, R7, UR4, R4 ;  /* 0x0000000407047c25 */ /* 0x000fc6000f8e0004 */
[----:B------:R-:W-:Y:S01]  /*1bcd0*/  LEA R2, P0, R4, R2, 0x2 ;  /* 0x0000000204027211 */ /* 0x000fe200078010ff */
[----:B0-----:R-:W-:-:S04]  /*1bce0*/  IMAD R6, R8, UR4, RZ ;  /* 0x0000000408067c24 */ /* 0x001fc8000f8e02ff */
[----:B------:R-:W-:-:S04]  /*1bcf0*/  IMAD R0, R7, UR5, R6 ;  /* 0x0000000507007c24 */ /* 0x000fc8000f8e0206 */
[----:B------:R-:W-:-:S05]  /*1bd00*/  IMAD.IADD R0, R5, 0x1, R0 ;  /* 0x0000000105007824 */ /* 0x000fca00078e0200 */
[----:B------:R-:W-:-:S05]  /*1bd10*/  LEA.HI.X R3, R4, R3, R0, 0x2, P0 ;  /* 0x0000000304037211 */ /* 0x000fca00000f1400 */
[----:B------:R-:W2:Y:S04]  /*1bd20*/  LDG.E R0, desc[UR42][R2.64] ;  /* 0x0000002a02007981 */ /* 0x000ea8000c1e1900 */
[----:B--2---:R2:W-:Y:S02]  /*1bd30*/  STL [R1], R0 ;  /* 0x0000000001007387 */ /* 0x0045e40000100800 */
.L_x_880:
[----:B------:R-:W3:Y:S04]  /*1bd40*/  LDL R7, [R1+0x4] ;  /* 0x0000040001077983 */ /* 0x000ee80000100800 */
[----:B0-2---:R-:W3:Y:S04]  /*1bd50*/  LDL R0, [R1+0x8] ;  /* 0x0000080001007983 */ /* 0x005ee80000100800 */
[----:B------:R-:W2:Y:S01]  /*1bd60*/  LDL R2, [R1+0x18] ;  /* 0x0000180001027983 */ /* 0x000ea20000100800 */
[----:B---3--:R-:W-:Y:S02]  /*1bd70*/  LEA R0, R0, R7, 0x3 ;  /* 0x0000000700007211 */ /* 0x008fe400078e18ff */
[----:B--2---:R-:W-:-:S04]  /*1bd80*/  SHF.L.U32 R2, R2, 0x1f, RZ ;  /* 0x0000001f02027819 */ /* 0x004fc800000006ff */
[----:B------:R-:W0:Y:S02]  /*1bd90*/  SYNCS.PHASECHK.TRANS64.TRYWAIT P0, [R0+URZ+0x34840], R2 ;  /* 0x03484002000075a7 */ /* 0x000e24000800017f */
[----:B0-----:R-:W-:Y:S05]  /*1bda0*/  @!P0 BRA `(.L_x_881) ;  /* 0x0000005000b88947 */ /* 0x001fea0003800000 */
.L_x_1012:
[----:B------:R-:W2:Y:S02]  /*1bdb0*/  S2R R3, SR_TID.X ;  /* 0x0000000000037919 */ /* 0x000ea40000002100 */
[----:B--2---:R-:W-:-:S04]  /*1bdc0*/  LOP3.LUT R3, R3, 0x7f, RZ, 0xc0, !PT ;  /* 0x0000007f03037812 */ /* 0x004fc800078ec0ff */
[----:B------:R-:W-:-:S13]  /*1bdd0*/  ISETP.NE.AND P0, PT, R3, RZ, PT ;  /* 0x000000ff0300720c */ /* 0x000fda0003f05270 */
        /* <DEDUP_REMOVED lines=8> */
.L_x_882:
[----:B------:R-:W2:Y:S04]  /*1be60*/  LDL R7, [R1+0x4] ;  /* 0x0000040001077983 */ /* 0x000ea80000100800 */
[----:B------:R-:W2:Y:S04]  /*1be70*/  LDL R6, [R1+0x8] ;  /* 0x0000080001067983 */ /* 0x000ea80000100800 */
[----:B------:R-:W3:Y:S04]  /*1be80*/  LDL R5, [R1+0x1c] ;  /* 0x00001c0001057983 */ /* 0x000ee80000100800 */
[----:B------:R-:W4:Y:S04]  /*1be90*/  LDL R4, [R1+0x20] ;  /* 0x0000200001047983 */ /* 0x000f280000100800 */
[----:B------:R-:W5:Y:S04]  /*1bea0*/  LDL R3, [R1] ;  /* 0x0000000001037983 */ /* 0x000f680000100800 */
[----:B0-----:R-:W5:Y:S01]  /*1beb0*/  LDL.LU R2, [R1+0x10] ;  /* 0x0000100001027983 */ /* 0x001f620000300800 */
        /* <DEDUP_REMOVED lines=9> */
[----:B--2---:R-:W-:Y:S01]  /*1bf50*/  IMAD R0, R6, 0xc000, R7 ;  /* 0x0000c00006007824 */ /* 0x004fe200078e0207 */
[----:B---3--:R-:W-:-:S04]  /*1bf60*/  R2UR UR11, R5 ;  /* 0x00000000050b72ca */ /* 0x008fc800000e0000 */
[----:B------:R-:W-:Y:S02]  /*1bf70*/  R2UR UR8, R0 ;  /* 0x00000000000872ca */ /* 0x000fe400000e0000 */
[----:B----4-:R-:W-:Y:S02]  /*1bf80*/  R2UR UR5, R4 ;  /* 0x00000000040572ca */ /* 0x010fe400000e0000 */
[----:B-----5:R-:W-:Y:S02]  /*1bf90*/  R2UR UR13, R3 ;  /* 0x00000000030d72ca */ /* 0x020fe400000e0000 */
[----:B------:R-:W-:-:S07]  /*1bfa0*/  LOP3.LUT R2, R2, 0xfffffffe, RZ, 0xc0, !PT ;  /* 0xfffffffe02027812 */ /* 0x000fce00078ec0ff */
[----:B------:R-:W-:Y:S01]  /*1bfb0*/  UIADD3 UR14, UR8, 0x1c400, URZ ;  /* 0x0001c400080e7890 */ /* 0x000fe2000fffe03f */
[----:B------:R-:W-:Y:S01]  /*1bfc0*/  @P0 LOP3.LUT R2, R2, 0x1, RZ, 0xfc, !PT ;  /* 0x0000000102020812 */ /* 0x000fe200078efcff */
[----:B------:R-:W-:Y:S02]  /*1bfd0*/  ULEA UR11, UR11, UR5, 0x7 ;  /* 0x000000050b0b7291 */ /* 0x000fe4000f8e383f */
[----:B------:R-:W-:Y:S02]  /*1bfe0*/  UIADD3.X UR5, URZ, UR37, URZ, UP0, !UPT ;  /* 0x000000253f057290 */ /* 0x000fe400087fe43f */
[----:B------:R-:W-:Y:S01]  /*1bff0*/  UIADD3 UR15, UR8, 0x20400, URZ ;  /* 0x00020400080f7890 */ /* 0x000fe2000fffe03f */
[----:B------:R2:W-:Y:S01]  /*1c000*/  STL [R1+0x10], R2 ;  /* 0x0000100201007387 */ /* 0x0005e20000100800 */
[----:B------:R-:W-:-:S03]  /*1c010*/  UIADD3 UR16, UR8, 0x24400, URZ ;  /* 0x0002440008107890 */ /* 0x000fc6000fffe03f */
[----:B------:R-:W-:Y:S01]  /*1c020*/  UMOV UR8, UR14 ;  /* 0x0000000e00087c82 */ /* 0x000fe20008000000 */
[----:B------:R-:W-:Y:S01]  /*1c030*/  UMOV UR14, 0x80 ;  /* 0x00000080000e7882 */ /* 0x000fe20000000000 */
[----:B------:R0:W-:Y:S02]  /*1c040*/  UTMALDG.4D [UR8], [UR4], desc[UR6] ;  /* 0x00000608040075b4 */ /* 0x0001e40008019000 */
[----:B0-----:R-:W-:Y:S01]  /*1c050*/  UMOV UR8, UR15 ;  /* 0x0000000f00087c82 */ /* 0x001fe20008000000 */
[----:B------:R-:W-:Y:S02]  /*1c060*/  UMOV UR10, UR17 ;  /* 0x00000011000a7c82 */ /* 0x000fe40008000000 */
[----:B------:R0:W-:Y:S02]  /*1c070*/  UTMALDG.4D [UR8], [UR4], desc[UR6] ;  /* 0x00000608040075b4 */ /* 0x0001e40008019000 */
[----:B0-----:R-:W-:Y:S01]  /*1c080*/  UMOV UR8, UR16 ;  /* 0x0000001000087c82 */ /* 0x001fe20008000000 */
[----:B------:R-:W-:-:S02]  /*1c090*/  UMOV UR10, UR14 ;  /* 0x0000000e000a7c82 */ /* 0x000fc40008000000 */
[----:B------:R2:W-:Y:S02]  /*1c0a0*/  UTMALDG.4D [UR8], [UR4], desc[UR6] ;  /* 0x00000608040075b4 */ /* 0x0005e40008019000 */
[----:B--2---:R-:W-:Y:S01]  /*1c0b0*/  NOP ;  /* 0x0000000000007918 */ /* 0x004fe20000000000 */
.L_x_878:
[----:B------:R-:W2:Y:S04]  /*1c0c0*/  LDL R2, [R1+0x4] ;  /* 0x0000040001027983 */ /* 0x000ea80000100800 */
[----:B------:R-:W3:Y:S04]  /*1c0d0*/  LDL.LU R3, [R1+0x40] ;  /* 0x0000400001037983 */ /* 0x000ee80000300800 */
[----:B------:R-:W4:Y:S04]  /*1c0e0*/  LDL.LU R5, [R1+0x30] ;  /* 0x0000300001057983 */ /* 0x000f280000300800 */
[----:B0-----:R-:W5:Y:S01]  /*1c0f0*/  LDL.LU R4, [R1+0x44] ;  /* 0x0000440001047983 */ /* 0x001f620000300800 */
[----:B------:R-:W-:Y:S05]  /*1c100*/  WARPSYNC.ALL ;  /* 0x0000000000007948 */ /* 0x000fea0003800000 */
[----:B------:R-:W-:Y:S01]  /*1c110*/  ULDC.64 UR4, c[0x0][0x298] ;  /* 0x0000a60000047ab9 */ /* 0x000fe20000000a00 */
[----:B------:R-:W-:Y:S01]  /*1c120*/  ULDC.64 UR6, c[0x0][0xa00] ;  /* 0x0002800000067ab9 */ /* 0x000fe20000000a00 */
[----:B------:R-:W-:Y:S01]  /*1c130*/  BSSY B6, `(.L_x_883) ;  /* 0x0000024000067945 */ /* 0x000fe20003800000 */
[----:B------:R-:W-:Y:S01]  /*1c140*/  BAR.SYNC.DEFER_BLOCKING 0x8, 0x180 ;  /* 0x0206000000007b1d */ /* 0x000fe20000010000 */
[----:B------:R-:W-:-:S04]  /*1c150*/  ISETP.NE.U32.AND P0, PT, RZ, UR6, PT ;  /* 0x00000006ff007c0c */ /* 0x000fc8000bf05070 */
[----:B------:R-:W-:Y:S02]  /*1c160*/  ISETP.NE.AND.EX P0, PT, RZ, UR7, PT, P0 ;  /* 0x00000007ff007c0c */ /* 0x000fe4000bf05300 */
[----:B--2---:R-:W-:Y:S02]  /*1c170*/  IADD3 R2, R2, 0x10400, RZ ;  /* 0x0001040002027810 */ /* 0x004fe40007ffe0ff */
[----:B---3--:R-:W-:Y:S02]  /*1c180*/  SHF.R.S32.HI R0, RZ, 0x1f, R3 ;  /* 0x0000001fff007819 */ /* 0x008fe40000011403 */
        /* <DEDUP_REMOVED lines=9> */
[----:B0-----:R-:W-:Y:S01]  /*1c220*/  IMAD.IADD R2, R3, 0x1, R0 ;  /* 0x0000000103027824 */ /* 0x001fe200078e0200 */
        /* <DEDUP_REMOVED lines=19> */
[----:B01----:R-:W-:Y:S05]  /*1c360*/  CALL.ABS.NOINC R2 ;  /* 0x0000000002007343 */ /* 0x003fea0003c00000 */
.L_x_884:
[----:B------:R-:W-:Y:S05]  /*1c370*/  BSYNC B6 ;  /* 0x0000000000067941 */ /* 0x000fea0003800000 */
.L_x_883:
[----:B------:R-:W3:Y:S01]  /*1c380*/  LDL.LU R6, [R1+0x40] ;  /* 0x0000400001067983 */ /* 0x000ee20000300800 */
[----:B------:R-:W-:Y:S01]  /*1c390*/  ULDC.64 UR4, c[0x0][0x2d8] ;  /* 0x0000b60000047ab9 */ /* 0x000fe20000000a00 */
[----:B------:R-:W0:Y:S01]  /*1c3a0*/  LDC R7, c[0x0][0x448] ;  /* 0x00011200ff077b82 */ /* 0x000e220000000800 */
[----:B------:R-:W-:Y:S01]  /*1c3b0*/  IMAD.SHL.U32 R17, R17, 0x80, RZ ;  /* 0x0000008011117824 */ /* 0x000fe200078e00ff */
[----:B--2---:R-:W3:Y:S01]  /*1c3c0*/  LDL.LU.64 R2, [R1+0x48] ;  /* 0x0000480001027983 */ /* 0x004ee20000300a00 */
[----:B------:R-:W-:-:S03]  /*1c3d0*/  ULDC.64 UR6, c[0x0][0x280] ;  /* 0x0000a00000067ab9 */ /* 0x000fc60000000a00 */
[----:B------:R-:W2:Y:S04]  /*1c3e0*/  LDL.LU R0, [R1+0x44] ;  /* 0x0000440001007983 */ /* 0x000ea80000300800 */
[----:B------:R-:W4:Y:S04]  /*1c3f0*/  LDL.LU R5, [R1+0x5c] ;  /* 0x00005c0001057983 */ /* 0x000f280000300800 */
[----:B------:R-:W4:Y:S01]  /*1c400*/  LDL.LU R4, [R1+0x30] ;  /* 0x0000300001047983 */ /* 0x000f220000300800 */
[----:B------:R-:W1:Y:S01]  /*1c410*/  S2R R10, SR_TID.X ;  /* 0x00000000000a7919 */ /* 0x000e620000002100 */
[----:B0-----:R-:W-:Y:S01]  /*1c420*/  ISETP.NE.AND P0, PT, R7, 0x1, PT ;  /* 0x000000010700780c */ /* 0x001fe20003f05270 */
[----:B-1----:R-:W-:-:S05]  /*1c430*/  IMAD.SHL.U32 R10, R10, 0x8, RZ ;  /* 0x000000080a0a7824 */ /* 0x002fca00078e00ff */
[----:B------:R-:W-:-:S04]  /*1c440*/  LOP3.LUT R10, R10, 0x38, RZ, 0xc0, !PT ;  /* 0x000000380a0a7812 */ /* 0x000fc800078ec0ff */
[C---:B------:R-:W-:Y:S02]  /*1c450*/  LOP3.LUT R9, R10.reuse, 0x40, RZ, 0xfc, !PT ;  /* 0x000000400a097812 */ /* 0x040fe400078efcff */
[----:B------:R-:W-:Y:S01]  /*1c460*/  LOP3.LUT R8, R10, 0x80, RZ, 0xfc, !PT ;  /* 0x000000800a087812 */ /* 0x000fe200078efcff */
[----:B---3--:R-:W-:Y:S02]  /*1c470*/  IMAD.MOV.U32 R3, RZ, RZ, R6 ;  /* 0x000000ffff037224 */ /* 0x008fe400078e0006 */
[----:B------:R-:W0:Y:S01]  /*1c480*/  @P0 LDC R6, c[0x0][0x450] ;  /* 0x00011400ff060b82 */ /* 0x000e220000000800 */
[----:B--2---:R-:W-:Y:S02]  /*1c490*/  IMAD R0, R0, UR4, RZ ;  /* 0x0000000400007c24 */ /* 0x004fe4000f8e02ff */
[----:B------:R-:W-:-:S04]  /*1c4a0*/  IMAD.WIDE.U32 R2, R18, UR4, R2 ;  /* 0x0000000412027c25 */ /* 0x000fc8000f8e0002 */
[----:B------:R-:W-:Y:S01]  /*1c4b0*/  IMAD R0, R18, UR5, R0 ;  /* 0x0000000512007c24 */ /* 0x000fe2000f8e0200 */
[----:B------:R-:W-:-:S04]  /*1c4c0*/  ULDC.64 UR4, c[0x0][0x2e0] ;  /* 0x0000b80000047ab9 */ /* 0x000fc80000000a00 */
[----:B------:R-:W-:Y:S01]  /*1c4d0*/  IADD3 R3, R3, R0, RZ ;  /* 0x0000000003037210 */ /* 0x000fe20007ffe0ff */
[----:B----4-:R-:W-:-:S04]  /*1c4e0*/  IMAD R0, R5, UR4, RZ ;  /* 0x0000000405007c24 */ /* 0x010fc8000f8e02ff */
[C---:B------:R-:W-:Y:S02]  /*1c4f0*/  IMAD R0, R4.reuse, UR5, R0 ;  /* 0x0000000504007c24 */ /* 0x040fe4000f8e0200 */
[----:B------:R-:W-:Y:S01]  /*1c500*/  IMAD.WIDE.U32 R2, R4, UR4, R2 ;  /* 0x0000000404027c25 */ /* 0x000fe2000f8e0002 */
[----:B------:R-:W-:Y:S01]  /*1c510*/  ULDC.64 UR4, c[0x0][0x2d0] ;  /* 0x0000b40000047ab9 */ /* 0x000fe20000000a00 */
[----:B------:R-:W1:Y:S02]  /*1c520*/  S2R R4, SR_TID.X ;  /* 0x0000000000047919 */ /* 0x000e640000002100 */
[----:B------:R-:W-:Y:S01]  /*1c530*/  IMAD.IADD R3, R3, 0x1, R0 ;  /* 0x0000000103037824 */ /* 0x000fe200078e0200 */
[----:B-1----:R-:W-:-:S04]  /*1c540*/  LOP3.LUT R4, R4, 0x7f, RZ, 0xc0, !PT ;  /* 0x0000007f04047812 */ /* 0x002fc800078ec0ff */
[----:B------:R-:W-:Y:S02]  /*1c550*/  SHF.R.U32.HI R5, RZ, 0x3, R4 ;  /* 0x00000003ff057819 */ /* 0x000fe40000011604 */
[----:B------:R-:W1:Y:S02]  /*1c560*/  S2R R4, SR_TID.X ;  /* 0x0000000000047919 */ /* 0x000e640000002100 */
[----:B-1----:R-:W-:-:S04]  /*1c570*/  SHF.L.U32 R4, R4, 0x4, RZ ;  /* 0x0000000404047819 */ /* 0x002fc800000006ff */
[----:B------:R-:W-:Y:S02]  /*1c580*/  LOP3.LUT R4, R5, 0x70, R4, 0xf8, !PT ;  /* 0x0000007005047812 */ /* 0x000fe400078ef804 */
[----:B------:R-:W1:Y:S02]  /*1c590*/  @P0 LDC R5, c[0x0][0x44c] ;  /* 0x00011300ff050b82 */ /* 0x000e640000000800 */
[----:B------:R-:W-:-:S04]  /*1c5a0*/  LOP3.LUT R4, R4, R17, RZ, 0xfc, !PT ;  /* 0x0000001104047212 */ /* 0x000fc800078efcff */
[----:B------:R-:W-:Y:S01]  /*1c5b0*/  MOV R0, R4 ;  /* 0x0000000400007202 */ /* 0x000fe20000000f00 */
[----:B-1----:R-:W-:-:S05]  /*1c5c0*/  @P0 IMAD.HI.U32 R5, R4, R5, RZ ;  /* 0x0000000504050227 */ /* 0x002fca00078e00ff */
[----:B0-----:R-:W-:-:S05]  /*1c5d0*/  @P0 SHF.R.U32.HI R0, RZ, R6, R5 ;  /* 0x00000006ff000219 */ /* 0x001fca0000011605 */
[----:B------:R-:W-:Y:S02]  /*1c5e0*/  IMAD.MOV R5, RZ, RZ, -R0 ;  /* 0x000000ffff057224 */ /* 0x000fe400078e0a00 */
[----:B------:R-:W-:-:S04]  /*1c5f0*/  IMAD.WIDE.U32 R2, R0, UR4, R2 ;  /* 0x0000000400027c25 */ /* 0x000fc8000f8e0002 */
[----:B------:R-:W-:Y:S01]  /*1c600*/  IMAD R4, R7, R5, R4 ;  /* 0x0000000507047224 */ /* 0x000fe200078e0204 */
[----:B------:R-:W-:-:S05]  /*1c610*/  SHF.R.S32.HI R5, RZ, 0x1f, R0 ;  /* 0x0000001fff057819 */ /* 0x000fca0000011400 */
[----:B------:R-:W-:-:S04]  /*1c620*/  IMAD R5, R5, UR4, RZ ;  /* 0x0000000405057c24 */ /* 0x000fc8000f8e02ff */
[----:B------:R-:W-:Y:S01]  /*1c630*/  IMAD R0, R0, UR5, R5 ;  /* 0x0000000500007c24 */ /* 0x000fe2000f8e0205 */
[----:B------:R-:W-:-:S04]  /*1c640*/  ULDC.64 UR4, c[0x0][0x2c8] ;  /* 0x0000b20000047ab9 */ /* 0x000fc80000000a00 */
[----:B------:R-:W-:Y:S02]  /*1c650*/  IADD3 R3, R3, R0, RZ ;  /* 0x0000000003037210 */ /* 0x000fe40007ffe0ff */
        /* <DEDUP_REMOVED lines=8> */
[----:B------:R-:W-:Y:S02]  /*1c6e0*/  ISETP.GE.AND P1, PT, R9, UR4, PT ;  /* 0x0000000409007c0c */ /* 0x000fe4000bf26270 */
[----:B------:R-:W-:-:S02]  /*1c6f0*/  IADD3 R0, R3, R0, RZ ;  /* 0x0000000003007210 */ /* 0x000fc40007ffe0ff */
[----:B------:R-:W-:Y:S01]  /*1c700*/  ISETP.GE.AND P0, PT, R8, UR4, PT ;  /* 0x0000000408007c0c */ /* 0x000fe2000bf06270 */
[----:B------:R-:W-:Y:S01]  /*1c710*/  UMOV UR4, 0xffffffff ;  /* 0xffffffff00047882 */ /* 0x000fe20000000000 */
[----:B------:R-:W-:Y:S02]  /*1c720*/  LEA.HI.X R3, R2, UR7, R0, 0x1, P3 ;  /* 0x0000000702037c11 */ /* 0x000fe400098f0c00 */
[----:B0-----:R-:W-:Y:S09]  /*1c730*/  BRA.DIV UR4, `(.L_x_885) ;  /* 0x0000004a04687947 */ /* 0x001ff2000b800000 */
[----:B------:R-:W0:Y:S02]  /*1c740*/  S2R R6, SR_TID.X ;  /* 0x0000000000067919 */ /* 0x000e240000002100 */
[----:B0-----:R-:W-:-:S04]  /*1c750*/  LOP3.LUT R6, R6, 0x7f, RZ, 0xc0, !PT ;  /* 0x0000007f06067812 */ /* 0x001fc800078ec0ff */
[----:B------:R-:W-:Y:S02]  /*1c760*/  SHF.R.U32.HI R8, RZ, 0x3, R6 ;  /* 0x00000003ff087819 */ /* 0x000fe40000011606 */
[----:B------:R-:W2:Y:S03]  /*1c770*/  LDL.LU R6, [R1+0x54] ;  /* 0x0000540001067983 */ /* 0x000ea60000300800 */
[----:B------:R-:W-:Y:S01]  /*1c780*/  IMAD.IADD R0, R8, 0x1, R17 ;  /* 0x0000000108007824 */ /* 0x000fe200078e0211 */
[----:B------:R-:W0:Y:S04]  /*1c790*/  S2R R11, SR_TID.X ;  /* 0x00000000000b7919 */ /* 0x000e280000002100 */
[----:B------:R-:W-:Y:S01]  /*1c7a0*/  IADD3 R5, R0, 0x10, RZ ;  /* 0x0000001000057810 */ /* 0x000fe20007ffe0ff */
[----:B------:R-:W-:Y:S01]  /*1c7b0*/  SHFL.IDX PT, R9, R3, 0x1, 0x181f ;  /* 0x00381f0003097f89 */ /* 0x000fe200000e0000 */
[----:B0-----:R-:W-:-:S05]  /*1c7c0*/  IMAD.SHL.U32 R11, R11, 0x8, RZ ;  /* 0x000000080b0b7824 */ /* 0x001fca00078e00ff */
[----:B------:R-:W-:Y:S01]  /*1c7d0*/  LOP3.LUT R11, R11, 0x38, RZ, 0xc0, !PT ;  /* 0x000000380b0b7812 */ /* 0x000fe200078ec0ff */
[----:B--2---:R-:W-:Y:S02]  /*1c7e0*/  IMAD R2, R6, R7, RZ ;  /* 0x0000000706027224 */ /* 0x004fe400078e02ff */
[----:B------:R-:W0:Y:S03]  /*1c7f0*/  SHFL.IDX PT, R7, R4, RZ, 0x181f ;  /* 0x00181fff04077589 */ /* 0x000e2600000e0000 */
[-C--:B------:R-:W-:Y:S01]  /*1c800*/  ISETP.GE.AND P4, PT, R0, R2.reuse, PT ;  /* 0x000000020000720c */ /* 0x080fe20003f86270 */
[----:B------:R-:W1:Y:S01]  /*1c810*/  SHFL.IDX PT, R6, R3, RZ, 0x181f ;  /* 0x00181fff03067589 */ /* 0x000e6200000e0000 */
[----:B------:R-:W-:-:S03]  /*1c820*/  ISETP.GE.AND P3, PT, R5, R2, PT ;  /* 0x000000020500720c */ /* 0x000fc60003f66270 */
[----:B------:R-:W2:Y:S08]  /*1c830*/  SHFL.IDX PT, R5, R4, 0x1, 0x181f ;  /* 0x00381f0004057f89 */ /* 0x000eb000000e0000 */
[----:B0-----:R-:W-:-:S04]  /*1c840*/  @!P4 LEA R7, P5, R11, R7, 0x1 ;  /* 0x000000070b07c211 */ /* 0x001fc800078a08ff */
[----:B-1----:R-:W-:-:S04]  /*1c850*/  @!P4 IADD3.X R6, RZ, R6, RZ, P5, !PT ;  /* 0x00000006ff06c210 */ /* 0x002fc80002ffe4ff */
[-C--:B------:R-:W-:Y:S02]  /*1c860*/  @!P4 LOP3.LUT R7, R7, R6.reuse, RZ, 0x3c, !PT ;  /* 0x000000060707c212 */ /* 0x080fe400078e3cff */
[----:B--2---:R-:W-:Y:S02]  /*1c870*/  @!P3 LEA R8, P5, R11, R5, 0x1 ;  /* 0x000000050b08b211 */ /* 0x004fe400078a08ff */
[----:B------:R-:W-:-:S03]  /*1c880*/  @!P4 LOP3.LUT R6, R7, R6, RZ, 0x3c, !PT ;  /* 0x000000060706c212 */ /* 0x000fc600078e3cff */
[----:B------:R-:W-:Y:S01]  /*1c890*/  @!P3 IMAD.X R5, RZ, RZ, R9, P5 ;  /* 0x000000ffff05b224 */ /* 0x000fe200028e0609 */
[----:B------:R-:W-:-:S05]  /*1c8a0*/  @!P4 LOP3.LUT R7, R7, R6, RZ, 0x3c, !PT ;  /* 0x000000060707c212 */ /* 0x000fca00078e3cff */
[----:B-----5:R-:W-:Y:S04]  /*1c8b0*/  @!P4 LDGSTS.E.BYPASS.LTC128B.128 [R10+0x10400], desc[UR42][R6.64], !P2 ;  /* 0x10400000060acfae */ /* 0x020fe8000d101d6a */
[----:B------:R-:W-:Y:S04]  /*1c8c0*/  @!P4 LDGSTS.E.BYPASS.LTC128B.128 [R10+0x14400], desc[UR42][R6.64+0x80], !P1 ;  /* 0x14400080060acfae */ /* 0x000fe8000c901d6a */
[----:B------:R0:W-:Y:S02]  /*1c8d0*/  @!P4 LDGSTS.E.BYPASS.LTC128B.128 [R10+0x18400], desc[UR42][R6.64+0x100], !P0 ;  /* 0x18400100060acfae */ /* 0x0001e4000c101d6a */
[----:B0-----:R-:W-:Y:S01]  /*1c8e0*/  @!P3 MOV R6, R8 ;  /* 0x000000080006b202 */ /* 0x001fe20000000f00 */
[----:B------:R-:W-:Y:S01]  /*1c8f0*/  @!P3 IMAD.MOV.U32 R7, RZ, RZ, R5 ;  /* 0x000000ffff07b224 */ /* 0x000fe200078e0005 */
[----:B------:R-:W-:Y:S01]  /*1c900*/  IADD3 R5, R0, 0x20, RZ ;  /* 0x0000002000057810 */ /* 0x000fe20007ffe0ff */
[----:B------:R-:W-:Y:S04]  /*1c910*/  SHFL.IDX PT, R8, R3, 0x2, 0x181f ;  /* 0x00581f0003087f89 */ /* 0x000fe800000e0000 */
[----:B------:R-:W-:Y:S04]  /*1c920*/  @!P3 LDGSTS.E.BYPASS.LTC128B.128 [R10+0x10c00], desc[UR42][R6.64], !P2 ;  /* 0x10c00000060abfae */ /* 0x000fe8000d101d6a */
[----:B------:R-:W-:Y:S04]  /*1c930*/  @!P3 LDGSTS.E.BYPASS.LTC128B.128 [R10+0x14c00], desc[UR42][R6.64+0x80], !P1 ;  /* 0x14c00080060abfae */ /* 0x000fe8000c901d6a */
[----:B------:R0:W-:Y:S01]  /*1c940*/  @!P3 LDGSTS.E.BYPASS.LTC128B.128 [R10+0x18c00], desc[UR42][R6.64+0x100], !P0 ;  /* 0x18c00100060abfae */ /* 0x0001e2000c101d6a */
[----:B------:R-:W-:-:S03]  /*1c950*/  ISETP.GE.AND P3, PT, R5, R2, PT ;  /* 0x000000020500720c */ /* 0x000fc60003f66270 */
[----:B------:R-:W1:Y:S10]  /*1c960*/  SHFL.IDX PT, R5, R4, 0x2, 0x181f ;  /* 0x00581f0004057f89 */ /* 0x000e7400000e0000 */
[----:B-1----:R-:W-:-:S05]  /*1c970*/  @!P3 LEA R5, P4, R11, R5, 0x1 ;  /* 0x000000050b05b211 */ /* 0x002fca00078808ff */
[----:B0-----:R-:W-:-:S05]  /*1c980*/  @!P3 IMAD.X R6, RZ, RZ, R8, P4 ;  /* 0x000000ffff06b224 */ /* 0x001fca00020e0608 */
[----:B------:R-:W-:Y:S01]  /*1c990*/  @!P3 MOV R7, R6 ;  /* 0x000000060007b202 */ /* 0x000fe20000000f00 */
        /* <DEDUP_REMOVED lines=35> */
[----:B------:R-:W-:Y:S01]  /*1cbd0*/  ISETP.GE.AND P4, PT, R5, R2, PT ;  /* 0x000000020500720c */ /* 0x000fe20003f86270 */
[----:B------:R-:W-:Y:S04]  /*1cbe0*/  @!P3 LDGSTS.E.BYPASS.LTC128B.128 [R10+0x12c00], desc[UR42][R6.64], !P2 ;  /* 0x12c00000060abfae */ /* 0x000fe8000d101d6a */
[----:B------:R-:W0:Y:S04]  /*1cbf0*/  SHFL.IDX PT, R5, R4, 0x6, 0x181f ;  /* 0x00d81f0004057f89 */ /* 0x000e2800000e0000 */
[----:B------:R-:W-:Y:S04]  /*1cc00*/  @!P3 LDGSTS.E.BYPASS.LTC128B.128 [R10+0x16c00], desc[UR42][R6.64+0x80], !P1 ;  /* 0x16c00080060abfae */ /* 0x000fe8000c901d6a */
[----:B------:R1:W-:Y:S04]  /*1cc10*/  @!P3 LDGSTS.E.BYPASS.LTC128B.128 [R10+0x1ac00], desc[UR42][R6.64+0x100], !P0 ;  /* 0x1ac00100060abfae */ /* 0x0003e8000c101d6a */
[----:B-1----:R-:W1:Y:S01]  /*1cc20*/  SHFL.IDX PT, R6, R3, 0x6, 0x181f ;  /* 0x00d81f0003067f89 */ /* 0x002e6200000e0000 */
[----:B0-----:R-:W-:-:S05]  /*1cc30*/  @!P4 LEA R5, P3, R11, R5, 0x1 ;  /* 0x000000050b05c211 */ /* 0x001fca00078608ff */
[----:B-1----:R-:W-:-:S05]  /*1cc40*/  @!P4 IMAD.X R6, RZ, RZ, R6, P3 ;  /* 0x000000ffff06c224 */ /* 0x002fca00018e0606 */
[----:B------:R-:W-:Y:S01]  /*1cc50*/  @!P4 MOV R7, R6 ;  /* 0x000000060007c202 */ /* 0x000fe20000000f00 */
[----:B------:R-:W-:Y:S02]  /*1cc60*/  @!P4 IMAD.MOV.U32 R6, RZ, RZ, R5 ;  /* 0x000000ffff06c224 */ /* 0x000fe400078e0005 */
[----:B------:R0:W1:Y:S04]  /*1cc70*/  SHFL.IDX PT, R5, R3, 0x7, 0x181f ;  /* 0x00f81f0003057f89 */ /* 0x00006800000e0000 */
[----:B------:R0:W-:Y:S04]  /*1cc80*/  @!P4 LDGSTS.E.BYPASS.LTC128B.128 [R10+0x13400], desc[UR42][R6.64], !P2 ;  /* 0x13400000060acfae */ /* 0x0001e8000d101d6a */
[----:B------:R0:W-:Y:S04]  /*1cc90*/  @!P4 LDGSTS.E.BYPASS.LTC128B.128 [R10+0x17400], desc[UR42][R6.64+0x80], !P1 ;  /* 0x17400080060acfae */ /* 0x0001e8000c901d6a */
[----:B------:R0:W-:Y:S04]  /*1cca0*/  @!P4 LDGSTS.E.BYPASS.LTC128B.128 [R10+0x1b400], desc[UR42][R6.64+0x100], !P0 ;  /* 0x1b400100060acfae */ /* 0x0001e8000c101d6a */
[----:B------:R0:W2:Y:S02]  /*1ccb0*/  SHFL.IDX PT, R3, R4, 0x7, 0x181f ;  /* 0x00f81f0004037f89 */ /* 0x0000a400000e0000 */
.L_x_1029:
[----:B------:R-:W-:Y:S01]  /*1ccc0*/  IADD3 R0, R0, 0x70, RZ ;  /* 0x0000007000007810 */ /* 0x000fe20007ffe0ff */
[----:B------:R-:W-:Y:S03]  /*1ccd0*/  BSSY B0, `(.L_x_886) ;  /* 0x000000e000007945 */ /* 0x000fe60003800000 */
[----:B------:R-:W-:-:S13]  /*1cce0*/  ISETP.GE.AND P3, PT, R0, R2, PT ;  /* 0x000000020000720c */ /* 0x000fda0003f66270 */
[----:B------:R-:W-:Y:S05]  /*1ccf0*/  @P3 BRA `(.L_x_887) ;  /* 0x00000000002c3947 */ /* 0x000fea0003800000 */
[----:B0-----:R-:W0:Y:S02]  /*1cd00*/  S2R R4, SR_TID.X ;  /* 0x0000000000047919 */ /* 0x001e240000002100 */
[----:B0-----:R-:W-:-:S05]  /*1cd10*/  IMAD.SHL.U32 R4, R4, 0x8, RZ ;  /* 0x0000000804047824 */ /* 0x001fca00078e00ff */
[----:B------:R-:W-:-:S04]  /*1cd20*/  LOP3.LUT R4, R4, 0x38, RZ, 0xc0, !PT ;  /* 0x0000003804047812 */ /* 0x000fc800078ec0ff */
[----:B--2---:R-:W-:-:S04]  /*1cd30*/  LEA R2, P3, R4, R3, 0x1 ;  /* 0x0000000304027211 */ /* 0x004fc800078608ff */
[----:B-1----:R-:W-:-:S05]  /*1cd40*/  IADD3.X R3, RZ, R5, RZ, P3, !PT ;  /* 0x00000005ff037210 */ /* 0x002fca0001ffe4ff */
[----:B------:R-:W-:Y:S01]  /*1cd50*/  @!PT LDS RZ, [RZ] ;  /* 0x00000000fffff984 */ /* 0x000fe20000000800 */
[----:B------:R-:W-:Y:S01]  /*1cd60*/  @!PT LDS RZ, [RZ] ;  /* 0x00000000fffff984 */ /* 0x000fe20000000800 */
[----:B------:R-:W-:Y:S01]  /*1cd70*/  @!PT LDS RZ, [RZ] ;  /* 0x00000000fffff984 */ /* 0x000fe20000000800 */
[----:B------:R3:W-:Y:S04]  /*1cd80*/  LDGSTS.E.BYPASS.LTC128B.128 [R10+0x13c00], desc[UR42][R2.64], !P2 ;  /* 0x13c00000020a7fae */ /* 0x0007e8000d101d6a */
[----:B------:R3:W-:Y:S04]  /*1cd90*/  LDGSTS.E.BYPASS.LTC128B.128 [R10+0x17c00], desc[UR42][R2.64+0x80], !P1 ;  /* 0x17c00080020a7fae */ /* 0x0007e8000c901d6a */
[----:B------:R3:W-:Y:S02]  /*1cda0*/  LDGSTS.E.BYPASS.LTC128B.128 [R10+0x1bc00], desc[UR42][R2.64+0x100], !P0 ;  /* 0x1bc00100020a7fae */ /* 0x0007e4000c101d6a */
.L_x_887:
[----:B------:R-:W-:Y:S05]  /*1cdb0*/  BSYNC B0 ;  /* 0x0000000000007941 */ /* 0x000fea0003800000 */
.L_x_886:
[----:B0--3--:R-:W3:Y:S01]  /*1cdc0*/  LDL R10, [R1+0x4] ;  /* 0x00000400010a7983 */ /* 0x009ee20000100800 */
[----:B------:R-:W-:Y:S01]  /*1cdd0*/  PLOP3.LUT P0, PT, PT, PT, PT, 0x80, 0x0 ;  /* 0x000000000000781c */ /* 0x000fe20003f0f070 */
[----:B------:R-:W-:Y:S01]  /*1cde0*/  NOP ;  /* 0x0000000000007918 */ /* 0x000fe20000000000 */
[----:B---3--:R-:W-:-:S11]  /*1cdf0*/  VIADD R10, R10, 0x34800 ;  /* 0x000348000a0a7836 */ /* 0x008fd60000000000 */
.L_x_888:
[----:B------:R-:W3:Y:S01]  /*1ce00*/  LDL R2, [R1+0x4] ;  /* 0x0000040001027983 */ /* 0x000ee20000100800 */
[----:B------:R-:W-:Y:S02]  /*1ce10*/  PLOP3.LUT P1, PT, P1, P0, PT, 0xa2, 0x0 ;  /* 0x000000000000781c */ /* 0x000fe40000f21472 */
[----:B---3--:R-:W-:-:S08]  /*1ce20*/  @P0 R2UR P1, UR4, R2 ;  /* 0x00000000020402ca */ /* 0x008fd00000020000 */
[----:B------:R-:W-:-:S05]  /*1ce30*/  @P0 PLOP3.LUT P0, PT, P1, PT, PT, 0x80, 0x0 ;  /* 0x000000000000081c */ /* 0x000fca0000f0f070 */
[----:B------:R-:W-:Y:S01]  /*1ce40*/  @!P1 SYNCS.ARRIVE.TRANS64.RED.A0T1 RZ, [UR4+0x34800], RZ ;  /* 0x034800ffffff99a7 */ /* 0x000fe20008200404 */
[----:B------:R-:W-:Y:S07]  /*1ce50*/  @!P1 ARRIVES.LDGSTSBAR.64.TRANSCNT [UR4+0x34800] ;  /* 0x03480000ff0099b0 */ /* 0x000fee0008000a84 */
[----:B------:R-:W-:Y:S05]  /*1ce60*/  @P0 BRA.U.ANY `(.L_x_888) ;  /* 0xfffffffd00e40947 */ /* 0x000fea000393ffff */
[----:B--2---:R-:W2:Y:S02]  /*1ce70*/  LDL.LU R3, [R1+0x58] ;  /* 0x0000580001037983 */ /* 0x004ea40000300800 */
[----:B--2---:R-:W-:-:S04]  /*1ce80*/  IADD3 R3, R3, 0x1, RZ ;  /* 0x0000000103037810 */ /* 0x004fc80007ffe0ff */
[----:B------:R-:W-:Y:S01]  /*1ce90*/  LEA.HI R0, R3, R3, RZ, 0x1 ;  /* 0x0000000303007211 */ /* 0x000fe200078f08ff */
[----:B------:R0:W-:Y:S03]  /*1cea0*/  STL [R1+0x58], R3 ;  /* 0x0000580301007387 */ /* 0x0001e60000100800 */
[----:B------:R-:W-:-:S05]  /*1ceb0*/  LOP3.LUT R0, R0, 0xfffffffe, RZ, 0xc0, !PT ;  /* 0xfffffffe00007812 */ /* 0x000fca00078ec0ff */
[----:B------:R-:W-:-:S05]  /*1cec0*/  IMAD.IADD R0, R3, 0x1, -R0 ;  /* 0x0000000103007824 */ /* 0x000fca00078e0a00 */
[----:B------:R-:W-:Y:S01]  /*1ced0*/  SHF.L.U32 R0, R0, 0x1f, RZ ;  /* 0x0000001f00007819 */ /* 0x000fe200000006ff */
[----:B------:R-:W-:Y:S01]  /*1cee0*/  NOP ;  /* 0x0000000000007918 */ /* 0x000fe20000000000 */
[----:B------:R0:W-:Y:S01]  /*1cef0*/  SYNCS.ARRIVE.TRANS64.A1T0 RZ, [R2+URZ+0x34800], RZ ;  /* 0x034800ff02ff79a7 */ /* 0x0001e2000810003f */
[----:B------:R-:W-:Y:S01]  /*1cf00*/  BSSY B0, `(.L_x_889) ;  /* 0x0000003000007945 */ /* 0x000fe20003800000 */
[----:B------:R-:W2:Y:S03]  /*1cf10*/  SYNCS.PHASECHK.TRANS64.TRYWAIT P0, [R2+URZ+0x34820], R0 ;  /* 0x03482000020075a7 */ /* 0x000ea6000800017f */
[----:B0-2---:R-:W-:Y:S05]  /*1cf20*/  @!P0 BRA `(.L_x_890) ;  /* 0x0000004c00588947 */ /* 0x005fea0003800000 */
.L_x_1030:
[----:B------:R-:W-:Y:S05]  /*1cf30*/  BSYNC B0 ;  /* 0x0000000000007941 */ /* 0x000fea0003800000 */
.L_x_889:
[----:B0-----:R-:W2:Y:S01]  /*1cf40*/  LDL.LU R2, [R1+0x50] ;  /* 0x0000500001027983 */ /* 0x001ea20000300800 */
[----:B------:R-:W-:Y:S01]  /*1cf50*/  BSSY B0, `(.L_x_891) ;  /* 0x0000223000007945 */ /* 0x000fe20003800000 */
[----:B--2---:R-:W-:-:S13]  /*1cf60*/  ISETP.GE.AND P0, PT, R2, 0x81, PT ;  /* 0x000000810200780c */ /* 0x004fda0003f06270 */
[----:B------:R-:W-:Y:S05]  /*1cf70*/  @!P0 BRA `(.L_x_892) ;  /* 0x0000002000808947 */ /* 0x000fea0003800000 */
[----:B------:R-:W2:Y:S01]  /*1cf80*/  LDL R2, [R1+0x3c] ;  /* 0x00003c0001027983 */ /* 0x000ea20000100800 */
[----:B------:R-:W-:Y:S01]  /*1cf90*/  IMAD.MOV.U32 R0, RZ, RZ, 0x1 ;  /* 0x00000001ff007424 */ /* 0x000fe200078e00ff */
[----:B------:R-:W-:Y:S01]  /*1cfa0*/  BSSY B2, `(.L_x_893) ;  /* 0x00000bb000027945 */ /* 0x000fe20003800000 */
[----:B--2---:R-:W-:-:S04]  /*1cfb0*/  IADD3 R8, -R2, RZ, RZ ;  /* 0x000000ff02087210 */ /* 0x004fc80007ffe1ff */
[----:B------:R-:W-:-:S04]  /*1cfc0*/  VIADDMNMX R8, R8, R0, 0xffffffff, !PT ;  /* 0xffffffff08087446 */ /* 0x000fc80007800100 */
[----:B------:R-:W-:-:S04]  /*1cfd0*/  IADD3 R0, R2, R8, RZ ;  /* 0x0000000802007210 */ /* 0x000fc80007ffe0ff */
        /* <DEDUP_REMOVED lines=8> */
[----:B--2---:R-:W-:-:S02]  /*1d060*/  LOP3.LUT P1, RZ, R4, 0x1, RZ, 0xc0, !PT ;  /* 0x0000000104ff7812 */ /* 0x004fc4000782c0ff */
        /* <DEDUP_REMOVED lines=12> */
[----:B-1----:R-:W0:Y:S01]  /*1d130*/  LDC R5, c[0x0][0x43c] ;  /* 0x00010f00ff057b82 */ /* 0x002e220000000800 */
[----:B------:R-:W-:Y:S02]  /*1d140*/  ULDC.64 UR6, c[0x0][0x428] ;  /* 0x00010a0000067ab9 */ /* 0x000fe40000000a00 */
[----:B------:R-:W3:Y:S01]  /*1d150*/  LDL R6, [R1+0x14] ;  /* 0x0000140001067983 */ /* 0x000ee20000100800 */
[----:B0-----:R-:W-:-:S13]  /*1d160*/  ISETP.NE.AND P0, PT, R5, 0x1, PT ;  /* 0x000000010500780c */ /* 0x001fda0003f05270 */
[----:B------:R-:W0:Y:S02]  /*1d170*/  @P0 LDC.64 R2, c[0x0][0x440] ;  /* 0x00011000ff020b82 */ /* 0x000e240000000a00 */
[----:B0----5:R-:W-:-:S04]  /*1d180*/  @P0 IMAD.HI.U32 R4, R0, R2, RZ ;  /* 0x0000000200040227 */ /* 0x021fc800078e00ff */
[----:B------:R-:W-:Y:S01]  /*1d190*/  IMAD.MOV.U32 R2, RZ, RZ, R0 ;  /* 0x000000ffff027224 */ /* 0x000fe200078e0000 */
[----:B------:R-:W-:-:S04]  /*1d1a0*/  @P0 SHF.R.U32.HI R2, RZ, R3, R4 ;  /* 0x00000003ff020219 */ /* 0x000fc80000011604 */
[----:B------:R-:W-:-:S05]  /*1d1b0*/  IADD3 R3, -R2, RZ, RZ ;  /* 0x000000ff02037210 */ /* 0x000fca0007ffe1ff */
        /* <DEDUP_REMOVED lines=9> */
.L_x_897:
[----:B------:R-:W2:Y:S01]  /*1d250*/  LDL R2, [R1+0x4] ;  /* 0x0000040001027983 */ /* 0x000ea20000100800 */
[----:B------:R-:W-:Y:S01]  /*1d260*/  BSSY B3, `(.L_x_898) ;  /* 0x0000005000037945 */ /* 0x000fe20003800000 */
[----:B--2---:R-:W-:Y:S02]  /*1d270*/  LEA R3, R7, R2, 0x3 ;  /* 0x0000000207037211 */ /* 0x004fe400078e18ff */
[----:B------:R-:W-:-:S04]  /*1d280*/  SHF.L.U32 R2, R9, 0x1f, RZ ;  /* 0x0000001f09027819 */ /* 0x000fc800000006ff */
[----:B------:R-:W2:Y:S02]  /*1d290*/  SYNCS.PHASECHK.TRANS64.TRYWAIT P0, [R3+URZ+0x34840], R2 ;  /* 0x03484002030075a7 */ /* 0x000ea4000800017f */
[----:B--2---:R-:W-:Y:S05]  /*1d2a0*/  @!P0 BRA `(.L_x_899) ;  /* 0x0000004800908947 */ /* 0x004fea0003800000 */
.L_x_1031:
[----:B------:R-:W-:Y:S05]  /*1d2b0*/  BSYNC B3 ;  /* 0x0000000000037941 */ /* 0x000fea0003800000 */
.L_x_898:
[----:B01----:R-:W0:Y:S01]  /*1d2c0*/  S2R R5, SR_TID.X ;  /* 0x0000000000057919 */ /* 0x003e220000002100 */
        /* <DEDUP_REMOVED lines=9> */
[----:B-1----:R-:W-:Y:S05]  /*1d360*/  @!P0 BRA `(.L_x_901) ;  /* 0x0000000000048947 */ /* 0x002fea0003800000 */
[----:B------:R-:W-:Y:S01]  /*1d370*/  BPT.TRAP 0x1 ;  /* 0x000000040000795c */ /* 0x000fe20000300000 */
.L_x_901:
[----:B------:R-:W-:Y:S05]  /*1d380*/  BSYNC B3 ;  /* 0x0000000000037941 */ /* 0x000fea0003800000 */
.L_x_900:
[----:B------:R-:W3:Y:S04]  /*1d390*/  LDL R5, [R1+0x4] ;  /* 0x0000040001057983 */ /* 0x000ee80000100800 */
[----:B--2---:R-:W2:Y:S01]  /*1d3a0*/  LDL R2, [R1+0x20] ;  /* 0x0000200001027983 */ /* 0x004ea20000100800 */
[----:B------:R-:W-:Y:S01]  /*1d3b0*/  MOV R11, RZ ;  /* 0x000000ff000b7202 */ /* 0x000fe20000000f00 */
[----:B------:R-:W-:Y:S01]  /*1d3c0*/  UIADD3 UR4, UP0, UR36, 0x370, URZ ;  /* 0x0000037024047890 */ /* 0x000fe2000ff1e03f */
[----:B------:R-:W-:Y:S01]  /*1d3d0*/  PLOP3.LUT P0, PT, PT, PT, PT, 0x80, 0x0 ;  /* 0x000000000000781c */ /* 0x000fe20003f0f070 */
[----:B------:R-:W-:Y:S01]  /*1d3e0*/  VIADD R3, R3, 0x34830 ;  /* 0x0003483003037836 */ /* 0x000fe20000000000 */
[----:B------:R-:W-:Y:S01]  /*1d3f0*/  R2UR UR10, R11 ;  /* 0x000000000b0a72ca */ /* 0x000fe200000e0000 */
[----:B------:R-:W-:Y:S01]  /*1d400*/  UIADD3.X UR5, URZ, UR37, URZ, UP0, !UPT ;  /* 0x000000253f057290 */ /* 0x000fe200087fe43f */
[----:B------:R-:W-:Y:S01]  /*1d410*/  UMOV UR6, 0x0 ;  /* 0x0000000000067882 */ /* 0x000fe20000000000 */
[----:B------:R-:W-:Y:S01]  /*1d420*/  UMOV UR7, 0x14f00000 ;  /* 0x14f0000000077882 */ /* 0x000fe20000000000 */
[----:B---3--:R-:W-:Y:S01]  /*1d430*/  IMAD R6, R7, 0xc000, R5 ;  /* 0x0000c00007067824 */ /* 0x008fe200078e0205 */
[----:B--2---:R-:W-:-:S03]  /*1d440*/  LEA R2, R0, R2, 0x7 ;  /* 0x0000000200027211 */ /* 0x004fc600078e38ff */
[----:B------:R-:W-:-:S07]  /*1d450*/  VIADD R5, R6, 0x1c400 ;  /* 0x0001c40006057836 */ /* 0x000fce0000000000 */
.L_x_902:
        /* <DEDUP_REMOVED lines=10> */
[----:B------:R-:W-:Y:S01]  /*1d500*/  MOV R14, 0x40 ;  /* 0x00000040000e7802 */ /* 0x000fe20000000f00 */
[----:B------:R-:W-:Y:S01]  /*1d510*/  VIADD R5, R6, 0x20400 ;  /* 0x0002040006057836 */ /* 0x000fe20000000000 */
[----:B------:R-:W-:Y:S01]  /*1d520*/  PLOP3.LUT P0, PT, PT, PT, PT, 0x80, 0x0 ;  /* 0x000000000000781c */ /* 0x000fe20003f0f070 */
[----:B------:R-:W-:Y:S01]  /*1d530*/  UMOV UR6, 0x0 ;  /* 0x0000000000067882 */ /* 0x000fe20000000000 */
[----:B------:R-:W-:Y:S01]  /*1d540*/  R2UR UR10, R14 ;  /* 0x000000000e0a72ca */ /* 0x000fe200000e0000 */
[----:B------:R-:W-:-:S14]  /*1d550*/  UMOV UR7, 0x14f00000 ;  /* 0x14f0000000077882 */ /* 0x000fdc0000000000 */
.L_x_903:
        /* <DEDUP_REMOVED lines=15> */
.L_x_904:
        /* <DEDUP_REMOVED lines=17> */
.L_x_1032:
[----:B------:R-:W-:Y:S05]  /*1d760*/  BSYNC B3 ;  /* 0x0000000000037941 */ /* 0x000fea0003800000 */
.L_x_905:
[----:B------:R1:W5:Y:S04]  /*1d770*/  LDL R15, [R1+0x4] ;  /* 0x00000400010f7983 */ /* 0x0003680000100800 */
[----:B------:R1:W5:Y:S01]  /*1d780*/  LDL R6, [R1+0x8] ;  /* 0x0000080001067983 */ /* 0x0003620000100800 */
[----:B------:R-:W-:Y:S01]  /*1d790*/  BSSY B3, `(.L_x_907) ;  /* 0x000000c000037945 */ /* 0x000fe20003800000 */
[----:B------:R-:W-:Y:S01]  /*1d7a0*/  MOV R12, 0x0 ;  /* 0x00000000000c7802 */ /* 0x000fe20000000f00 */
[----:B------:R-:W-:Y:S02]  /*1d7b0*/  IMAD.MOV.U32 R13, RZ, RZ, 0x14f00000 ;  /* 0x14f00000ff0d7424 */ /* 0x000fe400078e00ff */
[----:B------:R-:W-:Y:S05]  /*1d7c0*/  @P1 BRA `(.L_x_908) ;  /* 0x0000000000201947 */ /* 0x000fea0003800000 */
[----:B------:R-:W2:Y:S01]  /*1d7d0*/  S2R R5, SR_TID.X ;  /* 0x0000000000057919 */ /* 0x000ea20000002100 */
[----:B0----5:R-:W-:Y:S01]  /*1d7e0*/  LEA R2, R6, R15, 0x3 ;  /* 0x0000000f06027211 */ /* 0x021fe200078e18ff */
[----:B------:R-:W-:-:S04]  /*1d7f0*/  IMAD.MOV.U32 R3, RZ, RZ, 0x8000 ;  /* 0x00008000ff037424 */ /* 0x000fc800078e00ff */
[----:B------:R3:W-:Y:S01]  /*1d800*/  SYNCS.ARRIVE.TRANS64 RZ, [R2+URZ+0x34850], R3 ;  /* 0x0348500302ff79a7 */ /* 0x0007e2000800003f */
[----:B--2---:R-:W-:-:S04]  /*1d810*/  LOP3.LUT R5, R5, 0x1f, RZ, 0xc0, !PT ;  /* 0x0000001f05057812 */ /* 0x004fc800078ec0ff */
[----:B------:R-:W-:-:S13]  /*1d820*/  ISETP.NE.AND P0, PT, R5, RZ, PT ;  /* 0x000000ff0500720c */ /* 0x000fda0003f05270 */
[----:B---3--:R-:W-:Y:S05]  /*1d830*/  @!P0 BRA `(.L_x_908) ;  /* 0x0000000000048947 */ /* 0x008fea0003800000 */
[----:B------:R-:W-:Y:S01]  /*1d840*/  BPT.TRAP 0x1 ;  /* 0x000000040000795c */ /* 0x000fe20000300000 */
.L_x_908:
[----:B------:R-:W-:Y:S05]  /*1d850*/  BSYNC B3 ;  /* 0x0000000000037941 */ /* 0x000fea0003800000 */
.L_x_907:
[----:B------:R-:W2:Y:S04]  /*1d860*/  LDL R5, [R1+0x20] ;  /* 0x0000200001057983 */ /* 0x000ea80000100800 */
[----:B0-----:R-:W2:Y:S01]  /*1d870*/  LDL.LU R3, [R1+0x1c] ;  /* 0x00001c0001037983 */ /* 0x001ea20000300800 */
[----:B------:R-:W-:Y:S01]  /*1d880*/  R2UR UR10, R11 ;  /* 0x000000000b0a72ca */ /* 0x000fe200000e0000 */
[----:B------:R-:W-:Y:S01]  /*1d890*/  UIADD3 UR4, UP0, UR36, 0x470, URZ ;  /* 0x0000047024047890 */ /* 0x000fe2000ff1e03f */
[----:B------:R-:W-:Y:S02]  /*1d8a0*/  R2UR UR6, R12 ;  /* 0x000000000c0672ca */ /* 0x000fe400000e0000 */
[----:B------:R-:W-:Y:S01]  /*1d8b0*/  R2UR UR7, R13 ;  /* 0x000000000d0772ca */ /* 0x000fe200000e0000 */
[----:B------:R-:W-:Y:S01]  /*1d8c0*/  UIADD3.X UR5, URZ, UR37, URZ, UP0, !UPT ;  /* 0x000000253f057290 */ /* 0x000fe200087fe43f */
[C---:B-----5:R-:W-:Y:S01]  /*1d8d0*/  LEA R2, R6.reuse, R15, 0x3 ;  /* 0x0000000f06027211 */ /* 0x060fe200078e18ff */
[----:B------:R-:W-:Y:S01]  /*1d8e0*/  IMAD R6, R6, 0x8000, R15 ;  /* 0x0000800006067824 */ /* 0x000fe200078e020f */
[----:B------:R-:W-:-:S03]  /*1d8f0*/  PLOP3.LUT P0, PT, PT, PT, PT, 0x80, 0x0 ;  /* 0x000000000000781c */ /* 0x000fc60003f0f070 */
[----:B------:R-:W-:Y:S01]  /*1d900*/  VIADD R2, R2, 0x34850 ;  /* 0x0003485002027836 */ /* 0x000fe20000000000 */
[----:B--2---:R-:W-:Y:S02]  /*1d910*/  LEA R3, R3, R5, 0x7 ;  /* 0x0000000503037211 */ /* 0x004fe400078e38ff */
[----:B------:R-:W-:-:S07]  /*1d920*/  IADD3 R5, R6, 0x400, RZ ;  /* 0x0000040006057810 */ /* 0x000fce0007ffe0ff */
.L_x_909:
        /* <DEDUP_REMOVED lines=16> */
.L_x_910:
        /* <DEDUP_REMOVED lines=13> */
.L_x_896:
[----:B------:R-:W-:Y:S05]  /*1db00*/  BSYNC B1 ;  /* 0x0000000000017941 */ /* 0x000fea0003800000 */
.L_x_895:
[----:B0-----:R-:W2:Y:S04]  /*1db10*/  LDL.LU R0, [R1+0x3c] ;  /* 0x00003c0001007983 */ /* 0x001ea80000300800 */
[----:B------:R0:W-:Y:S04]  /*1db20*/  STL [R1+0x8], R7 ;  /* 0x0000080701007387 */ /* 0x0001e80000100800 */
[----:B------:R0:W-:Y:S02]  /*1db30*/  STL [R1+0x18], R9 ;  /* 0x0000180901007387 */ /* 0x0001e40000100800 */
[----:B0-2---:R-:W-:-:S07]  /*1db40*/  IADD3 R0, R0, -0x3, RZ ;  /* 0xfffffffd00007810 */ /* 0x005fce0007ffe0ff */
.L_x_894:
[----:B------:R-:W-:Y:S05]  /*1db50*/  BSYNC B2 ;  /* 0x0000000000027941 */ /* 0x000fea0003800000 */
.L_x_893:
[----:B------:R-:W2:Y:S01]  /*1db60*/  LDL.LU R2, [R1+0x38] ;  /* 0x0000380001027983 */ /* 0x000ea20000300800 */
[----:B------:R-:W-:-:S05]  /*1db70*/  IMAD.MOV R8, RZ, RZ, -R8 ;  /* 0x000000ffff087224 */ /* 0x000fca00078e0a08 */
[----:B--2---:R-:W-:-:S13]  /*1db80*/  ISETP.NE.AND P0, PT, R2, R8, PT ;  /* 0x000000080200720c */ /* 0x004fda0003f05270 */
[----:B------:R-:W-:Y:S05]  /*1db90*/  @!P0 BRA `(.L_x_892) ;  /* 0x0000001400788947 */ /* 0x000fea0003800000 */
[----:B------:R0:W5:Y:S02]  /*1dba0*/  LDL R8, [R1] ;  /* 0x0000000001087983 */ /* 0x0001640000100800 */
.L_x_943:
[----:B--2---:R-:W2:Y:S04]  /*1dbb0*/  LDL R4, [R1+0x10] ;  /* 0x0000100001047983 */ /* 0x004ea80000100800 */
[----:B---3--:R-:W3:Y:S04]  /*1dbc0*/  LDL R3, [R1+0x8] ;  /* 0x0000080001037983 */ /* 0x008ee80000100800 */
[----:B------:R-:W4:Y:S01]  /*1dbd0*/  LDL R2, [R1+0x18] ;  /* 0x0000180001027983 */ /* 0x000f220000100800 */
[----:B------:R-:W-:Y:S05]  /*1dbe0*/  YIELD ;  /* 0x0000000000007946 */ /* 0x000fea0003800000 */
[----:B------:R-:W-:Y:S01]  /*1dbf0*/  BSSY B1, `(.L_x_911) ;  /* 0x00000a9000017945 */ /* 0x000fe20003800000 */
[----:B--2---:R-:W-:-:S02]  /*1dc00*/  LOP3.LUT P1, RZ, R4, 0x1, RZ, 0xc0, !PT ;  /* 0x0000000104ff7812 */ /* 0x004fc4000782c0ff */
[----:B---3--:R-:W-:-:S04]  /*1dc10*/  IADD3 R4, R3, 0x1, RZ ;  /* 0x0000000103047810 */ /* 0x008fc80007ffe0ff */
[----:B------:R-:W-:-:S04]  /*1dc20*/  ISETP.NE.AND P0, PT, R4, 0x2, PT ;  /* 0x000000020400780c */ /* 0x000fc80003f05270 */
[----:B-1----:R-:W-:Y:S02]  /*1dc30*/  SEL R5, RZ, 0x1, P0 ;  /* 0x00000001ff057807 */ /* 0x002fe40000000000 */
[----:B------:R-:W-:Y:S02]  /*1dc40*/  SEL R4, R4, RZ, P0 ;  /* 0x000000ff04047207 */ /* 0x000fe40000000000 */
[----:B----4-:R-:W-:Y:S01]  /*1dc50*/  LOP3.LUT R5, R2, R5, RZ, 0x3c, !PT ;  /* 0x0000000502057212 */ /* 0x010fe200078e3cff */
[----:B------:R-:W-:Y:S06]  /*1dc60*/  @!P1 BRA `(.L_x_912) ;  /* 0x0000000800849947 */ /* 0x000fec0003800000 */
[----:B------:R-:W-:Y:S01]  /*1dc70*/  ULDC.64 UR4, c[0x0][0x418] ;  /* 0x0001060000047ab9 */ /* 0x000fe20000000a00 */
[----:B------:R-:W-:Y:S01]  /*1dc80*/  IMAD.MOV.U32 R6, RZ, RZ, R0 ;  /* 0x000000ffff067224 */ /* 0x000fe200078e0000 */
[----:B------:R-:W-:-:S04]  /*1dc90*/  ISETP.NE.U32.AND P0, PT, RZ, UR4, PT ;  /* 0x00000004ff007c0c */ /* 0x000fc8000bf05070 */
[----:B------:R-:W-:-:S13]  /*1dca0*/  ISETP.NE.AND.EX P0, PT, RZ, UR5, PT, P0 ;  /* 0x00000005ff007c0c */ /* 0x000fda000bf05300 */
[----:B------:R-:W-:Y:S05]  /*1dcb0*/  @!P0 BRA `(.L_x_913) ;  /* 0x00000000004c8947 */ /* 0x000fea0003800000 */
[----:B------:R-:W2:Y:S01]  /*1dcc0*/  LDL R11, [R1+0x28] ;  /* 0x00002800010b7983 */ /* 0x000ea20000100800 */
[----:B------:R-:W1:Y:S01]  /*1dcd0*/  LDC R7, c[0x0][0x43c] ;  /* 0x00010f00ff077b82 */ /* 0x000e620000000800 */
[----:B------:R-:W-:Y:S02]  /*1dce0*/  ULDC.64 UR6, c[0x0][0x428] ;  /* 0x00010a0000067ab9 */ /* 0x000fe40000000a00 */
[----:B------:R-:W3:Y:S01]  /*1dcf0*/  LDL R9, [R1+0x14] ;  /* 0x0000140001097983 */ /* 0x000ee20000100800 */
[----:B-1----:R-:W-:-:S13]  /*1dd00*/  ISETP.NE.AND P0, PT, R7, 0x1, PT ;  /* 0x000000010700780c */ /* 0x002fda0003f05270 */
[----:B------:R-:W1:Y:S02]  /*1dd10*/  @P0 LDC.64 R2, c[0x0][0x440] ;  /* 0x00011000ff020b82 */ /* 0x000e640000000a00 */
[----:B-1----:R-:W-:Y:S01]  /*1dd20*/  @P0 IMAD.HI.U32 R6, R0, R2, RZ ;  /* 0x0000000200060227 */ /* 0x002fe200078e00ff */
[----:B------:R-:W-:-:S04]  /*1dd30*/  MOV R2, R0 ;  /* 0x0000000000027202 */ /* 0x000fc80000000f00 */
[----:B------:R-:W-:-:S04]  /*1dd40*/  @P0 SHF.R.U32.HI R2, RZ, R3, R6 ;  /* 0x00000003ff020219 */ /* 0x000fc80000011606 */
[--C-:B------:R-:W-:Y:S01]  /*1dd50*/  SHF.R.S32.HI R3, RZ, 0x1f, R2.reuse ;  /* 0x0000001fff037819 */ /* 0x100fe20000011402 */
[----:B------:R-:W-:-:S04]  /*1dd60*/  IMAD.MOV R6, RZ, RZ, -R2 ;  /* 0x000000ffff067224 */ /* 0x000fc800078e0a02 */
[----:B------:R-:W-:Y:S02]  /*1dd70*/  IMAD R6, R7, R6, R0 ;  /* 0x0000000607067224 */ /* 0x000fe400078e0200 */
[----:B--2---:R-:W-:-:S04]  /*1dd80*/  IMAD R7, R11, UR6, RZ ;  /* 0x000000060b077c24 */ /* 0x004fc8000f8e02ff */
[C---:B---3--:R-:W-:Y:S02]  /*1dd90*/  IMAD R7, R9.reuse, UR7, R7 ;  /* 0x0000000709077c24 */ /* 0x048fe4000f8e0207 */
[----:B------:R-:W-:-:S05]  /*1dda0*/  IMAD.WIDE.U32 R2, R9, UR6, R2 ;  /* 0x0000000609027c25 */ /* 0x000fca000f8e0002 */
[----:B------:R-:W-:Y:S02]  /*1ddb0*/  IADD3 R3, R7, R3, RZ ;  /* 0x0000000307037210 */ /* 0x000fe40007ffe0ff */
[----:B-----5:R-:W-:-:S04]  /*1ddc0*/  LEA R8, P0, R2, UR4, 0x2 ;  /* 0x0000000402087c11 */ /* 0x020fc8000f8010ff */
[----:B------:R-:W-:-:S05]  /*1ddd0*/  LEA.HI.X R9, R2, UR5, R3, 0x2, P0 ;  /* 0x0000000502097c11 */ /* 0x000fca00080f1403 */
[----:B------:R1:W5:Y:S04]  /*1dde0*/  LDG.E R8, desc[UR42][R8.64] ;  /* 0x0000002a08087981 */ /* 0x000368000c1e1900 */
.L_x_913:
[----:B------:R-:W2:Y:S01]  /*1ddf0*/  LDL R2, [R1+0x4] ;  /* 0x0000040001027983 */ /* 0x000ea20000100800 */
[----:B------:R-:W-:Y:S01]  /*1de00*/  BSSY B2, `(.L_x_914) ;  /* 0x0000005000027945 */ /* 0x000fe20003800000 */
[----:B--2---:R-:W-:Y:S01]  /*1de10*/  IMAD R3, R4, 0x8, R2 ;  /* 0x0000000804037824 */ /* 0x004fe200078e0202 */
[----:B------:R-:W-:-:S04]  /*1de20*/  SHF.L.U32 R2, R5, 0x1f, RZ ;  /* 0x0000001f05027819 */ /* 0x000fc800000006ff */
[----:B------:R-:W2:Y:S02]  /*1de30*/  SYNCS.PHASECHK.TRANS64.TRYWAIT P0, [R3+URZ+0x34840], R2 ;  /* 0x03484002030075a7 */ /* 0x000ea4000800017f */
[----:B--2---:R-:W-:Y:S05]  /*1de40*/  @!P0 BRA `(.L_x_915) ;  /* 0x0000003c00d08947 */ /* 0x004fea0003800000 */
.L_x_1033:
[----:B------:R-:W-:Y:S05]  /*1de50*/  BSYNC B2 ;  /* 0x0000000000027941 */ /* 0x000fea0003800000 */
.L_x_914:
[----:B------:R-:W3:Y:S01]  /*1de60*/  S2R R7, SR_TID.X ;  /* 0x0000000000077919 */ /* 0x000ee20000002100 */
[----:B------:R-:W-:Y:S01]  /*1de70*/  BSSY B2, `(.L_x_916) ;  /* 0x000000b000027945 */ /* 0x000fe20003800000 */
[----:B---3--:R-:W-:-:S04]  /*1de80*/  LOP3.LUT R7, R7, 0x7f, RZ, 0xc0, !PT ;  /* 0x0000007f07077812 */ /* 0x008fc800078ec0ff */
[----:B------:R-:W-:-:S13]  /*1de90*/  ISETP.NE.AND P1, PT, R7, RZ, PT ;  /* 0x000000ff0700720c */ /* 0x000fda0003f25270 */
[----:B------:R-:W-:Y:S05]  /*1dea0*/  @P1 BRA `(.L_x_917) ;  /* 0x00000000001c1947 */ /* 0x000fea0003800000 */
[----:B------:R-:W3:Y:S01]  /*1deb0*/  S2R R7, SR_TID.X ;  /* 0x0000000000077919 */ /* 0x000ee20000002100 */
[----:B--2---:R-:W-:-:S04]  /*1dec0*/  MOV R2, 0xc000 ;  /* 0x0000c00000027802 */ /* 0x004fc80000000f00 */
[----:B------:R4:W-:Y:S01]  /*1ded0*/  SYNCS.ARRIVE.TRANS64 RZ, [R3+URZ+0x34830], R2 ;  /* 0x0348300203ff79a7 */ /* 0x0009e2000800003f */
[----:B---3--:R-:W-:-:S04]  /*1dee0*/  LOP3.LUT R7, R7, 0x1f, RZ, 0xc0, !PT ;  /* 0x0000001f07077812 */ /* 0x008fc800078ec0ff */
[----:B------:R-:W-:-:S13]  /*1def0*/  ISETP.NE.AND P0, PT, R7, RZ, PT ;  /* 0x000000ff0700720c */ /* 0x000fda0003f05270 */
[----:B----4-:R-:W-:Y:S05]  /*1df00*/  @!P0 BRA `(.L_x_917) ;  /* 0x0000000000048947 */ /* 0x010fea0003800000 */
[----:B------:R-:W-:Y:S01]  /*1df10*/  BPT.TRAP 0x1 ;  /* 0x000000040000795c */ /* 0x000fe20000300000 */
.L_x_917:
[----:B------:R-:W-:Y:S05]  /*1df20*/  BSYNC B2 ;  /* 0x0000000000027941 */ /* 0x000fea0003800000 */
.L_x_916:
[----:B------:R-:W3:Y:S04]  /*1df30*/  LDL R7, [R1+0x4] ;  /* 0x0000040001077983 */ /* 0x000ee80000100800 */
[----:B--2---:R-:W2:Y:S01]  /*1df40*/  LDL R2, [R1+0x20] ;  /* 0x0000200001027983 */ /* 0x004ea20000100800 */
[----:B------:R-:W-:Y:S01]  /*1df50*/  IMAD.MOV.U32 R11, RZ, RZ, RZ ;  /* 0x000000ffff0b7224 */ /* 0x000fe200078e00ff */
[----:B------:R-:W-:Y:S01]  /*1df60*/  UIADD3 UR4, UP0, UR36, 0x370, URZ ;  /* 0x0000037024047890 */ /* 0x000fe2000ff1e03f */
[----:B------:R-:W-:Y:S01]  /*1df70*/  PLOP3.LUT P0, PT, PT, PT, PT, 0x80, 0x0 ;  /* 0x000000000000781c */ /* 0x000fe20003f0f070 */
[----:B------:R-:W-:Y:S01]  /*1df80*/  UMOV UR6, 0x0 ;  /* 0x0000000000067882 */ /* 0x000fe20000000000 */
[----:B------:R-:W-:Y:S01]  /*1df90*/  IADD3 R3, R3, 0x34830, RZ ;  /* 0x0003483003037810 */ /* 0x000fe20007ffe0ff */
[----:B------:R-:W-:Y:S01]  /*1dfa0*/  UIADD3.X UR5, URZ, UR37, URZ, UP0, !UPT ;  /* 0x000000253f057290 */ /* 0x000fe200087fe43f */
[----:B------:R-:W-:Y:S01]  /*1dfb0*/  R2UR UR10, R11 ;  /* 0x000000000b0a72ca */ /* 0x000fe200000e0000 */
[----:B------:R-:W-:Y:S01]  /*1dfc0*/  UMOV UR7, 0x14f00000 ;  /* 0x14f0000000077882 */ /* 0x000fe20000000000 */
[----:B---3--:R-:W-:-:S02]  /*1dfd0*/  IMAD R7, R4, 0xc000, R7 ;  /* 0x0000c00004077824 */ /* 0x008fc400078e0207 */
[----:B--2---:R-:W-:-:S03]  /*1dfe0*/  IMAD R2, R6, 0x80, R2 ;  /* 0x0000008006027824 */ /* 0x004fc600078e0202 */
[----:B-1----:R-:W-:-:S08]  /*1dff0*/  IADD3 R9, R7, 0x1c400, RZ ;  /* 0x0001c40007097810 */ /* 0x002fd00007ffe0ff */
.L_x_918:
        /* <DEDUP_REMOVED lines=10> */
[----:B------:R-:W-:Y:S01]  /*1e0a0*/  IMAD.MOV.U32 R14, RZ, RZ, 0x40 ;  /* 0x00000040ff0e7424 */ /* 0x000fe200078e00ff */
[----:B------:R-:W-:Y:S01]  /*1e0b0*/  PLOP3.LUT P0, PT, PT, PT, PT, 0x80, 0x0 ;  /* 0x000000000000781c */ /* 0x000fe20003f0f070 */
[----:B------:R-:W-:Y:S01]  /*1e0c0*/  UMOV UR6, 0x0 ;  /* 0x0000000000067882 */ /* 0x000fe20000000000 */
[----:B------:R-:W-:Y:S01]  /*1e0d0*/  IADD3 R9, R7, 0x20400, RZ ;  /* 0x0002040007097810 */ /* 0x000fe20007ffe0ff */
[----:B------:R-:W-:Y:S01]  /*1e0e0*/  UMOV UR7, 0x14f00000 ;  /* 0x14f0000000077882 */ /* 0x000fe20000000000 */
[----:B------:R-:W-:-:S15]  /*1e0f0*/  R2UR UR10, R14 ;  /* 0x000000000e0a72ca */ /* 0x000fde00000e0000 */
.L_x_919:
        /* <DEDUP_REMOVED lines=15> */
.L_x_920:
        /* <DEDUP_REMOVED lines=10> */
[----:B------:R-:W2:Y:S04]  /*1e290*/  LDL.LU R12, [R1+0x18] ;  /* 0x00001800010c7983 */ /* 0x000ea80000300800 */
[----:B------:R-:W3:Y:S01]  /*1e2a0*/  LDL R9, [R1+0x8] ;  /* 0x0000080001097983 */ /* 0x000ee20000100800 */
[----:B------:R-:W-:Y:S01]  /*1e2b0*/  BSSY B2, `(.L_x_921) ;  /* 0x0000005000027945 */ /* 0x000fe20003800000 */
[----:B--2---:R-:W-:Y:S02]  /*1e2c0*/  SHF.L.U32 R3, R12, 0x1f, RZ ;  /* 0x0000001f0c037819 */ /* 0x004fe400000006ff */
[----:B---3--:R-:W-:-:S04]  /*1e2d0*/  LEA R2, R9, R10, 0x3 ;  /* 0x0000000a09027211 */ /* 0x008fc800078e18ff */
[----:B------:R-:W1:Y:S02]  /*1e2e0*/  SYNCS.PHASECHK.TRANS64.TRYWAIT P0, [R2+URZ+0x60], R3 ;  /* 0x00006003020075a7 */ /* 0x000e64000800017f */
[----:B-1----:R-:W-:Y:S05]  /*1e2f0*/  @!P0 BRA `(.L_x_922) ;  /* 0x0000003800b88947 */ /* 0x002fea0003800000 */
.L_x_1034:
[----:B------:R-:W-:Y:S05]  /*1e300*/  BSYNC B2 ;  /* 0x0000000000027941 */ /* 0x000fea0003800000 */
.L_x_921:
[----:B------:R-:W-:Y:S01]  /*1e310*/  BSSY B2, `(.L_x_923) ;  /* 0x000000b000027945 */ /* 0x000fe20003800000 */
[----:B------:R-:W-:Y:S01]  /*1e320*/  IMAD.MOV.U32 R12, RZ, RZ, 0x0 ;  /* 0x00000000ff0c7424 */ /* 0x000fe200078e00ff */
[----:B------:R-:W-:Y:S02]  /*1e330*/  MOV R13, 0x14f00000 ;  /* 0x14f00000000d7802 */ /* 0x000fe40000000f00 */
        /* <DEDUP_REMOVED lines=8> */
.L_x_924:
[----:B------:R-:W-:Y:S05]  /*1e3c0*/  BSYNC B2 ;  /* 0x0000000000027941 */ /* 0x000fea0003800000 */
.L_x_923:
[----:B------:R-:W2:Y:S04]  /*1e3d0*/  LDL R15, [R1+0x4] ;  /* 0x00000400010f7983 */ /* 0x000ea80000100800 */
[----:B-1----:R-:W2:Y:S04]  /*1e3e0*/  LDL.LU R3, [R1+0x8] ;  /* 0x0000080001037983 */ /* 0x002ea80000300800 */
[----:B------:R-:W3:Y:S04]  /*1e3f0*/  LDL R9, [R1+0x20] ;  /* 0x0000200001097983 */ /* 0x000ee80000100800 */
[----:B------:R-:W3:Y:S01]  /*1e400*/  LDL.LU R7, [R1+0x1c] ;  /* 0x00001c0001077983 */ /* 0x000ee20000300800 */
[----:B------:R-:W-:Y:S01]  /*1e410*/  R2UR UR10, R11 ;  /* 0x000000000b0a72ca */ /* 0x000fe200000e0000 */
[----:B------:R-:W-:Y:S01]  /*1e420*/  UIADD3 UR4, UP0, UR36, 0x470, URZ ;  /* 0x0000047024047890 */ /* 0x000fe2000ff1e03f */
[----:B------:R-:W-:-:S02]  /*1e430*/  R2UR UR6, R12 ;  /* 0x000000000c0672ca */ /* 0x000fc400000e0000 */
[----:B------:R-:W-:Y:S01]  /*1e440*/  R2UR UR7, R13 ;  /* 0x000000000d0772ca */ /* 0x000fe200000e0000 */
[----:B------:R-:W-:Y:S01]  /*1e450*/  UIADD3.X UR5, URZ, UR37, URZ, UP0, !UPT ;  /* 0x000000253f057290 */ /* 0x000fe200087fe43f */
[----:B------:R-:W-:Y:S02]  /*1e460*/  PLOP3.LUT P0, PT, PT, PT, PT, 0x80, 0x0 ;  /* 0x000000000000781c */ /* 0x000fe40003f0f070 */
[----:B------:R-:W-:Y:S02]  /*1e470*/  IADD3 R2, R2, 0x50, RZ ;  /* 0x0000005002027810 */ /* 0x000fe40007ffe0ff */
[----:B--2---:R-:W-:Y:S01]  /*1e480*/  LEA R3, R3, R15, 0xf ;  /* 0x0000000f03037211 */ /* 0x004fe200078e78ff */
[----:B---3--:R-:W-:-:S04]  /*1e490*/  IMAD R7, R7, 0x80, R9 ;  /* 0x0000008007077824 */ /* 0x008fc800078e0209 */
[----:B------:R-:W-:-:S07]  /*1e4a0*/  VIADD R9, R3, 0x400 ;  /* 0x0000040003097836 */ /* 0x000fce0000000000 */
.L_x_925:
        /* <DEDUP_REMOVED lines=10> */
[----:B-1----:R-:W-:Y:S05]  /*1e550*/  @P0 BRA.U.ANY `(.L_x_925) ;  /* 0xfffffffd00d40947 */ /* 0x002fea000393ffff */
[----:B------:R-:W-:Y:S02]  /*1e560*/  R2UR UR10, R14 ;  /* 0x000000000e0a72ca */ /* 0x000fe400000e0000 */
[----:B------:R-:W-:Y:S02]  /*1e570*/  R2UR UR6, R12 ;  /* 0x000000000c0672ca */ /* 0x000fe400000e0000 */
[----:B------:R-:W-:Y:S02]  /*1e580*/  R2UR UR7, R13 ;  /* 0x000000000d0772ca */ /* 0x000fe400000e0000 */
[----:B------:R-:W-:Y:S02]  /*1e590*/  PLOP3.LUT P0, PT, PT, PT, PT, 0x80, 0x0 ;  /* 0x000000000000781c */ /* 0x000fe40003f0f070 */
[----:B------:R-:W-:-:S11]  /*1e5a0*/  IADD3 R3, R3, 0x4400, RZ ;  /* 0x0000440003037810 */ /* 0x000fd60007ffe0ff */
.L_x_926:
        /* <DEDUP_REMOVED lines=11> */
[----:B------:R1:W-:Y:S04]  /*1e660*/  STL [R1+0x1c], R6 ;  /* 0x00001c0601007387 */ /* 0x0003e80000100800 */
[----:B------:R1:W-:Y:S02]  /*1e670*/  STL [R1], R8 ;  /* 0x0000000801007387 */ /* 0x0003e40000100800 */
.L_x_912:
[----:B------:R-:W-:Y:S05]  /*1e680*/  BSYNC B1 ;  /* 0x0000000000017941 */ /* 0x000fea0003800000 */
.L_x_911:
[----:B------:R-:W2:Y:S01]  /*1e690*/  LDL R2, [R1+0x10] ;  /* 0x0000100001027983 */ /* 0x000ea20000100800 */
[----:B------:R-:W-:Y:S01]  /*1e6a0*/  VIADD R3, R4, 0x1 ;  /* 0x0000000104037836 */ /* 0x000fe20000000000 */
[----:B------:R-:W-:Y:S04]  /*1e6b0*/  BSSY B1, `(.L_x_927) ;  /* 0x00000a9000017945 */ /* 0x000fe80003800000 */
[----:B------:R-:W-:-:S04]  /*1e6c0*/  ISETP.NE.AND P0, PT, R3, 0x2, PT ;  /* 0x000000020300780c */ /* 0x000fc80003f05270 */
[----:B------:R-:W-:Y:S02]  /*1e6d0*/  SEL R12, R3, RZ, P0 ;  /* 0x000000ff030c7207 */ /* 0x000fe40000000000 */
[----:B--2---:R-:W-:Y:S02]  /*1e6e0*/  LOP3.LUT P1, RZ, R2, 0x1, RZ, 0xc0, !PT ;  /* 0x0000000102ff7812 */ /* 0x004fe4000782c0ff */
[----:B------:R-:W-:-:S04]  /*1e6f0*/  SEL R2, RZ, 0x1, P0 ;  /* 0x00000001ff027807 */ /* 0x000fc80000000000 */
[----:B------:R-:W-:-:S05]  /*1e700*/  LOP3.LUT R11, R5, R2, RZ, 0x3c, !PT ;  /* 0x00000002050b7212 */ /* 0x000fca00078e3cff */
[----:B------:R2:W-:Y:S04]  /*1e710*/  STL [R1+0x18], R11 ;  /* 0x0000180b01007387 */ /* 0x0005e80000100800 */
[----:B------:R2:W-:Y:S01]  /*1e720*/  STL [R1+0x8], R12 ;  /* 0x0000080c01007387 */ /* 0x0005e20000100800 */
[----:B------:R-:W-:Y:S05]  /*1e730*/  @!P1 BRA `(.L_x_928) ;  /* 0x0000000800809947 */ /* 0x000fea0003800000 */
[----:B------:R-:W-:Y:S01]  /*1e740*/  ULDC.64 UR4, c[0x0][0x418] ;  /* 0x0001060000047ab9 */ /* 0x000fe20000000a00 */
[----:B-1----:R-:W-:Y:S02]  /*1e750*/  IADD3 R6, R0, -0x1, RZ ;  /* 0xffffffff00067810 */ /* 0x002fe40007ffe0ff */
[----:B------:R-:W-:-:S04]  /*1e760*/  ISETP.NE.U32.AND P0, PT, RZ, UR4, PT ;  /* 0x00000004ff007c0c */ /* 0x000fc8000bf05070 */
[----:B------:R-:W-:-:S13]  /*1e770*/  ISETP.NE.AND.EX P0, PT, RZ, UR5, PT, P0 ;  /* 0x00000005ff007c0c */ /* 0x000fda000bf05300 */
[----:B------:R-:W-:Y:S05]  /*1e780*/  @!P0 BRA `(.L_x_929) ;  /* 0x00000000004c8947 */ /* 0x000fea0003800000 */
[----:B------:R-:W3:Y:S01]  /*1e790*/  LDL R13, [R1+0x28] ;  /* 0x00002800010d7983 */ /* 0x000ee20000100800 */
[----:B-----5:R-:W1:Y:S01]  /*1e7a0*/  LDC R8, c[0x0][0x43c] ;  /* 0x00010f00ff087b82 */ /* 0x020e620000000800 */
[----:B------:R-:W-:Y:S02]  /*1e7b0*/  ULDC.64 UR6, c[0x0][0x428] ;  /* 0x00010a0000067ab9 */ /* 0x000fe40000000a00 */
[----:B------:R-:W4:Y:S01]  /*1e7c0*/  LDL R9, [R1+0x14] ;  /* 0x0000140001097983 */ /* 0x000f220000100800 */
[----:B-1----:R-:W-:-:S13]  /*1e7d0*/  ISETP.NE.AND P0, PT, R8, 0x1, PT ;  /* 0x000000010800780c */ /* 0x002fda0003f05270 */
[----:B------:R-:W1:Y:S02]  /*1e7e0*/  @P0 LDC.64 R2, c[0x0][0x440] ;  /* 0x00011000ff020b82 */ /* 0x000e640000000a00 */
[----:B-1----:R-:W-:-:S04]  /*1e7f0*/  @P0 IMAD.HI.U32 R7, R6, R2, RZ ;  /* 0x0000000206070227 */ /* 0x002fc800078e00ff */
[----:B------:R-:W-:Y:S01]  /*1e800*/  IMAD.MOV.U32 R2, RZ, RZ, R6 ;  /* 0x000000ffff027224 */ /* 0x000fe200078e0006 */
[----:B------:R-:W-:-:S04]  /*1e810*/  @P0 SHF.R.U32.HI R2, RZ, R3, R7 ;  /* 0x00000003ff020219 */ /* 0x000fc80000011607 */
[----:B------:R-:W-:-:S05]  /*1e820*/  IADD3 R3, -R2, RZ, RZ ;  /* 0x000000ff02037210 */ /* 0x000fca0007ffe1ff */
[----:B------:R-:W-:Y:S01]  /*1e830*/  IMAD R6, R8, R3, R6 ;  /* 0x0000000308067224 */ /* 0x000fe200078e0206 */
[----:B------:R-:W-:Y:S01]  /*1e840*/  SHF.R.S32.HI R3, RZ, 0x1f, R2 ;  /* 0x0000001fff037819 */ /* 0x000fe20000011402 */
[----:B---3--:R-:W-:-:S04]  /*1e850*/  IMAD R7, R13, UR6, RZ ;  /* 0x000000060d077c24 */ /* 0x008fc8000f8e02ff */
[C---:B----4-:R-:W-:Y:S02]  /*1e860*/  IMAD R7, R9.reuse, UR7, R7 ;  /* 0x0000000709077c24 */ /* 0x050fe4000f8e0207 */
[----:B------:R-:W-:-:S04]  /*1e870*/  IMAD.WIDE.U32 R2, R9, UR6, R2 ;  /* 0x0000000609027c25 */ /* 0x000fc8000f8e0002 */
[----:B------:R-:W-:Y:S01]  /*1e880*/  IMAD.IADD R3, R7, 0x1, R3 ;  /* 0x0000000107037824 */ /* 0x000fe200078e0203 */
[----:B------:R-:W-:-:S04]  /*1e890*/  LEA R8, P0, R2, UR4, 0x2 ;  /* 0x0000000402087c11 */ /* 0x000fc8000f8010ff */
[----:B------:R-:W-:-:S05]  /*1e8a0*/  LEA.HI.X R9, R2, UR5, R3, 0x2, P0 ;  /* 0x0000000502097c11 */ /* 0x000fca00080f1403 */
[----:B------:R1:W5:Y:S04]  /*1e8b0*/  LDG.E R8, desc[UR42][R8.64] ;  /* 0x0000002a08087981 */ /* 0x000368000c1e1900 */
.L_x_929:
[----:B------:R-:W3:Y:S01]  /*1e8c0*/  LDL R2, [R1+0x4] ;  /* 0x0000040001027983 */ /* 0x000ee20000100800 */
[----:B------:R-:W-:Y:S01]  /*1e8d0*/  SHF.L.U32 R3, R11, 0x1f, RZ ;  /* 0x0000001f0b037819 */ /* 0x000fe200000006ff */
[----:B------:R-:W-:Y:S01]  /*1e8e0*/  BSSY B2, `(.L_x_930) ;  /* 0x0000004000027945 */ /* 0x000fe20003800000 */
[----:B---3--:R-:W-:-:S04]  /*1e8f0*/  LEA R2, R12, R2, 0x3 ;  /* 0x000000020c027211 */ /* 0x008fc800078e18ff */
[----:B------:R-:W3:Y:S02]  /*1e900*/  SYNCS.PHASECHK.TRANS64.TRYWAIT P0, [R2+URZ+0x34840], R3 ;  /* 0x03484003020075a7 */ /* 0x000ee4000800017f */
[----:B---3--:R-:W-:Y:S05]  /*1e910*/  @!P0 BRA `(.L_x_931) ;  /* 0x0000003400448947 */ /* 0x008fea0003800000 */
.L_x_1035:
[----:B------:R-:W-:Y:S05]  /*1e920*/  BSYNC B2 ;  /* 0x0000000000027941 */ /* 0x000fea0003800000 */
.L_x_930:
[----:B------:R-:W4:Y:S01]  /*1e930*/  S2R R7, SR_TID.X ;  /* 0x0000000000077919 */ /* 0x000f220000002100 */
[----:B------:R-:W-:Y:S01]  /*1e940*/  BSSY B2, `(.L_x_932) ;  /* 0x000000b000027945 */ /* 0x000fe20003800000 */
[----:B----4-:R-:W-:-:S04]  /*1e950*/  LOP3.LUT R7, R7, 0x7f, RZ, 0xc0, !PT ;  /* 0x0000007f07077812 */ /* 0x010fc800078ec0ff */
[----:B------:R-:W-:-:S13]  /*1e960*/  ISETP.NE.AND P1, PT, R7, RZ, PT ;  /* 0x000000ff0700720c */ /* 0x000fda0003f25270 */
[----:B------:R-:W-:Y:S05]  /*1e970*/  @P1 BRA `(.L_x_933) ;  /* 0x00000000001c1947 */ /* 0x000fea0003800000 */
[----:B------:R-:W4:Y:S01]  /*1e980*/  S2R R7, SR_TID.X ;  /* 0x0000000000077919 */ /* 0x000f220000002100 */
[----:B---3--:R-:W-:-:S04]  /*1e990*/  IMAD.MOV.U32 R3, RZ, RZ, 0xc000 ;  /* 0x0000c000ff037424 */ /* 0x008fc800078e00ff */
[----:B------:R3:W-:Y:S01]  /*1e9a0*/  SYNCS.ARRIVE.TRANS64 RZ, [R2+URZ+0x34830], R3 ;  /* 0x0348300302ff79a7 */ /* 0x0007e2000800003f */
[----:B----4-:R-:W-:-:S04]  /*1e9b0*/  LOP3.LUT R7, R7, 0x1f, RZ, 0xc0, !PT ;  /* 0x0000001f07077812 */ /* 0x010fc800078ec0ff */
[----:B------:R-:W-:-:S13]  /*1e9c0*/  ISETP.NE.AND P0, PT, R7, RZ, PT ;  /* 0x000000ff0700720c */ /* 0x000fda0003f05270 */
[----:B---3--:R-:W-:Y:S05]  /*1e9d0*/  @!P0 BRA `(.L_x_933) ;  /* 0x0000000000048947 */ /* 0x008fea0003800000 */
[----:B------:R-:W-:Y:S01]  /*1e9e0*/  BPT.TRAP 0x1 ;  /* 0x000000040000795c */ /* 0x000fe20000300000 */
.L_x_933:
[----:B------:R-:W-:Y:S05]  /*1e9f0*/  BSYNC B2 ;  /* 0x0000000000027941 */ /* 0x000fea0003800000 */
.L_x_932:
[----:B------:R-:W4:Y:S04]  /*1ea00*/  LDL R7, [R1+0x8] ;  /* 0x0000080001077983 */ /* 0x000f280000100800 */
[----:B-1----:R-:W4:Y:S04]  /*1ea10*/  LDL R9, [R1+0x4] ;  /* 0x0000040001097983 */ /* 0x002f280000100800 */
[----:B---3--:R-:W3:Y:S01]  /*1ea20*/  LDL R2, [R1+0x20] ;  /* 0x0000200001027983 */ /* 0x008ee20000100800 */
[----:B--2---:R-:W-:-:S04]  /*1ea30*/  MOV R11, RZ ;  /* 0x000000ff000b7202 */ /* 0x004fc80000000f00 */
[----:B------:R-:W-:Y:S01]  /*1ea40*/  R2UR UR10, R11 ;  /* 0x000000000b0a72ca */ /* 0x000fe200000e0000 */
[----:B------:R-:W-:Y:S01]  /*1ea50*/  UIADD3 UR4, UP0, UR36, 0x370, URZ ;  /* 0x0000037024047890 */ /* 0x000fe2000ff1e03f */
[----:B------:R-:W-:Y:S01]  /*1ea60*/  PLOP3.LUT P0, PT, PT, PT, PT, 0x80, 0x0 ;  /* 0x000000000000781c */ /* 0x000fe20003f0f070 */
[----:B------:R-:W-:Y:S01]  /*1ea70*/  UMOV UR6, 0x0 ;  /* 0x0000000000067882 */ /* 0x000fe20000000000 */
[----:B------:R-:W-:Y:S01]  /*1ea80*/  UMOV UR7, 0x14f00000 ;  /* 0x14f0000000077882 */ /* 0x000fe20000000000 */
[----:B------:R-:W-:Y:S01]  /*1ea90*/  UIADD3.X UR5, URZ, UR37, URZ, UP0, !UPT ;  /* 0x000000253f057290 */ /* 0x000fe200087fe43f */
[C---:B----4-:R-:W-:Y:S02]  /*1eaa0*/  IMAD R3, R7.reuse, 0x8, R10 ;  /* 0x0000000807037824 */ /* 0x050fe400078e020a */
[----:B------:R-:W-:-:S03]  /*1eab0*/  IMAD R7, R7, 0xc000, R9 ;  /* 0x0000c00007077824 */ /* 0x000fc600078e0209 */
[----:B------:R-:W-:Y:S01]  /*1eac0*/  IADD3 R3, R3, 0x30, RZ ;  /* 0x0000003003037810 */ /* 0x000fe20007ffe0ff */
[----:B---3--:R-:W-:Y:S01]  /*1ead0*/  IMAD R2, R6, 0x80, R2 ;  /* 0x0000008006027824 */ /* 0x008fe200078e0202 */
[----:B------:R-:W-:-:S07]  /*1eae0*/  IADD3 R9, R7, 0x1c400, RZ ;  /* 0x0001c40007097810 */ /* 0x000fce0007ffe0ff */
.L_x_934:
        /* <DEDUP_REMOVED lines=16> */
.L_x_935:
        /* <DEDUP_REMOVED lines=15> */
.L_x_936:
        /* <DEDUP_REMOVED lines=10> */
[----:B------:R-:W-:Y:S01]  /*1ed80*/  SHF.L.U32 R5, R5, 0x1f, RZ ;  /* 0x0000001f05057819 */ /* 0x000fe200000006ff */
[----:B------:R-:W-:Y:S01]  /*1ed90*/  BSSY B2, `(.L_x_937) ;  /* 0x0000004000027945 */ /* 0x000fe20003800000 */
[----:B------:R-:W-:-:S04]  /*1eda0*/  LEA R2, R4, R10, 0x3 ;  /* 0x0000000a04027211 */ /* 0x000fc800078e18ff */
[----:B------:R-:W1:Y:S02]  /*1edb0*/  SYNCS.PHASECHK.TRANS64.TRYWAIT P0, [R2+URZ+0x60], R5 ;  /* 0x00006005020075a7 */ /* 0x000e64000800017f */
[----:B-1----:R-:W-:Y:S05]  /*1edc0*/  @!P0 BRA `(.L_x_938) ;  /* 0x00000030002c8947 */ /* 0x002fea0003800000 */
.L_x_1036:
[----:B------:R-:W-:Y:S05]  /*1edd0*/  BSYNC B2 ;  /* 0x0000000000027941 */ /* 0x000fea0003800000 */
.L_x_937:
[----:B------:R-:W-:Y:S01]  /*1ede0*/  BSSY B2, `(.L_x_939) ;  /* 0x000000b000027945 */ /* 0x000fe20003800000 */
[----:B------:R-:W-:Y:S01]  /*1edf0*/  IMAD.MOV.U32 R12, RZ, RZ, 0x0 ;  /* 0x00000000ff0c7424 */ /* 0x000fe200078e00ff */
[----:B------:R-:W-:Y:S02]  /*1ee00*/  MOV R13, 0x14f00000 ;  /* 0x14f00000000d7802 */ /* 0x000fe40000000f00 */
        /* <DEDUP_REMOVED lines=8> */
.L_x_940:
[----:B------:R-:W-:Y:S05]  /*1ee90*/  BSYNC B2 ;  /* 0x0000000000027941 */ /* 0x000fea0003800000 */
.L_x_939:
[----:B------:R-:W2:Y:S04]  /*1eea0*/  LDL R7, [R1+0x4] ;  /* 0x0000040001077983 */ /* 0x000ea80000100800 */
[----:B-1----:R-:W3:Y:S04]  /*1eeb0*/  LDL R5, [R1+0x20] ;  /* 0x0000200001057983 */ /* 0x002ee80000100800 */
        /* <DEDUP_REMOVED lines=11> */
.L_x_941:
        /* <DEDUP_REMOVED lines=16> */
.L_x_942:
        /* <DEDUP_REMOVED lines=13> */
.L_x_928:
[----:B------:R-:W-:Y:S05]  /*1f140*/  BSYNC B1 ;  /* 0x0000000000017941 */ /* 0x000fea0003800000 */
.L_x_927:
[C---:B------:R-:W-:Y:S01]  /*1f150*/  ISETP.GT.AND P0, PT, R0.reuse, 0x1, PT ;  /* 0x000000010000780c */ /* 0x040fe20003f04270 */
[----:B------:R-:W-:-:S12]  /*1f160*/  VIADD R0, R0, 0xfffffffe ;  /* 0xfffffffe00007836 */ /* 0x000fd80000000000 */
[----:B------:R-:W-:Y:S05]  /*1f170*/  @P0 BRA `(.L_x_943) ;  /* 0xffffffe8008c0947 */ /* 0x000fea000383ffff */
.L_x_892:
[----:B------:R-:W-:Y:S05]  /*1f180*/  BSYNC B0 ;  /* 0x0000000000007941 */ /* 0x000fea0003800000 */
.L_x_891:
[----:B------:R-:W4:Y:S01]  /*1f190*/  S2R R3, SR_TID.X ;  /* 0x0000000000037919 */ /* 0x000f220000002100 */
[----:B------:R-:W-:Y:S01]  /*1f1a0*/  BSSY B0, `(.L_x_944) ;  /* 0x0000010000007945 */ /* 0x000fe20003800000 */
[----:B----4-:R-:W-:-:S04]  /*1f1b0*/  LOP3.LUT R3, R3, 0x7f, RZ, 0xc0, !PT ;  /* 0x0000007f03037812 */ /* 0x010fc800078ec0ff */
[----:B------:R-:W-:-:S13]  /*1f1c0*/  ISETP.NE.AND P0, PT, R3, RZ, PT ;  /* 0x000000ff0300720c */ /* 0x000fda0003f05270 */
[----:B------:R-:W-:Y:S05]  /*1f1d0*/  @P0 BRA `(.L_x_945) ;  /* 0x0000000000300947 */ /* 0x000fea0003800000 */
[----:B------:R-:W4:Y:S01]  /*1f1e0*/  S2R R2, SR_LANEID ;  /* 0x0000000000027919 */ /* 0x000f220000000000 */
[----:B------:R-:W-:Y:S01]  /*1f1f0*/  VOTEU.ANY UR4, UPT, PT ;  /* 0x0000000000047886 */ /* 0x000fe200038e0100 */
[----:B-1----:R-:W1:Y:S01]  /*1f200*/  LDC.64 R4, c[0x0][0xc60] ;  /* 0x00031800ff047b82 */ /* 0x002e620000000a00 */
[----:B------:R-:W4:Y:S02]  /*1f210*/  FLO.U32 R0, UR4 ;  /* 0x0000000400007d00 */ /* 0x000f2400080e0000 */
[----:B----4-:R-:W-:-:S06]  /*1f220*/  ISETP.EQ.U32.AND P0, PT, R0, R2, PT ;  /* 0x000000020000720c */ /* 0x010fcc0003f02070 */
[----:B------:R-:W1:Y:S07]  /*1f230*/  POPC R2, UR4 ;  /* 0x0000000400027d09 */ /* 0x000e6e0008000000 */
[----:B-1----:R-:W4:Y:S04]  /*1f240*/  @P0 ATOMG.E.ADD.STRONG.GPU PT, R2, desc[UR42][R4.64], R2 ;  /* 0x00000002040209a8 */ /* 0x002f2800081ee1ea */
[----:B----4-:R1:W4:Y:S02]  /*1f250*/  SHFL.IDX PT, R2, R2, R0, 0x1f ;  /* 0x00001f0002027589 */ /* 0x01032400000e0000 */
[----:B-1----:R-:W1:Y:S02]  /*1f260*/  S2R R0, SR_LTMASK ;  /* 0x0000000000007919 */ /* 0x002e640000003900 */
[----:B-1----:R-:W-:-:S06]  /*1f270*/  LOP3.LUT R0, R0, UR4, RZ, 0xc0, !PT ;  /* 0x0000000400007c12 */ /* 0x002fcc000f8ec0ff */
[----:B------:R-:W4:Y:S02]  /*1f280*/  POPC R0, R0 ;  /* 0x0000000000007309 */ /* 0x000f240000000000 */
[----:B----4-:R-:W-:-:S07]  /*1f290*/  IADD3 R16, R2, UR38, R0 ;  /* 0x0000002602107c10 */ /* 0x010fce000fffe000 */
.L_x_945:
[----:B------:R-:W-:Y:S05]  /*1f2a0*/  BSYNC B0 ;  /* 0x0000000000007941 */ /* 0x000fea0003800000 */
.L_x_944:
[----:B------:R-:W4:Y:S01]  /*1f2b0*/  LDL R0, [R1+0x10] ;  /* 0x0000100001007983 */ /* 0x000f220000100800 */
[----:B------:R-:W-:Y:S01]  /*1f2c0*/  BSSY B0, `(.L_x_946) ;  /* 0x0000040000007945 */ /* 0x000fe20003800000 */
[----:B----4-:R-:W-:-:S13]  /*1f2d0*/  LOP3.LUT P0, RZ, R0, 0x1, RZ, 0xc0, !PT ;  /* 0x0000000100ff7812 */ /* 0x010fda000780c0ff */
[----:B------:R-:W-:Y:S05]  /*1f2e0*/  @!P0 BRA `(.L_x_947) ;  /* 0x0000000000f48947 */ /* 0x000fea0003800000 */
[----:B------:R-:W4:Y:S04]  /*1f2f0*/  LDL R4, [R1+0x4] ;  /* 0x0000040001047983 */ /* 0x000f280000100800 */
[----:B------:R-:W4:Y:S04]  /*1f300*/  LDL R0, [R1+0x8] ;  /* 0x0000080001007983 */ /* 0x000f280000100800 */
[----:B------:R-:W2:Y:S01]  /*1f310*/  LDL R2, [R1+0x18] ;  /* 0x0000180001027983 */ /* 0x000ea20000100800 */
[----:B------:R-:W-:Y:S01]  /*1f320*/  BSSY B1, `(.L_x_948) ;  /* 0x0000006000017945 */ /* 0x000fe20003800000 */
[----:B------:R-:W-:-:S02]  /*1f330*/  ISETP.NE.AND P1, PT, R3, RZ, PT ;  /* 0x000000ff0300720c */ /* 0x000fc40003f25270 */
[----:B----4-:R-:W-:Y:S02]  /*1f340*/  LEA R0, R0, R4, 0x3 ;  /* 0x0000000400007211 */ /* 0x010fe400078e18ff */
[----:B--2---:R-:W-:-:S04]  /*1f350*/  SHF.L.U32 R2, R2, 0x1f, RZ ;  /* 0x0000001f02027819 */ /* 0x004fc800000006ff */
[----:B------:R-:W2:Y:S02]  /*1f360*/  SYNCS.PHASECHK.TRANS64.TRYWAIT P0, [R0+URZ+0x34860], R2 ;  /* 0x03486002000075a7 */ /* 0x000ea4000800017f */
[----:B--2---:R-:W-:Y:S05]  /*1f370*/  @!P0 BRA `(.L_x_949) ;  /* 0x0000002800d48947 */ /* 0x004fea0003800000 */
.L_x_1037:
[----:B------:R-:W-:Y:S05]  /*1f380*/  BSYNC B1 ;  /* 0x0000000000017941 */ /* 0x000fea0003800000 */
.L_x_948:
[----:B------:R-:W-:Y:S04]  /*1f390*/  BSSY B1, `(.L_x_950) ;  /* 0x0000009000017945 */ /* 0x000fe80003800000 */
[----:B------:R-:W-:Y:S05]  /*1f3a0*/  @P1 BRA `(.L_x_951) ;  /* 0x00000000001c1947 */ /* 0x000fea0003800000 */
[----:B------:R-:W4:Y:S01]  /*1f3b0*/  S2R R3, SR_TID.X ;  /* 0x0000000000037919 */ /* 0x000f220000002100 */
[----:B--2---:R-:W-:-:S04]  /*1f3c0*/  IMAD.MOV.U32 R2, RZ, RZ, 0x8000 ;  /* 0x00008000ff027424 */ /* 0x004fc800078e00ff */
[----:B------:R2:W-:Y:S01]  /*1f3d0*/  SYNCS.ARRIVE.TRANS64 RZ, [R0+URZ+0x34850], R2 ;  /* 0x0348500200ff79a7 */ /* 0x0005e2000800003f */
[----:B----4-:R-:W-:-:S04]  /*1f3e0*/  LOP3.LUT R3, R3, 0x1f, RZ, 0xc0, !PT ;  /* 0x0000001f03037812 */ /* 0x010fc800078ec0ff */
[----:B------:R-:W-:-:S13]  /*1f3f0*/  ISETP.NE.AND P0, PT, R3, RZ, PT ;  /* 0x000000ff0300720c */ /* 0x000fda0003f05270 */
[----:B--2---:R-:W-:Y:S05]  /*1f400*/  @!P0 BRA `(.L_x_951) ;  /* 0x0000000000048947 */ /* 0x004fea0003800000 */
[----:B------:R-:W-:Y:S01]  /*1f410*/  BPT.TRAP 0x1 ;  /* 0x000000040000795c */ /* 0x000fe20000300000 */
.L_x_951:
[----:B------:R-:W-:Y:S05]  /*1f420*/  BSYNC B1 ;  /* 0x0000000000017941 */ /* 0x000fea0003800000 */
.L_x_950:
[----:B-1----:R-:W4:Y:S04]  /*1f430*/  LDL.LU R5, [R1+0x20] ;  /* 0x0000200001057983 */ /* 0x002f280000300800 */
[----:B------:R-:W3:Y:S04]  /*1f440*/  LDL R4, [R1+0x4] ;  /* 0x0000040001047983 */ /* 0x000ee80000100800 */
[----:B--2---:R-:W3:Y:S04]  /*1f450*/  LDL R2, [R1+0x8] ;  /* 0x0000080001027983 */ /* 0x004ee80000100800 */
[----:B------:R-:W4:Y:S01]  /*1f460*/  LDL R3, [R1+0x1c] ;  /* 0x00001c0001037983 */ /* 0x000f220000100800 */
[----:B------:R-:W-:Y:S01]  /*1f470*/  UIADD3 UR4, UP0, UR36, 0x470, URZ ;  /* 0x0000047024047890 */ /* 0x000fe2000ff1e03f */
[----:B------:R-:W-:-:S02]  /*1f480*/  PLOP3.LUT P0, PT, PT, PT, PT, 0x80, 0x0 ;  /* 0x000000000000781c */ /* 0x000fc40003f0f070 */
[----:B------:R-:W-:Y:S01]  /*1f490*/  IADD3 R0, R0, 0x34850, RZ ;  /* 0x0003485000007810 */ /* 0x000fe20007ffe0ff */
[----:B------:R-:W-:Y:S01]  /*1f4a0*/  UIADD3.X UR5, URZ, UR37, URZ, UP0, !UPT ;  /* 0x000000253f057290 */ /* 0x000fe200087fe43f */
[----:B------:R-:W-:Y:S01]  /*1f4b0*/  UMOV UR6, 0x0 ;  /* 0x0000000000067882 */ /* 0x000fe20000000000 */
[----:B------:R-:W-:Y:S01]  /*1f4c0*/  UMOV UR7, 0x14f00000 ;  /* 0x14f0000000077882 */ /* 0x000fe20000000000 */
[----:B------:R-:W-:Y:S01]  /*1f4d0*/  UMOV UR10, URZ ;  /* 0x0000003f000a7c82 */ /* 0x000fe20008000000 */
[----:B---3--:R-:W-:Y:S01]  /*1f4e0*/  IMAD R2, R2, 0x8000, R4 ;  /* 0x0000800002027824 */ /* 0x008fe200078e0204 */
[----:B----4-:R-:W-:-:S03]  /*1f4f0*/  LEA R3, R3, R5, 0x7 ;  /* 0x0000000503037211 */ /* 0x010fc600078e38ff */
[----:B------:R-:W-:-:S07]  /*1f500*/  VIADD R4, R2, 0x400 ;  /* 0x0000040002047836 */ /* 0x000fce0000000000 */
.L_x_952:
        /* <DEDUP_REMOVED lines=11> */
[----:B------:R-:W-:Y:S01]  /*1f5c0*/  PLOP3.LUT P0, PT, PT, PT, PT, 0x80, 0x0 ;  /* 0x000000000000781c */ /* 0x000fe20003f0f070 */
[----:B------:R-:W-:Y:S01]  /*1f5d0*/  UMOV UR6, 0x0 ;  /* 0x0000000000067882 */ /* 0x000fe20000000000 */
[----:B------:R-:W-:Y:S01]  /*1f5e0*/  IADD3 R2, R2, 0x4400, RZ ;  /* 0x0000440002027810 */ /* 0x000fe20007ffe0ff */
[----:B------:R-:W-:Y:S01]  /*1f5f0*/  UMOV UR7, 0x14f00000 ;  /* 0x14f0000000077882 */ /* 0x000fe20000000000 */
[----:B------:R-:W-:-:S09]  /*1f600*/  UMOV UR10, 0x40 ;  /* 0x00000040000a7882 */ /* 0x000fd20000000000 */
.L_x_953:
        /* <DEDUP_REMOVED lines=10> */
[----:B----4-:R-:W-:Y:S05]  /*1f6b0*/  @P0 BRA.U.ANY `(.L_x_953) ;  /* 0xfffffffd00d40947 */ /* 0x010fea000393ffff */
.L_x_947:
[----:B------:R-:W-:Y:S05]  /*1f6c0*/  BSYNC B0 ;  /* 0x0000000000007941 */ /* 0x000fea0003800000 */
.L_x_946:
[----:B-1----:R-:W4:Y:S04]  /*1f6d0*/  LDL.LU R5, [R1+0x8] ;  /* 0x0000080001057983 */ /* 0x002f280000300800 */
[----:B------:R-:W2:Y:S01]  /*1f6e0*/  LDL.LU R4, [R1+0x18] ;  /* 0x0000180001047983 */ /* 0x000ea20000300800 */
[----:B----4-:R-:W-:-:S05]  /*1f6f0*/  VIADD R0, R5, 0x1 ;  /* 0x0000000105007836 */ /* 0x010fca0000000000 */
[----:B------:R-:W-:-:S04]  /*1f700*/  ISETP.NE.AND P0, PT, R0, 0x2, PT ;  /* 0x000000020000780c */ /* 0x000fc80003f05270 */
[----:B------:R-:W-:Y:S02]  /*1f710*/  SEL R2, RZ, 0x1, P0 ;  /* 0x00000001ff027807 */ /* 0x000fe40000000000 */
[----:B------:R-:W-:Y:S02]  /*1f720*/  SEL R0, R0, RZ, P0 ;  /* 0x000000ff00007207 */ /* 0x000fe40000000000 */
[----:B--2---:R-:W-:-:S03]  /*1f730*/  LOP3.LUT R4, R4, R2, RZ, 0x3c, !PT ;  /* 0x0000000204047212 */ /* 0x004fc600078e3cff */
[----:B------:R2:W-:Y:S04]  /*1f740*/  STL [R1+0x8], R0 ;  /* 0x0000080001007387 */ /* 0x0005e80000100800 */
[----:B------:R2:W-:Y:S02]  /*1f750*/  STL [R1+0x18], R4 ;  /* 0x0000180401007387 */ /* 0x0005e40000100800 */
.L_x_871:
[----:B------:R-:W-:Y:S05]  /*1f760*/  BSYNC B7 ;  /* 0x0000000000077941 */ /* 0x000fea0003800000 */
.L_x_869:
[----:B--2---:R-:W2:Y:S02]  /*1f770*/  LDL R0, [R1+0x10] ;  /* 0x0000100001007983 */ /* 0x004ea40000100800 */
[----:B--2---:R-:W-:-:S13]  /*1f780*/  LOP3.LUT P0, RZ, R0, 0x2, RZ, 0xc0, !PT ;  /* 0x0000000200ff7812 */ /* 0x004fda000780c0ff */
[----:B------:R-:W-:Y:S05]  /*1f790*/  @!P0 BRA `(.L_x_954) ;  /* 0x0000000000288947 */ /* 0x000fea0003800000 */
[----:B------:R-:W-:Y:S05]  /*1f7a0*/  WARPSYNC.ALL ;  /* 0x0000000000007948 */ /* 0x000fea0003800000 */
[----:B------:R-:W2:Y:S08]  /*1f7b0*/  S2UR UR5, SR_CgaCtaId ;  /* 0x00000000000579c3 */ /* 0x000eb00000008800 */
[----:B------:R-:W-:Y:S06]  /*1f7c0*/  BAR.SYNC.DEFER_BLOCKING 0x5, 0x180 ;  /* 0x0146000000007b1d */ /* 0x000fec0000010000 */
[----:B------:R-:W-:-:S02]  /*1f7d0*/  UMOV UR4, 0x400 ;  /* 0x0000040000047882 */ /* 0x000fc40000000000 */
[----:B--2---:R-:W-:-:S06]  /*1f7e0*/  ULEA UR4, UR5, UR4, 0x18 ;  /* 0x0000000405047291 */ /* 0x004fcc000f8ec03f */
[----:B------:R-:W-:-:S05]  /*1f7f0*/  MOV R0, UR4 ;  /* 0x0000000400007c02 */ /* 0x000fca0008000f00 */
[----:B------:R4:W2:Y:S04]  /*1f800*/  LDS.128 R16, [R0+0x348d0] ;  /* 0x0348d00000107984 */ /* 0x0008a80000000c00 */
[----:B------:R4:W-:Y:S01]  /*1f810*/  STL [R1+0x4], R0 ;  /* 0x0000040001007387 */ /* 0x0009e20000100800 */
[----:B------:R-:W-:Y:S06]  /*1f820*/  BAR.ARV 0x4, 0x180 ;  /* 0x0106000000007b1d */ /* 0x000fec0000002000 */
[----:B------:R-:W-:Y:S05]  /*1f830*/  BRA `(.L_x_955) ;  /* 0x0000000800487947 */ /* 0x000fea0003800000 */
.L_x_954:
[----:B------:R-:W2:Y:S01]  /*1f840*/  S2R R7, SR_TID.X ;  /* 0x0000000000077919 */ /* 0x000ea20000002100 */
[----:B------:R-:W-:Y:S01]  /*1f850*/  UMOV UR4, 0xffffffff ;  /* 0xffffffff00047882 */ /* 0x000fe20000000000 */
[----:B--2---:R-:W-:-:S04]  /*1f860*/  LOP3.LUT R7, R7, 0x1f, RZ, 0xc0, !PT ;  /* 0x0000001f07077812 */ /* 0x004fc800078ec0ff */
[----:B------:R-:W-:Y:S01]  /*1f870*/  ISETP.NE.AND P0, PT, R7, 0x1f, PT ;  /* 0x0000001f0700780c */ /* 0x000fe20003f05270 */
[----:B------:R-:W-:-:S12]  /*1f880*/  BRA.DIV UR4, `(.L_x_956) ;  /* 0x0000002604a47947 */ /* 0x000fd8000b800000 */
[----:B------:R-:W-:Y:S01]  /*1f890*/  IMAD.IADD R0, R19, 0x1, R7 ;  /* 0x0000000113007824 */ /* 0x000fe200078e0207 */
[----:B------:R-:W-:-:S04]  /*1f8a0*/  ULDC UR4, c[0x0][0xc3c] ;  /* 0x00030f0000047ab9 */ /* 0x000fc80000000800 */
[----:B------:R-:W-:-:S13]  /*1f8b0*/  ISETP.GE.OR P1, PT, R0, UR4, !P0 ;  /* 0x0000000400007c0c */ /* 0x000fda000c726670 */
[----:B------:R-:W2:Y:S02]  /*1f8c0*/  @!P1 LDC.64 R2, c[0x0][0xc80] ;  /* 0x00032000ff029b82 */ /* 0x000ea40000000a00 */
[----:B--2---:R-:W-:-:S06]  /*1f8d0*/  @!P1 IMAD.WIDE R2, R0, 0x4, R2 ;  /* 0x0000000400029825 */ /* 0x004fcc00078e0202 */
[----:B------:R2:W4:Y:S01]  /*1f8e0*/  @!P1 LDG.E R3, desc[UR42][R2.64] ;  /* 0x0000002a02039981 */ /* 0x000522000c1e1900 */
[C---:B------:R-:W-:Y:S02]  /*1f8f0*/  ISETP.GE.U32.AND P2, PT, R7.reuse, 0x2, PT ;  /* 0x000000020700780c */ /* 0x040fe40003f46070 */
[C---:B------:R-:W-:Y:S01]  /*1f900*/  ISETP.GE.U32.AND P3, PT, R7.reuse, 0x4, PT ;  /* 0x000000040700780c */ /* 0x040fe20003f66070 */
[----:B------:R-:W-:Y:S01]  /*1f910*/  SHFL.IDX PT, R0, R16, RZ, 0x1f ;  /* 0x00001fff10007589 */ /* 0x000fe200000e0000 */
[C---:B------:R-:W-:Y:S02]  /*1f920*/  ISETP.GE.U32.AND P4, PT, R7.reuse, 0x8, PT ;  /* 0x000000080700780c */ /* 0x040fe40003f86070 */
[C---:B------:R-:W-:Y:S01]  /*1f930*/  ISETP.GE.U32.AND P5, PT, R7.reuse, 0x10, PT ;  /* 0x000000100700780c */ /* 0x040fe20003fa6070 */
[----:B------:R-:W-:Y:S01]  /*1f940*/  SHFL.IDX PT, R4, R16, 0x1, 0x1f ;  /* 0x00201f0010047f89 */ /* 0x000fe200000e0000 */
[----:B--2---:R-:W-:Y:S01]  /*1f950*/  MOV R2, RZ ;  /* 0x000000ff00027202 */ /* 0x004fe20000000f00 */
[----:B----4-:R-:W-:Y:S01]  /*1f960*/  @!P1 IMAD.MOV.U32 R2, RZ, RZ, R3 ;  /* 0x000000ffff029224 */ /* 0x010fe200078e0003 */
[----:B------:R-:W-:-:S04]  /*1f970*/  ISETP.NE.AND P1, PT, R7, RZ, PT ;  /* 0x000000ff0700720c */ /* 0x000fc80003f25270 */
[----:B------:R-:W2:Y:S02]  /*1f980*/  SHFL.UP PT, R3, R2, 0x1, RZ ;  /* 0x0420000002037989 */ /* 0x000ea400000e00ff */
[----:B--2---:R-:W-:-:S04]  /*1f990*/  SEL R3, R3, RZ, P1 ;  /* 0x000000ff03037207 */ /* 0x004fc80000800000 */
[----:B------:R-:W-:-:S05]  /*1f9a0*/  IADD3 R3, R2, R3, RZ ;  /* 0x0000000302037210 */ /* 0x000fca0007ffe0ff */
[----:B------:R-:W2:Y:S02]  /*1f9b0*/  SHFL.UP PT, R5, R3, 0x2, RZ ;  /* 0x0440000003057989 */ /* 0x000ea400000e00ff */
[----:B--2---:R-:W-:-:S05]  /*1f9c0*/  SEL R5, R5, RZ, P2 ;  /* 0x000000ff05057207 */ /* 0x004fca0001000000 */
[----:B------:R-:W-:-:S05]  /*1f9d0*/  IMAD.IADD R3, R3, 0x1, R5 ;  /* 0x0000000103037824 */ /* 0x000fca00078e0205 */
        /* <DEDUP_REMOVED lines=9> */
[----:B---3--:R2:W3:Y:S02]  /*1fa70*/  SHFL.IDX PT, R6, R5, 0x1f, 0x1f ;  /* 0x03e01f0005067f89 */ /* 0x0084e400000e0000 */
.L_x_1047:
[----:B------:R-:W-:Y:S02]  /*1fa80*/  ULDC UR4, c[0x0][0xc38] ;  /* 0x00030e0000047ab9 */ /* 0x000fe40000000800 */
[----:B------:R-:W-:-:S04]  /*1fa90*/  IMAD.U32 R16, RZ, RZ, UR4 ;  /* 0x00000004ff107e24 */ /* 0x000fc8000f8e00ff */
[----:B---3--:R-:W-:-:S05]  /*1faa0*/  IMAD R6, R6, R16, RZ ;  /* 0x0000001006067224 */ /* 0x008fca00078e02ff */
[----:B------:R-:W-:-:S04]  /*1fab0*/  IADD3 R4, R4, R6, RZ ;  /* 0x0000000604047210 */ /* 0x000fc80007ffe0ff */
[----:B------:R-:W-:-:S13]  /*1fac0*/  ISETP.GT.AND P6, PT, R4, R0, PT ;  /* 0x000000000400720c */ /* 0x000fda0003fc4270 */
[----:B------:R-:W-:Y:S05]  /*1fad0*/  @P6 BRA `(.L_x_957) ;  /* 0x00000000009c6947 */ /* 0x000fea0003800000 */
.L_x_962:
[----:B------:R-:W3:Y:S01]  /*1fae0*/  LDC R2, c[0x0][0xc3c] ;  /* 0x00030f00ff027b82 */ /* 0x000ee20000000800 */
[----:B------:R-:W-:-:S05]  /*1faf0*/  VIADD R19, R19, 0x1f ;  /* 0x0000001f13137836 */ /* 0x000fca0000000000 */
[----:B---3--:R-:W-:-:S13]  /*1fb00*/  ISETP.GE.AND P6, PT, R19, R2, PT ;  /* 0x000000021300720c */ /* 0x008fda0003fc6270 */
[----:B------:R-:W-:Y:S05]  /*1fb10*/  @P6 BRA `(.L_x_958) ;  /* 0x0000000400446947 */ /* 0x000fea0003800000 */
[----:B------:R-:W3:Y:S01]  /*1fb20*/  S2R R3, SR_TID.X ;  /* 0x0000000000037919 */ /* 0x000ee20000002100 */
[----:B------:R-:W-:Y:S01]  /*1fb30*/  BSSY B0, `(.L_x_959) ;  /* 0x0000009000007945 */ /* 0x000fe20003800000 */
[----:B---3--:R-:W-:-:S04]  /*1fb40*/  LOP3.LUT R3, R3, 0x1f, RZ, 0xc0, !PT ;  /* 0x0000001f03037812 */ /* 0x008fc800078ec0ff */
[----:B--2---:R-:W-:-:S04]  /*1fb50*/  IADD3 R5, R19, R3, RZ ;  /* 0x0000000313057210 */ /* 0x004fc80007ffe0ff */
[----:B------:R-:W-:Y:S01]  /*1fb60*/  ISETP.GE.OR P6, PT, R5, R2, !P0 ;  /* 0x000000020500720c */ /* 0x000fe200047c6670 */
[----:B------:R-:W-:-:S12]  /*1fb70*/  IMAD.MOV.U32 R2, RZ, RZ, RZ ;  /* 0x000000ffff027224 */ /* 0x000fd800078e00ff */
[----:B------:R-:W-:Y:S05]  /*1fb80*/  @P6 BRA `(.L_x_960) ;  /* 0x00000000000c6947 */ /* 0x000fea0003800000 */
[----:B------:R-:W2:Y:S02]  /*1fb90*/  LDC.64 R2, c[0x0][0xc80] ;  /* 0x00032000ff027b82 */ /* 0x000ea40000000a00 */
[----:B--2---:R-:W-:-:S06]  /*1fba0*/  IMAD.WIDE R2, R5, 0x4, R2 ;  /* 0x0000000405027825 */ /* 0x004fcc00078e0202 */
[----:B------:R2:W5:Y:S02]  /*1fbb0*/  LDG.E R2, desc[UR42][R2.64] ;  /* 0x0000002a02027981 */ /* 0x000564000c1e1900 */
.L_x_960:
[----:B------:R-:W-:Y:S05]  /*1fbc0*/  BSYNC B0 ;  /* 0x0000000000007941 */ /* 0x000fea0003800000 */
.L_x_959:
[----:B------:R-:W-:-:S03]  /*1fbd0*/  UMOV UR4, 0xffffffff ;  /* 0xffffffff00047882 */ /* 0x000fc60000000000 */
[----:B------:R-:W-:Y:S05]  /*1fbe0*/  BRA.DIV UR4, `(.L_x_961) ;  /* 0x0000002a04087947 */ /* 0x000fea000b800000 */
[----:B--2--5:R-:W2:Y:S02]  /*1fbf0*/  SHFL.UP PT, R3, R2, 0x1, RZ ;  /* 0x0420000002037989 */ /* 0x024ea400000e00ff */
        /* <DEDUP_REMOVED lines=14> */
[----:B------:R2:W3:Y:S02]  /*1fce0*/  SHFL.IDX PT, R6, R5, 0x1f, 0x1f ;  /* 0x03e01f0005067f89 */ /* 0x0004e400000e0000 */
.L_x_1055:
[----:B------:R-:W-:Y:S02]  /*1fcf0*/  ULDC UR4, c[0x0][0xc38] ;  /* 0x00030e0000047ab9 */ /* 0x000fe40000000800 */
[----:B------:R-:W-:-:S04]  /*1fd00*/  IMAD.U32 R16, RZ, RZ, UR4 ;  /* 0x00000004ff107e24 */ /* 0x000fc8000f8e00ff */
[----:B---3--:R-:W-:-:S05]  /*1fd10*/  IMAD R6, R6, R16, RZ ;  /* 0x0000001006067224 */ /* 0x008fca00078e02ff */
[----:B------:R-:W-:-:S04]  /*1fd20*/  IADD3 R4, R6, R4, RZ ;  /* 0x0000000406047210 */ /* 0x000fc80007ffe0ff */
[----:B------:R-:W-:-:S13]  /*1fd30*/  ISETP.GT.AND P6, PT, R4, R0, PT ;  /* 0x000000000400720c */ /* 0x000fda0003fc4270 */
[----:B------:R-:W-:Y:S05]  /*1fd40*/  @!P6 BRA `(.L_x_962) ;  /* 0xfffffffc0064e947 */ /* 0x000fea000383ffff */
.L_x_957:
[----:B------:R-:W-:Y:S01]  /*1fd50*/  IMAD.IADD R6, R4, 0x1, -R6 ;  /* 0x0000000104067824 */ /* 0x000fe200078e0a06 */
[----:B------:R-:W-:-:S03]  /*1fd60*/  UMOV UR4, 0xffffffff ;  /* 0xffffffff00047882 */ /* 0x000fc60000000000 */
[----:B------:R-:W-:-:S05]  /*1fd70*/  IMAD R3, R5, R16, R6 ;  /* 0x0000001005037224 */ /* 0x000fca00078e0206 */
[----:B------:R-:W-:Y:S01]  /*1fd80*/  ISETP.GT.AND P6, PT, R3, R0, PT ;  /* 0x000000000300720c */ /* 0x000fe20003fc4270 */
[----:B------:R-:W-:-:S12]  /*1fd90*/  BRA.DIV UR4, `(.L_x_963) ;  /* 0x0000002a04747947 */ /* 0x000fd8000b800000 */
[----:B------:R-:W-:-:S04]  /*1fda0*/  VOTE.ANY R3, PT, !P6 ;  /* 0x0000000000037806 */ /* 0x000fc800070e0100 */
[----:B------:R-:W3:Y:S02]  /*1fdb0*/  POPC R4, R3 ;  /* 0x0000000300047309 */ /* 0x000ee40000000000 */
[----:B---3--:R3:W4:Y:S02]  /*1fdc0*/  SHFL.IDX PT, R17, R2, R4, 0x1f ;  /* 0x00001f0402117589 */ /* 0x00872400000e0000 */
.L_x_1059:
[----:B------:R-:W-:Y:S02]  /*1fdd0*/  ISETP.NE.AND P0, PT, R3, RZ, PT ;  /* 0x000000ff0300720c */ /* 0x000fe40003f05270 */
[----:B---3--:R-:W-:-:S11]  /*1fde0*/  MOV R2, RZ ;  /* 0x000000ff00027202 */ /* 0x008fd60000000f00 */
[----:B------:R-:W-:Y:S05]  /*1fdf0*/  @!P0 BRA `(.L_x_964) ;  /* 0x0000000000108947 */ /* 0x000fea0003800000 */
[----:B------:R-:W-:Y:S01]  /*1fe00*/  UMOV UR4, 0xffffffff ;  /* 0xffffffff00047882 */ /* 0x000fe20000000000 */
[----:B------:R-:W-:Y:S02]  /*1fe10*/  VIADD R12, R4, 0xffffffff ;  /* 0xffffffff040c7836 */ /* 0x000fe40000000000 */
[----:B------:R-:W-:Y:S05]  /*1fe20*/  BRA.DIV UR4, `(.L_x_965) ;  /* 0x0000002a04987947 */ /* 0x000fea000b800000 */
[----:B------:R3:W0:Y:S02]  /*1fe30*/  SHFL.IDX PT, R2, R5, R12, 0x1f ;  /* 0x00001f0c05027589 */ /* 0x00062400000e0000 */
.L_x_964:
[----:B--234-:R-:W-:Y:S01]  /*1fe40*/  IABS R5, R17 ;  /* 0x0000001100057213 */ /* 0x01cfe20000000000 */
[----:B0-----:R-:W-:Y:S01]  /*1fe50*/  IMAD R16, R2, R16, R6 ;  /* 0x0000001002107224 */ /* 0x001fe200078e0206 */
[----:B------:R-:W-:Y:S02]  /*1fe60*/  IADD3 R19, R4, R19, RZ ;  /* 0x0000001304137210 */ /* 0x000fe40007ffe0ff */
[----:B------:R-:W0:Y:S01]  /*1fe70*/  I2F.RP R2, R5 ;  /* 0x0000000500027306 */ /* 0x000e220000209400 */
[----:B------:R-:W-:-:S07]  /*1fe80*/  IMAD.IADD R0, R0, 0x1, -R16 ;  /* 0x0000000100007824 */ /* 0x000fce00078e0a10 */
[----:B0-----:R-:W0:Y:S02]  /*1fe90*/  MUFU.RCP R2, R2 ;  /* 0x0000000200027308 */ /* 0x001e240000001000 */
[----:B0-----:R-:W-:-:S06]  /*1fea0*/  IADD3 R2, R2, 0xffffffe, RZ ;  /* 0x0ffffffe02027810 */ /* 0x001fcc0007ffe0ff */
[----:B------:R-:W0:Y:S02]  /*1feb0*/  F2I.FTZ.U32.TRUNC.NTZ R3, R2 ;  /* 0x0000000200037305 */ /* 0x000e24000021f000 */
[----:B0-----:R-:W-:-:S04]  /*1fec0*/  IMAD.MOV R2, RZ, RZ, -R3 ;  /* 0x000000ffff027224 */ /* 0x001fc800078e0a03 */
[----:B------:R-:W-:Y:S01]  /*1fed0*/  IMAD R6, R2, R5, RZ ;  /* 0x0000000502067224 */ /* 0x000fe200078e02ff */
[----:B------:R-:W-:-:S05]  /*1fee0*/  MOV R2, RZ ;  /* 0x000000ff00027202 */ /* 0x000fca0000000f00 */
[----:B------:R-:W-:Y:S01]  /*1fef0*/  IMAD.HI.U32 R2, R3, R6, R2 ;  /* 0x0000000603027227 */ /* 0x000fe200078e0002 */
[----:B------:R-:W-:Y:S02]  /*1ff00*/  IABS R6, R17 ;  /* 0x0000001100067213 */ /* 0x000fe40000000000 */
[----:B------:R-:W-:Y:S02]  /*1ff10*/  IABS R3, R0 ;  /* 0x0000000000037213 */ /* 0x000fe40000000000 */
[----:B------:R-:W-:-:S03]  /*1ff20*/  IADD3 R6, RZ, -R6, RZ ;  /* 0x80000006ff067210 */ /* 0x000fc60007ffe0ff */
        /* <DEDUP_REMOVED lines=10> */
[----:B------:R-:W-:Y:S02]  /*1ffd0*/  @!P2 IADD3 R2, -R2, RZ, RZ ;  /* 0x000000ff0202a210 */ /* 0x000fe40007ffe1ff */
[----:B------:R-:W-:-:S05]  /*1ffe0*/  @!P1 LOP3.LUT R2, RZ, R17, RZ, 0x33, !PT ;  /* 0x00000011ff029212 */ /* 0x000fca00078e33ff */
[--C-:B------:R-:W-:Y:S02]  /*1fff0*/  IMAD.MOV R3, RZ, RZ, -R2.reuse ;  /* 0x000000ffff037224 */ /* 0x100fe400078e0a02 */
[----:B------:R-:W-:Y:S02]  /*20000*/  IMAD.MOV.U32 R18, RZ, RZ, R2 ;  /* 0x000000ffff127224 */ /* 0x000fe400078e0002 */
[----:B------:R-:W-:Y:S01]  /*20010*/  IMAD R17, R17, R3, R0 ;  /* 0x0000000311117224 */ /* 0x000fe200078e0200 */
[----:B------:R-:W-:Y:S06]  /*20020*/  BRA `(.L_x_966) ;  /* 0x00000000001c7947 */ /* 0x000fec0003800000 */
.L_x_958:
[----:B------:R-:W-:Y:S01]  /*20030*/  UMOV UR4, URZ ;  /* 0x0000003f00047c82 */ /* 0x000fe20008000000 */
[----:B------:R-:W-:Y:S01]  /*20040*/  UMOV UR5, URZ ;  /* 0x0000003f00057c82 */ /* 0x000fe20008000000 */
[----:B------:R-:W-:Y:S01]  /*20050*/  ULDC UR6, c[0x0][0xc3c] ;  /* 0x00030f0000067ab9 */ /* 0x000fe20000000800 */
[----:B------:R-:W-:Y:S01]  /*20060*/  MOV R16, R0 ;  /* 0x0000000000107202 */ /* 0x000fe20000000f00 */
[----:B------:R-:W-:Y:S01]  /*20070*/  IMAD.U32 R17, RZ, RZ, UR4 ;  /* 0x00000004ff117e24 */ /* 0x000fe2000f8e00ff */
[----:B------:R-:W-:Y:S01]  /*20080*/  MOV R18, UR5 ;  /* 0x0000000500127c02 */ /* 0x000fe20008000f00 */
[----:B------:R-:W-:-:S07]  /*20090*/  IMAD.U32 R19, RZ, RZ, UR6 ;  /* 0x00000006ff137e24 */ /* 0x000fce000f8e00ff */
.L_x_966:
[----:B------:R3:W4:Y:S01]  /*200a0*/  LDL R3, [R1+0x4] ;  /* 0x0000040001037983 */ /* 0x0007220000100800 */
[----:B------:R-:W0:Y:S01]  /*200b0*/  S2R R0, SR_TID.X ;  /* 0x0000000000007919 */ /* 0x000e220000002100 */
[----:B------:R-:W-:Y:S05]  /*200c0*/  WARPSYNC.ALL ;  /* 0x0000000000007948 */ /* 0x000fea0003800000 */
[----:B0-----:R-:W-:Y:S01]  /*200d0*/  LOP3.LUT R0, R0, 0x1f, RZ, 0xc0, !PT ;  /* 0x0000001f00007812 */ /* 0x001fe200078ec0ff */
[----:B------:R-:W-:Y:S03]  /*200e0*/  BAR.SYNC.DEFER_BLOCKING 0x4, 0x180 ;  /* 0x0106000000007b1d */ /* 0x000fe60000010000 */
[----:B------:R-:W-:-:S13]  /*200f0*/  ISETP.NE.AND P0, PT, R0, RZ, PT ;  /* 0x000000ff0000720c */ /* 0x000fda0003f05270 */
[----:B------:R-:W4:Y:S01]  /*20100*/  @!P0 S2R R0, SR_CgaCtaId ;  /* 0x0000000000008919 */ /* 0x000f220000008800 */
[----:B------:R-:W-:-:S04]  /*20110*/  @!P0 MOV R2, 0x400 ;  /* 0x0000040000028802 */ /* 0x000fc80000000f00 */
[----:B----4-:R-:W-:-:S05]  /*20120*/  @!P0 LEA R3, R0, R2, 0x18 ;  /* 0x0000000200038211 */ /* 0x010fca00078ec0ff */
[----:B------:R3:W-:Y:S04]  /*20130*/  @!P0 STS.128 [R3+0x348d0], R16 ;  /* 0x0348d01003008388 */ /* 0x0007e80000000c00 */
[----:B------:R3:W-:Y:S01]  /*20140*/  @!P0 STL [R1+0x4], R3 ;  /* 0x0000040301008387 */ /* 0x0007e20000100800 */
[----:B------:R-:W-:Y:S06]  /*20150*/  BAR.ARV 0x5, 0x180 ;  /* 0x0146000000007b1d */ /* 0x000fec0000002000 */
.L_x_955:
[----:B------:R-:W-:Y:S02]  /*20160*/  ULDC UR4, c[0x0][0xc3c] ;  /* 0x00030f0000047ab9 */ /* 0x000fe40000000800 */
[----:B--2---:R-:W-:-:S13]  /*20170*/  ISETP.GE.AND P0, PT, R19, UR4, PT ;  /* 0x0000000413007c0c */ /* 0x004fda000bf06270 */
[----:B------:R-:W-:Y:S05]  /*20180*/  @!P0 BRA `(.L_x_967) ;  /* 0xffffff9800088947 */ /* 0x000fea000383ffff */
[----:B------:R-:W-:Y:S05]  /*20190*/  BSYNC B8 ;  /* 0x0000000000087941 */ /* 0x000fea0003800000 */
.L_x_827:
[----:B----4-:R-:W2:Y:S01]  /*201a0*/  LDL.LU R0, [R1+0x58] ;  /* 0x0000580001007983 */ /* 0x010ea20000300800 */
[----:B------:R-:W-:Y:S01]  /*201b0*/  BSSY B0, `(.L_x_968) ;  /* 0x000000b000007945 */ /* 0x000fe20003800000 */
[----:B------:R-:W4:Y:S01]  /*201c0*/  S2R R5, SR_CgaCtaId ;  /* 0x0000000000057919 */ /* 0x000f220000008800 */
[----:B--2---:R-:W-:-:S04]  /*201d0*/  IADD3 R0, R0, 0x1, RZ ;  /* 0x0000000100007810 */ /* 0x004fc80007ffe0ff */
[----:B------:R-:W-:-:S04]  /*201e0*/  LEA.HI R2, R0, R0, RZ, 0x1 ;  /* 0x0000000000027211 */ /* 0x000fc800078f08ff */
[----:B0--3--:R-:W-:-:S05]  /*201f0*/  LOP3.LUT R3, R2, 0xfffffffe, RZ, 0xc0, !PT ;  /* 0xfffffffe02037812 */ /* 0x009fca00078ec0ff */
[----:B------:R-:W-:Y:S01]  /*20200*/  IMAD.IADD R3, R0, 0x1, -R3 ;  /* 0x0000000100037824 */ /* 0x000fe200078e0a03 */
[----:B------:R-:W-:-:S04]  /*20210*/  MOV R0, 0x400 ;  /* 0x0000040000007802 */ /* 0x000fc80000000f00 */
[----:B----4-:R-:W-:Y:S02]  /*20220*/  LEA R0, R5, R0, 0x18 ;  /* 0x0000000005007211 */ /* 0x010fe400078ec0ff */
[----:B------:R-:W-:-:S04]  /*20230*/  SHF.L.U32 R3, R3, 0x1f, RZ ;  /* 0x0000001f03037819 */ /* 0x000fc800000006ff */
[----:B------:R-:W0:Y:S02]  /*20240*/  SYNCS.PHASECHK.TRANS64.TRYWAIT P0, [R0+URZ+0x34820], R3 ;  /* 0x03482003000075a7 */ /* 0x000e24000800017f */
[----:B0-----:R-:W-:Y:S05]  /*20250*/  @!P0 BRA `(.L_x_969) ;  /* 0x0000002400b48947 */ /* 0x001fea0003800000 */
.L_x_1062:
[----:B------:R-:W-:Y:S05]  /*20260*/  BSYNC B0 ;  /* 0x0000000000007941 */ /* 0x000fea0003800000 */
.L_x_968:
[----:B------:R-:W-:-:S03]  /*20270*/  UMOV UR4, 0xffffffff ;  /* 0xffffffff00047882 */ /* 0x000fc60000000000 */
[----:B------:R-:W-:Y:S05]  /*20280*/  BRA.DIV UR4, `(.L_x_970) ;  /* 0x0000002604bc7947 */ /* 0x000fea000b800000 */
[----:B------:R-:W2:Y:S02]  /*20290*/  S2R R2, SR_TID.X ;  /* 0x0000000000027919 */ /* 0x000ea40000002100 */
[----:B--2---:R-:W-:-:S04]  /*202a0*/  SHF.R.U32.HI R2, RZ, 0x5, R2 ;  /* 0x00000005ff027819 */ /* 0x004fc80000011602 */
[----:B------:R-:W-:-:S05]  /*202b0*/  LOP3.LUT R2, R2, 0x3, RZ, 0xc0, !PT ;  /* 0x0000000302027812 */ /* 0x000fca00078ec0ff */
[----:B------:R2:W3:Y:S02]  /*202c0*/  SHFL.IDX PT, R14, R2, RZ, 0x1f ;  /* 0x00001fff020e7589 */ /* 0x0004e400000e0000 */
.L_x_1065:
[----:B---3--:R-:W-:-:S13]  /*202d0*/  ISETP.NE.AND P0, PT, R14, RZ, PT ;  /* 0x000000ff0e00720c */ /* 0x008fda0003f05270 */
[----:B------:R-:W-:Y:S05]  /*202e0*/  @P0 BRA `(.L_x_612) ;  /* 0x00000000009c0947 */ /* 0x000fea0003800000 */
[----:B------:R-:W-:-:S03]  /*202f0*/  UMOV UR4, 0xffffffff ;  /* 0xffffffff00047882 */ /* 0x000fc60000000000 */
[----:B------:R-:W-:Y:S05]  /*20300*/  BRA.DIV UR4, `(.L_x_971) ;  /* 0x0000002604d07947 */ /* 0x000fea000b800000 */
[----:B------:R-:W-:-:S13]  /*20310*/  ELECT P6, URZ, PT ;  /* 0x00000000003f782f */ /* 0x000fda00038c0000 */
.L_x_1068:
[----:B------:R-:W-:Y:S05]  /*20320*/  @!P6 BRA `(.L_x_612) ;  /* 0x00000000008ce947 */ /* 0x000fea0003800000 */
[----:B--2---:R-:W2:Y:S02]  /*20330*/  LDL R2, [R1+0x60] ;  /* 0x0000600001027983 */ /* 0x004ea40000100800 */
[----:B--2---:R-:W-:-:S13]  /*20340*/  R2UR UR4, R2 ;  /* 0x00000000020472ca */ /* 0x004fda00000e0000 */
[----:B------:R-:W-:-:S06]  /*20350*/  ULOP3.LUT UR4, UR4, 0x2, URZ, 0xfc, !UPT ;  /* 0x0000000204047892 */ /* 0x000fcc000f8efc3f */
[----:B------:R-:W-:-:S04]  /*20360*/  MOV R2, UR4 ;  /* 0x0000000400027c02 */ /* 0x000fc80008000f00 */
[----:B------:R-:W-:-:S13]  /*20370*/  ISETP.NE.AND P2, PT, R2, 0x3, PT ;  /* 0x000000030200780c */ /* 0x000fda0003f45270 */
[----:B------:R-:W-:Y:S05]  /*20380*/  @!P2 BRA `(.L_x_972) ;  /* 0x000000000004a947 */ /* 0x000fea0003800000 */
[----:B------:R-:W-:Y:S01]  /*20390*/  BPT.TRAP 0x1 ;  /* 0x000000040000795c */ /* 0x000fe20000300000 */
.L_x_972:
[----:B0-----:R-:W2:Y:S04]  /*203a0*/  LDL R3, [R1+0x8] ;  /* 0x0000080001037983 */ /* 0x001ea80000100800 */
[----:B------:R-:W3:Y:S01]  /*203b0*/  LDL.LU R7, [R1+0x18] ;  /* 0x0000180001077983 */ /* 0x000ee20000300800 */
        /* <DEDUP_REMOVED lines=8> */
[----:B------:R-:W-:Y:S02]  /*20440*/  LOP3.LUT R4, R7, R4, RZ, 0x3c, !PT ;  /* 0x0000000407047212 */ /* 0x000fe400078e3cff */
[----:B------:R-:W-:-:S02]  /*20450*/  LEA R7, R3, R2, 0x3 ;  /* 0x0000000203077211 */ /* 0x000fc400078e18ff */
[----:B------:R-:W-:Y:S01]  /*20460*/  SHF.L.U32 R2, R4, 0x1f, RZ ;  /* 0x0000001f04027819 */ /* 0x000fe200000006ff */
[----:B0-----:R-:W-:Y:S06]  /*20470*/  @!P0 BRA `(.L_x_973) ;  /* 0x0000002400948947 */ /* 0x001fec0003800000 */
.L_x_1069:
[----:B------:R-:W2:Y:S02]  /*20480*/  SYNCS.PHASECHK.TRANS64.TRYWAIT P0, [R7+URZ], R2 ;  /* 0x00000002070075a7 */ /* 0x000ea4000800017f */
[----:B--2---:R-:W-:Y:S05]  /*20490*/  @!P0 BRA `(.L_x_974) ;  /* 0x0000002400a08947 */ /* 0x004fea0003800000 */
.L_x_1070:
[----:B------:R-:W-:Y:S05]  /*204a0*/  @!P2 BRA `(.L_x_975) ;  /* 0x000000000004a947 */ /* 0x000fea0003800000 */
[----:B------:R-:W-:Y:S01]  /*204b0*/  BPT.TRAP 0x1 ;  /* 0x000000040000795c */ /* 0x000fe20000300000 */
.L_x_975:
[----:B------:R-:W3:Y:S01]  /*204c0*/  LDL.LU R4, [R1+0x8] ;  /* 0x0000080001047983 */ /* 0x000ee20000300800 */
[----:B------:R-:W-:-:S05]  /*204d0*/  VIADD R0, R0, 0x34860 ;  /* 0x0003486000007836 */ /* 0x000fca0000000000 */
[----:B---3--:R-:W-:-:S04]  /*204e0*/  LEA R4, R4, R0, 0x3 ;  /* 0x0000000004047211 */ /* 0x008fc800078e18ff */
[----:B------:R-:W3:Y:S02]  /*204f0*/  SYNCS.PHASECHK.TRANS64.TRYWAIT P0, [R4+URZ], R5 ;  /* 0x00000005040075a7 */ /* 0x000ee4000800017f */
[----:B---3--:R-:W-:Y:S05]  /*20500*/  @!P0 BRA `(.L_x_976) ;  /* 0x0000002400988947 */ /* 0x008fea0003800000 */
.L_x_1071:
[----:B------:R-:W-:-:S07]  /*20510*/  IMAD R3, R3, 0x8, R0 ;  /* 0x0000000803037824 */ /* 0x000fce00078e0200 */
.L_x_977:
[----:B----4-:R4:W0:Y:S02]  /*20520*/  SYNCS.PHASECHK.TRANS64.TRYWAIT P0, [R3+URZ], R2 ;  /* 0x00000002030075a7 */ /* 0x010824000800017f */
[----:B0-----:R-:W-:Y:S05]  /*20530*/  @!P0 NANOSLEEP.SYNCS 0x989680 ;  /* 0x009896800000895d */ /* 0x001fea0003900000 */
[----:B------:R-:W0:Y:S02]  /*20540*/  @!P0 SYNCS.PHASECHK.TRANS64 P0, [R3+URZ], R2 ;  /* 0x00000002030085a7 */ /* 0x000e24000800007f */
[----:B0-----:R-:W-:Y:S05]  /*20550*/  @!P0 BRA `(.L_x_977) ;  /* 0xfffffffc00f08947 */ /* 0x001fea000383ffff */
.L_x_612:
[----:B------:R-:W-:Y:S05]  /*20560*/  BSYNC B9 ;  /* 0x0000000000097941 */ /* 0x000fea0003800000 */
.L_x_609:
[----:B------:R-:W-:Y:S05]  /*20570*/  EXIT ;  /* 0x000000000000794d */ /* 0x000fea0003800000 */
.L_x_630:
[----:B-1----:R1:W2:Y:S02]  /*20580*/  SYNCS.PHASECHK.TRANS64.TRYWAIT P5, [R3+URZ+0x34890], R0 ;  /* 0x03489000030075a7 */ /* 0x0022a400080a017f */
[----:B--2---:R-:W-:Y:S05]  /*20590*/  @!P5 NANOSLEEP.SYNCS 0x989680 ;  /* 0x009896800000d95d */ /* 0x004fea0003900000 */
[----:B------:R-:W2:Y:S02]  /*205a0*/  @!P5 SYNCS.PHASECHK.TRANS64 P5, [R3+URZ+0x34890], R0 ;  /* 0x034890000300d5a7 */ /* 0x000ea400080a007f */
[----:B--2---:R-:W-:Y:S05]  /*205b0*/  @!P5 BRA `(.L_x_630) ;  /* 0xfffffffc00f0d947 */ /* 0x004fea000383ffff */
[----:B------:R-:W-:Y:S05]  /*205c0*/  BRA `(.L_x_978) ;  /* 0xfffffe30005c7947 */ /* 0x000fea000383ffff */
.L_x_684:
[----:B-1----:R1:W3:Y:S02]  /*205d0*/  SYNCS.PHASECHK.TRANS64.TRYWAIT P5, [R3+URZ+0x34890], R0 ;  /* 0x03489000030075a7 */ /* 0x0022e400080a017f */
[----:B---3--:R-:W-:Y:S05]  /*205e0*/  @!P5 NANOSLEEP.SYNCS 0x989680 ;  /* 0x009896800000d95d */ /* 0x008fea0003900000 */
[----:B------:R-:W3:Y:S02]  /*205f0*/  @!P5 SYNCS.PHASECHK.TRANS64 P5, [R3+URZ+0x34890], R0 ;  /* 0x034890000300d5a7 */ /* 0x000ee400080a007f */
[----:B---3--:R-:W-:Y:S05]  /*20600*/  @!P5 BRA `(.L_x_684) ;  /* 0xfffffffc00f0d947 */ /* 0x008fea000383ffff */
[----:B------:R-:W-:Y:S05]  /*20610*/  BRA `(.L_x_979) ;  /* 0xfffffe6000d87947 */ /* 0x000fea000383ffff */
.L_x_709:
[----:B-1----:R1:W2:Y:S02]  /*20620*/  SYNCS.PHASECHK.TRANS64.TRYWAIT P4, [R3+URZ+0x34890], R0 ;  /* 0x03489000030075a7 */ /* 0x0022a4000808017f */
[----:B--2---:R-:W-:Y:S05]  /*20630*/  @!P4 NANOSLEEP.SYNCS 0x989680 ;  /* 0x009896800000c95d */ /* 0x004fea0003900000 */
[----:B------:R-:W2:Y:S02]  /*20640*/  @!P4 SYNCS.PHASECHK.TRANS64 P4, [R3+URZ+0x34890], R0 ;  /* 0x034890000300c5a7 */ /* 0x000ea4000808007f */
[----:B--2---:R-:W-:Y:S05]  /*20650*/  @!P4 BRA `(.L_x_709) ;  /* 0xfffffffc00f0c947 */ /* 0x004fea000383ffff */
[----:B------:R-:W-:Y:S05]  /*20660*/  BRA `(.L_x_980) ;  /* 0xfffffe9000d87947 */ /* 0x000fea000383ffff */
.L_x_715:
[----:B0-----:R0:W2:Y:S02]  /*20670*/  SYNCS.PHASECHK.TRANS64.TRYWAIT P4, [R3+URZ+0x348b0], R0 ;  /* 0x0348b000030075a7 */ /* 0x0010a4000808017f */
[----:B--2---:R-:W-:Y:S05]  /*20680*/  @!P4 NANOSLEEP.SYNCS 0x989680 ;  /* 0x009896800000c95d */ /* 0x004fea0003900000 */
[----:B------:R-:W2:Y:S02]  /*20690*/  @!P4 SYNCS.PHASECHK.TRANS64 P4, [R3+URZ+0x348b0], R0 ;  /* 0x0348b0000300c5a7 */ /* 0x000ea4000808007f */
[----:B--2---:R-:W-:Y:S05]  /*206a0*/  @!P4 BRA `(.L_x_715) ;  /* 0xfffffffc00f0c947 */ /* 0x004fea000383ffff */
[----:B------:R-:W-:Y:S05]  /*206b0*/  BRA `(.L_x_981) ;  /* 0xfffffe9400dc7947 */ /* 0x000fea000383ffff */
.L_x_733:
[----:B------:R-:W-:Y:S01]  /*206c0*/  BSSY B1, `(.L_x_982) ;  /* 0x0000008000017945 */ /* 0x000fe20003800000 */
[----:B------:R-:W-:Y:S01]  /*206d0*/  MOV R13, R25 ;  /* 0x00000019000d7202 */ /* 0x000fe20000000f00 */
[----:B------:R-:W-:Y:S01]  /*206e0*/  IMAD.MOV.U32 R12, RZ, RZ, RZ ;  /* 0x000000ffff0c7224 */ /* 0x000fe200078e00ff */
[----:B------:R-:W-:Y:S01]  /*206f0*/  MOV R11, 0x1c1f ;  /* 0x00001c1f000b7802 */ /* 0x000fe20000000f00 */
[----:B------:R-:W-:-:S07]  /*20700*/  IMAD.MOV.U32 R15, RZ, RZ, -0x1 ;  /* 0xffffffffff0f7424 */ /* 0x000fce00078e00ff */
[----:B------:R-:W-:Y:S05]  /*20710*/  WARPSYNC.COLLECTIVE R15, `(.L_x_983) ;  /* 0x000000000f087348 */ /* 0x000fea0003c00000 */
[----:B------:R0:W1:Y:S02]  /*20720*/  SHFL.IDX P6, R14, R13, R12, R11 ;  /* 0x0000000c0d0e7389 */ /* 0x00006400000c000b */
[----:B01----:R-:W-:Y:S01]  /*20730*/  ENDCOLLECTIVE ;  /* 0x000000000000791b */ /* 0x003fe20003800000 */
.L_x_983:
[----:B------:R-:W-:Y:S05]  /*20740*/  BSYNC B1 ;  /* 0x0000000000017941 */ /* 0x000fea0003800000 */
.L_x_982:
[----:B------:R-:W-:Y:S01]  /*20750*/  IMAD.MOV.U32 R13, RZ, RZ, R24 ;  /* 0x000000ffff0d7224 */ /* 0x000fe200078e0018 */
[----:B------:R-:W-:Y:S01]  /*20760*/  MOV R12, RZ ;  /* 0x000000ff000c7202 */ /* 0x000fe20000000f00 */
[----:B------:R-:W-:Y:S01]  /*20770*/  IMAD.MOV.U32 R11, RZ, RZ, 0x1c1f ;  /* 0x00001c1fff0b7424 */ /* 0x000fe200078e00ff */
[----:B------:R-:W-:Y:S02]  /*20780*/  MOV R15, 0xffffffff ;  /* 0xffffffff000f7802 */ /* 0x000fe40000000f00 */
[----:B------:R-:W-:-:S07]  /*20790*/  MOV R0, R14 ;  /* 0x0000000e00007202 */ /* 0x000fce0000000f00 */
[----:B------:R-:W-:Y:S05]  /*207a0*/  WARPSYNC.COLLECTIVE R15, `(.L_x_984) ;  /* 0x000000000f087348 */ /* 0x000fea0003c00000 */
[----:B------:R0:W1:Y:S02]  /*207b0*/  SHFL.IDX P6, R14, R13, R12, R11 ;  /* 0x0000000c0d0e7389 */ /* 0x00006400000c000b */
[----:B01----:R-:W-:Y:S01]  /*207c0*/  ENDCOLLECTIVE ;  /* 0x000000000000791b */ /* 0x003fe20003800000 */
.L_x_984:
[----:B------:R-:W-:Y:S01]  /*207d0*/  MOV R13, R27 ;  /* 0x0000001b000d7202 */ /* 0x000fe20000000f00 */
[----:B------:R-:W-:-:S07]  /*207e0*/  IMAD.MOV.U32 R3, RZ, RZ, R14 ;  /* 0x000000ffff037224 */ /* 0x000fce00078e000e */
[----:B------:R-:W-:Y:S05]  /*207f0*/  WARPSYNC.COLLECTIVE R15, `(.L_x_985) ;  /* 0x000000000f087348 */ /* 0x000fea0003c00000 */
[----:B------:R0:W1:Y:S02]  /*20800*/  SHFL.IDX P6, R14, R13, R12, R11 ;  /* 0x0000000c0d0e7389 */ /* 0x00006400000c000b */
[----:B01----:R-:W-:Y:S01]  /*20810*/  ENDCOLLECTIVE ;  /* 0x000000000000791b */ /* 0x003fe20003800000 */
.L_x_985:
[----:B------:R-:W-:Y:S01]  /*20820*/  MOV R13, R26 ;  /* 0x0000001a000d7202 */ /* 0x000fe20000000f00 */
[----:B------:R-:W-:-:S07]  /*20830*/  IMAD.MOV.U32 R4, RZ, RZ, R14 ;  /* 0x000000ffff047224 */ /* 0x000fce00078e000e */
[----:B------:R-:W-:Y:S05]  /*20840*/  WARPSYNC.COLLECTIVE R15, `(.L_x_986) ;  /* 0x000000000f087348 */ /* 0x000fea0003c00000 */
[----:B------:R0:W1:Y:S02]  /*20850*/  SHFL.IDX P6, R14, R13, R12, R11 ;  /* 0x0000000c0d0e7389 */ /* 0x00006400000c000b */
[----:B01----:R-:W-:Y:S01]  /*20860*/  ENDCOLLECTIVE ;  /* 0x000000000000791b */ /* 0x003fe20003800000 */
.L_x_986:
[----:B------:R-:W-:Y:S01]  /*20870*/  IMAD.MOV.U32 R5, RZ, RZ, R14 ;  /* 0x000000ffff057224 */ /* 0x000fe200078e000e */
[----:B------:R-:W-:Y:S06]  /*20880*/  BRA `(.L_x_987) ;  /* 0xfffffea000a87947 */ /* 0x000fec000383ffff */
.L_x_737:
[----:B0-----:R0:W1:Y:S02]  /*20890*/  SYNCS.PHASECHK.TRANS64.TRYWAIT P0, [R2+URZ+0x34800], R5 ;  /* 0x03480005020075a7 */ /* 0x001064000800017f */
[----:B-1----:R-:W-:Y:S05]  /*208a0*/  @!P0 NANOSLEEP.SYNCS 0x989680 ;  /* 0x009896800000895d */ /* 0x002fea0003900000 */
[----:B------:R-:W1:Y:S02]  /*208b0*/  @!P0 SYNCS.PHASECHK.TRANS64 P0, [R2+URZ+0x34800], R5 ;  /* 0x03480005020085a7 */ /* 0x000e64000800007f */
[----:B-1----:R-:W-:Y:S05]  /*208c0*/  @!P0 BRA `(.L_x_737) ;  /* 0xfffffffc00f08947 */ /* 0x002fea000383ffff */
[----:B------:R-:W-:Y:S05]  /*208d0*/  BRA `(.L_x_988) ;  /* 0xfffffeac00247947 */ /* 0x000fea000383ffff */
.L_x_761:
        /* <DEDUP_REMOVED lines=8> */
.L_x_990:
[----:B------:R-:W-:Y:S05]  /*20960*/  BSYNC B1 ;  /* 0x0000000000017941 */ /* 0x000fea0003800000 */
.L_x_989:
        /* <DEDUP_REMOVED lines=8> */
.L_x_991:
[----:B------:R-:W-:Y:S02]  /*209f0*/  MOV R43, R3 ;  /* 0x00000003002b7202 */ /* 0x000fe40000000f00 */
[----:B------:R-:W-:Y:S01]  /*20a00*/  MOV R13, R27 ;  /* 0x0000001b000d7202 */ /* 0x000fe20000000f00 */
[----:B------:R-:W-:-:S07]  /*20a10*/  IMAD.MOV.U32 R0, RZ, RZ, R14 ;  /* 0x000000ffff007224 */ /* 0x000fce00078e000e */
[----:B------:R-:W-:Y:S05]  /*20a20*/  WARPSYNC.COLLECTIVE R15, `(.L_x_992) ;  /* 0x000000000f087348 */ /* 0x000fea0003c00000 */
[----:B------:R0:W1:Y:S02]  /*20a30*/  SHFL.IDX P6, R14, R13, R12, R11 ;  /* 0x0000000c0d0e7389 */ /* 0x00006400000c000b */
[----:B01----:R-:W-:Y:S01]  /*20a40*/  ENDCOLLECTIVE ;  /* 0x000000000000791b */ /* 0x003fe20003800000 */
.L_x_992:
[----:B------:R-:W-:Y:S01]  /*20a50*/  IMAD.MOV.U32 R42, RZ, RZ, R0 ;  /* 0x000000ffff2a7224 */ /* 0x000fe200078e0000 */
[----:B------:R-:W-:Y:S01]  /*20a60*/  MOV R13, R26 ;  /* 0x0000001a000d7202 */ /* 0x000fe20000000f00 */
[----:B------:R-:W-:-:S07]  /*20a70*/  IMAD.MOV.U32 R5, RZ, RZ, R14 ;  /* 0x000000ffff057224 */ /* 0x000fce00078e000e */
[----:B------:R-:W-:Y:S05]  /*20a80*/  WARPSYNC.COLLECTIVE R15, `(.L_x_993) ;  /* 0x000000000f087348 */ /* 0x000fea0003c00000 */
[----:B------:R0:W1:Y:S02]  /*20a90*/  SHFL.IDX P6, R14, R13, R12, R11 ;  /* 0x0000000c0d0e7389 */ /* 0x00006400000c000b */
[----:B01----:R-:W-:Y:S01]  /*20aa0*/  ENDCOLLECTIVE ;  /* 0x000000000000791b */ /* 0x003fe20003800000 */
.L_x_993:
[----:B------:R-:W-:Y:S05]  /*20ab0*/  BRA `(.L_x_994) ;  /* 0xfffffec800c47947 */ /* 0x000fea000383ffff */
.L_x_765:
[----:B0-----:R0:W1:Y:S02]  /*20ac0*/  SYNCS.PHASECHK.TRANS64.TRYWAIT P0, [R2+URZ+0x34800], R5 ;  /* 0x03480005020075a7 */ /* 0x001064000800017f */
[----:B-1----:R-:W-:Y:S05]  /*20ad0*/  @!P0 NANOSLEEP.SYNCS 0x989680 ;  /* 0x009896800000895d */ /* 0x002fea0003900000 */
[----:B------:R-:W1:Y:S02]  /*20ae0*/  @!P0 SYNCS.PHASECHK.TRANS64 P0, [R2+URZ+0x34800], R5 ;  /* 0x03480005020085a7 */ /* 0x000e64000800007f */
[----:B-1----:R-:W-:Y:S05]  /*20af0*/  @!P0 BRA `(.L_x_765) ;  /* 0xfffffffc00f08947 */ /* 0x002fea000383ffff */
[----:B------:R-:W-:Y:S05]  /*20b00*/  BRA `(.L_x_995) ;  /* 0xfffffed000c47947 */ /* 0x000fea000383ffff */
.L_x_779:
[----:B-1----:R1:W2:Y:S02]  /*20b10*/  SYNCS.PHASECHK.TRANS64.TRYWAIT P2, [R0+URZ+0x34830], R3 ;  /* 0x03483003000075a7 */ /* 0x0022a4000804017f */
[----:B--2---:R-:W-:Y:S05]  /*20b20*/  @!P2 NANOSLEEP.SYNCS 0x989680 ;  /* 0x009896800000a95d */ /* 0x004fea0003900000 */
[----:B------:R-:W2:Y:S02]  /*20b30*/  @!P2 SYNCS.PHASECHK.TRANS64 P2, [R0+URZ+0x34830], R3 ;  /* 0x034830030000a5a7 */ /* 0x000ea4000804007f */
[----:B--2---:R-:W-:Y:S05]  /*20b40*/  @!P2 BRA `(.L_x_779) ;  /* 0xfffffffc00f0a947 */ /* 0x004fea000383ffff */
[----:B------:R-:W-:Y:S05]  /*20b50*/  BRA `(.L_x_778) ;  /* 0xfffffef400c47947 */ /* 0x000fea000383ffff */
.L_x_786:
[----:B-1----:R1:W2:Y:S02]  /*20b60*/  SYNCS.PHASECHK.TRANS64.TRYWAIT P2, [R10+URZ+0x34830], R7 ;  /* 0x034830070a0075a7 */ /* 0x0022a4000804017f */
[----:B--2---:R-:W-:Y:S05]  /*20b70*/  @!P2 NANOSLEEP.SYNCS 0x989680 ;  /* 0x009896800000a95d */ /* 0x004fea0003900000 */
[----:B------:R-:W2:Y:S02]  /*20b80*/  @!P2 SYNCS.PHASECHK.TRANS64 P2, [R10+URZ+0x34830], R7 ;  /* 0x034830070a00a5a7 */ /* 0x000ea4000804007f */
[----:B--2---:R-:W-:Y:S05]  /*20b90*/  @!P2 BRA `(.L_x_786) ;  /* 0xfffffffc00f0a947 */ /* 0x004fea000383ffff */
[----:B------:R-:W-:Y:S05]  /*20ba0*/  BRA `(.L_x_785) ;  /* 0xffffff2800447947 */ /* 0x000fea000383ffff */
.L_x_791:
[----:B-1----:R1:W2:Y:S02]  /*20bb0*/  SYNCS.PHASECHK.TRANS64.TRYWAIT P2, [R13+URZ+0x34850], R0 ;  /* 0x034850000d0075a7 */ /* 0x0022a4000804017f */
[----:B--2---:R-:W-:Y:S05]  /*20bc0*/  @!P2 NANOSLEEP.SYNCS 0x989680 ;  /* 0x009896800000a95d */ /* 0x004fea0003900000 */
[----:B------:R-:W2:Y:S02]  /*20bd0*/  @!P2 SYNCS.PHASECHK.TRANS64 P2, [R13+URZ+0x34850], R0 ;  /* 0x034850000d00a5a7 */ /* 0x000ea4000804007f */
[----:B--2---:R-:W-:Y:S05]  /*20be0*/  @!P2 BRA `(.L_x_791) ;  /* 0xfffffffc00f0a947 */ /* 0x004fea000383ffff */
[----:B------:R-:W-:Y:S05]  /*20bf0*/  BRA `(.L_x_790) ;  /* 0xffffff3400187947 */ /* 0x000fea000383ffff */
.L_x_797:
[----:B-1----:R1:W2:Y:S02]  /*20c00*/  SYNCS.PHASECHK.TRANS64.TRYWAIT P0, [R8+URZ+0x34850], R5 ;  /* 0x03485005080075a7 */ /* 0x0022a4000800017f */
[----:B--2---:R-:W-:Y:S05]  /*20c10*/  @!P0 NANOSLEEP.SYNCS 0x989680 ;  /* 0x009896800000895d */ /* 0x004fea0003900000 */
[----:B------:R-:W2:Y:S02]  /*20c20*/  @!P0 SYNCS.PHASECHK.TRANS64 P0, [R8+URZ+0x34850], R5 ;  /* 0x03485005080085a7 */ /* 0x000ea4000800007f */
[----:B--2---:R-:W-:Y:S05]  /*20c30*/  @!P0 BRA `(.L_x_797) ;  /* 0xfffffffc00f08947 */ /* 0x004fea000383ffff */
[----:B------:R-:W-:Y:S05]  /*20c40*/  BRA `(.L_x_796) ;  /* 0xffffff5800387947 */ /* 0x000fea000383ffff */
.L_x_833:
[----:B------:R-:W0:Y:S01]  /*20c50*/  S2R R7, SR_TID.X ;  /* 0x0000000000077919 */ /* 0x000e220000002100 */
[----:B------:R-:W-:Y:S01]  /*20c60*/  BSSY B1, `(.L_x_996) ;  /* 0x000000a000017945 */ /* 0x000fe20003800000 */
[----:B------:R-:W-:Y:S01]  /*20c70*/  MOV R12, RZ ;  /* 0x000000ff000c7202 */ /* 0x000fe20000000f00 */
[----:B------:R-:W-:Y:S01]  /*20c80*/  IMAD.MOV.U32 R11, RZ, RZ, 0x1f ;  /* 0x0000001fff0b7424 */ /* 0x000fe200078e00ff */
[----:B------:R-:W-:Y:S02]  /*20c90*/  MOV R15, 0xffffffff ;  /* 0xffffffff000f7802 */ /* 0x000fe40000000f00 */
[----:B0-----:R-:W-:-:S04]  /*20ca0*/  SHF.R.U32.HI R7, RZ, 0x5, R7 ;  /* 0x00000005ff077819 */ /* 0x001fc80000011607 */
[----:B------:R-:W-:-:S05]  /*20cb0*/  LOP3.LUT R7, R7, 0x3, RZ, 0xc0, !PT ;  /* 0x0000000307077812 */ /* 0x000fca00078ec0ff */
[----:B------:R-:W-:-:S07]  /*20cc0*/  IMAD.MOV.U32 R13, RZ, RZ, R7 ;  /* 0x000000ffff0d7224 */ /* 0x000fce00078e0007 */
[----:B-1----:R-:W-:Y:S05]  /*20cd0*/  WARPSYNC.COLLECTIVE R15, `(.L_x_997) ;  /* 0x000000000f087348 */ /* 0x002fea0003c00000 */
[----:B------:R0:W2:Y:S02]  /*20ce0*/  SHFL.IDX P6, R14, R13, R12, R11 ;  /* 0x0000000c0d0e7389 */ /* 0x0000a400000c000b */
[----:B012---:R-:W-:Y:S01]  /*20cf0*/  ENDCOLLECTIVE ;  /* 0x000000000000791b */ /* 0x007fe20003800000 */
.L_x_997:
[----:B------:R-:W-:Y:S05]  /*20d00*/  BSYNC B1 ;  /* 0x0000000000017941 */ /* 0x000fea0003800000 */
.L_x_996:
[----:B------:R-:W-:Y:S05]  /*20d10*/  BRA `(.L_x_998) ;  /* 0xffffff9000e87947 */ /* 0x000fea000383ffff */
.L_x_835:
[----:B------:R-:W-:Y:S01]  /*20d20*/  BSSY B1, `(.L_x_999) ;  /* 0x0000006000017945 */ /* 0x000fe20003800000 */
[----:B------:R-:W-:-:S07]  /*20d30*/  IMAD.MOV.U32 R15, RZ, RZ, -0x1 ;  /* 0xffffffffff0f7424 */ /* 0x000fce00078e00ff */
[----:B01----:R-:W-:Y:S05]  /*20d40*/  WARPSYNC.COLLECTIVE R15, `(.L_x_1000) ;  /* 0x000000000f0c7348 */ /* 0x003fea0003c00000 */
[----:B------:R-:W-:Y:S02]  /*20d50*/  ELECT P6, UR62, PT ;  /* 0x00000000003e782f */ /* 0x000fe400038c0000 */
[----:B------:R-:W-:Y:S01]  /*20d60*/  MOV R14, UR62 ;  /* 0x0000003e000e7c02 */ /* 0x000fe20008000f00 */
[----:B01----:R-:W-:Y:S10]  /*20d70*/  ENDCOLLECTIVE ;  /* 0x000000000000791b */ /* 0x003ff40003800000 */
.L_x_1000:
[----:B------:R-:W-:Y:S05]  /*20d80*/  BSYNC B1 ;  /* 0x0000000000017941 */ /* 0x000fea0003800000 */
.L_x_999:
[----:B------:R-:W-:Y:S05]  /*20d90*/  BRA `(.L_x_834) ;  /* 0xffffff9000e07947 */ /* 0x000fea000383ffff */
.L_x_837:
[----:B0-----:R-:W2:Y:S02]  /*20da0*/  LDL R3, [R1+0x4] ;  /* 0x0000040001037983 */ /* 0x001ea40000100800 */
[----:B--2---:R0:W2:Y:S02]  /*20db0*/  SYNCS.PHASECHK.TRANS64.TRYWAIT P0, [R3+URZ+0x34820], R2 ;  /* 0x03482002030075a7 */ /* 0x0040a4000800017f */
[----:B--2---:R-:W-:Y:S05]  /*20dc0*/  @!P0 NANOSLEEP.SYNCS 0x989680 ;  /* 0x009896800000895d */ /* 0x004fea0003900000 */
[----:B------:R-:W2:Y:S02]  /*20dd0*/  @!P0 SYNCS.PHASECHK.TRANS64 P0, [R3+URZ+0x34820], R2 ;  /* 0x03482002030085a7 */ /* 0x000ea4000800007f */
[----:B--2---:R-:W-:Y:S05]  /*20de0*/  @!P0 BRA `(.L_x_837) ;  /* 0xfffffffc00ec8947 */ /* 0x004fea000383ffff */
[----:B------:R-:W-:Y:S05]  /*20df0*/  BRA `(.L_x_1001) ;  /* 0xffffff9000f07947 */ /* 0x000fea000383ffff */
.L_x_841:
[----:B0-----:R0:W2:Y:S02]  /*20e00*/  SYNCS.PHASECHK.TRANS64.TRYWAIT P0, [R4+URZ+0x348a0], R8 ;  /* 0x0348a008040075a7 */ /* 0x0010a4000800017f */
[----:B--2---:R-:W-:Y:S05]  /*20e10*/  @!P0 NANOSLEEP.SYNCS 0x989680 ;  /* 0x009896800000895d */ /* 0x004fea0003900000 */
[----:B------:R-:W2:Y:S02]  /*20e20*/  @!P0 SYNCS.PHASECHK.TRANS64 P0, [R4+URZ+0x348a0], R8 ;  /* 0x0348a008040085a7 */ /* 0x000ea4000800007f */
[----:B--2---:R-:W-:Y:S05]  /*20e30*/  @!P0 BRA `(.L_x_841) ;  /* 0xfffffffc00f08947 */ /* 0x004fea000383ffff */
[----:B------:R-:W-:Y:S05]  /*20e40*/  BRA `(.L_x_1002) ;  /* 0xffffff9400147947 */ /* 0x000fea000383ffff */
.L_x_848:
[----:B--2---:R2:W3:Y:S02]  /*20e50*/  SYNCS.PHASECHK.TRANS64.TRYWAIT P0, [R4+URZ+0x348c0], R8 ;  /* 0x0348c008040075a7 */ /* 0x0044e4000800017f */
[----:B---3--:R-:W-:Y:S05]  /*20e60*/  @!P0 NANOSLEEP.SYNCS 0x989680 ;  /* 0x009896800000895d */ /* 0x008fea0003900000 */
[----:B------:R-:W3:Y:S02]  /*20e70*/  @!P0 SYNCS.PHASECHK.TRANS64 P0, [R4+URZ+0x348c0], R8 ;  /* 0x0348c008040085a7 */ /* 0x000ee4000800007f */
[----:B---3--:R-:W-:Y:S05]  /*20e80*/  @!P0 BRA `(.L_x_848) ;  /* 0xfffffffc00f08947 */ /* 0x008fea000383ffff */
[----:B------:R-:W-:Y:S05]  /*20e90*/  BRA `(.L_x_1003) ;  /* 0xffffff9800147947 */ /* 0x000fea000383ffff */
.L_x_856:
[----:B0-----:R0:W2:Y:S02]  /*20ea0*/  SYNCS.PHASECHK.TRANS64.TRYWAIT P1, [R6+URZ+0x348a0], R5 ;  /* 0x0348a005060075a7 */ /* 0x0010a4000802017f */
[----:B--2---:R-:W-:Y:S05]  /*20eb0*/  @!P1 NANOSLEEP.SYNCS 0x989680 ;  /* 0x009896800000995d */ /* 0x004fea0003900000 */
[----:B------:R-:W2:Y:S02]  /*20ec0*/  @!P1 SYNCS.PHASECHK.TRANS64 P1, [R6+URZ+0x348a0], R5 ;  /* 0x0348a005060095a7 */ /* 0x000ea4000802007f */
[----:B--2---:R-:W-:Y:S05]  /*20ed0*/  @!P1 BRA `(.L_x_856) ;  /* 0xfffffffc00f09947 */ /* 0x004fea000383ffff */
[----:B------:R-:W-:Y:S05]  /*20ee0*/  BRA `(.L_x_1004) ;  /* 0xffffff9c00447947 */ /* 0x000fea000383ffff */
.L_x_863:
[----:B--2---:R2:W3:Y:S02]  /*20ef0*/  SYNCS.PHASECHK.TRANS64.TRYWAIT P1, [R6+URZ+0x348c0], R5 ;  /* 0x0348c005060075a7 */ /* 0x0044e4000802017f */
[----:B---3--:R-:W-:Y:S05]  /*20f00*/  @!P1 NANOSLEEP.SYNCS 0x989680 ;  /* 0x009896800000995d */ /* 0x008fea0003900000 */
[----:B------:R-:W3:Y:S02]  /*20f10*/  @!P1 SYNCS.PHASECHK.TRANS64 P1, [R6+URZ+0x348c0], R5 ;  /* 0x0348c005060095a7 */ /* 0x000ee4000802007f */
[----:B---3--:R-:W-:Y:S05]  /*20f20*/  @!P1 BRA `(.L_x_863) ;  /* 0xfffffffc00f09947 */ /* 0x008fea000383ffff */
[----:B------:R-:W-:Y:S05]  /*20f30*/  BRA `(.L_x_1005) ;  /* 0xffffffa000407947 */ /* 0x000fea000383ffff */
.L_x_877:
[----:B------:R-:W0:Y:S01]  /*20f40*/  S2R R4, SR_TID.X ;  /* 0x0000000000047919 */ /* 0x000e220000002100 */
[----:B------:R-:W-:Y:S01]  /*20f50*/  BSSY B0, `(.L_x_1006) ;  /* 0x000000a000007945 */ /* 0x000fe20003800000 */
[----:B------:R-:W-:Y:S01]  /*20f60*/  IMAD.MOV.U32 R12, RZ, RZ, RZ ;  /* 0x000000ffff0c7224 */ /* 0x000fe200078e00ff */
[----:B------:R-:W-:Y:S01]  /*20f70*/  MOV R11, 0x1f ;  /* 0x0000001f000b7802 */ /* 0x000fe20000000f00 */
[----:B------:R-:W-:Y:S01]  /*20f80*/  IMAD.MOV.U32 R15, RZ, RZ, -0x1 ;  /* 0xffffffffff0f7424 */ /* 0x000fe200078e00ff */
[----:B0-----:R-:W-:-:S04]  /*20f90*/  SHF.R.U32.HI R4, RZ, 0x5, R4 ;  /* 0x00000005ff047819 */ /* 0x001fc80000011604 */
[----:B------:R-:W-:-:S04]  /*20fa0*/  LOP3.LUT R4, R4, 0x3, RZ, 0xc0, !PT ;  /* 0x0000000304047812 */ /* 0x000fc800078ec0ff */
[----:B------:R-:W-:-:S07]  /*20fb0*/  MOV R13, R4 ;  /* 0x00000004000d7202 */ /* 0x000fce0000000f00 */
[----:B-1----:R-:W-:Y:S05]  /*20fc0*/  WARPSYNC.COLLECTIVE R15, `(.L_x_1007) ;  /* 0x000000000f087348 */ /* 0x002fea0003c00000 */
[----:B------:R0:W2:Y:S02]  /*20fd0*/  SHFL.IDX P6, R14, R13, R12, R11 ;  /* 0x0000000c0d0e7389 */ /* 0x0000a400000c000b */
[----:B012---:R-:W-:Y:S01]  /*20fe0*/  ENDCOLLECTIVE ;  /* 0x000000000000791b */ /* 0x007fe20003800000 */
.L_x_1007:
[----:B------:R-:W-:Y:S05]  /*20ff0*/  BSYNC B0 ;  /* 0x0000000000007941 */ /* 0x000fea0003800000 */
.L_x_1006:
[----:B------:R-:W-:Y:S05]  /*21000*/  BRA `(.L_x_1008) ;  /* 0xffffffa800bc7947 */ /* 0x000fea000383ffff */
.L_x_879:
[----:B------:R-:W-:Y:S01]  /*21010*/  BSSY B0, `(.L_x_1009) ;  /* 0x0000006000007945 */ /* 0x000fe20003800000 */
[----:B------:R-:W-:-:S07]  /*21020*/  MOV R15, 0xffffffff ;  /* 0xffffffff000f7802 */ /* 0x000fce0000000f00 */
[----:B01----:R-:W-:Y:S05]  /*21030*/  WARPSYNC.COLLECTIVE R15, `(.L_x_1010) ;  /* 0x000000000f0c7348 */ /* 0x003fea0003c00000 */
[----:B------:R-:W-:Y:S02]  /*21040*/  ELECT P6, UR62, PT ;  /* 0x00000000003e782f */ /* 0x000fe400038c0000 */
[----:B------:R-:W-:Y:S01]  /*21050*/  MOV R14, UR62 ;  /* 0x0000003e000e7c02 */ /* 0x000fe20008000f00 */
[----:B01----:R-:W-:Y:S10]  /*21060*/  ENDCOLLECTIVE ;  /* 0x000000000000791b */ /* 0x003ff40003800000 */
.L_x_1010:
[----:B------:R-:W-:Y:S05]  /*21070*/  BSYNC B0 ;  /* 0x0000000000007941 */ /* 0x000fea0003800000 */
.L_x_1009:
[----:B------:R-:W-:Y:S05]  /*21080*/  BRA `(.L_x_1011) ;  /* 0xffffffa800c87947 */ /* 0x000fea000383ffff */
.L_x_881:
[----:B0-----:R0:W2:Y:S02]  /*21090*/  SYNCS.PHASECHK.TRANS64.TRYWAIT P0, [R0+URZ+0x34840], R2 ;  /* 0x03484002000075a7 */ /* 0x0010a4000800017f */
[----:B--2---:R-:W-:Y:S05]  /*210a0*/  @!P0 NANOSLEEP.SYNCS 0x989680 ;  /* 0x009896800000895d */ /* 0x004fea0003900000 */
[----:B------:R-:W2:Y:S02]  /*210b0*/  @!P0 SYNCS.PHASECHK.TRANS64 P0, [R0+URZ+0x34840], R2 ;  /* 0x03484002000085a7 */ /* 0x000ea4000800007f */
[----:B--2---:R-:W-:Y:S05]  /*210c0*/  @!P0 BRA `(.L_x_881) ;  /* 0xfffffffc00f08947 */ /* 0x004fea000383ffff */
[----:B------:R-:W-:Y:S05]  /*210d0*/  BRA `(.L_x_1012) ;  /* 0xffffffac00347947 */ /* 0x000fea000383ffff */
.L_x_885:
[----:B------:R0:W5:Y:S01]  /*210e0*/  LDL.LU R8, [R1+0x54] ;  /* 0x0000540001087983 */ /* 0x0001620000300800 */
[----:B------:R-:W-:Y:S01]  /*210f0*/  IMAD.MOV.U32 R13, RZ, RZ, R3 ;  /* 0x000000ffff0d7224 */ /* 0x000fe200078e0003 */
[----:B------:R-:W-:Y:S01]  /*21100*/  MOV R12, RZ ;  /* 0x000000ff000c7202 */ /* 0x000fe20000000f00 */
[----:B------:R-:W-:Y:S01]  /*21110*/  IMAD.MOV.U32 R11, RZ, RZ, 0x181f ;  /* 0x0000181fff0b7424 */ /* 0x000fe200078e00ff */
[----:B------:R-:W-:-:S07]  /*21120*/  MOV R15, 0xffffffff ;  /* 0xffffffff000f7802 */ /* 0x000fce0000000f00 */
[----:B0----5:R-:W-:Y:S05]  /*21130*/  WARPSYNC.COLLECTIVE R15, `(.L_x_1013) ;  /* 0x000000000f087348 */ /* 0x021fea0003c00000 */
[----:B------:R1:W2:Y:S02]  /*21140*/  SHFL.IDX P6, R14, R13, R12, R11 ;  /* 0x0000000c0d0e7389 */ /* 0x0002a400000c000b */
[----:B012--5:R-:W-:Y:S01]  /*21150*/  ENDCOLLECTIVE ;  /* 0x000000000000791b */ /* 0x027fe20003800000 */
.L_x_1013:
[----:B------:R-:W-:Y:S01]  /*21160*/  MOV R13, R4 ;  /* 0x00000004000d7202 */ /* 0x000fe20000000f00 */
[----:B------:R-:W-:-:S07]  /*21170*/  IMAD.MOV.U32 R6, RZ, RZ, R14 ;  /* 0x000000ffff067224 */ /* 0x000fce00078e000e */
[----:B------:R-:W-:Y:S05]  /*21180*/  WARPSYNC.COLLECTIVE R15, `(.L_x_1014) ;  /* 0x000000000f087348 */ /* 0x000fea0003c00000 */
[----:B------:R0:W1:Y:S02]  /*21190*/  SHFL.IDX P6, R14, R13, R12, R11 ;  /* 0x0000000c0d0e7389 */ /* 0x00006400000c000b */
[----:B01----:R-:W-:Y:S01]  /*211a0*/  ENDCOLLECTIVE ;  /* 0x000000000000791b */ /* 0x003fe20003800000 */
.L_x_1014:
[----:B------:R-:W-:Y:S01]  /*211b0*/  MOV R13, R3 ;  /* 0x00000003000d7202 */ /* 0x000fe20000000f00 */
[----:B------:R-:W-:Y:S02]  /*211c0*/  IMAD.MOV.U32 R12, RZ, RZ, 0x1 ;  /* 0x00000001ff0c7424 */ /* 0x000fe400078e00ff */
[----:B------:R-:W-:Y:S02]  /*211d0*/  IMAD R2, R8, R7, RZ ;  /* 0x0000000708027224 */ /* 0x000fe400078e02ff */
[----:B------:R-:W0:Y:S01]  /*211e0*/  S2R R8, SR_TID.X ;  /* 0x0000000000087919 */ /* 0x000e220000002100 */
[----:B------:R-:W-:-:S07]  /*211f0*/  IMAD.MOV.U32 R7, RZ, RZ, R14 ;  /* 0x000000ffff077224 */ /* 0x000fce00078e000e */
[----:B0-----:R-:W-:Y:S05]  /*21200*/  WARPSYNC.COLLECTIVE R15, `(.L_x_1015) ;  /* 0x000000000f087348 */ /* 0x001fea0003c00000 */
[----:B------:R1:W2:Y:S02]  /*21210*/  SHFL.IDX P6, R14, R13, R12, R11 ;  /* 0x0000000c0d0e7389 */ /* 0x0002a400000c000b */
[----:B012---:R-:W-:Y:S01]  /*21220*/  ENDCOLLECTIVE ;  /* 0x000000000000791b */ /* 0x007fe20003800000 */
.L_x_1015:
[----:B------:R-:W-:Y:S01]  /*21230*/  IMAD.MOV.U32 R13, RZ, RZ, R4 ;  /* 0x000000ffff0d7224 */ /* 0x000fe200078e0004 */
[----:B------:R-:W-:-:S07]  /*21240*/  MOV R9, R14 ;  /* 0x0000000e00097202 */ /* 0x000fce0000000f00 */
[----:B------:R-:W-:Y:S05]  /*21250*/  WARPSYNC.COLLECTIVE R15, `(.L_x_1016) ;  /* 0x000000000f087348 */ /* 0x000fea0003c00000 */
[----:B------:R0:W1:Y:S02]  /*21260*/  SHFL.IDX P6, R14, R13, R12, R11 ;  /* 0x0000000c0d0e7389 */ /* 0x00006400000c000b */
[----:B01----:R-:W-:Y:S01]  /*21270*/  ENDCOLLECTIVE ;  /* 0x000000000000791b */ /* 0x003fe20003800000 */
.L_x_1016:
[----:B------:R-:W-:-:S04]  /*21280*/  LOP3.LUT R8, R8, 0x7f, RZ, 0xc0, !PT ;  /* 0x0000007f08087812 */ /* 0x000fc800078ec0ff */
[----:B------:R-:W-:-:S04]  /*21290*/  SHF.R.U32.HI R5, RZ, 0x3, R8 ;  /* 0x00000003ff057819 */ /* 0x000fc80000011608 */
[----:B------:R-:W-:Y:S02]  /*212a0*/  IADD3 R0, R5, R17, RZ ;  /* 0x0000001105007210 */ /* 0x000fe40007ffe0ff */
[----:B------:R-:W0:Y:S02]  /*212b0*/  S2R R17, SR_TID.X ;  /* 0x0000000000117919 */ /* 0x000e240000002100 */
[C---:B------:R-:W-:Y:S01]  /*212c0*/  ISETP.GE.AND P3, PT, R0.reuse, R2, PT ;  /* 0x000000020000720c */ /* 0x040fe20003f66270 */
[----:B------:R-:W-:Y:S01]  /*212d0*/  VIADD R5, R0, 0x10 ;  /* 0x0000001000057836 */ /* 0x000fe20000000000 */
[----:B------:R-:W-:Y:S01]  /*212e0*/  MOV R12, 0x2 ;  /* 0x00000002000c7802 */ /* 0x000fe20000000f00 */
[----:B------:R-:W-:Y:S02]  /*212f0*/  IMAD.MOV.U32 R13, RZ, RZ, R3 ;  /* 0x000000ffff0d7224 */ /* 0x000fe400078e0003 */
[----:B0-----:R-:W-:-:S05]  /*21300*/  IMAD.SHL.U32 R17, R17, 0x8, RZ ;  /* 0x0000000811117824 */ /* 0x001fca00078e00ff */
[----:B------:R-:W-:-:S04]  /*21310*/  LOP3.LUT R17, R17, 0x38, RZ, 0xc0, !PT ;  /* 0x0000003811117812 */ /* 0x000fc800078ec0ff */
[----:B------:R-:W-:-:S04]  /*21320*/  @!P3 LEA R7, P5, R17, R7, 0x1 ;  /* 0x000000071107b211 */ /* 0x000fc800078a08ff */
[----:B------:R-:W-:-:S04]  /*21330*/  @!P3 IADD3.X R6, RZ, R6, RZ, P5, !PT ;  /* 0x00000006ff06b210 */ /* 0x000fc80002ffe4ff */
        /* <DEDUP_REMOVED lines=9> */
[----:B------:R-:W-:Y:S02]  /*213d0*/  ISETP.GE.AND P3, PT, R5, R2, PT ;  /* 0x000000020500720c */ /* 0x000fe40003f66270 */
[----:B------:R-:W-:-:S11]  /*213e0*/  MOV R5, R14 ;  /* 0x0000000e00057202 */ /* 0x000fd60000000f00 */
[----:B0-----:R-:W-:Y:S05]  /*213f0*/  WARPSYNC.COLLECTIVE R15, `(.L_x_1017) ;  /* 0x000000000f087348 */ /* 0x001fea0003c00000 */
[----:B------:R1:W2:Y:S02]  /*21400*/  SHFL.IDX P6, R14, R13, R12, R11 ;  /* 0x0000000c0d0e7389 */ /* 0x0002a400000c000b */
[----:B012---:R-:W-:Y:S01]  /*21410*/  ENDCOLLECTIVE ;  /* 0x000000000000791b */ /* 0x007fe20003800000 */
.L_x_1017:
[----:B------:R-:W-:-:S04]  /*21420*/  @!P3 LEA R8, P5, R17, R5, 0x1 ;  /* 0x000000051108b211 */ /* 0x000fc800078a08ff */
[----:B------:R-:W-:Y:S01]  /*21430*/  @!P3 MOV R6, R8 ;  /* 0x000000080006b202 */ /* 0x000fe20000000f00 */
[----:B------:R-:W-:Y:S01]  /*21440*/  @!P3 IMAD.X R5, RZ, RZ, R9, P5 ;  /* 0x000000ffff05b224 */ /* 0x000fe200028e0609 */
[----:B------:R-:W-:-:S03]  /*21450*/  MOV R13, R4 ;  /* 0x00000004000d7202 */ /* 0x000fc60000000f00 */
[----:B------:R-:W-:Y:S01]  /*21460*/  @!P3 IMAD.MOV.U32 R7, RZ, RZ, R5 ;  /* 0x000000ffff07b224 */ /* 0x000fe200078e0005 */
[----:B------:R-:W-:-:S04]  /*21470*/  IADD3 R5, R0, 0x20, RZ ;  /* 0x0000002000057810 */ /* 0x000fc80007ffe0ff */
[----:B------:R-:W-:Y:S01]  /*21480*/  @!PT LDS RZ, [RZ] ;  /* 0x00000000fffff984 */ /* 0x000fe20000000800 */
[----:B------:R-:W-:Y:S01]  /*21490*/  @!PT LDS RZ, [RZ] ;  /* 0x00000000fffff984 */ /* 0x000fe20000000800 */
[----:B------:R-:W-:Y:S01]  /*214a0*/  @!PT LDS RZ, [RZ] ;  /* 0x00000000fffff984 */ /* 0x000fe20000000800 */
[----:B------:R0:W-:Y:S01]  /*214b0*/  @!P3 LDGSTS.E.BYPASS.LTC128B.128 [R10+0x10c00], desc[UR42][R6.64], !P2 ;  /* 0x10c00000060abfae */ /* 0x0001e2000d101d6a */
[----:B------:R-:W-:-:S07]  /*214c0*/  IMAD.MOV.U32 R8, RZ, RZ, R14 ;  /* 0x000000ffff087224 */ /* 0x000fce00078e000e */
[----:B0-----:R-:W-:Y:S05]  /*214d0*/  WARPSYNC.COLLECTIVE R15, `(.L_x_1018) ;  /* 0x000000000f087348 */ /* 0x001fea0003c00000 */
[----:B------:R1:W2:Y:S02]  /*214e0*/  SHFL.IDX P6, R14, R13, R12, R11 ;  /* 0x0000000c0d0e7389 */ /* 0x0002a400000c000b */
[----:B012---:R-:W-:Y:S01]  /*214f0*/  ENDCOLLECTIVE ;  /* 0x000000000000791b */ /* 0x007fe20003800000 */
.L_x_1018:
[----:B------:R-:W-:Y:S01]  /*21500*/  @!PT LDS RZ, [RZ] ;  /* 0x00000000fffff984 */ /* 0x000fe20000000800 */
[----:B------:R-:W-:Y:S01]  /*21510*/  @!PT LDS RZ, [RZ] ;  /* 0x00000000fffff984 */ /* 0x000fe20000000800 */
[----:B------:R-:W-:Y:S01]  /*21520*/  @!PT LDS RZ, [RZ] ;  /* 0x00000000fffff984 */ /* 0x000fe20000000800 */
[----:B------:R0:W-:Y:S04]  /*21530*/  @!P3 LDGSTS.E.BYPASS.LTC128B.128 [R10+0x14c00], desc[UR42][R6.64+0x80], !P1 ;  /* 0x14c00080060abfae */ /* 0x0001e8000c901d6a */
[----:B------:R0:W-:Y:S01]  /*21540*/  @!P3 LDGSTS.E.BYPASS.LTC128B.128 [R10+0x18c00], desc[UR42][R6.64+0x100], !P0 ;  /* 0x18c00100060abfae */ /* 0x0001e2000c101d6a */
[----:B------:R-:W-:Y:S02]  /*21550*/  ISETP.GE.AND P3, PT, R5, R2, PT ;  /* 0x000000020500720c */ /* 0x000fe40003f66270 */
[----:B------:R-:W-:Y:S01]  /*21560*/  MOV R13, R3 ;  /* 0x00000003000d7202 */ /* 0x000fe20000000f00 */
[----:B------:R-:W-:Y:S02]  /*21570*/  IMAD.MOV.U32 R12, RZ, RZ, 0x3 ;  /* 0x00000003ff0c7424 */ /* 0x000fe400078e00ff */
[----:B------:R-:W-:-:S08]  /*21580*/  IMAD.MOV.U32 R5, RZ, RZ, R14 ;  /* 0x000000ffff057224 */ /* 0x000fd000078e000e */
[----:B0-----:R-:W-:Y:S05]  /*21590*/  WARPSYNC.COLLECTIVE R15, `(.L_x_1019) ;  /* 0x000000000f087348 */ /* 0x001fea0003c00000 */
[----:B------:R1:W2:Y:S02]  /*215a0*/  SHFL.IDX P6, R14, R13, R12, R11 ;  /* 0x0000000c0d0e7389 */ /* 0x0002a400000c000b */
[----:B012---:R-:W-:Y:S01]  /*215b0*/  ENDCOLLECTIVE ;  /* 0x000000000000791b */ /* 0x007fe20003800000 */
.L_x_1019:
[----:B------:R-:W-:-:S04]  /*215c0*/  @!P3 LEA R5, P4, R17, R5, 0x1 ;  /* 0x000000051105b211 */ /* 0x000fc800078808ff */
[----:B------:R-:W-:-:S05]  /*215d0*/  @!P3 IADD3.X R6, RZ, R8, RZ, P4, !PT ;  /* 0x00000008ff06b210 */ /* 0x000fca00027fe4ff */
[----:B------:R-:W-:Y:S01]  /*215e0*/  @!P3 IMAD.MOV.U32 R7, RZ, RZ, R6 ;  /* 0x000000ffff07b224 */ /* 0x000fe200078e0006 */
[----:B------:R-:W-:Y:S01]  /*215f0*/  @!P3 MOV R6, R5 ;  /* 0x000000050006b202 */ /* 0x000fe20000000f00 */
[----:B------:R-:W-:Y:S02]  /*21600*/  IMAD.MOV.U32 R13, RZ, RZ, R4 ;  /* 0x000000ffff0d7224 */ /* 0x000fe400078e0004 */
[----:B------:R-:W-:Y:S02]  /*21610*/  VIADD R5, R0, 0x30 ;  /* 0x0000003000057836 */ /* 0x000fe40000000000 */
[----:B------:R-:W-:Y:S01]  /*21620*/  @!PT LDS RZ, [RZ] ;  /* 0x00000000fffff984 */ /* 0x000fe20000000800 */
[----:B------:R-:W-:Y:S01]  /*21630*/  @!PT LDS RZ, [RZ] ;  /* 0x00000000fffff984 */ /* 0x000fe20000000800 */
[----:B------:R-:W-:Y:S01]  /*21640*/  @!PT LDS RZ, [RZ] ;  /* 0x00000000fffff984 */ /* 0x000fe20000000800 */
[----:B------:R-:W-:Y:S04]  /*21650*/  @!P3 LDGSTS.E.BYPASS.LTC128B.128 [R10+0x11400], desc[UR42][R6.64], !P2 ;  /* 0x11400000060abfae */ /* 0x000fe8000d101d6a */
[----:B------:R-:W-:Y:S04]  /*21660*/  @!P3 LDGSTS.E.BYPASS.LTC128B.128 [R10+0x15400], desc[UR42][R6.64+0x80], !P1 ;  /* 0x15400080060abfae */ /* 0x000fe8000c901d6a */
[----:B------:R0:W-:Y:S01]  /*21670*/  @!P3 LDGSTS.E.BYPASS.LTC128B.128 [R10+0x19400], desc[UR42][R6.64+0x100], !P0 ;  /* 0x19400100060abfae */ /* 0x0001e2000c101d6a */
[----:B------:R-:W-:-:S02]  /*21680*/  ISETP.GE.AND P3, PT, R5, R2, PT ;  /* 0x000000020500720c */ /* 0x000fc40003f66270 */
[----:B0-----:R-:W-:-:S11]  /*21690*/  MOV R6, R14 ;  /* 0x0000000e00067202 */ /* 0x001fd60000000f00 */
[----:B------:R-:W-:Y:S05]  /*216a0*/  WARPSYNC.COLLECTIVE R15, `(.L_x_1020) ;  /* 0x000000000f087348 */ /* 0x000fea0003c00000 */
[----:B------:R0:W1:Y:S02]  /*216b0*/  SHFL.IDX P6, R14, R13, R12, R11 ;  /* 0x0000000c0d0e7389 */ /* 0x00006400000c000b */
[----:B01----:R-:W-:Y:S01]  /*216c0*/  ENDCOLLECTIVE ;  /* 0x000000000000791b */ /* 0x003fe20003800000 */
.L_x_1020:
[----:B------:R-:W-:Y:S01]  /*216d0*/  IMAD.MOV.U32 R13, RZ, RZ, R3 ;  /* 0x000000ffff0d7224 */ /* 0x000fe200078e0003 */
[----:B------:R-:W-:Y:S02]  /*216e0*/  MOV R12, 0x4 ;  /* 0x00000004000c7802 */ /* 0x000fe40000000f00 */
[----:B------:R-:W-:-:S07]  /*216f0*/  MOV R5, R14 ;  /* 0x0000000e00057202 */ /* 0x000fce0000000f00 */
[----:B------:R-:W-:Y:S05]  /*21700*/  WARPSYNC.COLLECTIVE R15, `(.L_x_1021) ;  /* 0x000000000f087348 */ /* 0x000fea0003c00000 */
[----:B------:R0:W1:Y:S02]  /*21710*/  SHFL.IDX P6, R14, R13, R12, R11 ;  /* 0x0000000c0d0e7389 */ /* 0x00006400000c000b */
[----:B01----:R-:W-:Y:S01]  /*21720*/  ENDCOLLECTIVE ;  /* 0x000000000000791b */ /* 0x003fe20003800000 */
.L_x_1021:
[----:B------:R-:W-:-:S05]  /*21730*/  @!P3 LEA R5, P4, R17, R5, 0x1 ;  /* 0x000000051105b211 */ /* 0x000fca00078808ff */
[----:B------:R-:W-:-:S05]  /*21740*/  @!P3 IMAD.X R6, RZ, RZ, R6, P4 ;  /* 0x000000ffff06b224 */ /* 0x000fca00020e0606 */
[----:B------:R-:W-:Y:S01]  /*21750*/  @!P3 MOV R7, R6 ;  /* 0x000000060007b202 */ /* 0x000fe20000000f00 */
[----:B------:R-:W-:Y:S01]  /*21760*/  @!P3 IMAD.MOV.U32 R6, RZ, RZ, R5 ;  /* 0x000000ffff06b224 */ /* 0x000fe200078e0005 */
[----:B------:R-:W-:Y:S02]  /*21770*/  MOV R13, R4 ;  /* 0x00000004000d7202 */ /* 0x000fe40000000f00 */
[----:B------:R-:W-:Y:S02]  /*21780*/  IADD3 R5, R0, 0x40, RZ ;  /* 0x0000004000057810 */ /* 0x000fe40007ffe0ff */
        /* <DEDUP_REMOVED lines=11> */
.L_x_1022:
[----:B------:R-:W-:Y:S01]  /*21840*/  MOV R13, R3 ;  /* 0x00000003000d7202 */ /* 0x000fe20000000f00 */
[----:B------:R-:W-:Y:S02]  /*21850*/  IMAD.MOV.U32 R12, RZ, RZ, 0x5 ;  /* 0x00000005ff0c7424 */ /* 0x000fe400078e00ff */
[----:B------:R-:W-:-:S07]  /*21860*/  IMAD.MOV.U32 R5, RZ, RZ, R14 ;  /* 0x000000ffff057224 */ /* 0x000fce00078e000e */
[----:B------:R-:W-:Y:S05]  /*21870*/  WARPSYNC.COLLECTIVE R15, `(.L_x_1023) ;  /* 0x000000000f087348 */ /* 0x000fea0003c00000 */
[----:B------:R0:W1:Y:S02]  /*21880*/  SHFL.IDX P6, R14, R13, R12, R11 ;  /* 0x0000000c0d0e7389 */ /* 0x00006400000c000b */
[----:B01----:R-:W-:Y:S01]  /*21890*/  ENDCOLLECTIVE ;  /* 0x000000000000791b */ /* 0x003fe20003800000 */
.L_x_1023:
        /* <DEDUP_REMOVED lines=17> */
.L_x_1024:
[----:B------:R-:W-:Y:S01]  /*219b0*/  MOV R13, R3 ;  /* 0x00000003000d7202 */ /* 0x000fe20000000f00 */
[----:B------:R-:W-:Y:S01]  /*219c0*/  IMAD.MOV.U32 R12, RZ, RZ, 0x6 ;  /* 0x00000006ff0c7424 */ /* 0x000fe200078e00ff */
[----:B------:R-:W-:-:S07]  /*219d0*/  MOV R5, R14 ;  /* 0x0000000e00057202 */ /* 0x000fce0000000f00 */
[----:B------:R-:W-:Y:S05]  /*219e0*/  WARPSYNC.COLLECTIVE R15, `(.L_x_1025) ;  /* 0x000000000f087348 */ /* 0x000fea0003c00000 */
[----:B------:R0:W1:Y:S02]  /*219f0*/  SHFL.IDX P6, R14, R13, R12, R11 ;  /* 0x0000000c0d0e7389 */ /* 0x00006400000c000b */
[----:B01----:R-:W-:Y:S01]  /*21a00*/  ENDCOLLECTIVE ;  /* 0x000000000000791b */ /* 0x003fe20003800000 */
.L_x_1025:
[----:B------:R-:W-:-:S05]  /*21a10*/  @!P3 LEA R5, P4, R17, R5, 0x1 ;  /* 0x000000051105b211 */ /* 0x000fca00078808ff */
[----:B------:R-:W-:-:S05]  /*21a20*/  @!P3 IMAD.X R6, RZ, RZ, R6, P4 ;  /* 0x000000ffff06b224 */ /* 0x000fca00020e0606 */
[----:B------:R-:W-:Y:S01]  /*21a30*/  @!P3 MOV R7, R6 ;  /* 0x000000060007b202 */ /* 0x000fe20000000f00 */
[----:B------:R-:W-:Y:S02]  /*21a40*/  @!P3 IMAD.MOV.U32 R6, RZ, RZ, R5 ;  /* 0x000000ffff06b224 */ /* 0x000fe400078e0005 */
[----:B------:R-:W-:-:S03]  /*21a50*/  IMAD.MOV.U32 R13, RZ, RZ, R4 ;  /* 0x000000ffff0d7224 */ /* 0x000fc600078e0004 */
[----:B------:R-:W-:Y:S01]  /*21a60*/  @!PT LDS RZ, [RZ] ;  /* 0x00000000fffff984 */ /* 0x000fe20000000800 */
[----:B------:R-:W-:Y:S01]  /*21a70*/  @!PT LDS RZ, [RZ] ;  /* 0x00000000fffff984 */ /* 0x000fe20000000800 */
[----:B------:R-:W-:Y:S01]  /*21a80*/  @!PT LDS RZ, [RZ] ;  /* 0x00000000fffff984 */ /* 0x000fe20000000800 */
[----:B------:R-:W-:Y:S04]  /*21a90*/  @!P3 LDGSTS.E.BYPASS.LTC128B.128 [R10+0x12c00], desc[UR42][R6.64], !P2 ;  /* 0x12c00000060abfae */ /* 0x000fe8000d101d6a */
[----:B------:R-:W-:Y:S04]  /*21aa0*/  @!P3 LDGSTS.E.BYPASS.LTC128B.128 [R10+0x16c00], desc[UR42][R6.64+0x80], !P1 ;  /* 0x16c00080060abfae */ /* 0x000fe8000c901d6a */
[----:B------:R0:W-:Y:S02]  /*21ab0*/  @!P3 LDGSTS.E.BYPASS.LTC128B.128 [R10+0x1ac00], desc[UR42][R6.64+0x100], !P0 ;  /* 0x1ac00100060abfae */ /* 0x0001e4000c101d6a */
[----:B0-----:R-:W-:Y:S01]  /*21ac0*/  MOV R6, R14 ;  /* 0x0000000e00067202 */ /* 0x001fe20000000f00 */
[----:B------:R-:W-:-:S07]  /*21ad0*/  VIADD R7, R0, 0x60 ;  /* 0x0000006000077836 */ /* 0x000fce0000000000 */
[----:B------:R-:W-:Y:S05]  /*21ae0*/  WARPSYNC.COLLECTIVE R15, `(.L_x_1026) ;  /* 0x000000000f087348 */ /* 0x000fea0003c00000 */
[----:B------:R0:W1:Y:S02]  /*21af0*/  SHFL.IDX P6, R14, R13, R12, R11 ;  /* 0x0000000c0d0e7389 */ /* 0x00006400000c000b */
[----:B01----:R-:W-:Y:S01]  /*21b00*/  ENDCOLLECTIVE ;  /* 0x000000000000791b */ /* 0x003fe20003800000 */
.L_x_1026:
[----:B------:R-:W-:Y:S01]  /*21b10*/  ISETP.GE.AND P4, PT, R7, R2, PT ;  /* 0x000000020700720c */ /* 0x000fe20003f86270 */
[----:B------:R-:W-:Y:S01]  /*21b20*/  IMAD.MOV.U32 R13, RZ, RZ, R3 ;  /* 0x000000ffff0d7224 */ /* 0x000fe200078e0003 */
[----:B------:R-:W-:Y:S02]  /*21b30*/  MOV R12, 0x7 ;  /* 0x00000007000c7802 */ /* 0x000fe40000000f00 */
[----:B------:R-:W-:-:S09]  /*21b40*/  MOV R5, R14 ;  /* 0x0000000e00057202 */ /* 0x000fd20000000f00 */
[----:B------:R-:W-:Y:S05]  /*21b50*/  WARPSYNC.COLLECTIVE R15, `(.L_x_1027) ;  /* 0x000000000f087348 */ /* 0x000fea0003c00000 */
[----:B------:R0:W1:Y:S02]  /*21b60*/  SHFL.IDX P6, R14, R13, R12, R11 ;  /* 0x0000000c0d0e7389 */ /* 0x00006400000c000b */
[----:B01----:R-:W-:Y:S01]  /*21b70*/  ENDCOLLECTIVE ;  /* 0x000000000000791b */ /* 0x003fe20003800000 */
.L_x_1027:
[----:B------:R-:W-:-:S04]  /*21b80*/  @!P4 LEA R5, P3, R17, R5, 0x1 ;  /* 0x000000051105c211 */ /* 0x000fc800078608ff */
[----:B------:R-:W-:-:S05]  /*21b90*/  @!P4 IADD3.X R6, RZ, R6, RZ, P3, !PT ;  /* 0x00000006ff06c210 */ /* 0x000fca0001ffe4ff */
[----:B------:R-:W-:Y:S01]  /*21ba0*/  @!P4 IMAD.MOV.U32 R7, RZ, RZ, R6 ;  /* 0x000000ffff07c224 */ /* 0x000fe200078e0006 */
[----:B------:R-:W-:Y:S02]  /*21bb0*/  @!P4 MOV R6, R5 ;  /* 0x000000050006c202 */ /* 0x000fe40000000f00 */
[----:B------:R-:W-:-:S03]  /*21bc0*/  MOV R13, R4 ;  /* 0x00000004000d7202 */ /* 0x000fc60000000f00 */
        /* <DEDUP_REMOVED lines=10> */
.L_x_1028:
[----:B------:R-:W-:Y:S01]  /*21c70*/  IMAD.MOV.U32 R3, RZ, RZ, R14 ;  /* 0x000000ffff037224 */ /* 0x000fe200078e000e */
[----:B------:R-:W-:Y:S06]  /*21c80*/  BRA `(.L_x_1029) ;  /* 0xffffffb0000c7947 */ /* 0x000fec000383ffff */
.L_x_890:
[----:B0-----:R-:W2:Y:S02]  /*21c90*/  LDL R2, [R1+0x4] ;  /* 0x0000040001027983 */ /* 0x001ea40000100800 */
[----:B--2---:R0:W2:Y:S02]  /*21ca0*/  SYNCS.PHASECHK.TRANS64.TRYWAIT P0, [R2+URZ+0x34820], R0 ;  /* 0x03482000020075a7 */ /* 0x0040a4000800017f */
[----:B--2---:R-:W-:Y:S05]  /*21cb0*/  @!P0 NANOSLEEP.SYNCS 0x989680 ;  /* 0x009896800000895d */ /* 0x004fea0003900000 */
[----:B------:R-:W2:Y:S02]  /*21cc0*/  @!P0 SYNCS.PHASECHK.TRANS64 P0, [R2+URZ+0x34820], R0 ;  /* 0x03482000020085a7 */ /* 0x000ea4000800007f */
[----:B--2---:R-:W-:Y:S05]  /*21cd0*/  @!P0 BRA `(.L_x_890) ;  /* 0xfffffffc00ec8947 */ /* 0x004fea000383ffff */
[----:B------:R-:W-:Y:S05]  /*21ce0*/  BRA `(.L_x_1030) ;  /* 0xffffffb000907947 */ /* 0x000fea000383ffff */
.L_x_899:
[----:B--2---:R2:W3:Y:S02]  /*21cf0*/  SYNCS.PHASECHK.TRANS64.TRYWAIT P0, [R3+URZ+0x34840], R2 ;  /* 0x03484002030075a7 */ /* 0x0044e4000800017f */
[----:B---3--:R-:W-:Y:S05]  /*21d00*/  @!P0 NANOSLEEP.SYNCS 0x989680 ;  /* 0x009896800000895d */ /* 0x008fea0003900000 */
[----:B------:R-:W3:Y:S02]  /*21d10*/  @!P0 SYNCS.PHASECHK.TRANS64 P0, [R3+URZ+0x34840], R2 ;  /* 0x03484002030085a7 */ /* 0x000ee4000800007f */
[----:B---3--:R-:W-:Y:S05]  /*21d20*/  @!P0 BRA `(.L_x_899) ;  /* 0xfffffffc00f08947 */ /* 0x008fea000383ffff */
[----:B------:R-:W-:Y:S05]  /*21d30*/  BRA `(.L_x_1031) ;  /* 0xffffffb4005c7947 */ /* 0x000fea000383ffff */
.L_x_906:
[----:B0-----:R0:W1:Y:S02]  /*21d40*/  SYNCS.PHASECHK.TRANS64.TRYWAIT P0, [R3+URZ+0x60], R2 ;  /* 0x00006002030075a7 */ /* 0x001064000800017f */
[----:B-1----:R-:W-:Y:S05]  /*21d50*/  @!P0 NANOSLEEP.SYNCS 0x989680 ;  /* 0x009896800000895d */ /* 0x002fea0003900000 */
[----:B------:R-:W1:Y:S02]  /*21d60*/  @!P0 SYNCS.PHASECHK.TRANS64 P0, [R3+URZ+0x60], R2 ;  /* 0x00006002030085a7 */ /* 0x000e64000800007f */
[----:B-1----:R-:W-:Y:S05]  /*21d70*/  @!P0 BRA `(.L_x_906) ;  /* 0xfffffffc00f08947 */ /* 0x002fea000383ffff */
[----:B------:R-:W-:Y:S05]  /*21d80*/  BRA `(.L_x_1032) ;  /* 0xffffffb800747947 */ /* 0x000fea000383ffff */
.L_x_915:
[----:B--2---:R2:W3:Y:S02]  /*21d90*/  SYNCS.PHASECHK.TRANS64.TRYWAIT P0, [R3+URZ+0x34840], R2 ;  /* 0x03484002030075a7 */ /* 0x0044e4000800017f */
[----:B---3--:R-:W-:Y:S05]  /*21da0*/  @!P0 NANOSLEEP.SYNCS 0x989680 ;  /* 0x009896800000895d */ /* 0x008fea0003900000 */
[----:B------:R-:W3:Y:S02]  /*21db0*/  @!P0 SYNCS.PHASECHK.TRANS64 P0, [R3+URZ+0x34840], R2 ;  /* 0x03484002030085a7 */ /* 0x000ee4000800007f */
[----:B---3--:R-:W-:Y:S05]  /*21dc0*/  @!P0 BRA `(.L_x_915) ;  /* 0xfffffffc00f08947 */ /* 0x008fea000383ffff */
[----:B------:R-:W-:Y:S05]  /*21dd0*/  BRA `(.L_x_1033) ;  /* 0xffffffc0001c7947 */ /* 0x000fea000383ffff */
.L_x_922:
[----:B-1----:R1:W2:Y:S02]  /*21de0*/  SYNCS.PHASECHK.TRANS64.TRYWAIT P0, [R2+URZ+0x60], R3 ;  /* 0x00006003020075a7 */ /* 0x0022a4000800017f */
[----:B--2---:R-:W-:Y:S05]  /*21df0*/  @!P0 NANOSLEEP.SYNCS 0x989680 ;  /* 0x009896800000895d */ /* 0x004fea0003900000 */
[----:B------:R-:W2:Y:S02]  /*21e00*/  @!P0 SYNCS.PHASECHK.TRANS64 P0, [R2+URZ+0x60], R3 ;  /* 0x00006003020085a7 */ /* 0x000ea4000800007f */
[----:B--2---:R-:W-:Y:S05]  /*21e10*/  @!P0 BRA `(.L_x_922) ;  /* 0xfffffffc00f08947 */ /* 0x004fea000383ffff */
[----:B------:R-:W-:Y:S05]  /*21e20*/  BRA `(.L_x_1034) ;  /* 0xffffffc400347947 */ /* 0x000fea000383ffff */
.L_x_931:
[----:B---3--:R3:W4:Y:S02]  /*21e30*/  SYNCS.PHASECHK.TRANS64.TRYWAIT P0, [R2+URZ+0x34840], R3 ;  /* 0x03484003020075a7 */ /* 0x008724000800017f */
[----:B----4-:R-:W-:Y:S05]  /*21e40*/  @!P0 NANOSLEEP.SYNCS 0x989680 ;  /* 0x009896800000895d */ /* 0x010fea0003900000 */
[----:B------:R-:W4:Y:S02]  /*21e50*/  @!P0 SYNCS.PHASECHK.TRANS64 P0, [R2+URZ+0x34840], R3 ;  /* 0x03484003020085a7 */ /* 0x000f24000800007f */
[----:B----4-:R-:W-:Y:S05]  /*21e60*/  @!P0 BRA `(.L_x_931) ;  /* 0xfffffffc00f08947 */ /* 0x010fea000383ffff */
[----:B------:R-:W-:Y:S05]  /*21e70*/  BRA `(.L_x_1035) ;  /* 0xffffffc800a87947 */ /* 0x000fea000383ffff */
.L_x_938:
[----:B-1----:R1:W2:Y:S02]  /*21e80*/  SYNCS.PHASECHK.TRANS64.TRYWAIT P0, [R2+URZ+0x60], R5 ;  /* 0x00006005020075a7 */ /* 0x0022a4000800017f */
[----:B--2---:R-:W-:Y:S05]  /*21e90*/  @!P0 NANOSLEEP.SYNCS 0x989680 ;  /* 0x009896800000895d */ /* 0x004fea0003900000 */
[----:B------:R-:W2:Y:S02]  /*21ea0*/  @!P0 SYNCS.PHASECHK.TRANS64 P0, [R2+URZ+0x60], R5 ;  /* 0x00006005020085a7 */ /* 0x000ea4000800007f */
[----:B--2---:R-:W-:Y:S05]  /*21eb0*/  @!P0 BRA `(.L_x_938) ;  /* 0xfffffffc00f08947 */ /* 0x004fea000383ffff */
[----:B------:R-:W-:Y:S05]  /*21ec0*/  BRA `(.L_x_1036) ;  /* 0xffffffcc00c07947 */ /* 0x000fea000383ffff */
.L_x_949:
[----:B--2---:R2:W4:Y:S02]  /*21ed0*/  SYNCS.PHASECHK.TRANS64.TRYWAIT P0, [R0+URZ+0x34860], R2 ;  /* 0x03486002000075a7 */ /* 0x004524000800017f */
[----:B----4-:R-:W-:Y:S05]  /*21ee0*/  @!P0 NANOSLEEP.SYNCS 0x989680 ;  /* 0x009896800000895d */ /* 0x010fea0003900000 */
[----:B------:R-:W4:Y:S02]  /*21ef0*/  @!P0 SYNCS.PHASECHK.TRANS64 P0, [R0+URZ+0x34860], R2 ;  /* 0x03486002000085a7 */ /* 0x000f24000800007f */
[----:B----4-:R-:W-:Y:S05]  /*21f00*/  @!P0 BRA `(.L_x_949) ;  /* 0xfffffffc00f08947 */ /* 0x010fea000383ffff */
[----:B------:R-:W-:Y:S05]  /*21f10*/  BRA `(.L_x_1037) ;  /* 0xffffffd400187947 */ /* 0x000fea000383ffff */
.L_x_956:
[----:B------:R-:W-:Y:S01]  /*21f20*/  BSSY B0, `(.L_x_1038) ;  /* 0x0000008000007945 */ /* 0x000fe20003800000 */
[----:B------:R-:W-:Y:S01]  /*21f30*/  MOV R13, R16 ;  /* 0x00000010000d7202 */ /* 0x000fe20000000f00 */
[----:B------:R-:W-:Y:S01]  /*21f40*/  IMAD.MOV.U32 R12, RZ, RZ, RZ ;  /* 0x000000ffff0c7224 */ /* 0x000fe200078e00ff */
[----:B------:R-:W-:Y:S01]  /*21f50*/  MOV R11, 0x1f ;  /* 0x0000001f000b7802 */ /* 0x000fe20000000f00 */
[----:B------:R-:W-:-:S07]  /*21f60*/  IMAD.MOV.U32 R15, RZ, RZ, -0x1 ;  /* 0xffffffffff0f7424 */ /* 0x000fce00078e00ff */
[----:B01-3-5:R-:W-:Y:S05]  /*21f70*/  WARPSYNC.COLLECTIVE R15, `(.L_x_1039) ;  /* 0x000000000f087348 */ /* 0x02bfea0003c00000 */
[----:B------:R2:W4:Y:S02]  /*21f80*/  SHFL.IDX P6, R14, R13, R12, R11 ;  /* 0x0000000c0d0e7389 */ /* 0x00052400000c000b */
[----:B012345:R-:W-:Y:S01]  /*21f90*/  ENDCOLLECTIVE ;  /* 0x000000000000791b */ /* 0x03ffe20003800000 */
.L_x_1039:
[----:B------:R-:W-:Y:S05]  /*21fa0*/  BSYNC B0 ;  /* 0x0000000000007941 */ /* 0x000fea0003800000 */
.L_x_1038:
[----:B------:R-:W-:Y:S01]  /*21fb0*/  IMAD.MOV.U32 R13, RZ, RZ, R16 ;  /* 0x000000ffff0d7224 */ /* 0x000fe200078e0010 */
[----:B------:R-:W-:Y:S01]  /*21fc0*/  MOV R12, 0x1 ;  /* 0x00000001000c7802 */ /* 0x000fe20000000f00 */
[----:B------:R-:W-:Y:S01]  /*21fd0*/  IMAD.MOV.U32 R11, RZ, RZ, 0x1f ;  /* 0x0000001fff0b7424 */ /* 0x000fe200078e00ff */
[----:B------:R-:W-:Y:S02]  /*21fe0*/  MOV R15, 0xffffffff ;  /* 0xffffffff000f7802 */ /* 0x000fe40000000f00 */
[----:B------:R-:W-:Y:S02]  /*21ff0*/  MOV R0, R14 ;  /* 0x0000000e00007202 */ /* 0x000fe40000000f00 */
[----:B------:R-:W-:-:S07]  /*22000*/  IADD3 R5, R19, R7, RZ ;  /* 0x0000000713057210 */ /* 0x000fce0007ffe0ff */
[----:B------:R-:W-:Y:S05]  /*22010*/  WARPSYNC.COLLECTIVE R15, `(.L_x_1040) ;  /* 0x000000000f087348 */ /* 0x000fea0003c00000 */
[----:B------:R0:W1:Y:S02]  /*22020*/  SHFL.IDX P6, R14, R13, R12, R11 ;  /* 0x0000000c0d0e7389 */ /* 0x00006400000c000b */
[----:B01----:R-:W-:Y:S01]  /*22030*/  ENDCOLLECTIVE ;  /* 0x000000000000791b */ /* 0x003fe20003800000 */
.L_x_1040:
[----:B------:R-:W-:Y:S02]  /*22040*/  ULDC UR4, c[0x0][0xc3c] ;  /* 0x00030f0000047ab9 */ /* 0x000fe40000000800 */
[----:B------:R-:W-:-:S13]  /*22050*/  ISETP.GE.OR P1, PT, R5, UR4, !P0 ;  /* 0x0000000405007c0c */ /* 0x000fda000c726670 */
[----:B------:R-:W0:Y:S01]  /*22060*/  @!P1 LDC.64 R2, c[0x0][0xc80] ;  /* 0x00032000ff029b82 */ /* 0x000e220000000a00 */
[----:B------:R-:W-:Y:S01]  /*22070*/  MOV R11, RZ ;  /* 0x000000ff000b7202 */ /* 0x000fe20000000f00 */
[----:B------:R-:W-:Y:S02]  /*22080*/  IMAD.MOV.U32 R4, RZ, RZ, R14 ;  /* 0x000000ffff047224 */ /* 0x000fe400078e000e */
[----:B0-----:R-:W-:-:S06]  /*22090*/  @!P1 IMAD.WIDE R2, R5, 0x4, R2 ;  /* 0x0000000405029825 */ /* 0x001fcc00078e0202 */
[----:B------:R0:W2:Y:S01]  /*220a0*/  @!P1 LDG.E R3, desc[UR42][R2.64] ;  /* 0x0000002a02039981 */ /* 0x0000a2000c1e1900 */
[C---:B------:R-:W-:Y:S02]  /*220b0*/  ISETP.GE.U32.AND P2, PT, R7.reuse, 0x2, PT ;  /* 0x000000020700780c */ /* 0x040fe40003f46070 */
[C---:B------:R-:W-:Y:S02]  /*220c0*/  ISETP.GE.U32.AND P3, PT, R7.reuse, 0x4, PT ;  /* 0x000000040700780c */ /* 0x040fe40003f66070 */
[C---:B------:R-:W-:Y:S02]  /*220d0*/  ISETP.GE.U32.AND P4, PT, R7.reuse, 0x8, PT ;  /* 0x000000080700780c */ /* 0x040fe40003f86070 */
[C---:B------:R-:W-:Y:S01]  /*220e0*/  ISETP.GE.U32.AND P5, PT, R7.reuse, 0x10, PT ;  /* 0x000000100700780c */ /* 0x040fe20003fa6070 */
[----:B0-----:R-:W-:Y:S01]  /*220f0*/  IMAD.MOV.U32 R2, RZ, RZ, RZ ;  /* 0x000000ffff027224 */ /* 0x001fe200078e00ff */
[----:B--2---:R-:W-:Y:S02]  /*22100*/  @!P1 MOV R2, R3 ;  /* 0x0000000300029202 */ /* 0x004fe40000000f00 */
[----:B------:R-:W-:-:S03]  /*22110*/  ISETP.NE.AND P1, PT, R7, RZ, PT ;  /* 0x000000ff0700720c */ /* 0x000fc60003f25270 */
[----:B------:R-:W-:-:S10]  /*22120*/  IMAD.MOV.U32 R13, RZ, RZ, R2 ;  /* 0x000000ffff0d7224 */ /* 0x000fd400078e0002 */
[----:B------:R-:W-:Y:S05]  /*22130*/  WARPSYNC.COLLECTIVE R15, `(.L_x_1041) ;  /* 0x000000000f087348 */ /* 0x000fea0003c00000 */
[----:B------:R0:W1:Y:S02]  /*22140*/  SHFL.UP P6, R14, R13, R12, R11 ;  /* 0x0400000c0d0e7389 */ /* 0x00006400000c000b */
[----:B01----:R-:W-:Y:S01]  /*22150*/  ENDCOLLECTIVE ;  /* 0x000000000000791b */ /* 0x003fe20003800000 */
.L_x_1041:
[----:B------:R-:W-:Y:S01]  /*22160*/  MOV R12, 0x2 ;  /* 0x00000002000c7802 */ /* 0x000fe20000000f00 */
[----:B------:R-:W-:-:S05]  /*22170*/  IMAD.MOV.U32 R3, RZ, RZ, R14 ;  /* 0x000000ffff037224 */ /* 0x000fca00078e000e */
[----:B------:R-:W-:-:S04]  /*22180*/  SEL R3, R3, RZ, P1 ;  /* 0x000000ff03037207 */ /* 0x000fc80000800000 */
[----:B------:R-:W-:-:S05]  /*22190*/  IADD3 R3, R2, R3, RZ ;  /* 0x0000000302037210 */ /* 0x000fca0007ffe0ff */
[----:B------:R-:W-:-:S07]  /*221a0*/  IMAD.MOV.U32 R13, RZ, RZ, R3 ;  /* 0x000000ffff0d7224 */ /* 0x000fce00078e0003 */
[----:B------:R-:W-:Y:S05]  /*221b0*/  WARPSYNC.COLLECTIVE R15, `(.L_x_1042) ;  /* 0x000000000f087348 */ /* 0x000fea0003c00000 */
[----:B------:R0:W1:Y:S02]  /*221c0*/  SHFL.UP P6, R14, R13, R12, R11 ;  /* 0x0400000c0d0e7389 */ /* 0x00006400000c000b */
[----:B01----:R-:W-:Y:S01]  /*221d0*/  ENDCOLLECTIVE ;  /* 0x000000000000791b */ /* 0x003fe20003800000 */
.L_x_1042:
        /* <DEDUP_REMOVED lines=8> */
.L_x_1043:
        /* <DEDUP_REMOVED lines=8> */
.L_x_1044:
        /* <DEDUP_REMOVED lines=8> */
.L_x_1045:
[----:B------:R-:W-:Y:S01]  /*22360*/  MOV R12, 0x1f ;  /* 0x0000001f000c7802 */ /* 0x000fe20000000f00 */
[----:B------:R-:W-:Y:S02]  /*22370*/  IMAD.MOV.U32 R11, RZ, RZ, 0x1f ;  /* 0x0000001fff0b7424 */ /* 0x000fe400078e00ff */
[----:B------:R-:W-:-:S05]  /*22380*/  IMAD.MOV.U32 R5, RZ, RZ, R14 ;  /* 0x000000ffff057224 */ /* 0x000fca00078e000e */
[----:B------:R-:W-:-:S04]  /*22390*/  SEL R5, R5, RZ, P5 ;  /* 0x000000ff05057207 */ /* 0x000fc80002800000 */
[----:B------:R-:W-:-:S05]  /*223a0*/  IADD3 R5, R3, R5, RZ ;  /* 0x0000000503057210 */ /* 0x000fca0007ffe0ff */
[----:B------:R-:W-:-:S07]  /*223b0*/  IMAD.MOV.U32 R13, RZ, RZ, R5 ;  /* 0x000000ffff0d7224 */ /* 0x000fce00078e0005 */
[----:B------:R-:W-:Y:S05]  /*223c0*/  WARPSYNC.COLLECTIVE R15, `(.L_x_1046) ;  /* 0x000000000f087348 */ /* 0x000fea0003c00000 */
[----:B------:R0:W1:Y:S02]  /*223d0*/  SHFL.IDX P6, R14, R13, R12, R11 ;  /* 0x0000000c0d0e7389 */ /* 0x00006400000c000b */
[----:B01----:R-:W-:Y:S01]  /*223e0*/  ENDCOLLECTIVE ;  /* 0x000000000000791b */ /* 0x003fe20003800000 */
.L_x_1046:
[----:B------:R-:W-:Y:S01]  /*223f0*/  MOV R6, R14 ;  /* 0x0000000e00067202 */ /* 0x000fe20000000f00 */
[----:B------:R-:W-:Y:S06]  /*22400*/  BRA `(.L_x_1047) ;  /* 0xffffffd4009c7947 */ /* 0x000fec000383ffff */
.L_x_961:
[----:B------:R-:W-:Y:S01]  /*22410*/  BSSY B0, `(.L_x_1048) ;  /* 0x0000008000007945 */ /* 0x000fe20003800000 */
[----:B-----5:R-:W-:Y:S01]  /*22420*/  IMAD.MOV.U32 R13, RZ, RZ, R2 ;  /* 0x000000ffff0d7224 */ /* 0x020fe200078e0002 */
[----:B------:R-:W-:Y:S01]  /*22430*/  MOV R12, 0x1 ;  /* 0x00000001000c7802 */ /* 0x000fe20000000f00 */
[----:B------:R-:W-:Y:S01]  /*22440*/  IMAD.MOV.U32 R11, RZ, RZ, RZ ;  /* 0x000000ffff0b7224 */ /* 0x000fe200078e00ff */
[----:B------:R-:W-:-:S07]  /*22450*/  MOV R15, 0xffffffff ;  /* 0xffffffff000f7802 */ /* 0x000fce0000000f00 */
[----:B012---:R-:W-:Y:S05]  /*22460*/  WARPSYNC.COLLECTIVE R15, `(.L_x_1049) ;  /* 0x000000000f087348 */ /* 0x007fea0003c00000 */
[----:B------:R3:W4:Y:S02]  /*22470*/  SHFL.UP P6, R14, R13, R12, R11 ;  /* 0x0400000c0d0e7389 */ /* 0x00072400000c000b */
[----:B01234-:R-:W-:Y:S01]  /*22480*/  ENDCOLLECTIVE ;  /* 0x000000000000791b */ /* 0x01ffe20003800000 */
.L_x_1049:
[----:B------:R-:W-:Y:S05]  /*22490*/  BSYNC B0 ;  /* 0x0000000000007941 */ /* 0x000fea0003800000 */
.L_x_1048:
[----:B------:R-:W-:Y:S01]  /*224a0*/  IMAD.MOV.U32 R3, RZ, RZ, R14 ;  /* 0x000000ffff037224 */ /* 0x000fe200078e000e */
[----:B------:R-:W-:Y:S01]  /*224b0*/  MOV R12, 0x2 ;  /* 0x00000002000c7802 */ /* 0x000fe20000000f00 */
[----:B------:R-:W-:Y:S01]  /*224c0*/  IMAD.MOV.U32 R11, RZ, RZ, RZ ;  /* 0x000000ffff0b7224 */ /* 0x000fe200078e00ff */
[----:B------:R-:W-:Y:S02]  /*224d0*/  MOV R15, 0xffffffff ;  /* 0xffffffff000f7802 */ /* 0x000fe40000000f00 */
[----:B------:R-:W-:-:S04]  /*224e0*/  SEL R3, R3, RZ, P1 ;  /* 0x000000ff03037207 */ /* 0x000fc80000800000 */
[----:B------:R-:W-:-:S05]  /*224f0*/  IADD3 R3, R2, R3, RZ ;  /* 0x0000000302037210 */ /* 0x000fca0007ffe0ff */
[----:B------:R-:W-:-:S07]  /*22500*/  IMAD.MOV.U32 R13, RZ, RZ, R3 ;  /* 0x000000ffff0d7224 */ /* 0x000fce00078e0003 */
[----:B------:R-:W-:Y:S05]  /*22510*/  WARPSYNC.COLLECTIVE R15, `(.L_x_1050) ;  /* 0x000000000f087348 */ /* 0x000fea0003c00000 */
[----:B------:R0:W1:Y:S02]  /*22520*/  SHFL.UP P6, R14, R13, R12, R11 ;  /* 0x0400000c0d0e7389 */ /* 0x00006400000c000b */
[----:B01----:R-:W-:Y:S01]  /*22530*/  ENDCOLLECTIVE ;  /* 0x000000000000791b */ /* 0x003fe20003800000 */
.L_x_1050:
        /* <DEDUP_REMOVED lines=8> */
.L_x_1051:
        /* <DEDUP_REMOVED lines=8> */
.L_x_1052:
        /* <DEDUP_REMOVED lines=8> */
.L_x_1053:
        /* <DEDUP_REMOVED lines=9> */
.L_x_1054:
[----:B------:R-:W-:Y:S01]  /*22750*/  MOV R6, R14 ;  /* 0x0000000e00067202 */ /* 0x000fe20000000f00 */
[----:B------:R-:W-:Y:S06]  /*22760*/  BRA `(.L_x_1055) ;  /* 0xffffffd400607947 */ /* 0x000fec000383ffff */
.L_x_963:
[----:B------:R-:W-:Y:S01]  /*22770*/  BSSY B0, `(.L_x_1056) ;  /* 0x0000006000007945 */ /* 0x000fe20003800000 */
[----:B------:R-:W-:Y:S01]  /*22780*/  PLOP3.LUT P6, PT, P6, PT, PT, 0x8, 0x0 ;  /* 0x000000000000781c */ /* 0x000fe200037ce170 */
[----:B------:R-:W-:-:S12]  /*22790*/  IMAD.MOV.U32 R15, RZ, RZ, -0x1 ;  /* 0xffffffffff0f7424 */ /* 0x000fd800078e00ff */
[----:B012--5:R-:W-:Y:S05]  /*227a0*/  WARPSYNC.COLLECTIVE R15, `(.L_x_1057) ;  /* 0x000000000f087348 */ /* 0x027fea0003c00000 */
[----:B------:R-:W-:Y:S01]  /*227b0*/  VOTE.ANY R14, PT, P6 ;  /* 0x00000000000e7806 */ /* 0x000fe200030e0100 */
[----:B012--5:R-:W-:Y:S06]  /*227c0*/  ENDCOLLECTIVE ;  /* 0x000000000000791b */ /* 0x027fec0003800000 */
.L_x_1057:
[----:B------:R-:W-:Y:S05]  /*227d0*/  BSYNC B0 ;  /* 0x0000000000007941 */ /* 0x000fea0003800000 */
.L_x_1056:
[----:B------:R-:W-:Y:S01]  /*227e0*/  MOV R3, R14 ;  /* 0x0000000e00037202 */ /* 0x000fe20000000f00 */
[----:B------:R-:W-:Y:S01]  /*227f0*/  IMAD.MOV.U32 R13, RZ, RZ, R2 ;  /* 0x000000ffff0d7224 */ /* 0x000fe200078e0002 */
[----:B------:R-:W-:Y:S01]  /*22800*/  MOV R15, 0xffffffff ;  /* 0xffffffff000f7802 */ /* 0x000fe20000000f00 */
[----:B------:R-:W-:Y:S01]  /*22810*/  IMAD.MOV.U32 R11, RZ, RZ, 0x1f ;  /* 0x0000001fff0b7424 */ /* 0x000fe200078e00ff */
[----:B------:R-:W0:Y:S02]  /*22820*/  POPC R4, R3 ;  /* 0x0000000300047309 */ /* 0x000e240000000000 */
[----:B0-----:R-:W-:-:S07]  /*22830*/  MOV R12, R4 ;  /* 0x00000004000c7202 */ /* 0x001fce0000000f00 */
[----:B------:R-:W-:Y:S05]  /*22840*/  WARPSYNC.COLLECTIVE R15, `(.L_x_1058) ;  /* 0x000000000f087348 */ /* 0x000fea0003c00000 */
[----:B------:R0:W1:Y:S02]  /*22850*/  SHFL.IDX P6, R14, R13, R12, R11 ;  /* 0x0000000c0d0e7389 */ /* 0x00006400000c000b */
[----:B01----:R-:W-:Y:S01]  /*22860*/  ENDCOLLECTIVE ;  /* 0x000000000000791b */ /* 0x003fe20003800000 */
.L_x_1058:
[----:B------:R-:W-:Y:S01]  /*22870*/  IMAD.MOV.U32 R17, RZ, RZ, R14 ;  /* 0x000000ffff117224 */ /* 0x000fe200078e000e */
[----:B------:R-:W-:Y:S06]  /*22880*/  BRA `(.L_x_1059) ;  /* 0xffffffd400507947 */ /* 0x000fec000383ffff */
.L_x_965:
[----:B------:R-:W-:Y:S01]  /*22890*/  BSSY B0, `(.L_x_1060) ;  /* 0x0000007000007945 */ /* 0x000fe20003800000 */
[----:B------:R-:W-:Y:S01]  /*228a0*/  MOV R13, R5 ;  /* 0x00000005000d7202 */ /* 0x000fe20000000f00 */
[----:B------:R-:W-:Y:S01]  /*228b0*/  IMAD.MOV.U32 R11, RZ, RZ, 0x1f ;  /* 0x0000001fff0b7424 */ /* 0x000fe200078e00ff */
[----:B------:R-:W-:-:S07]  /*228c0*/  MOV R15, 0xffffffff ;  /* 0xffffffff000f7802 */ /* 0x000fce0000000f00 */
[----:B012-45:R-:W-:Y:S05]  /*228d0*/  WARPSYNC.COLLECTIVE R15, `(.L_x_1061) ;  /* 0x000000000f087348 */ /* 0x037fea0003c00000 */
[----:B------:R3:W0:Y:S02]  /*228e0*/  SHFL.IDX P6, R14, R13, R12, R11 ;  /* 0x0000000c0d0e7389 */ /* 0x00062400000c000b */
[----:B012345:R-:W-:Y:S01]  /*228f0*/  ENDCOLLECTIVE ;  /* 0x000000000000791b */ /* 0x03ffe20003800000 */
.L_x_1061:
[----:B------:R-:W-:Y:S05]  /*22900*/  BSYNC B0 ;  /* 0x0000000000007941 */ /* 0x000fea0003800000 */
.L_x_1060:
[----:B------:R-:W-:Y:S01]  /*22910*/  IMAD.MOV.U32 R2, RZ, RZ, R14 ;  /* 0x000000ffff027224 */ /* 0x000fe200078e000e */
[----:B------:R-:W-:Y:S06]  /*22920*/  BRA `(.L_x_964) ;  /* 0xffffffd400447947 */ /* 0x000fec000383ffff */
.L_x_969:
[----:B0-----:R0:W2:Y:S02]  /*22930*/  SYNCS.PHASECHK.TRANS64.TRYWAIT P0, [R0+URZ+0x34820], R3 ;  /* 0x03482003000075a7 */ /* 0x0010a4000800017f */
[----:B--2---:R-:W-:Y:S05]  /*22940*/  @!P0 NANOSLEEP.SYNCS 0x989680 ;  /* 0x009896800000895d */ /* 0x004fea0003900000 */
[----:B------:R-:W2:Y:S02]  /*22950*/  @!P0 SYNCS.PHASECHK.TRANS64 P0, [R0+URZ+0x34820], R3 ;  /* 0x03482003000085a7 */ /* 0x000ea4000800007f */
[----:B--2---:R-:W-:Y:S05]  /*22960*/  @!P0 BRA `(.L_x_969) ;  /* 0xfffffffc00f08947 */ /* 0x004fea000383ffff */
[----:B------:R-:W-:Y:S05]  /*22970*/  BRA `(.L_x_1062) ;  /* 0xffffffd800387947 */ /* 0x000fea000383ffff */
.L_x_970:
[----:B------:R-:W2:Y:S01]  /*22980*/  S2R R2, SR_TID.X ;  /* 0x0000000000027919 */ /* 0x000ea20000002100 */
[----:B------:R-:W-:Y:S01]  /*22990*/  BSSY B0, `(.L_x_1063) ;  /* 0x000000a000007945 */ /* 0x000fe20003800000 */
[----:B------:R-:W-:Y:S01]  /*229a0*/  IMAD.MOV.U32 R12, RZ, RZ, RZ ;  /* 0x000000ffff0c7224 */ /* 0x000fe200078e00ff */
[----:B------:R-:W-:Y:S01]  /*229b0*/  MOV R11, 0x1f ;  /* 0x0000001f000b7802 */ /* 0x000fe20000000f00 */
[----:B------:R-:W-:Y:S01]  /*229c0*/  IMAD.MOV.U32 R15, RZ, RZ, -0x1 ;  /* 0xffffffffff0f7424 */ /* 0x000fe200078e00ff */
[----:B--2---:R-:W-:-:S04]  /*229d0*/  SHF.R.U32.HI R2, RZ, 0x5, R2 ;  /* 0x00000005ff027819 */ /* 0x004fc80000011602 */
[----:B------:R-:W-:-:S04]  /*229e0*/  LOP3.LUT R2, R2, 0x3, RZ, 0xc0, !PT ;  /* 0x0000000302027812 */ /* 0x000fc800078ec0ff */
[----:B------:R-:W-:-:S07]  /*229f0*/  MOV R13, R2 ;  /* 0x00000002000d7202 */ /* 0x000fce0000000f00 */
[----:B01---5:R-:W-:Y:S05]  /*22a00*/  WARPSYNC.COLLECTIVE R15, `(.L_x_1064) ;  /* 0x000000000f087348 */ /* 0x023fea0003c00000 */
[----:B------:R2:W3:Y:S02]  /*22a10*/  SHFL.IDX P6, R14, R13, R12, R11 ;  /* 0x0000000c0d0e7389 */ /* 0x0004e400000c000b */
[----:B0123-5:R-:W-:Y:S01]  /*22a20*/  ENDCOLLECTIVE ;  /* 0x000000000000791b */ /* 0x02ffe20003800000 */
.L_x_1064:
[----:B------:R-:W-:Y:S05]  /*22a30*/  BSYNC B0 ;  /* 0x0000000000007941 */ /* 0x000fea0003800000 */
.L_x_1063:
[----:B------:R-:W-:Y:S05]  /*22a40*/  BRA `(.L_x_1065) ;  /* 0xffffffd800207947 */ /* 0x000fea000383ffff */
.L_x_971:
[----:B------:R-:W-:Y:S01]  /*22a50*/  BSSY B0, `(.L_x_1066) ;  /* 0x0000006000007945 */ /* 0x000fe20003800000 */
[----:B------:R-:W-:-:S07]  /*22a60*/  MOV R15, 0xffffffff ;  /* 0xffffffff000f7802 */ /* 0x000fce0000000f00 */
[----:B012--5:R-:W-:Y:S05]  /*22a70*/  WARPSYNC.COLLECTIVE R15, `(.L_x_1067) ;  /* 0x000000000f0c7348 */ /* 0x027fea0003c00000 */
[----:B------:R-:W-:Y:S02]  /*22a80*/  ELECT P6, UR62, PT ;  /* 0x00000000003e782f */ /* 0x000fe400038c0000 */
[----:B------:R-:W-:Y:S01]  /*22a90*/  MOV R14, UR62 ;  /* 0x0000003e000e7c02 */ /* 0x000fe20008000f00 */
[----:B012--5:R-:W-:Y:S10]  /*22aa0*/  ENDCOLLECTIVE ;  /* 0x000000000000791b */ /* 0x027ff40003800000 */
.L_x_1067:
[----:B------:R-:W-:Y:S05]  /*22ab0*/  BSYNC B0 ;  /* 0x0000000000007941 */ /* 0x000fea0003800000 */
.L_x_1066:
[----:B------:R-:W-:Y:S05]  /*22ac0*/  BRA `(.L_x_1068) ;  /* 0xffffffd800147947 */ /* 0x000fea000383ffff */
.L_x_973:
[----:B0-----:R0:W2:Y:S02]  /*22ad0*/  SYNCS.PHASECHK.TRANS64.TRYWAIT P0, [R6+URZ], R5 ;  /* 0x00000005060075a7 */ /* 0x0010a4000800017f */
[----:B--2---:R-:W-:Y:S05]  /*22ae0*/  @!P0 NANOSLEEP.SYNCS 0x989680 ;  /* 0x009896800000895d */ /* 0x004fea0003900000 */
[----:B------:R-:W2:Y:S02]  /*22af0*/  @!P0 SYNCS.PHASECHK.TRANS64 P0, [R6+URZ], R5 ;  /* 0x00000005060085a7 */ /* 0x000ea4000800007f */
[----:B--2---:R-:W-:Y:S05]  /*22b00*/  @!P0 BRA `(.L_x_973) ;  /* 0xfffffffc00f08947 */ /* 0x004fea000383ffff */
[----:B------:R-:W-:Y:S05]  /*22b10*/  BRA `(.L_x_1069) ;  /* 0xffffffd800587947 */ /* 0x000fea000383ffff */
.L_x_974:
[----:B--2---:R2:W3:Y:S02]  /*22b20*/  SYNCS.PHASECHK.TRANS64.TRYWAIT P0, [R7+URZ], R2 ;  /* 0x00000002070075a7 */ /* 0x0044e4000800017f */
[----:B---3--:R-:W-:Y:S05]  /*22b30*/  @!P0 NANOSLEEP.SYNCS 0x989680 ;  /* 0x009896800000895d */ /* 0x008fea0003900000 */
[----:B------:R-:W3:Y:S02]  /*22b40*/  @!P0 SYNCS.PHASECHK.TRANS64 P0, [R7+URZ], R2 ;  /* 0x00000002070085a7 */ /* 0x000ee4000800007f */
[----:B---3--:R-:W-:Y:S05]  /*22b50*/  @!P0 BRA `(.L_x_974) ;  /* 0xfffffffc00f08947 */ /* 0x008fea000383ffff */
[----:B------:R-:W-:Y:S05]  /*22b60*/  BRA `(.L_x_1070) ;  /* 0xffffffd8004c7947 */ /* 0x000fea000383ffff */
.L_x_976:
[----:B---3--:R3:W4:Y:S02]  /*22b70*/  SYNCS.PHASECHK.TRANS64.TRYWAIT P0, [R4+URZ], R5 ;  /* 0x00000005040075a7 */ /* 0x008724000800017f */
[----:B----4-:R-:W-:Y:S05]  /*22b80*/  @!P0 NANOSLEEP.SYNCS 0x989680 ;  /* 0x009896800000895d */ /* 0x010fea0003900000 */
[----:B------:R-:W4:Y:S02]  /*22b90*/  @!P0 SYNCS.PHASECHK.TRANS64 P0, [R4+URZ], R5 ;  /* 0x00000005040085a7 */ /* 0x000f24000800007f */
[----:B----4-:R-:W-:Y:S05]  /*22ba0*/  @!P0 BRA `(.L_x_976) ;  /* 0xfffffffc00f08947 */ /* 0x010fea000383ffff */
[----:B------:R-:W-:Y:S05]  /*22bb0*/  BRA `(.L_x_1071) ;  /* 0xffffffd800547947 */ /* 0x000fea000383ffff */
.L_x_1072:
        /* <DEDUP_REMOVED lines=12> */
.L_x_3196:


//--------------------- .text._ZN7cutlass13device_kernelIN5flash11enable_sm90INS1_16FlashAttnFwdSm90INS1_25CollectiveMainloopFwdSm90ILi2EN4cute5tupleIJNS5_1CILi1EEES8_S8_EEENS6_IJNS7_ILi128EEENS7_ILi96EEENS7_ILi192EEEEEELi128ENS_6half_tEfNS_4arch4Sm90ELb0ELb1ELb1ELb0ELb0ELb0ELb0ELb1ELb1ELb1ELb0ELb0EEENS1_21CollectiveEpilogueFwdINS6_IJSA_SA_SB_EEES9_SE_SG_Li256ELb0ELb1ELb0ELb0EEENS1_30DynamicPersistentTileSchedulerILi256ELi128ELb0ELb1ELb1EEEEEEEEEvNT_6ParamsE --------------------------
	.section	.text._ZN7cutlass13device_kernelIN5flash11enable_sm90INS1_16FlashAttnFwdSm90INS1_25CollectiveMainloopFwdSm90ILi2EN4cute5tupleIJNS5_1CILi1EEES8_S8_EEENS6_IJNS7_ILi128EEENS7_ILi96EEENS7_ILi192EEEEEELi128ENS_6half_tEfNS_4arch4Sm90ELb0ELb1ELb1ELb0ELb0ELb0ELb0ELb1ELb1ELb1ELb0ELb0EEENS1_21CollectiveEpilogueFwdINS6_IJSA_SA_SB_EEES9_SE_SG_Li256ELb0ELb1ELb0ELb0EEENS1_30DynamicPersistentTileSchedulerILi256ELi128ELb0ELb1ELb1EEEEEEEEEvNT_6ParamsE,"ax",@progbits
	.align	128
.text._ZN7cutlass13device_kernelIN5flash11enable_sm90INS1_16FlashAttnFwdSm90INS1_25CollectiveMainloopFwdSm90ILi2EN4cute5tupleIJNS5_1CILi1EEES8_S8_EEENS6_IJNS7_ILi128EEENS7_ILi96EEENS7_ILi192EEEEEELi128ENS_6half_tEfNS_4arch4Sm90ELb0ELb1ELb1ELb0ELb0ELb0ELb0ELb1ELb1ELb1ELb0ELb0EEENS1_21CollectiveEpilogueFwdINS6_IJSA_SA_SB_EEES9_SE_SG_Li256ELb0ELb1ELb0ELb0EEENS1_30DynamicPersistentTileSchedulerILi256ELi128ELb0ELb1ELb1EEEEEEEEEvNT_6ParamsE:
        .type           _ZN7cutlass13device_kernelIN5flash11enable_sm90INS1_16FlashAttnFwdSm90INS1_25CollectiveMainloopFwdSm90ILi2EN4cute5tupleIJNS5_1CILi1EEES8_S8_EEENS6_IJNS7_ILi128EEENS7_ILi96EEENS7_ILi192EEEEEELi128ENS_6half_tEfNS_4arch4Sm90ELb0ELb1ELb1ELb0ELb0ELb0ELb0ELb1ELb1ELb1ELb0ELb0EEENS1_21CollectiveEpilogueFwdINS6_IJSA_SA_SB_EEES9_SE_SG_Li256ELb0ELb1ELb0ELb0EEENS1_30DynamicPersistentTileSchedulerILi256ELi128ELb0ELb1ELb1EEEEEEEEEvNT_6ParamsE,@function
        .size           _ZN7cutlass13device_kernelIN5flash11enable_sm90INS1_16FlashAttnFwdSm90INS1_25CollectiveMainloopFwdSm90ILi2EN4cute5tupleIJNS5_1CILi1EEES8_S8_EEENS6_IJNS7_ILi128EEENS7_ILi96EEENS7_ILi192EEEEEELi128ENS_6half_tEfNS_4arch4Sm90ELb0ELb1ELb1ELb0ELb0ELb0ELb0ELb1ELb1ELb1ELb0ELb0EEENS1_21CollectiveEpilogueFwdINS6_IJSA_SA_SB_EEES9_SE_SG_Li256ELb0ELb1ELb0ELb0EEENS1_30DynamicPersistentTileSchedulerILi256ELi128ELb0ELb1ELb1EEEEEEEEEvNT_6ParamsE,(.L_x_3197 - _ZN7cutlass13device_kernelIN5flash11enable_sm90INS1_16FlashAttnFwdSm90INS1_25CollectiveMainloopFwdSm90ILi2EN4cute5tupleIJNS5_1CILi1EEES8_S8_EEENS6_IJNS7_ILi128EEENS7_ILi96EEENS7_ILi192EEEEEELi128ENS_6half_tEfNS_4arch4Sm90ELb0ELb1ELb1ELb0ELb0ELb0ELb0ELb1ELb1ELb1ELb0ELb0EEENS1_21CollectiveEpilogueFwdINS6_IJSA_SA_SB_EEES9_SE_SG_Li256ELb0ELb1ELb0ELb0EEENS1_30DynamicPersistentTileSchedulerILi256ELi128ELb0ELb1ELb1EEEEEEEEEvNT_6ParamsE)
        .other          _ZN7cutlass13device_kernelIN5flash11enable_sm90INS1_16FlashAttnFwdSm90INS1_25CollectiveMainloopFwdSm90ILi2EN4cute5tupleIJNS5_1CILi1EEES8_S8_EEENS6_IJNS7_ILi128EEENS7_ILi96EEENS7_ILi192EEEEEELi128ENS_6half_tEfNS_4arch4Sm90ELb0ELb1ELb1ELb0ELb0ELb0ELb0ELb1ELb1ELb1ELb0ELb0EEENS1_21CollectiveEpilogueFwdINS6_IJSA_SA_SB_EEES9_SE_SG_Li256ELb0ELb1ELb0ELb0EEENS1_30DynamicPersistentTileSchedulerILi256ELi128ELb0ELb1ELb1EEEEEEEEEvNT_6ParamsE,@"STO_CUDA_ENTRY STV_DEFAULT"
_ZN7cutlass13device_kernelIN5flash11enable_sm90INS1_16FlashAttnFwdSm90INS1_25CollectiveMainloopFwdSm90ILi2EN4cute5tupleIJNS5_1CILi1EEES8_S8_EEENS6_IJNS7_ILi128EEENS7_ILi96EEENS7_ILi192EEEEEELi128ENS_6half_tEfNS_4arch4Sm90ELb0ELb1ELb1ELb0ELb0ELb0ELb0ELb1ELb1ELb1ELb0ELb0EEENS1_21CollectiveEpilogueFwdINS6_IJSA_SA_SB_EEES9_SE_SG_Li256ELb0ELb1ELb0ELb0EEENS1_30DynamicPersistentTileSchedulerILi256ELi128ELb0ELb1ELb1EEEEEEEEEvNT_6ParamsE:
        /* <DEDUP_REMOVED lines=18> */
.L_x_1074:
[----:B------:R-:W-:Y:S05]  /*0120*/  BSYNC B0 ;  /* 0x0000000000007941 */ /* 0x000fea0003800000 */
.L_x_1073:
        /* <DEDUP_REMOVED lines=41> */
.L_x_1075:
        /* <DEDUP_REMOVED lines=22> */
.L_x_1076:
        /* <DEDUP_REMOVED lines=18> */
.L_x_1077:
        /* <DEDUP_REMOVED lines=22> */
.L_x_1078:
        /* <DEDUP_REMOVED lines=22> */
.L_x_1079:
        /* <DEDUP_REMOVED lines=8> */
.L_x_1081:
[----:B------:R-:W-:-:S08]  /*0980*/  NOP ;  /* 0x0000000000007918 */ /* 0x000fd00000000000 */
[----:B------:R-:W1:Y:S02]  /*0990*/  USETMAXREG.TRY_ALLOC.CTAPOOL UP0, 0xf0 ;  /* 0x000000f0000079c8 */ /* 0x000e640008000600 */
[----:B-1----:R-:W-:-:S13]  /*09a0*/  PLOP3.LUT P0, PT, PT, PT, UP0, 0x80, 0x0 ;  /* 0x000000000000781c */ /* 0x002fda0003f0f008 */
[----:B------:R-:W-:Y:S05]  /*09b0*/  @!P0 BRA `(.L_x_1081) ;  /* 0xfffffffc00f08947 */ /* 0x000fea000383ffff */
[----:B------:R-:W1:Y:S08]  /*09c0*/  S2UR UR4, SR_CTAID.X ;  /* 0x00000000000479c3 */ /* 0x000e700000002500 */
[----:B------:R-:W-:Y:S08]  /*09d0*/  BAR.ARV 0x4, 0x180 ;  /* 0x0106000000007b1d */ /* 0x000ff00000002000 */
[----:B------:R-:W1:Y:S08]  /*09e0*/  LDC R0, c[0x0][0xc38] ;  /* 0x00030e00ff007b82 */ /* 0x000e700000000800 */
[----:B------:R-:W-:Y:S06]  /*09f0*/  BAR.ARV 0x8, 0x180 ;  /* 0x0206000000007b1d */ /* 0x000fec0000002000 */
[----:B-1----:R-:W-:-:S13]  /*0a00*/  ISETP.LE.AND P0, PT, R0, UR4, PT ;  /* 0x0000000400007c0c */ /* 0x002fda000bf03270 */
[----:B------:R-:W-:Y:S05]  /*0a10*/  @P0 EXIT ;  /* 0x000000000000094d */ /* 0x000fea0003800000 */
[----:B------:R-:W2:Y:S01]  /*0a20*/  LDL R3, [R1+0x1c] ;  /* 0x00001c0001037983 */ /* 0x000ea20000100800 */
[----:B------:R-:W-:Y:S01]  /*0a30*/  IMAD.MOV.U32 R165, RZ, RZ, RZ ;  /* 0x000000ffffa57224 */ /* 0x000fe200078e00ff */
[----:B------:R-:W-:Y:S01]  /*0a40*/  UMOV UR36, URZ ;  /* 0x0000003f00247c82 */ /* 0x000fe20008000000 */
[----:B------:R-:W-:Y:S01]  /*0a50*/  UMOV UR37, URZ ;  /* 0x0000003f00257c82 */ /* 0x000fe20008000000 */
[----:B0-----:R-:W0:Y:S02]  /*0a60*/  S2R R2, SR_TID.X ;  /* 0x0000000000027919 */ /* 0x001e240000002100 */
[----:B0-----:R-:W-:Y:S01]  /*0a70*/  VIADD R172, R2, 0xffffff80 ;  /* 0xffffff8002ac7836 */ /* 0x001fe20000000000 */
[----:B--2---:R-:W-:-:S04]  /*0a80*/  R2UR UR5, R3 ;  /* 0x00000000030572ca */ /* 0x004fc800000e0000 */
[----:B------:R-:W-:-:S04]  /*0a90*/  SHF.R.S32.HI R3, RZ, 0x1f, R172 ;  /* 0x0000001fff037819 */ /* 0x000fc800000114ac */
[CC--:B------:R-:W-:Y:S02]  /*0aa0*/  LEA.HI R0, R3.reuse, R172.reuse, RZ, 0x7 ;  /* 0x000000ac03007211 */ /* 0x0c0fe400078f38ff */
[CC--:B------:R-:W-:Y:S02]  /*0ab0*/  LEA.HI R2, R3.reuse, R172.reuse, RZ, 0x4 ;  /* 0x000000ac03027211 */ /* 0x0c0fe400078f20ff */
[----:B------:R-:W-:Y:S02]  /*0ac0*/  LOP3.LUT R5, R0, 0xffffff80, RZ, 0xc0, !PT ;  /* 0xffffff8000057812 */ /* 0x000fe400078ec0ff */
[----:B------:R-:W-:Y:S01]  /*0ad0*/  SHF.R.S32.HI R7, RZ, 0x4, R2 ;  /* 0x00000004ff077819 */ /* 0x000fe20000011402 */
[----:B------:R-:W-:Y:S01]  /*0ae0*/  ULOP3.LUT UR61, UR5, 0x1, URZ, 0xfc, !UPT ;  /* 0x00000001053d7892 */ /* 0x000fe2000f8efc3f */
[----:B------:R-:W-:Y:S01]  /*0af0*/  LEA.HI R4, R3, R172, RZ, 0x5 ;  /* 0x000000ac03047211 */ /* 0x000fe200078f28ff */
[----:B------:R-:W-:Y:S01]  /*0b00*/  IMAD.IADD R166, R172, 0x1, -R5 ;  /* 0x00000001aca67824 */ /* 0x000fe200078e0a05 */
[----:B------:R-:W-:-:S02]  /*0b10*/  LOP3.LUT R5, R2, 0x3fffff0, RZ, 0xc0, !PT ;  /* 0x03fffff002057812 */ /* 0x000fc400078ec0ff */
[----:B------:R-:W-:Y:S01]  /*0b20*/  LEA.HI R2, R2, R7, RZ, 0x1 ;  /* 0x0000000702027211 */ /* 0x000fe200078f08ff */
[----:B------:R-:W-:Y:S01]  /*0b30*/  IMAD.SHL.U32 R4, R4, 0x20, RZ ;  /* 0x0000002004047824 */ /* 0x000fe200078e00ff */
[----:B------:R-:W-:Y:S01]  /*0b40*/  SHF.R.S32.HI R9, RZ, 0x1f, R166 ;  /* 0x0000001fff097819 */ /* 0x000fe200000114a6 */
[----:B------:R-:W-:Y:S01]  /*0b50*/  IMAD.IADD R5, R172, 0x1, -R5 ;  /* 0x00000001ac057824 */ /* 0x000fe200078e0a05 */
[----:B------:R-:W-:Y:S02]  /*0b60*/  LOP3.LUT R2, R2, 0x1ffffffe, RZ, 0xc0, !PT ;  /* 0x1ffffffe02027812 */ /* 0x000fe400078ec0ff */
[----:B------:R-:W-:Y:S02]  /*0b70*/  LEA.HI R6, R9, R166, RZ, 0x2 ;  /* 0x000000a609067211 */ /* 0x000fe400078f10ff */
[----:B------:R-:W-:Y:S01]  /*0b80*/  LEA.HI R10, R3, R172, RZ, 0x2 ;  /* 0x000000ac030a7211 */ /* 0x000fe200078f10ff */
[----:B------:R-:W-:Y:S01]  /*0b90*/  IMAD.IADD R2, R7, 0x1, -R2 ;  /* 0x0000000107027824 */ /* 0x000fe200078e0a02 */
[----:B------:R-:W-:-:S02]  /*0ba0*/  SHF.R.S32.HI R8, RZ, 0x2, R6 ;  /* 0x00000002ff087819 */ /* 0x000fc40000011406 */
[----:B------:R-:W-:Y:S02]  /*0bb0*/  SHF.R.S32.HI R11, RZ, 0x1f, R6 ;  /* 0x0000001fff0b7819 */ /* 0x000fe40000011406 */
[----:B------:R-:W-:Y:S02]  /*0bc0*/  LOP3.LUT R4, R4, 0xfffffc00, RZ, 0xc0, !PT ;  /* 0xfffffc0004047812 */ /* 0x000fe400078ec0ff */
[----:B------:R-:W-:Y:S02]  /*0bd0*/  LOP3.LUT R7, R10, 0xfffffffc, RZ, 0xc0, !PT ;  /* 0xfffffffc0a077812 */ /* 0x000fe400078ec0ff */
[----:B------:R-:W-:Y:S01]  /*0be0*/  LEA.HI R3, R3, R172, RZ, 0x3 ;  /* 0x000000ac03037211 */ /* 0x000fe200078f18ff */
[----:B------:R-:W-:Y:S01]  /*0bf0*/  IMAD R5, R5, 0x40, R4 ;  /* 0x0000004005057824 */ /* 0x000fe200078e0204 */
[----:B------:R-:W-:Y:S01]  /*0c00*/  LEA.HI R11, R11, R8, RZ, 0x3 ;  /* 0x000000080b0b7211 */ /* 0x000fe200078f18ff */
[----:B------:R-:W-:Y:S01]  /*0c10*/  IMAD.IADD R4, R172, 0x1, -R7 ;  /* 0x00000001ac047824 */ /* 0x000fe200078e0a07 */
[----:B------:R-:W-:Y:S01]  /*0c20*/  SHF.R.S32.HI R167, RZ, 0x7, R0 ;  /* 0x00000007ffa77819 */ /* 0x000fe20000011400 */
[----:B------:R-:W-:Y:S01]  /*0c30*/  IMAD R169, R2, 0x8, R5 ;  /* 0x0000000802a97824 */ /* 0x000fe200078e0205 */
[----:B------:R-:W-:-:S02]  /*0c40*/  LOP3.LUT R7, R3, 0xfffffff8, RZ, 0xc0, !PT ;  /* 0xfffffff803077812 */ /* 0x000fc400078ec0ff */
[----:B------:R-:W-:Y:S02]  /*0c50*/  LOP3.LUT R11, R11, 0xfffffff8, RZ, 0xc0, !PT ;  /* 0xfffffff80b0b7812 */ /* 0x000fe400078ec0ff */
[----:B------:R-:W-:Y:S01]  /*0c60*/  LEA.HI R9, R9, R166, RZ, 0x5 ;  /* 0x000000a609097211 */ /* 0x000fe200078f28ff */
[----:B------:R-:W-:Y:S01]  /*0c70*/  IMAD.IADD R162, R172, 0x1, -R7 ;  /* 0x00000001aca27824 */ /* 0x000fe200078e0a07 */
[----:B------:R-:W-:Y:S01]  /*0c80*/  LEA.HI R0, R0, R167, RZ, 0x1 ;  /* 0x000000a700007211 */ /* 0x000fe200078f08ff */
[----:B------:R-:W-:Y:S01]  /*0c90*/  IMAD.IADD R8, R8, 0x1, -R11 ;  /* 0x0000000108087824 */ /* 0x000fe200078e0a0b */
[----:B------:R-:W-:Y:S01]  /*0ca0*/  SHF.R.S32.HI R9, RZ, 0x5, R9 ;  /* 0x00000005ff097819 */ /* 0x000fe20000011409 */
[----:B------:R-:W-:Y:S01]  /*0cb0*/  IMAD.SHL.U32 R23, R162, 0x8, RZ ;  /* 0x00000008a2177824 */ /* 0x000fe200078e00ff */
[----:B------:R-:W-:Y:S02]  /*0cc0*/  LEA.HI R10, R4, R4, RZ, 0x1 ;  /* 0x00000004040a7211 */ /* 0x000fe400078f08ff */
[----:B------:R-:W-:Y:S01]  /*0cd0*/  LOP3.LUT R0, R0, 0x3fffffe, RZ, 0xc0, !PT ;  /* 0x03fffffe00007812 */ /* 0x000fe200078ec0ff */
[----:B------:R-:W-:Y:S01]  /*0ce0*/  IMAD R9, R9, 0x10, R8 ;  /* 0x0000001009097824 */ /* 0x000fe200078e0208 */
[----:B------:R-:W-:Y:S01]  /*0cf0*/  LOP3.LUT R11, R10, 0x1ffffffe, RZ, 0xc0, !PT ;  /* 0x1ffffffe0a0b7812 */ /* 0x000fe200078ec0ff */
[----:B------:R-:W-:Y:S01]  /*0d00*/  VIADD R160, R23, 0x40 ;  /* 0x0000004017a07836 */ /* 0x000fe20000000000 */
[----:B------:R-:W-:Y:S01]  /*0d10*/  LOP3.LUT R5, R6, 0x7ffffffc, RZ, 0xc0, !PT ;  /* 0x7ffffffc06057812 */ /* 0x000fe200078ec0ff */
[----:B------:R-:W-:Y:S01]  /*0d20*/  IMAD.IADD R0, R167, 0x1, -R0 ;  /* 0x00000001a7007824 */ /* 0x000fe200078e0a00 */
[----:B------:R-:W-:Y:S01]  /*0d30*/  SHF.R.S32.HI R164, RZ, 0x3, R3 ;  /* 0x00000003ffa47819 */ /* 0x000fe20000011403 */
[----:B------:R-:W-:Y:S01]  /*0d40*/  IMAD.IADD R11, R4, 0x1, -R11 ;  /* 0x00000001040b7824 */ /* 0x000fe200078e0a0b */
[----:B------:R-:W-:Y:S01]  /*0d50*/  SHF.R.S32.HI R171, RZ, 0x1f, R23 ;  /* 0x0000001fffab7819 */ /* 0x000fe20000011417 */
[----:B------:R-:W-:Y:S01]  /*0d60*/  IMAD R168, R0, 0x40, R9 ;  /* 0x0000004000a87824 */ /* 0x000fe200078e0209 */
[----:B------:R-:W-:Y:S01]  /*0d70*/  SHF.R.S32.HI R170, RZ, 0x1f, R160 ;  /* 0x0000001fffaa7819 */ /* 0x000fe200000114a0 */
[----:B------:R-:W-:-:S02]  /*0d80*/  IMAD.U32 R0, RZ, RZ, UR4 ;  /* 0x00000004ff007e24 */ /* 0x000fc4000f8e00ff */
[----:B------:R-:W-:Y:S02]  /*0d90*/  IMAD.IADD R18, R166, 0x1, -R5 ;  /* 0x00000001a6127824 */ /* 0x000fe400078e0a05 */
[----:B------:R-:W-:-:S07]  /*0da0*/  IMAD R19, R11, 0x8, R168 ;  /* 0x000000080b137824 */ /* 0x000fce00078e02a8 */
.L_x_1178:
[----:B0----5:R-:W0:Y:S01]  /*0db0*/  LDC R5, c[0x0][0xc60] ;  /* 0x00031800ff057b82 */ /* 0x021e220000000800 */
[----:B--2---:R-:W-:Y:S01]  /*0dc0*/  IMAD.MOV.U32 R2, RZ, RZ, R0 ;  /* 0x000000ffff027224 */ /* 0x004fe200078e0000 */
[----:B------:R-:W-:Y:S01]  /*0dd0*/  ULDC UR4, c[0x0][0xc78] ;  /* 0x00031e0000047ab9 */ /* 0x000fe20000000800 */
[----:B0-----:R-:W-:-:S13]  /*0de0*/  ISETP.NE.AND P0, PT, R5, 0x1, PT ;  /* 0x000000010500780c */ /* 0x001fda0003f05270 */
[----:B---3--:R-:W0:Y:S08]  /*0df0*/  @P0 LDC R3, c[0x0][0xc64] ;  /* 0x00031900ff030b82 */ /* 0x008e300000000800 */
[----:B------:R-:W1:Y:S01]  /*0e00*/  @P0 LDC R4, c[0x0][0xc68] ;  /* 0x00031a00ff040b82 */ /* 0x000e620000000800 */
[----:B0-----:R-:W-:-:S05]  /*0e10*/  @P0 IMAD.HI.U32 R3, R0, R3, RZ ;  /* 0x0000000300030227 */ /* 0x001fca00078e00ff */
[----:B-1----:R-:W-:-:S04]  /*0e20*/  @P0 SHF.R.U32.HI R2, RZ, R4, R3 ;  /* 0x00000004ff020219 */ /* 0x002fc80000011603 */
[----:B------:R-:W-:Y:S01]  /*0e30*/  ISETP.GE.AND P0, PT, R2, UR4, PT ;  /* 0x0000000402007c0c */ /* 0x000fe2000bf06270 */
[----:B------:R-:W-:-:S04]  /*0e40*/  IMAD.MOV R3, RZ, RZ, -R2 ;  /* 0x000000ffff037224 */ /* 0x000fc800078e0a02 */
[----:B------:R-:W-:-:S08]  /*0e50*/  IMAD R15, R5, R3, R0 ;  /* 0x00000003050f7224 */ /* 0x000fd000078e0200 */
[----:B----4-:R-:W-:Y:S05]  /*0e60*/  @!P0 BRA `(.L_x_1082) ;  /* 0x0000000000208947 */ /* 0x010fea0003800000 */
[----:B------:R-:W0:Y:S01]  /*0e70*/  LDC R3, c[0x0][0xc6c] ;  /* 0x00031b00ff037b82 */ /* 0x000e220000000800 */
[----:B------:R-:W-:Y:S01]  /*0e80*/  IMAD.MOV.U32 R0, RZ, RZ, R15 ;  /* 0x000000ffff007224 */ /* 0x000fe200078e000f */
[----:B0-----:R-:W-:-:S13]  /*0e90*/  ISETP.NE.AND P0, PT, R3, 0x1, PT ;  /* 0x000000010300780c */ /* 0x001fda0003f05270 */
[----:B------:R-:W0:Y:S02]  /*0ea0*/  @P0 LDC.64 R4, c[0x0][0xc70] ;  /* 0x00031c00ff040b82 */ /* 0x000e240000000a00 */
[----:B0-----:R-:W-:-:S05]  /*0eb0*/  @P0 IMAD.HI.U32 R4, R15, R4, RZ ;  /* 0x000000040f040227 */ /* 0x001fca00078e00ff */
[----:B------:R-:W-:-:S05]  /*0ec0*/  @P0 SHF.R.U32.HI R0, RZ, R5, R4 ;  /* 0x00000005ff000219 */ /* 0x000fca0000011604 */
[----:B------:R-:W-:Y:S01]  /*0ed0*/  IMAD R3, R0, R3, RZ ;  /* 0x0000000300037224 */ /* 0x000fe200078e02ff */
[----:B------:R-:W-:Y:S06]  /*0ee0*/  BRA `(.L_x_1083) ;  /* 0x00000000001c7947 */ /* 0x000fec0003800000 */
.L_x_1082:
[----:B------:R-:W0:Y:S01]  /*0ef0*/  LDC R3, c[0x0][0xc54] ;  /* 0x00031500ff037b82 */ /* 0x000e220000000800 */
[----:B------:R-:W-:Y:S01]  /*0f00*/  IMAD.MOV.U32 R0, RZ, RZ, R15 ;  /* 0x000000ffff007224 */ /* 0x000fe200078e000f */
[----:B0-----:R-:W-:-:S13]  /*0f10*/  ISETP.NE.AND P0, PT, R3, 0x1, PT ;  /* 0x000000010300780c */ /* 0x001fda0003f05270 */
[----:B------:R-:W0:Y:S02]  /*0f20*/  @P0 LDC.64 R4, c[0x0][0xc58] ;  /* 0x00031600ff040b82 */ /* 0x000e240000000a00 */
[----:B0-----:R-:W-:-:S05]  /*0f30*/  @P0 IMAD.HI.U32 R4, R15, R4, RZ ;  /* 0x000000040f040227 */ /* 0x001fca00078e00ff */
[----:B------:R-:W-:-:S05]  /*0f40*/  @P0 SHF.R.U32.HI R0, RZ, R5, R4 ;  /* 0x00000005ff000219 */ /* 0x000fca0000011604 */
[----:B------:R-:W-:-:S07]  /*0f50*/  IMAD R3, R0, R3, RZ ;  /* 0x0000000300037224 */ /* 0x000fce00078e02ff */
.L_x_1083:
[----:B------:R-:W0:Y:S01]  /*0f60*/  LDC R163, c[0x0][0xc48] ;  /* 0x00031200ffa37b82 */ /* 0x000e220000000800 */
[----:B------:R-:W-:Y:S01]  /*0f70*/  LOP3.LUT R0, RZ, R0, RZ, 0x33, !PT ;  /* 0x00000000ff007212 */ /* 0x000fe200078e33ff */
[----:B------:R-:W-:Y:S01]  /*0f80*/  IMAD.IADD R3, R15, 0x1, -R3 ;  /* 0x000000010f037824 */ /* 0x000fe200078e0a03 */
[----:B------:R-:W-:Y:S01]  /*0f90*/  ULDC UR4, c[0x0][0xc3c] ;  /* 0x00030f0000047ab9 */ /* 0x000fe20000000800 */
[----:B------:R-:W-:Y:S02]  /*0fa0*/  ULDC UR6, c[0x0][0xc54] ;  /* 0x0003150000067ab9 */ /* 0x000fe40000000800 */
[----:B------:R-:W-:Y:S01]  /*0fb0*/  VIADD R0, R0, UR4 ;  /* 0x0000000400007c36 */ /* 0x000fe20008000000 */
[----:B------:R-:W-:Y:S01]  /*0fc0*/  ULDC.64 UR4, c[0x0][0x418] ;  /* 0x0001060000047ab9 */ /* 0x000fe20000000a00 */
[----:B------:R-:W1:Y:S01]  /*0fd0*/  LDC R4, c[0x0][0x448] ;  /* 0x00011200ff047b82 */ /* 0x000e620000000800 */
[----:B------:R-:W-:Y:S01]  /*0fe0*/  IMAD R15, R2, UR6, R3 ;  /* 0x00000006020f7c24 */ /* 0x000fe2000f8e0203 */
[----:B------:R-:W-:Y:S01]  /*0ff0*/  ISETP.NE.U32.AND P0, PT, RZ, UR4, PT ;  /* 0x00000004ff007c0c */ /* 0x000fe2000bf05070 */
[----:B------:R-:W-:-:S02]  /*1000*/  IMAD.SHL.U32 R17, R0, 0x80, RZ ;  /* 0x0000008000117824 */ /* 0x000fc400078e00ff */
[----:B------:R-:W-:Y:S01]  /*1010*/  IMAD.MOV.U32 R161, RZ, RZ, R15 ;  /* 0x000000ffffa17224 */ /* 0x000fe200078e000f */
[----:B------:R-:W-:Y:S01]  /*1020*/  ISETP.NE.AND.EX P0, PT, RZ, UR5, PT, P0 ;  /* 0x00000005ff007c0c */ /* 0x000fe2000bf05300 */
[----:B------:R-:W-:Y:S01]  /*1030*/  VIADD R2, R17, 0x7f ;  /* 0x0000007f11027836 */ /* 0x000fe20000000000 */
[----:B------:R-:W2:Y:S01]  /*1040*/  LDC.64 R12, c[0x0][0x9e0] ;  /* 0x00027800ff0c7b82 */ /* 0x000ea20000000a00 */
[----:B0-----:R-:W-:-:S07]  /*1050*/  ISETP.NE.AND P2, PT, R163, 0x1, PT ;  /* 0x00000001a300780c */ /* 0x001fce0003f45270 */
[----:B------:R-:W0:Y:S01]  /*1060*/  LDC R8, c[0x0][0x288] ;  /* 0x0000a200ff087b82 */ /* 0x000e220000000800 */
[----:B-1----:R-:W-:-:S07]  /*1070*/  ISETP.NE.AND P1, PT, R4, 0x1, PT ;  /* 0x000000010400780c */ /* 0x002fce0003f25270 */
[----:B------:R-:W1:Y:S08]  /*1080*/  LDC R72, c[0x0][0x424] ;  /* 0x00010900ff487b82 */ /* 0x000e700000000800 */
[----:B------:R-:W3:Y:S08]  /*1090*/  @P2 LDC R4, c[0x0][0xc4c] ;  /* 0x00031300ff042b82 */ /* 0x000ef00000000800 */
[----:B------:R-:W4:Y:S01]  /*10a0*/  @P2 LDC R7, c[0x0][0xc50] ;  /* 0x00031400ff072b82 */ /* 0x000f220000000800 */
[----:B0-----:R-:W-:-:S07]  /*10b0*/  IADD3 R5, -R8, 0x1, RZ ;  /* 0x0000000108057810 */ /* 0x001fce0007ffe1ff */
[----:B------:R-:W0:Y:S01]  /*10c0*/  @P1 LDC R11, c[0x0][0x44c] ;  /* 0x00011300ff0b1b82 */ /* 0x000e220000000800 */
[----:B-1----:R-:W-:-:S07]  /*10d0*/  SEL R72, R72, 0x1, P0 ;  /* 0x0000000148487807 */ /* 0x002fce0000000000 */
[----:B------:R-:W1:Y:S01]  /*10e0*/  @P1 LDC R6, c[0x0][0x450] ;  /* 0x00011400ff061b82 */ /* 0x000e620000000800 */
[----:B---3--:R-:W-:-:S07]  /*10f0*/  @P2 IMAD.HI.U32 R0, R15, R4, RZ ;  /* 0x000000040f002227 */ /* 0x008fce00078e00ff */
[----:B------:R-:W3:Y:S01]  /*1100*/  LDC R9, c[0x0][0x2f0] ;  /* 0x0000bc00ff097b82 */ /* 0x000ee20000000800 */
[----:B----4-:R-:W-:Y:S02]  /*1110*/  @P2 SHF.R.U32.HI R161, RZ, R7, R0 ;  /* 0x00000007ffa12219 */ /* 0x010fe40000011600 */
[----:B--2---:R-:W-:-:S03]  /*1120*/  ISETP.GE.AND P2, PT, R13, 0x1, PT ;  /* 0x000000010d00780c */ /* 0x004fc60003f46270 */
[----:B------:R-:W-:Y:S02]  /*1130*/  IMAD.MOV R0, RZ, RZ, -R161 ;  /* 0x000000ffff007224 */ /* 0x000fe400078e0aa1 */
[----:B0-----:R-:W-:-:S04]  /*1140*/  @P1 IMAD.HI.U32 R3, R2, R11, RZ ;  /* 0x0000000b02031227 */ /* 0x001fc800078e00ff */
[----:B------:R-:W-:Y:S01]  /*1150*/  IMAD R163, R163, R0, R15 ;  /* 0x00000000a3a37224 */ /* 0x000fe200078e020f */
[----:B-1----:R-:W-:Y:S01]  /*1160*/  @P1 SHF.R.U32.HI R2, RZ, R6, R3 ;  /* 0x00000006ff021219 */ /* 0x002fe20000011603 */
[CC--:B---3--:R-:W-:Y:S02]  /*1170*/  IMAD R5, R72.reuse, R9.reuse, R5 ;  /* 0x0000000948057224 */ /* 0x0c8fe400078e0205 */
[----:B------:R-:W-:Y:S02]  /*1180*/  IMAD R16, R72, R9, RZ ;  /* 0x0000000948107224 */ /* 0x000fe400078e02ff */
[----:B------:R-:W-:-:S04]  /*1190*/  IMAD.IADD R3, R5, 0x1, R2 ;  /* 0x0000000105037824 */ /* 0x000fc800078e0202 */
[----:B------:R-:W-:Y:S01]  /*11a0*/  IMAD.IADD R0, R3, 0x1, R12 ;  /* 0x0000000103007824 */ /* 0x000fe200078e020c */
[----:B------:R-:W-:Y:S06]  /*11b0*/  @!P2 BRA `(.L_x_1084) ;  /* 0x000000000040a947 */ /* 0x000fec0003800000 */
[C---:B------:R-:W-:Y:S01]  /*11c0*/  ISETP.GT.AND P0, PT, R3.reuse, RZ, PT ;  /* 0x000000ff0300720c */ /* 0x040fe20003f04270 */
[----:B------:R-:W-:-:S12]  /*11d0*/  VIADD R2, R3, 0xffffffff ;  /* 0xffffffff03027836 */ /* 0x000fd80000000000 */
[----:B------:R-:W-:Y:S05]  /*11e0*/  @P0 BRA `(.L_x_1085) ;  /* 0x00000000001c0947 */ /* 0x000fea0003800000 */
[----:B------:R-:W-:Y:S01]  /*11f0*/  ISETP.NE.AND P0, PT, R13, 0x1, PT ;  /* 0x000000010d00780c */ /* 0x000fe20003f05270 */
[----:B------:R-:W-:-:S12]  /*1200*/  IMAD.MOV R3, RZ, RZ, -R3 ;  /* 0x000000ffff037224 */ /* 0x000fd800078e0a03 */
[----:B------:R-:W0:Y:S02]  /*1210*/  @P0 LDC.64 R4, c[0x0][0x9e8] ;  /* 0x00027a00ff040b82 */ /* 0x000e240000000a00 */
[----:B0-----:R-:W-:-:S05]  /*1220*/  @P0 IMAD.HI.U32 R2, R3, R4, RZ ;  /* 0x0000000403020227 */ /* 0x001fca00078e00ff */
[----:B------:R-:W-:-:S04]  /*1230*/  @P0 SHF.R.U32.HI R3, RZ, R5, R2 ;  /* 0x00000005ff030219 */ /* 0x000fc80000011602 */
[----:B------:R-:W-:Y:S01]  /*1240*/  LOP3.LUT R2, RZ, R3, RZ, 0x33, !PT ;  /* 0x00000003ff027212 */ /* 0x000fe200078e33ff */
[----:B------:R-:W-:Y:S06]  /*1250*/  BRA `(.L_x_1086) ;  /* 0x0000000000107947 */ /* 0x000fec0003800000 */
.L_x_1085:
[----:B------:R-:W-:-:S13]  /*1260*/  ISETP.NE.AND P0, PT, R13, 0x1, PT ;  /* 0x000000010d00780c */ /* 0x000fda0003f05270 */
[----:B------:R-:W0:Y:S02]  /*1270*/  @P0 LDC.64 R4, c[0x0][0x9e8] ;  /* 0x00027a00ff040b82 */ /* 0x000e240000000a00 */
[----:B0-----:R-:W-:-:S05]  /*1280*/  @P0 IMAD.HI.U32 R4, R2, R4, RZ ;  /* 0x0000000402040227 */ /* 0x001fca00078e00ff */
[----:B------:R-:W-:-:S07]  /*1290*/  @P0 SHF.R.U32.HI R2, RZ, R5, R4 ;  /* 0x00000005ff020219 */ /* 0x000fce0000011604 */
.L_x_1086:
[----:B------:R-:W-:-:S05]  /*12a0*/  IMAD R3, R2, R13, R13 ;  /* 0x0000000d02037224 */ /* 0x000fca00078e020d */
[----:B------:R-:W-:-:S07]  /*12b0*/  VIMNMX R0, R0, R3, PT ;  /* 0x0000000300007248 */ /* 0x000fce0003fe0100 */
.L_x_1084:
[----:B------:R-:W0:Y:S01]  /*12c0*/  @P1 LDC R4, c[0x0][0x44c] ;  /* 0x00011300ff041b82 */ /* 0x000e220000000800 */
[----:B------:R-:W-:Y:S01]  /*12d0*/  VIADD R2, R0, 0x5f ;  /* 0x0000005f00027836 */ /* 0x000fe20000000000 */
[----:B------:R-:W-:Y:S01]  /*12e0*/  ULDC UR4, c[0x0][0x9dc] ;  /* 0x0002770000047ab9 */ /* 0x000fe20000000800 */
[----:B------:R-:W-:Y:S02]  /*12f0*/  IMAD R0, R72, R9, 0x5f ;  /* 0x0000005f48007424 */ /* 0x000fe400078e0209 */
[----:B------:R-:W-:-:S03]  /*1300*/  IMAD.HI R2, R2, 0x2aaaaaab, RZ ;  /* 0x2aaaaaab02027827 */ /* 0x000fc600078e02ff */
[----:B------:R-:W1:Y:S01]  /*1310*/  @P1 LDC R11, c[0x0][0x450] ;  /* 0x00011400ff0b1b82 */ /* 0x000e620000000800 */
[----:B------:R-:W-:Y:S01]  /*1320*/  IMAD.HI R0, R0, 0x2aaaaaab, RZ ;  /* 0x2aaaaaab00007827 */ /* 0x000fe200078e02ff */
[----:B------:R-:W-:-:S03]  /*1330*/  SHF.R.U32.HI R5, RZ, 0x1f, R2 ;  /* 0x0000001fff057819 */ /* 0x000fc60000011602 */
[----:B------:R-:W-:Y:S01]  /*1340*/  IMAD.MOV.U32 R7, RZ, RZ, R17 ;  /* 0x000000ffff077224 */ /* 0x000fe200078e0011 */
[----:B------:R-:W-:Y:S01]  /*1350*/  SHF.R.U32.HI R3, RZ, 0x1f, R0 ;  /* 0x0000001fff037819 */ /* 0x000fe20000011600 */
[----:B------:R-:W-:Y:S01]  /*1360*/  IMAD R72, R72, R9, -R8 ;  /* 0x0000000948487224 */ /* 0x000fe200078e0a08 */
[----:B------:R-:W-:Y:S02]  /*1370*/  LEA.HI.SX32 R2, R2, R5, 0x1c ;  /* 0x0000000502027211 */ /* 0x000fe400078fe2ff */
[----:B------:R-:W-:-:S04]  /*1380*/  LEA.HI.SX32 R3, R0, R3, 0x1c ;  /* 0x0000000300037211 */ /* 0x000fc800078fe2ff */
[----:B------:R-:W-:Y:S01]  /*1390*/  VIMNMX R73, R3, R2, PT ;  /* 0x0000000203497248 */ /* 0x000fe20003fe0100 */
[----:B0-----:R-:W-:-:S05]  /*13a0*/  @P1 IMAD.HI.U32 R4, R17, R4, RZ ;  /* 0x0000000411041227 */ /* 0x001fca00078e00ff */
[----:B-1----:R-:W-:-:S05]  /*13b0*/  @P1 SHF.R.U32.HI R7, RZ, R11, R4 ;  /* 0x0000000bff071219 */ /* 0x002fca0000011604 */
[----:B------:R-:W-:-:S04]  /*13c0*/  IMAD.IADD R0, R72, 0x1, R7 ;  /* 0x0000000148007824 */ /* 0x000fc800078e0207 */
[----:B------:R-:W-:Y:S01]  /*13d0*/  VIADD R2, R0, -UR4 ;  /* 0x8000000400027c36 */ /* 0x000fe20008000000 */
[----:B------:R-:W-:Y:S06]  /*13e0*/  @!P2 BRA `(.L_x_1087) ;  /* 0x00000000003ca947 */ /* 0x000fec0003800000 */
[----:B------:R-:W-:-:S13]  /*13f0*/  ISETP.GT.AND P0, PT, R0, -0x1, PT ;  /* 0xffffffff0000780c */ /* 0x000fda0003f04270 */
[----:B------:R-:W-:Y:S05]  /*1400*/  @P0 BRA `(.L_x_1088) ;  /* 0x00000000001c0947 */ /* 0x000fea0003800000 */
[----:B------:R-:W-:Y:S02]  /*1410*/  ISETP.NE.AND P0, PT, R13, 0x1, PT ;  /* 0x000000010d00780c */ /* 0x000fe40003f05270 */
[----:B------:R-:W-:-:S11]  /*1420*/  LOP3.LUT R3, RZ, R0, RZ, 0x33, !PT ;  /* 0x00000000ff037212 */ /* 0x000fd600078e33ff */
[----:B------:R-:W0:Y:S02]  /*1430*/  @P0 LDC.64 R4, c[0x0][0x9e8] ;  /* 0x00027a00ff040b82 */ /* 0x000e240000000a00 */
[----:B0-----:R-:W-:-:S05]  /*1440*/  @P0 IMAD.HI.U32 R0, R3, R4, RZ ;  /* 0x0000000403000227 */ /* 0x001fca00078e00ff */
[----:B------:R-:W-:-:S04]  /*1450*/  @P0 SHF.R.U32.HI R3, RZ, R5, R0 ;  /* 0x00000005ff030219 */ /* 0x000fc80000011600 */
[----:B------:R-:W-:Y:S01]  /*1460*/  LOP3.LUT R0, RZ, R3, RZ, 0x33, !PT ;  /* 0x00000003ff007212 */ /* 0x000fe200078e33ff */
[----:B------:R-:W-:Y:S06]  /*1470*/  BRA `(.L_x_1089) ;  /* 0x0000000000107947 */ /* 0x000fec0003800000 */
.L_x_1088:
[----:B------:R-:W-:-:S13]  /*1480*/  ISETP.NE.AND P0, PT, R13, 0x1, PT ;  /* 0x000000010d00780c */ /* 0x000fda0003f05270 */
[----:B------:R-:W0:Y:S02]  /*1490*/  @P0 LDC.64 R4, c[0x0][0x9e8] ;  /* 0x00027a00ff040b82 */ /* 0x000e240000000a00 */
[----:B0-----:R-:W-:-:S05]  /*14a0*/  @P0 IMAD.HI.U32 R4, R0, R4, RZ ;  /* 0x0000000400040227 */ /* 0x001fca00078e00ff */
[----:B------:R-:W-:-:S07]  /*14b0*/  @P0 SHF.R.U32.HI R0, RZ, R5, R4 ;  /* 0x00000005ff000219 */ /* 0x000fce0000011604 */
.L_x_1089:
[----:B------:R-:W-:-:S05]  /*14c0*/  IMAD R3, R0, R13, RZ ;  /* 0x0000000d00037224 */ /* 0x000fca00078e02ff */
[----:B------:R-:W-:-:S07]  /*14d0*/  VIMNMX R2, R2, R3, !PT ;  /* 0x0000000302027248 */ /* 0x000fce0007fe0100 */
.L_x_1087:
[----:B------:R-:W-:Y:S01]  /*14e0*/  IMAD.HI R2, R2, 0x2aaaaaab, RZ ;  /* 0x2aaaaaab02027827 */ /* 0x000fe200078e02ff */
[----:B------:R-:W-:Y:S02]  /*14f0*/  PLOP3.LUT P0, PT, PT, PT, PT, 0x80, 0x0 ;  /* 0x000000000000781c */ /* 0x000fe40003f0f070 */
[----:B------:R-:W-:Y:S02]  /*1500*/  CS2R R88, SRZ ;  /* 0x0000000000587805 */ /* 0x000fe4000001ff00 */
[----:B------:R-:W-:Y:S02]  /*1510*/  CS2R R86, SRZ ;  /* 0x0000000000567805 */ /* 0x000fe4000001ff00 */
[----:B------:R-:W-:Y:S02]  /*1520*/  CS2R R84, SRZ ;  /* 0x0000000000547805 */ /* 0x000fe4000001ff00 */
[----:B------:R-:W-:Y:S02]  /*1530*/  SHF.R.U32.HI R3, RZ, 0x1f, R2 ;  /* 0x0000001fff037819 */ /* 0x000fe40000011602 */
[----:B------:R-:W-:-:S02]  /*1540*/  CS2R R82, SRZ ;  /* 0x0000000000527805 */ /* 0x000fc4000001ff00 */
[----:B------:R-:W-:Y:S02]  /*1550*/  CS2R R80, SRZ ;  /* 0x0000000000507805 */ /* 0x000fe4000001ff00 */
[----:B------:R-:W-:Y:S02]  /*1560*/  CS2R R78, SRZ ;  /* 0x00000000004e7805 */ /* 0x000fe4000001ff00 */
[----:B------:R-:W-:Y:S02]  /*1570*/  LEA.HI.SX32 R3, R2, R3, 0x1c ;  /* 0x0000000302037211 */ /* 0x000fe400078fe2ff */
[----:B------:R-:W-:Y:S02]  /*1580*/  CS2R R76, SRZ ;  /* 0x00000000004c7805 */ /* 0x000fe4000001ff00 */
[----:B------:R-:W-:Y:S02]  /*1590*/  CS2R R74, SRZ ;  /* 0x00000000004a7805 */ /* 0x000fe4000001ff00 */
[----:B------:R-:W-:-:S02]  /*15a0*/  CS2R R44, SRZ ;  /* 0x00000000002c7805 */ /* 0x000fc4000001ff00 */
[----:B------:R-:W-:Y:S02]  /*15b0*/  VIMNMX R22, RZ, R3, !PT ;  /* 0x00000003ff167248 */ /* 0x000fe40007fe0100 */
[----:B------:R-:W-:Y:S02]  /*15c0*/  CS2R R70, SRZ ;  /* 0x0000000000467805 */ /* 0x000fe4000001ff00 */
[----:B------:R-:W-:Y:S02]  /*15d0*/  CS2R R68, SRZ ;  /* 0x0000000000447805 */ /* 0x000fe4000001ff00 */
[----:B------:R-:W-:Y:S02]  /*15e0*/  CS2R R66, SRZ ;  /* 0x0000000000427805 */ /* 0x000fe4000001ff00 */
[----:B------:R-:W-:Y:S02]  /*15f0*/  ISETP.GT.AND P1, PT, R73, R22, PT ;  /* 0x000000164900720c */ /* 0x000fe40003f24270 */
[----:B------:R-:W-:-:S02]  /*1600*/  CS2R R64, SRZ ;  /* 0x0000000000407805 */ /* 0x000fc4000001ff00 */
[----:B------:R-:W-:Y:S02]  /*1610*/  CS2R R62, SRZ ;  /* 0x00000000003e7805 */ /* 0x000fe4000001ff00 */
[----:B------:R-:W-:Y:S02]  /*1620*/  CS2R R60, SRZ ;  /* 0x00000000003c7805 */ /* 0x000fe4000001ff00 */
[----:B------:R-:W-:Y:S02]  /*1630*/  CS2R R58, SRZ ;  /* 0x00000000003a7805 */ /* 0x000fe4000001ff00 */
[----:B------:R-:W-:Y:S01]  /*1640*/  CS2R R56, SRZ ;  /* 0x0000000000387805 */ /* 0x000fe2000001ff00 */
[----:B------:R-:W-:Y:S01]  /*1650*/  IMAD.MOV.U32 R55, RZ, RZ, RZ ;  /* 0x000000ffff377224 */ /* 0x000fe200078e00ff */
[----:B------:R-:W-:Y:S01]  /*1660*/  CS2R R52, SRZ ;  /* 0x0000000000347805 */ /* 0x000fe2000001ff00 */
[----:B------:R-:W-:Y:S01]  /*1670*/  IMAD.MOV.U32 R46, RZ, RZ, RZ ;  /* 0x000000ffff2e7224 */ /* 0x000fe200078e00ff */
        /* <DEDUP_REMOVED lines=10> */
[----:B------:R-:W-:Y:S01]  /*1720*/  IMAD.MOV.U32 R106, RZ, RZ, RZ ;  /* 0x000000ffff6a7224 */ /* 0x000fe200078e00ff */
[----:B------:R-:W-:Y:S01]  /*1730*/  CS2R R6, SRZ ;  /* 0x0000000000067805 */ /* 0x000fe2000001ff00 */
[----:B------:R-:W-:Y:S02]  /*1740*/  IMAD.MOV.U32 R30, RZ, RZ, RZ ;  /* 0x000000ffff1e7224 */ /* 0x000fe400078e00ff */
[----:B------:R-:W-:Y:S02]  /*1750*/  IMAD.MOV.U32 R29, RZ, RZ, RZ ;  /* 0x000000ffff1d7224 */ /* 0x000fe400078e00ff */
[----:B------:R-:W-:-:S02]  /*1760*/  IMAD.MOV.U32 R27, RZ, RZ, RZ ;  /* 0x000000ffff1b7224 */ /* 0x000fc400078e00ff */
[----:B------:R-:W-:Y:S02]  /*1770*/  IMAD.MOV.U32 R108, RZ, RZ, RZ ;  /* 0x000000ffff6c7224 */ /* 0x000fe400078e00ff */
[----:B------:R-:W-:Y:S01]  /*1780*/  IMAD.MOV.U32 R3, RZ, RZ, RZ ;  /* 0x000000ffff037224 */ /* 0x000fe200078e00ff */
[----:B------:R-:W-:Y:S06]  /*1790*/  @!P1 BRA `(.L_x_1090) ;  /* 0x000000cc00489947 */ /* 0x000fec0003800000 */
[----:B------:R-:W0:Y:S01]  /*17a0*/  SHFL.IDX PT, R0, R167, RZ, 0x1f ;  /* 0x00001fffa7007589 */ /* 0x000e2200000e0000 */
[----:B------:R-:W1:Y:S01]  /*17b0*/  S2UR UR6, SR_CgaCtaId ;  /* 0x00000000000679c3 */ /* 0x000e620000008800 */
[----:B------:R-:W-:Y:S01]  /*17c0*/  UMOV UR38, 0x400 ;  /* 0x0000040000267882 */ /* 0x000fe20000000000 */
        /* <DEDUP_REMOVED lines=28> */
.L_x_1091:
[----:B------:R-:W-:Y:S01]  /*1990*/  LEA.HI R0, R165, R165, RZ, 0x1 ;  /* 0x000000a5a5007211 */ /* 0x000fe200078f08ff */
[----:B------:R-:W-:-:S03]  /*19a0*/  IMAD.U32 R2, RZ, RZ, UR61 ;  /* 0x0000003dff027e24 */ /* 0x000fc6000f8e00ff */
[----:B------:R-:W-:Y:S02]  /*19b0*/  LOP3.LUT R0, R0, 0xfffffffe, RZ, 0xc0, !PT ;  /* 0xfffffffe00007812 */ /* 0x000fe400078ec0ff */
[----:B------:R-:W-:-:S03]  /*19c0*/  ISETP.NE.AND P0, PT, R2, 0x3, PT ;  /* 0x000000030200780c */ /* 0x000fc60003f05270 */
[----:B------:R-:W-:-:S05]  /*19d0*/  IMAD.IADD R0, R165, 0x1, -R0 ;  /* 0x00000001a5007824 */ /* 0x000fca00078e0a00 */
[----:B------:R-:W-:-:S04]  /*19e0*/  SHF.L.U32 R0, R0, 0x1f, RZ ;  /* 0x0000001f00007819 */ /* 0x000fc800000006ff */
[----:B------:R-:W0:Y:S02]  /*19f0*/  SYNCS.PHASECHK.TRANS64.TRYWAIT P1, [UR38+0x2a800], R0 ;  /* 0x02a80000ff0075a7 */ /* 0x000e240008020166 */
[----:B0-----:R-:W-:Y:S05]  /*1a00*/  @!P1 BRA `(.L_x_1092) ;  /* 0x0000013400b49947 */ /* 0x001fea0003800000 */
.L_x_1288:
[----:B------:R-:W-:Y:S05]  /*1a10*/  @!P0 BRA `(.L_x_1093) ;  /* 0x0000000000048947 */ /* 0x000fea0003800000 */
[----:B------:R-:W-:Y:S01]  /*1a20*/  BPT.TRAP 0x1 ;  /* 0x000000040000795c */ /* 0x000fe20000300000 */
.L_x_1093:
[----:B------:R-:W-:Y:S02]  /*1a30*/  IMAD.U32 R21, RZ, RZ, UR37 ;  /* 0x00000025ff157e24 */ /* 0x000fe4000f8e00ff */
[----:B0-----:R-:W-:-:S03]  /*1a40*/  IMAD.U32 R0, RZ, RZ, UR36 ;  /* 0x00000024ff007e24 */ /* 0x001fc6000f8e00ff */
[----:B------:R-:W-:Y:S02]  /*1a50*/  LEA R21, R21, UR38, 0x3 ;  /* 0x0000002615157c11 */ /* 0x000fe4000f8e18ff */
[----:B------:R-:W-:-:S04]  /*1a60*/  SHF.L.U32 R0, R0, 0x1f, RZ ;  /* 0x0000001f00007819 */ /* 0x000fc800000006ff */
[----:B------:R0:W1:Y:S01]  /*1a70*/  SYNCS.PHASECHK.TRANS64.TRYWAIT P1, [R21+URZ+0x2a830], R0 ;  /* 0x02a83000150075a7 */ /* 0x000062000802017f */
[----:B------:R-:W-:Y:S05]  /*1a80*/  @!P0 BRA `(.L_x_1094) ;  /* 0x0000000000048947 */ /* 0x000fea0003800000 */
[----:B------:R-:W-:Y:S01]  /*1a90*/  BPT.TRAP 0x1 ;  /* 0x000000040000795c */ /* 0x000fe20000300000 */
.L_x_1094:
[----:B------:R-:W2:Y:S01]  /*1aa0*/  LDL.LU R2, [R1+0xc] ;  /* 0x00000c0001027983 */ /* 0x000ea20000300800 */
[----:B------:R-:W3:Y:S02]  /*1ab0*/  S2R R3, SR_TID.X ;  /* 0x0000000000037919 */ /* 0x000ee40000002100 */
[----:B---3--:R-:W-:Y:S02]  /*1ac0*/  LOP3.LUT P2, RZ, R3, 0x7f, RZ, 0xc0, !PT ;  /* 0x0000007f03ff7812 */ /* 0x008fe4000784c0ff */
[----:B--2---:R-:W-:-:S11]  /*1ad0*/  LOP3.LUT R2, R2, 0xffefffff, RZ, 0xc0, !PT ;  /* 0xffefffff02027812 */ /* 0x004fd600078ec0ff */
[----:B------:R-:W-:-:S05]  /*1ae0*/  @P2 LOP3.LUT R2, R2, 0x100000, RZ, 0xfc, !PT ;  /* 0x0010000002022812 */ /* 0x000fca00078efcff */
[----:B------:R2:W-:Y:S01]  /*1af0*/  STL [R1+0xc], R2 ;  /* 0x00000c0201007387 */ /* 0x0005e20000100800 */
[----:B-1----:R-:W-:Y:S05]  /*1b00*/  @P1 BRA `(.L_x_1095) ;  /* 0x0000000000081947 */ /* 0x002fea0003800000 */
[----:B------:R-:W1:Y:S02]  /*1b10*/  SYNCS.PHASECHK.TRANS64.TRYWAIT P1, [R21+URZ+0x2a830], R0 ;  /* 0x02a83000150075a7 */ /* 0x000e64000802017f */
[----:B-1----:R-:W-:Y:S05]  /*1b20*/  @!P1 BRA `(.L_x_1096) ;  /* 0x0000013400849947 */ /* 0x002fea0003800000 */
.L_x_1095:
[----:B------:R-:W-:Y:S05]  /*1b30*/  WARPSYNC.ALL ;  /* 0x0000000000007948 */ /* 0x000fea0003800000 */
[----:B------:R-:W-:Y:S01]  /*1b40*/  UIADD3 UR4, UR38, 0x18400, URZ ;  /* 0x0001840026047890 */ /* 0x000fe2000fffe03f */
[----:B------:R-:W-:Y:S01]  /*1b50*/  WARPGROUP.ARRIVE ;  /* 0x00000000000079c5 */ /* 0x000fe20000000000 */
[----:B------:R-:W-:Y:S01]  /*1b60*/  UMOV UR9, 0x40000040 ;  /* 0x4000004000097882 */ /* 0x000fe20000000000 */
[----:B------:R-:W-:Y:S01]  /*1b70*/  UMOV UR11, 0x40000040 ;  /* 0x40000040000b7882 */ /* 0x000fe20000000000 */
[----:B------:R-:W-:Y:S01]  /*1b80*/  USHF.R.U32.HI UR4, URZ, 0x4, UR4 ;  /* 0x000000043f047899 */ /* 0x000fe20008011604 */
[----:B------:R-:W-:Y:S01]  /*1b90*/  IMAD.U32 R5, RZ, RZ, UR9 ;  /* 0x00000009ff057e24 */ /* 0x000fe2000f8e00ff */
[----:B------:R-:W-:Y:S01]  /*1ba0*/  UMOV UR57, 0x40000040 ;  /* 0x4000004000397882 */ /* 0x000fe20000000000 */
[----:B------:R-:W-:Y:S01]  /*1bb0*/  UMOV UR59, 0x40000040 ;  /* 0x40000040003b7882 */ /* 0x000fe20000000000 */
[----:B------:R-:W-:Y:S01]  /*1bc0*/  ULOP3.LUT UR4, UR4, 0x3fff, URZ, 0xc0, !UPT ;  /* 0x00003fff04047892 */ /* 0x000fe2000f8ec03f */
[----:B------:R-:W3:Y:S01]  /*1bd0*/  LDC R10, c[0x0][0x448] ;  /* 0x00011200ff0a7b82 */ /* 0x000ee20000000800 */
[----:B------:R-:W-:Y:S01]  /*1be0*/  UMOV UR53, 0x40000040 ;  /* 0x4000004000357882 */ /* 0x000fe20000000000 */
[----:B------:R-:W-:Y:S01]  /*1bf0*/  UMOV UR55, 0x40000040 ;  /* 0x4000004000377882 */ /* 0x000fe20000000000 */
[----:B------:R-:W-:Y:S01]  /*1c00*/  ULOP3.LUT UR60, UR4, 0x10000, URZ, 0xfc, !UPT ;  /* 0x00010000043c7892 */ /* 0x000fe2000f8efc3f */
[----:B------:R-:W4:Y:S01]  /*1c10*/  S2R R20, SR_TID.X ;  /* 0x0000000000147919 */ /* 0x000f220000002100 */
[----:B------:R-:W-:Y:S01]  /*1c20*/  ULOP3.LUT UR4, UR39, 0x10000, URZ, 0xfc, !UPT ;  /* 0x0001000027047892 */ /* 0x000fe2000f8efc3f */
[----:B------:R-:W-:Y:S01]  /*1c30*/  IMAD.IADD R9, R19, 0x1, R17 ;  /* 0x0000000113097824 */ /* 0x000fe200078e0211 */
[----:B------:R-:W-:Y:S01]  /*1c40*/  UIMAD UR5, UR37, 0x900, UR60 ;  /* 0x00000900250578a4 */ /* 0x000fe2000f8e023c */
[----:B------:R-:W5:Y:S01]  /*1c50*/  LDC R13, c[0x0][0x288] ;  /* 0x0000a200ff0d7b82 */ /* 0x000f620000000800 */
[----:B------:R-:W-:-:S02]  /*1c60*/  UIADD3 UR56, UR4, 0x2, URZ ;  /* 0x0000000204387890 */ /* 0x000fc4000fffe03f */
[----:B------:R-:W-:Y:S01]  /*1c70*/  UIADD3 UR58, UR5, 0x2, URZ ;  /* 0x00000002053a7890 */ /* 0x000fe2000fffe03f */
[----:B------:R-:W-:Y:S02]  /*1c80*/  UMOV UR8, UR4 ;  /* 0x0000000400087c82 */ /* 0x000fe40008000000 */
[----:B------:R-:W-:Y:S01]  /*1c90*/  UMOV UR10, UR5 ;  /* 0x00000005000a7c82 */ /* 0x000fe20008000000 */
[----:B------:R-:W-:Y:S01]  /*1ca0*/  UIADD3 UR52, UR4, 0x4, URZ ;  /* 0x0000000404347890 */ /* 0x000fe2000fffe03f */
[----:B------:R-:W-:Y:S01]  /*1cb0*/  HGMMA.64x96x16.F32 R24, gdesc[UR8], RZ, !UPT, gsb0 ;  /* 0x01600000081879f0 */ /* 0x000fe2000c0008ff */
[----:B------:R-:W-:Y:S01]  /*1cc0*/  UIADD3 UR54, UR5, 0x4, URZ ;  /* 0x0000000405367890 */ /* 0x000fe2000fffe03f */
[----:B------:R-:W-:Y:S01]  /*1cd0*/  IMAD.U32 R4, RZ, RZ, UR8 ;  /* 0x00000008ff047e24 */ /* 0x000fe2000f8e00ff */
[----:B------:R-:W-:Y:S02]  /*1ce0*/  UIADD3 UR8, UR4, 0x6, URZ ;  /* 0x0000000604087890 */ /* 0x000fe4000fffe03f */
[----:B------:R-:W-:Y:S01]  /*1cf0*/  UIADD3 UR10, UR5, 0x6, URZ ;  /* 0x00000006050a7890 */ /* 0x000fe2000fffe03f */
[----:B------:R-:W-:Y:S01]  /*1d00*/  UMOV UR9, 0x40000040 ;  /* 0x4000004000097882 */ /* 0x000fe20000000000 */
[----:B------:R-:W-:Y:S01]  /*1d10*/  UMOV UR11, 0x40000040 ;  /* 0x40000040000b7882 */ /* 0x000fe20000000000 */
[----:B------:R-:W-:Y:S01]  /*1d20*/  UIADD3 UR12, UR4, 0x400, URZ ;  /* 0x00000400040c7890 */ /* 0x000fe2000fffe03f */
[----:B---3--:R-:W-:Y:S01]  /*1d30*/  ISETP.NE.AND P2, PT, R10, 0x1, PT ;  /* 0x000000010a00780c */ /* 0x008fe20003f45270 */
[----:B------:R-:W-:Y:S01]  /*1d40*/  UIADD3 UR14, UR5, 0x300, URZ ;  /* 0x00000300050e7890 */ /* 0x000fe2000fffe03f */
[----:B------:R-:W-:Y:S01]  /*1d50*/  UMOV UR13, 0x40000040 ;  /* 0x40000040000d7882 */ /* 0x000fe20000000000 */
[----:B------:R-:W-:Y:S01]  /*1d60*/  UMOV UR15, 0x40000040 ;  /* 0x40000040000f7882 */ /* 0x000fe20000000000 */
[----:B------:R-:W-:-:S02]  /*1d70*/  UIADD3 UR16, UR4, 0x402, URZ ;  /* 0x0000040204107890 */ /* 0x000fc4000fffe03f */
[----:B------:R-:W-:Y:S01]  /*1d80*/  UIADD3 UR18, UR5, 0x302, URZ ;  /* 0x0000030205127890 */ /* 0x000fe2000fffe03f */
[----:B------:R-:W-:Y:S01]  /*1d90*/  UMOV UR17, 0x40000040 ;  /* 0x4000004000117882 */ /* 0x000fe20000000000 */
[----:B------:R-:W-:Y:S01]  /*1da0*/  UMOV UR19, 0x40000040 ;  /* 0x4000004000137882 */ /* 0x000fe20000000000 */
[----:B------:R-:W-:Y:S01]  /*1db0*/  UIADD3 UR20, UR4, 0x404, URZ ;  /* 0x0000040404147890 */ /* 0x000fe2000fffe03f */
[----:B----4-:R-:W-:Y:S01]  /*1dc0*/  LOP3.LUT P1, RZ, R20, 0x7f, RZ, 0xc0, !PT ;  /* 0x0000007f14ff7812 */ /* 0x010fe2000782c0ff */
[----:B------:R-:W-:Y:S02]  /*1dd0*/  UIADD3 UR22, UR5, 0x304, URZ ;  /* 0x0000030405167890 */ /* 0x000fe4000fffe03f */
[----:B------:R-:W3:Y:S01]  /*1de0*/  @P2 LDC R14, c[0x0][0x44c] ;  /* 0x00011300ff0e2b82 */ /* 0x000ee20000000800 */
[----:B------:R-:W-:Y:S01]  /*1df0*/  UMOV UR21, 0x40000040 ;  /* 0x4000004000157882 */ /* 0x000fe20000000000 */
[----:B------:R-:W-:Y:S01]  /*1e00*/  UMOV UR23, 0x40000040 ;  /* 0x4000004000177882 */ /* 0x000fe20000000000 */
[----:B------:R-:W-:-:S02]  /*1e10*/  UIADD3 UR24, UR4, 0x406, URZ ;  /* 0x0000040604187890 */ /* 0x000fc4000fffe03f */
[----:B------:R-:W-:Y:S01]  /*1e20*/  UIADD3 UR26, UR5, 0x306, URZ ;  /* 0x00000306051a7890 */ /* 0x000fe2000fffe03f */
[----:B------:R-:W-:Y:S01]  /*1e30*/  UMOV UR25, 0x40000040 ;  /* 0x4000004000197882 */ /* 0x000fe20000000000 */
[----:B------:R-:W-:Y:S01]  /*1e40*/  UMOV UR27, 0x40000040 ;  /* 0x40000040001b7882 */ /* 0x000fe20000000000 */
[----:B------:R-:W-:Y:S01]  /*1e50*/  UIADD3 UR28, UR4, 0x800, URZ ;  /* 0x00000800041c7890 */ /* 0x000fe2000fffe03f */
[----:B------:R-:W4:Y:S01]  /*1e60*/  @P2 LDC R15, c[0x0][0x450] ;  /* 0x00011400ff0f2b82 */ /* 0x000f220000000800 */
        /* <DEDUP_REMOVED lines=9> */
[----:B---3--:R-:W-:Y:S01]  /*1f00*/  @P2 IMAD.HI.U32 R14, R9, R14, RZ ;  /* 0x0000000e090e2227 */ /* 0x008fe200078e00ff */
[----:B------:R-:W-:Y:S01]  /*1f10*/  UMOV UR41, 0x40000040 ;  /* 0x4000004000297882 */ /* 0x000fe20000000000 */
[----:B------:R-:W-:Y:S01]  /*1f20*/  UMOV UR43, 0x40000040 ;  /* 0x40000040002b7882 */ /* 0x000fe20000000000 */
[----:B------:R-:W-:Y:S02]  /*1f30*/  UIADD3 UR48, UR4, 0x806, URZ ;  /* 0x0000080604307890 */ /* 0x000fe4000fffe03f */
[----:B------:R-:W-:Y:S01]  /*1f40*/  UIADD3 UR50, UR5, 0x606, URZ ;  /* 0x0000060605327890 */ /* 0x000fe2000fffe03f */
[----:B------:R-:W-:Y:S01]  /*1f50*/  UMOV UR49, 0x40000040 ;  /* 0x4000004000317882 */ /* 0x000fe20000000000 */
[----:B------:R-:W-:Y:S01]  /*1f60*/  UMOV UR51, 0x40000040 ;  /* 0x4000004000337882 */ /* 0x000fe20000000000 */
[----:B------:R-:W-:Y:S01]  /*1f70*/  ULDC UR4, c[0x0][0x9d8] ;  /* 0x0002760000047ab9 */ /* 0x000fe20000000800 */
[----:B------:R-:W-:-:S02]  /*1f80*/  WARPGROUP.DEPBAR.LE gsb0, 0x0 ;  /* 0x00008000000079c5 */ /* 0x000fc40000010000 */
[----:B------:R-:W-:-:S06]  /*1f90*/  WARPGROUP.ARRIVE ;  /* 0x00000000000079c5 */ /* 0x000fcc0000000000 */
[----:B------:R-:W-:Y:S03]  /*1fa0*/  HGMMA.64x96x16.F32 R24, gdesc[UR56], R24, gsb0 ;  /* 0x01600000381879f0 */ /* 0x000fe60008000818 */
[----:B------:R-:W-:Y:S02]  /*1fb0*/  WARPGROUP.DEPBAR.LE gsb0, 0x0 ;  /* 0x00008000000079c5 */ /* 0x000fe40000010000 */
        /* <DEDUP_REMOVED lines=28> */
[----:B------:R-:W-:Y:S01]  /*2180*/  HGMMA.64x96x16.F32 R24, gdesc[UR48], R24, gsb0 ;  /* 0x01600000301879f0 */ /* 0x000fe20008000818 */
[----:B------:R-:W-:Y:S02]  /*2190*/  ULDC UR51, c[0x0][0x9dc] ;  /* 0x0002770000337ab9 */ /* 0x000fe40000000800 */
[----:B------:R-:W-:Y:S01]  /*21a0*/  ULOP3.LUT UR51, URZ, UR51, URZ, 0x33, !UPT ;  /* 0x000000333f337292 */ /* 0x000fe2000f8e333f */
[----:B------:R-:W-:Y:S02]  /*21b0*/  WARPGROUP.DEPBAR.LE gsb0, 0x0 ;  /* 0x00008000000079c5 */ /* 0x000fe40000010000 */
[----:B------:R-:W-:Y:S01]  /*21c0*/  FMUL.FTZ R25, R25, UR4 ;  /* 0x0000000419197c20 */ /* 0x000fe20008410000 */
[----:B------:R-:W-:Y:S01]  /*21d0*/  FMUL.FTZ R8, R24, UR4 ;  /* 0x0000000418087c20 */ /* 0x000fe20008410000 */
[----:B------:R-:W-:Y:S01]  /*21e0*/  FMUL.FTZ R7, R67, UR4 ;  /* 0x0000000443077c20 */ /* 0x000fe20008410000 */
[----:B------:R-:W-:Y:S01]  /*21f0*/  IMAD.MOV.U32 R24, RZ, RZ, -0x60 ;  /* 0xffffffa0ff187424 */ /* 0x000fe200078e00ff */
[----:B------:R3:W5:Y:S01]  /*2200*/  MUFU.TANH R74, R25 ;  /* 0x00000019004a7308 */ /* 0x0007620000002400 */
[----:B01----:R-:W-:Y:S01]  /*2210*/  FMUL.FTZ R0, R27, UR4 ;  /* 0x000000041b007c20 */ /* 0x003fe20008410000 */
[----:B------:R-:W-:Y:S01]  /*2220*/  FMUL.FTZ R3, R26, UR4 ;  /* 0x000000041a037c20 */ /* 0x000fe20008410000 */
[----:B------:R-:W-:-:S02]  /*2230*/  IMAD R27, R73, R24, 0x61 ;  /* 0x00000061491b7424 */ /* 0x000fc400078e0218 */
[----:B--2---:R-:W-:Y:S01]  /*2240*/  FMUL.FTZ R2, R30, UR4 ;  /* 0x000000041e027c20 */ /* 0x004fe20008410000 */
[----:B------:R-:W-:Y:S01]  /*2250*/  FMUL.FTZ R6, R31, UR4 ;  /* 0x000000041f067c20 */ /* 0x000fe20008410000 */
[----:B------:R-:W-:Y:S01]  /*2260*/  FMUL.FTZ R32, R32, UR4 ;  /* 0x0000000420207c20 */ /* 0x000fe20008410000 */
[----:B------:R-:W-:Y:S01]  /*2270*/  FMUL.FTZ R33, R33, UR4 ;  /* 0x0000000421217c20 */ /* 0x000fe20008410000 */
[----:B------:R-:W-:Y:S01]  /*2280*/  FMUL.FTZ R11, R34, UR4 ;  /* 0x00000004220b7c20 */ /* 0x000fe20008410000 */
[----:B---3--:R-:W-:Y:S01]  /*2290*/  IMAD.MOV.U32 R25, RZ, RZ, R9 ;  /* 0x000000ffff197224 */ /* 0x008fe200078e0009 */
[----:B----4-:R-:W-:Y:S01]  /*22a0*/  @P2 SHF.R.U32.HI R25, RZ, R15, R14 ;  /* 0x0000000fff192219 */ /* 0x010fe2000001160e */
[----:B------:R-:W-:Y:S01]  /*22b0*/  @!P1 VIADD R9, R21, 0x2a840 ;  /* 0x0002a84015099836 */ /* 0x000fe20000000000 */
[----:B------:R-:W0:Y:S01]  /*22c0*/  LDC.64 R14, c[0x0][0x9e0] ;  /* 0x00027800ff0e7b82 */ /* 0x000e220000000a00 */
[----:B------:R-:W-:Y:S01]  /*22d0*/  FMUL.FTZ R12, R35, UR4 ;  /* 0x00000004230c7c20 */ /* 0x000fe20008410000 */
[----:B------:R-:W-:Y:S01]  /*22e0*/  FMUL.FTZ R36, R36, UR4 ;  /* 0x0000000424247c20 */ /* 0x000fe20008410000 */
[----:B------:R-:W1:Y:S01]  /*22f0*/  SHFL.IDX PT, R67, R25, RZ, 0x1c1f ;  /* 0x001c1fff19437589 */ /* 0x000e6200000e0000 */
[----:B------:R-:W-:Y:S01]  /*2300*/  @!P1 PRMT R9, RZ, 0x654, R9 ;  /* 0x00000654ff099816 */ /* 0x000fe20000000009 */
[----:B------:R-:W-:Y:S01]  /*2310*/  FMUL.FTZ R37, R37, UR4 ;  /* 0x0000000425257c20 */ /* 0x000fe20008410000 */
[----:B------:R-:W-:Y:S01]  /*2320*/  FMUL.FTZ R39, R39, UR4 ;  /* 0x0000000427277c20 */ /* 0x000fe20008410000 */
[----:B------:R-:W-:Y:S01]  /*2330*/  FMUL.FTZ R40, R40, UR4 ;  /* 0x0000000428287c20 */ /* 0x000fe20008410000 */
[----:B------:R2:W-:Y:S01]  /*2340*/  @!P1 SYNCS.ARRIVE.TRANS64.RED.A1T0 RZ, [R9+URZ], RZ ;  /* 0x000000ff09ff99a7 */ /* 0x0005e2000810043f */
[----:B------:R-:W-:Y:S01]  /*2350*/  FMUL.FTZ R41, R41, UR4 ;  /* 0x0000000429297c20 */ /* 0x000fe20008410000 */
        /* <DEDUP_REMOVED lines=20> */
[----:B--2---:R-:W-:Y:S01]  /*24a0*/  FMUL.FTZ R9, R71, UR4 ;  /* 0x0000000447097c20 */ /* 0x004fe20008410000 */
[----:B------:R-:W-:Y:S01]  /*24b0*/  FMUL.FTZ R28, R28, UR4 ;  /* 0x000000041c1c7c20 */ /* 0x000fe20008410000 */
[----:B------:R-:W-:Y:S01]  /*24c0*/  FMUL.FTZ R29, R29, UR4 ;  /* 0x000000041d1d7c20 */ /* 0x000fe20008410000 */
[----:B------:R-:W-:Y:S01]  /*24d0*/  FMUL.FTZ R58, R58, UR4 ;  /* 0x000000043a3a7c20 */ /* 0x000fe20008410000 */
[----:B------:R-:W-:Y:S01]  /*24e0*/  FMUL.FTZ R60, R60, UR4 ;  /* 0x000000043c3c7c20 */ /* 0x000fe20008410000 */
[----:B------:R-:W-:Y:S01]  /*24f0*/  FMUL.FTZ R62, R62, UR4 ;  /* 0x000000043e3e7c20 */ /* 0x000fe20008410000 */
[----:B------:R-:W-:Y:S01]  /*2500*/  FMUL.FTZ R64, R64, UR4 ;  /* 0x0000000440407c20 */ /* 0x000fe20008410000 */
[----:B------:R-:W-:Y:S01]  /*2510*/  FMUL.FTZ R66, R66, UR4 ;  /* 0x0000000442427c20 */ /* 0x000fe20008410000 */
[----:B------:R-:W-:Y:S01]  /*2520*/  IMAD R24, R18, -0x2, R27 ;  /* 0xfffffffe12187824 */ /* 0x000fe200078e021b */
[----:B0-----:R-:W-:Y:S01]  /*2530*/  ISETP.GE.AND P1, PT, R15, 0x1, PT ;  /* 0x000000010f00780c */ /* 0x001fe20003f26270 */
[----:B------:R-:W-:Y:S01]  /*2540*/  IMAD R21, R73, -0x60, R16 ;  /* 0xffffffa049157824 */ /* 0x000fe200078e0210 */
[----:B------:R-:W0:Y:S01]  /*2550*/  MUFU.TANH R8, R8 ;  /* 0x0000000800087308 */ /* 0x000e220000002400 */
[----:B------:R-:W-:Y:S01]  /*2560*/  FMUL.FTZ R46, R46, UR4 ;  /* 0x000000042e2e7c20 */ /* 0x000fe20008410000 */
[----:B------:R-:W-:Y:S01]  /*2570*/  FMUL.FTZ R38, R38, UR4 ;  /* 0x0000000426267c20 */ /* 0x000fe20008410000 */
[----:B------:R-:W-:-:S02]  /*2580*/  VIADD R21, R21, 0x60 ;  /* 0x0000006015157836 */ /* 0x000fc40000000000 */
[----:B------:R-:W-:Y:S01]  /*2590*/  FMUL.FTZ R50, R50, UR4 ;  /* 0x0000000432327c20 */ /* 0x000fe20008410000 */
[----:B------:R-:W-:Y:S01]  /*25a0*/  FMUL.FTZ R54, R54, UR4 ;  /* 0x0000000436367c20 */ /* 0x000fe20008410000 */
[----:B------:R-:W-:Y:S01]  /*25b0*/  P2R R173, PR, RZ, 0x2 ;  /* 0x00000002ffad7803 */ /* 0x000fe20000000000 */
[----:B------:R-:W2:Y:S08]  /*25c0*/  MUFU.TANH R3, R3 ;  /* 0x0000000300037308 */ /* 0x000eb00000002400 */
[----:B------:R-:W3:Y:S08]  /*25d0*/  MUFU.TANH R0, R0 ;  /* 0x0000000000007308 */ /* 0x000ef00000002400 */
[----:B------:R-:W4:Y:S08]  /*25e0*/  MUFU.TANH R75, R28 ;  /* 0x0000001c004b7308 */ /* 0x000f300000002400 */
[----:B------:R5:W0:Y:S08]  /*25f0*/  MUFU.TANH R76, R29 ;  /* 0x0000001d004c7308 */ /* 0x000a300000002400 */
[----:B------:R-:W0:Y:S01]  /*2600*/  MUFU.TANH R2, R2 ;  /* 0x0000000200027308 */ /* 0x000e220000002400 */
[----:B-----5:R-:W-:-:S07]  /*2610*/  IADD3 R29, R24, -R13, R16 ;  /* 0x8000000d181d7210 */ /* 0x020fce0007ffe010 */
[----:B------:R-:W0:Y:S08]  /*2620*/  MUFU.TANH R6, R6 ;  /* 0x0000000600067308 */ /* 0x000e300000002400 */
        /* <DEDUP_REMOVED lines=36> */
[----:B------:R5:W0:Y:S08]  /*2870*/  MUFU.TANH R35, R46 ;  /* 0x0000002e00237308 */ /* 0x000a300000002400 */
[----:B------:R1:W0:Y:S01]  /*2880*/  MUFU.TANH R31, R38 ;  /* 0x00000026001f7308 */ /* 0x0002220000002400 */
[----:B-----5:R-:W-:-:S02]  /*2890*/  VIADD R46, R29, UR51 ;  /* 0x000000331d2e7c36 */ /* 0x020fc40008000000 */
[----:B------:R-:W-:-:S05]  /*28a0*/  IMAD.IADD R29, R29, 0x1, R14 ;  /* 0x000000011d1d7824 */ /* 0x000fca00078e020e */
[----:B------:R5:W0:Y:S01]  /*28b0*/  MUFU.TANH R77, R50 ;  /* 0x00000032004d7308 */ /* 0x000a220000002400 */
[----:B-1----:R-:W-:Y:S02]  /*28c0*/  IMAD R38, R18, -0x2, R21 ;  /* 0xfffffffe12267824 */ /* 0x002fe400078e0215 */
[----:B------:R-:W-:-:S03]  /*28d0*/  IMAD.IADD R21, R46, 0x1, R67 ;  /* 0x000000012e157824 */ /* 0x000fc600078e0243 */
[----:B------:R-:W-:Y:S02]  /*28e0*/  VIADDMNMX R26, R67, R29, R38, PT ;  /* 0x0000001d431a7246 */ /* 0x000fe40003800126 */
[----:B------:R1:W0:Y:S01]  /*28f0*/  MUFU.TANH R78, R54 ;  /* 0x00000036004e7308 */ /* 0x0002220000002400 */
[----:B-----5:R-:W-:Y:S02]  /*2900*/  VIADD R50, R27, 0xffffffff ;  /* 0xffffffff1b327836 */ /* 0x020fe40000000000 */
[----:B-1----:R-:W-:Y:S01]  /*2910*/  VIADD R54, R24, 0xffffffff ;  /* 0xffffffff18367836 */ /* 0x002fe20000000000 */
[----:B--234-:R-:W-:Y:S06]  /*2920*/  @!P1 BRA `(.L_x_1097) ;  /* 0x00000000004c9947 */ /* 0x01cfec0003800000 */
[----:B------:R-:W-:Y:S01]  /*2930*/  IADD3 R24, R16, -R13, R67 ;  /* 0x8000000d10187210 */ /* 0x000fe20007ffe043 */
[----:B------:R-:W-:Y:S03]  /*2940*/  BSSY B0, `(.L_x_1098) ;  /* 0x000000e000007945 */ /* 0x000fe60003800000 */
[----:B------:R-:W-:-:S13]  /*2950*/  ISETP.GT.AND P1, PT, R24, -0x1, PT ;  /* 0xffffffff1800780c */ /* 0x000fda0003f24270 */
[----:B------:R-:W-:Y:S05]  /*2960*/  @P1 BRA `(.L_x_1099) ;  /* 0x00000000001c1947 */ /* 0x000fea0003800000 */
[----:B------:R-:W-:Y:S02]  /*2970*/  ISETP.NE.AND P1, PT, R15, 0x1, PT ;  /* 0x000000010f00780c */ /* 0x000fe40003f25270 */
[----:B------:R-:W-:-:S11]  /*2980*/  LOP3.LUT R27, RZ, R24, RZ, 0x33, !PT ;  /* 0x00000018ff1b7212 */ /* 0x000fd600078e33ff */
[----:B------:R-:W1:Y:S02]  /*2990*/  @P1 LDC.64 R66, c[0x0][0x9e8] ;  /* 0x00027a00ff421b82 */ /* 0x000e640000000a00 */
[----:B-1----:R-:W-:-:S05]  /*29a0*/  @P1 IMAD.HI.U32 R24, R27, R66, RZ ;  /* 0x000000421b181227 */ /* 0x002fca00078e00ff */
[----:B------:R-:W-:-:S04]  /*29b0*/  @P1 SHF.R.U32.HI R27, RZ, R67, R24 ;  /* 0x00000043ff1b1219 */ /* 0x000fc80000011618 */
[----:B------:R-:W-:Y:S01]  /*29c0*/  LOP3.LUT R24, RZ, R27, RZ, 0x33, !PT ;  /* 0x0000001bff187212 */ /* 0x000fe200078e33ff */
[----:B------:R-:W-:Y:S06]  /*29d0*/  BRA `(.L_x_1100) ;  /* 0x0000000000107947 */ /* 0x000fec0003800000 */
.L_x_1099:
[----:B------:R-:W-:-:S13]  /*29e0*/  ISETP.NE.AND P1, PT, R15, 0x1, PT ;  /* 0x000000010f00780c */ /* 0x000fda0003f25270 */
[----:B------:R-:W1:Y:S02]  /*29f0*/  @P1 LDC.64 R66, c[0x0][0x9e8] ;  /* 0x00027a00ff421b82 */ /* 0x000e640000000a00 */
[----:B-1----:R-:W-:-:S05]  /*2a00*/  @P1 IMAD.HI.U32 R28, R24, R66, RZ ;  /* 0x00000042181c1227 */ /* 0x002fca00078e00ff */
[----:B------:R-:W-:-:S07]  /*2a10*/  @P1 SHF.R.U32.HI R24, RZ, R67, R28 ;  /* 0x00000043ff181219 */ /* 0x000fce000001161c */
.L_x_1100:
[----:B------:R-:W-:Y:S05]  /*2a20*/  BSYNC B0 ;  /* 0x0000000000007941 */ /* 0x000fea0003800000 */
.L_x_1098:
[----:B------:R-:W-:-:S05]  /*2a30*/  IMAD R24, R24, R15, R54 ;  /* 0x0000000f18187224 */ /* 0x000fca00078e0236 */
[----:B------:R-:W-:Y:S02]  /*2a40*/  VIMNMX R21, R21, R24, !PT ;  /* 0x0000001815157248 */ /* 0x000fe40007fe0100 */
[----:B------:R-:W-:-:S07]  /*2a50*/  VIADDMNMX R26, R24, R15, R26, PT ;  /* 0x0000000f181a7246 */ /* 0x000fce000380011a */
.L_x_1097:
[C---:B------:R-:W-:Y:S01]  /*2a60*/  ISETP.GE.AND P1, PT, R50.reuse, 0x2, PT ;  /* 0x000000023200780c */ /* 0x040fe20003f26270 */
[----:B------:R-:W1:Y:S01]  /*2a70*/  SHFL.IDX PT, R25, R25, 0x1, 0x1c1f ;  /* 0x003c1f0019197f89 */ /* 0x000e6200000e0000 */
[C---:B------:R-:W-:Y:S02]  /*2a80*/  ISETP.GE.AND P5, PT, R50.reuse, 0x9, PT ;  /* 0x000000093200780c */ /* 0x040fe40003fa6270 */
[----:B------:R-:W-:Y:S02]  /*2a90*/  ISETP.GT.AND P2, PT, R21, 0x1, !P1 ;  /* 0x000000011500780c */ /* 0x000fe40004f44270 */
[----:B------:R-:W-:Y:S02]  /*2aa0*/  ISETP.GE.AND P3, PT, R50, 0xa, PT ;  /* 0x0000000a3200780c */ /* 0x000fe40003f66270 */
[----:B------:R-:W-:Y:S02]  /*2ab0*/  ISETP.LT.OR P2, PT, R26, 0x2, P2 ;  /* 0x000000021a00780c */ /* 0x000fe40001741670 */
[----:B------:R-:W-:-:S02]  /*2ac0*/  P2R R27, PR, RZ, 0x8 ;  /* 0x00000008ff1b7803 */ /* 0x000fc40000000000 */
[----:B------:R-:W-:Y:S02]  /*2ad0*/  FSEL R67, R74, -INF , !P2 ;  /* 0xff8000004a437808 */ /* 0x000fe40005000000 */
[----:B------:R-:W-:Y:S02]  /*2ae0*/  ISETP.GT.AND P2, PT, R21, 0x8, !P5 ;  /* 0x000000081500780c */ /* 0x000fe40006f44270 */
[----:B------:R-:W-:Y:S02]  /*2af0*/  ISETP.GE.AND P6, PT, R50, 0x52, PT ;  /* 0x000000523200780c */ /* 0x000fe40003fc6270 */
[----:B------:R-:W-:-:S04]  /*2b00*/  ISETP.LT.OR P2, PT, R26, 0x9, P2 ;  /* 0x000000091a00780c */ /* 0x000fc80001741670 */
[----:B------:R-:W-:Y:S02]  /*2b10*/  FSEL R75, R75, -INF , !P2 ;  /* 0xff8000004b4b7808 */ /* 0x000fe40005000000 */
[----:B------:R-:W-:Y:S02]  /*2b20*/  ISETP.GT.AND P2, PT, R21, 0x9, !P3 ;  /* 0x000000091500780c */ /* 0x000fe40005f44270 */
[----:B------:R-:W-:Y:S02]  /*2b30*/  ISETP.GE.AND P3, PT, R50, 0x11, PT ;  /* 0x000000113200780c */ /* 0x000fe40003f66270 */
[----:B------:R-:W-:Y:S02]  /*2b40*/  ISETP.LT.OR P2, PT, R26, 0xa, P2 ;  /* 0x0000000a1a00780c */ /* 0x000fe40001741670 */
[----:B------:R-:W-:Y:S02]  /*2b50*/  P2R R58, PR, RZ, 0x8 ;  /* 0x00000008ff3a7803 */ /* 0x000fe40000000000 */
[----:B0-----:R-:W-:-:S02]  /*2b60*/  FSEL R71, R76, -INF , !P2 ;  /* 0xff8000004c477808 */ /* 0x001fc40005000000 */
[C---:B------:R-:W-:Y:S02]  /*2b70*/  ISETP.GT.AND P2, PT, R21.reuse, 0x10, !P3 ;  /* 0x000000101500780c */ /* 0x040fe40005f44270 */
[----:B------:R-:W-:Y:S02]  /*2b80*/  ISETP.GE.AND P3, PT, R50, 0x12, PT ;  /* 0x000000123200780c */ /* 0x000fe40003f66270 */
[----:B------:R-:W-:Y:S02]  /*2b90*/  ISETP.LT.OR P2, PT, R26, 0x11, P2 ;  /* 0x000000111a00780c */ /* 0x000fe40001741670 */
[----:B------:R-:W-:Y:S02]  /*2ba0*/  P2R R60, PR, RZ, 0x8 ;  /* 0x00000008ff3c7803 */ /* 0x000fe40000000000 */
[----:B------:R-:W-:Y:S02]  /*2bb0*/  FSEL R83, R32, -INF , !P2 ;  /* 0xff80000020537808 */ /* 0x000fe40005000000 */
[----:B------:R-:W-:-:S02]  /*2bc0*/  ISETP.GT.AND P2, PT, R21, 0x11, !P3 ;  /* 0x000000111500780c */ /* 0x000fc40005f44270 */
[----:B------:R-:W-:Y:S02]  /*2bd0*/  ISETP.GE.AND P3, PT, R50, 0x19, PT ;  /* 0x000000193200780c */ /* 0x000fe40003f66270 */
[----:B------:R-:W-:Y:S02]  /*2be0*/  ISETP.LT.OR P2, PT, R26, 0x12, P2 ;  /* 0x000000121a00780c */ /* 0x000fe40001741670 */
[----:B------:R-:W-:Y:S02]  /*2bf0*/  P2R R62, PR, RZ, 0x8 ;  /* 0x00000008ff3e7803 */ /* 0x000fe40000000000 */
[----:B------:R-:W-:Y:S02]  /*2c00*/  FSEL R85, R33, -INF , !P2 ;  /* 0xff80000021557808 */ /* 0x000fe40005000000 */
[----:B------:R-:W-:Y:S02]  /*2c10*/  ISETP.GT.AND P2, PT, R21, 0x18, !P3 ;  /* 0x000000181500780c */ /* 0x000fe40005f44270 */
[----:B------:R-:W-:-:S02]  /*2c20*/  ISETP.GE.AND P3, PT, R50, 0x1a, PT ;  /* 0x0000001a3200780c */ /* 0x000fc40003f66270 */
[----:B------:R-:W-:Y:S02]  /*2c30*/  ISETP.LT.OR P2, PT, R26, 0x19, P2 ;  /* 0x000000191a00780c */ /* 0x000fe40001741670 */
[----:B------:R-:W-:Y:S02]  /*2c40*/  P2R R64, PR, RZ, 0x8 ;  /* 0x00000008ff407803 */ /* 0x000fe40000000000 */
[----:B------:R-:W-:Y:S02]  /*2c50*/  FSEL R87, R36, -INF , !P2 ;  /* 0xff80000024577808 */ /* 0x000fe40005000000 */
[----:B------:R-:W-:Y:S02]  /*2c60*/  ISETP.GT.AND P2, PT, R21, 0x19, !P3 ;  /* 0x000000191500780c */ /* 0x000fe40005f44270 */
[----:B------:R-:W-:Y:S02]  /*2c70*/  ISETP.GE.AND P3, PT, R50, 0x21, PT ;  /* 0x000000213200780c */ /* 0x000fe40003f66270 */
[----:B------:R-:W-:-:S04]  /*2c80*/  ISETP.LT.OR P2, PT, R26, 0x1a, P2 ;  /* 0x0000001a1a00780c */ /* 0x000fc80001741670 */
[----:B------:R-:W-:Y:S02]  /*2c90*/  FSEL R89, R37, -INF , !P2 ;  /* 0xff80000025597808 */ /* 0x000fe40005000000 */
[----:B------:R-:W-:Y:S02]  /*2ca0*/  ISETP.GT.AND P2, PT, R21, 0x20, !P3 ;  /* 0x000000201500780c */ /* 0x000fe40005f44270 */
[----:B------:R-:W-:Y:S02]  /*2cb0*/  P2R R37, PR, RZ, 0x8 ;  /* 0x00000008ff257803 */ /* 0x000fe40000000000 */
[----:B------:R-:W-:Y:S02]  /*2cc0*/  ISETP.LT.OR P2, PT, R26, 0x21, P2 ;  /* 0x000000211a00780c */ /* 0x000fe40001741670 */
[----:B------:R-:W-:Y:S02]  /*2cd0*/  ISETP.GE.AND P3, PT, R50, 0x22, PT ;  /* 0x000000223200780c */ /* 0x000fe40003f66270 */
[----:B------:R-:W-:-:S02]  /*2ce0*/  FSEL R91, R40, -INF , !P2 ;  /* 0xff800000285b7808 */ /* 0x000fc40005000000 */
[----:B------:R-:W-:Y:S02]  /*2cf0*/  ISETP.GT.AND P2, PT, R21, 0x21, !P3 ;  /* 0x000000211500780c */ /* 0x000fe40005f44270 */
[----:B------:R-:W-:Y:S02]  /*2d00*/  P2R R66, PR, RZ, 0x8 ;  /* 0x00000008ff427803 */ /* 0x000fe40000000000 */
[----:B------:R-:W-:Y:S02]  /*2d10*/  ISETP.LT.OR P2, PT, R26, 0x22, P2 ;  /* 0x000000221a00780c */ /* 0x000fe40001741670 */
[----:B------:R-:W-:Y:S02]  /*2d20*/  ISETP.GE.AND P3, PT, R50, 0x29, PT ;  /* 0x000000293200780c */ /* 0x000fe40003f66270 */
[----:B------:R-:W-:Y:S02]  /*2d30*/  FSEL R41, R41, -INF , !P2 ;  /* 0xff80000029297808 */ /* 0x000fe40005000000 */
[----:B------:R-:W-:-:S02]  /*2d40*/  ISETP.GT.AND P2, PT, R21, 0x28, !P3 ;  /* 0x000000281500780c */ /* 0x000fc40005f44270 */
[----:B------:R-:W-:Y:S02]  /*2d50*/  P2R R70, PR, RZ, 0x8 ;  /* 0x00000008ff467803 */ /* 0x000fe40000000000 */
[----:B------:R-:W-:Y:S02]  /*2d60*/  ISETP.LT.OR P2, PT, R26, 0x29, P2 ;  /* 0x000000291a00780c */ /* 0x000fe40001741670 */
[----:B------:R-:W-:Y:S02]  /*2d70*/  ISETP.GE.AND P3, PT, R50, 0x2a, PT ;  /* 0x0000002a3200780c */ /* 0x000fe40003f66270 */
[----:B------:R-:W-:Y:S02]  /*2d80*/  FSEL R93, R44, -INF , !P2 ;  /* 0xff8000002c5d7808 */ /* 0x000fe40005000000 */
[----:B------:R-:W-:Y:S02]  /*2d90*/  ISETP.GT.AND P2, PT, R21, 0x29, !P3 ;  /* 0x000000291500780c */ /* 0x000fe40005f44270 */
[----:B------:R-:W-:-:S02]  /*2da0*/  P2R R74, PR, RZ, 0x8 ;  /* 0x00000008ff4a7803 */ /* 0x000fc40000000000 */
[----:B------:R-:W-:Y:S02]  /*2db0*/  ISETP.LT.OR P2, PT, R26, 0x2a, P2 ;  /* 0x0000002a1a00780c */ /* 0x000fe40001741670 */
[----:B------:R-:W-:Y:S02]  /*2dc0*/  ISETP.GE.AND P3, PT, R50, 0x31, PT ;  /* 0x000000313200780c */ /* 0x000fe40003f66270 */
[----:B------:R-:W-:Y:S02]  /*2dd0*/  FSEL R45, R45, -INF , !P2 ;  /* 0xff8000002d2d7808 */ /* 0x000fe40005000000 */
[----:B------:R-:W-:Y:S02]  /*2de0*/  ISETP.GT.AND P2, PT, R21, 0x30, !P3 ;  /* 0x000000301500780c */ /* 0x000fe40005f44270 */
[----:B------:R-:W-:Y:S02]  /*2df0*/  P2R R76, PR, RZ, 0x8 ;  /* 0x00000008ff4c7803 */ /* 0x000fe40000000000 */
[----:B------:R-:W-:-:S02]  /*2e00*/  ISETP.LT.OR P2, PT, R26, 0x31, P2 ;  /* 0x000000311a00780c */ /* 0x000fc40001741670 */
[----:B------:R-:W-:Y:S02]  /*2e10*/  ISETP.GE.AND P3, PT, R50, 0x32, PT ;  /* 0x000000323200780c */ /* 0x000fe40003f66270 */
[----:B------:R-:W-:Y:S02]  /*2e20*/  FSEL R95, R48, -INF , !P2 ;  /* 0xff800000305f7808 */ /* 0x000fe40005000000 */
[----:B------:R-:W-:Y:S02]  /*2e30*/  ISETP.GT.AND P2, PT, R21, 0x31, !P3 ;  /* 0x000000311500780c */ /* 0x000fe40005f44270 */
[----:B------:R-:W-:Y:S02]  /*2e40*/  P2R R82, PR, RZ, 0x8 ;  /* 0x00000008ff527803 */ /* 0x000fe40000000000 */
[----:B------:R-:W-:Y:S02]  /*2e50*/  ISETP.LT.OR P2, PT, R26, 0x32, P2 ;  /* 0x000000321a00780c */ /* 0x000fe40001741670 */
[----:B------:R-:W-:-:S02]  /*2e60*/  ISETP.GE.AND P3, PT, R50, 0x39, PT ;  /* 0x000000393200780c */ /* 0x000fc40003f66270 */
        /* <DEDUP_REMOVED lines=34> */
[----:B-1----:R-:W-:Y:S02]  /*3090*/  VIADDMNMX R40, R25, R29, R38, PT ;  /* 0x0000001d19287246 */ /* 0x002fe40003800126 */
[----:B------:R-:W-:-:S02]  /*30a0*/  FSEL R30, R30, -INF , !P2 ;  /* 0xff8000001e1e7808 */ /* 0x000fc40005000000 */
[----:B------:R-:W-:-:S04]  /*30b0*/  ISETP.GT.AND P2, PT, R21, 0x51, !P6 ;  /* 0x000000511500780c */ /* 0x000fc80007744270 */
[----:B------:R-:W-:-:S04]  /*30c0*/  ISETP.LT.OR P2, PT, R26, 0x52, P2 ;  /* 0x000000521a00780c */ /* 0x000fc80001741670 */
[----:B------:R-:W-:Y:S02]  /*30d0*/  FSEL R28, R65, -INF , !P2 ;  /* 0xff800000411c7808 */ /* 0x000fe40005000000 */
[----:B------:R-:W-:-:S04]  /*30e0*/  ISETP.GE.AND P2, PT, R50, 0x59, PT ;  /* 0x000000593200780c */ /* 0x000fc80003f46270 */
[----:B------:R-:W-:-:S04]  /*30f0*/  ISETP.GT.AND P3, PT, R21, 0x58, !P2 ;  /* 0x000000581500780c */ /* 0x000fc80005764270 */
[----:B------:R-:W-:-:S04]  /*3100*/  ISETP.LT.OR P3, PT, R26, 0x59, P3 ;  /* 0x000000591a00780c */ /* 0x000fc80001f61670 */
[----:B------:R-:W-:Y:S02]  /*3110*/  FSEL R24, R68, -INF , !P3 ;  /* 0xff80000044187808 */ /* 0x000fe40005800000 */
[----:B------:R-:W-:-:S04]  /*3120*/  ISETP.GE.AND P3, PT, R50, 0x1, PT ;  /* 0x000000013200780c */ /* 0x000fc80003f66270 */
[----:B------:R-:W-:-:S04]  /*3130*/  ISETP.GT.AND P4, PT, R21, RZ, !P3 ;  /* 0x000000ff1500720c */ /* 0x000fc80005f84270 */
[----:B------:R-:W-:-:S04]  /*3140*/  ISETP.LT.OR P4, PT, R26, 0x1, P4 ;  /* 0x000000011a00780c */ /* 0x000fc80002781670 */
[----:B------:R-:W-:Y:S02]  /*3150*/  FSEL R33, R8, -INF , !P4 ;  /* 0xff80000008217808 */ /* 0x000fe40006000000 */
[----:B------:R-:W-:-:S04]  /*3160*/  ISETP.GE.AND P4, PT, R50, 0x5a, PT ;  /* 0x0000005a3200780c */ /* 0x000fc80003f86270 */
[----:B------:R-:W-:Y:S02]  /*3170*/  P2R R65, PR, RZ, 0x10 ;  /* 0x00000010ff417803 */ /* 0x000fe40000000000 */
[----:B------:R-:W-:Y:S01]  /*3180*/  ISETP.GT.AND P4, PT, R21, 0x59, !P4 ;  /* 0x000000591500780c */ /* 0x000fe20006784270 */
[----:B------:R-:W-:-:S03]  /*3190*/  IMAD.IADD R21, R46, 0x1, R25 ;  /* 0x000000012e157824 */ /* 0x000fc600078e0219 */
[----:B------:R-:W-:-:S04]  /*31a0*/  ISETP.LT.OR P4, PT, R26, 0x5a, P4 ;  /* 0x0000005a1a00780c */ /* 0x000fc80002781670 */
[----:B------:R-:W-:Y:S02]  /*31b0*/  FSEL R26, R69, -INF , !P4 ;  /* 0xff800000451a7808 */ /* 0x000fe40006000000 */
[----:B------:R-:W-:-:S13]  /*31c0*/  ISETP.GE.AND P4, PT, R15, 0x1, PT ;  /* 0x000000010f00780c */ /* 0x000fda0003f86270 */
[----:B------:R-:W-:Y:S05]  /*31d0*/  @!P4 BRA `(.L_x_1101) ;  /* 0x00000000004cc947 */ /* 0x000fea0003800000 */
[----:B------:R-:W-:Y:S01]  /*31e0*/  IADD3 R8, R16, -R13, R25 ;  /* 0x8000000d10087210 */ /* 0x000fe20007ffe019 */
[----:B------:R-:W-:Y:S03]  /*31f0*/  BSSY B0, `(.L_x_1102) ;  /* 0x000000e000007945 */ /* 0x000fe60003800000 */
        /* <DEDUP_REMOVED lines=9> */
.L_x_1103:
[----:B------:R-:W-:-:S13]  /*3290*/  ISETP.NE.AND P4, PT, R15, 0x1, PT ;  /* 0x000000010f00780c */ /* 0x000fda0003f85270 */
[----:B------:R-:W0:Y:S02]  /*32a0*/  @P4 LDC.64 R56, c[0x0][0x9e8] ;  /* 0x00027a00ff384b82 */ /* 0x000e240000000a00 */
[----:B0-----:R-:W-:-:S05]  /*32b0*/  @P4 IMAD.HI.U32 R38, R8, R56, RZ ;  /* 0x0000003808264227 */ /* 0x001fca00078e00ff */
[----:B------:R-:W-:-:S07]  /*32c0*/  @P4 SHF.R.U32.HI R8, RZ, R57, R38 ;  /* 0x00000039ff084219 */ /* 0x000fce0000011626 */
.L_x_1104:
[----:B------:R-:W-:Y:S05]  /*32d0*/  BSYNC B0 ;  /* 0x0000000000007941 */ /* 0x000fea0003800000 */
.L_x_1102:
[----:B------:R-:W-:-:S05]  /*32e0*/  IMAD R8, R8, R15, R54 ;  /* 0x0000000f08087224 */ /* 0x000fca00078e0236 */
[----:B------:R-:W-:Y:S02]  /*32f0*/  VIMNMX R21, R21, R8, !PT ;  /* 0x0000000815157248 */ /* 0x000fe40007fe0100 */
[----:B------:R-:W-:-:S07]  /*3300*/  VIADDMNMX R40, R8, R15, R40, PT ;  /* 0x0000000f08287246 */ /* 0x000fce0003800128 */
.L_x_1101:
[C---:B------:R-:W-:Y:S01]  /*3310*/  ISETP.GT.AND P1, PT, R21.reuse, 0x1, !P1 ;  /* 0x000000011500780c */ /* 0x040fe20004f24270 */
[----:B------:R-:W-:Y:S01]  /*3320*/  ULDC UR4, c[0x0][0x988] ;  /* 0x0002620000047ab9 */ /* 0x000fe20000000800 */
[----:B------:R-:W-:Y:S02]  /*3330*/  ISETP.GT.AND P5, PT, R21, 0x8, !P5 ;  /* 0x000000081500780c */ /* 0x000fe40006fa4270 */
[C---:B------:R-:W-:Y:S02]  /*3340*/  ISETP.LT.OR P1, PT, R40.reuse, 0x2, P1 ;  /* 0x000000022800780c */ /* 0x040fe40000f21670 */
[----:B------:R-:W-:Y:S02]  /*3350*/  ISETP.LT.OR P5, PT, R40, 0x9, P5 ;  /* 0x000000092800780c */ /* 0x000fe40002fa1670 */
[----:B------:R-:W-:Y:S02]  /*3360*/  FSEL R25, R0, -INF , !P1 ;  /* 0xff80000000197808 */ /* 0x000fe40004800000 */
[----:B------:R-:W-:-:S02]  /*3370*/  ISETP.NE.AND P1, PT, R27, RZ, PT ;  /* 0x000000ff1b00720c */ /* 0x000fc40003f25270 */
[----:B------:R-:W-:Y:S02]  /*3380*/  FSEL R44, R2, -INF , !P5 ;  /* 0xff800000022c7808 */ /* 0x000fe40006800000 */
[----:B------:R-:W-:Y:S02]  /*3390*/  ISETP.GT.AND P1, PT, R21, 0x9, !P1 ;  /* 0x000000091500780c */ /* 0x000fe40004f24270 */
[----:B------:R-:W-:Y:S02]  /*33a0*/  ISETP.NE.AND P5, PT, R64, RZ, PT ;  /* 0x000000ff4000720c */ /* 0x000fe40003fa5270 */
[----:B------:R-:W-:Y:S02]  /*33b0*/  ISETP.LT.OR P1, PT, R40, 0xa, P1 ;  /* 0x0000000a2800780c */ /* 0x000fe40000f21670 */
[----:B------:R-:W-:Y:S02]  /*33c0*/  ISETP.NE.AND P4, PT, R37, RZ, PT ;  /* 0x000000ff2500720c */ /* 0x000fe40003f85270 */
[----:B------:R-:W-:-:S02]  /*33d0*/  FSEL R46, R6, -INF , !P1 ;  /* 0xff800000062e7808 */ /* 0x000fc40004800000 */
[----:B------:R-:W-:Y:S02]  /*33e0*/  ISETP.NE.AND P1, PT, R58, RZ, PT ;  /* 0x000000ff3a00720c */ /* 0x000fe40003f25270 */
[C---:B------:R-:W-:Y:S02]  /*33f0*/  ISETP.GT.AND P3, PT, R21.reuse, RZ, !P3 ;  /* 0x000000ff1500720c */ /* 0x040fe40005f64270 */
[C---:B------:R-:W-:Y:S02]  /*3400*/  ISETP.GT.AND P1, PT, R21.reuse, 0x10, !P1 ;  /* 0x000000101500780c */ /* 0x040fe40004f24270 */
[C---:B------:R-:W-:Y:S02]  /*3410*/  ISETP.LT.OR P3, PT, R40.reuse, 0x1, P3 ;  /* 0x000000012800780c */ /* 0x040fe40001f61670 */
[----:B------:R-:W-:Y:S02]  /*3420*/  ISETP.LT.OR P1, PT, R40, 0x11, P1 ;  /* 0x000000112800780c */ /* 0x000fe40000f21670 */
[----:B------:R-:W-:-:S02]  /*3430*/  ISETP.GT.AND P6, PT, R21, 0x51, !P6 ;  /* 0x000000511500780c */ /* 0x000fc400077c4270 */
[----:B------:R-:W-:Y:S01]  /*3440*/  FSEL R48, R11, -INF , !P1 ;  /* 0xff8000000b307808 */ /* 0x000fe20004800000 */
[----:B------:R-:W-:Y:S01]  /*3450*/  IMAD.U32 R11, RZ, RZ, UR4 ;  /* 0x00000004ff0b7e24 */ /* 0x000fe2000f8e00ff */
[----:B------:R-:W-:Y:S02]  /*3460*/  ISETP.NE.AND P1, PT, R60, RZ, PT ;  /* 0x000000ff3c00720c */ /* 0x000fe40003f25270 */
[C---:B------:R-:W-:Y:S02]  /*3470*/  ISETP.GT.AND P2, PT, R21.reuse, 0x58, !P2 ;  /* 0x000000581500780c */ /* 0x040fe40005744270 */
[----:B------:R-:W-:Y:S02]  /*3480*/  ISETP.GT.AND P1, PT, R21, 0x11, !P1 ;  /* 0x000000111500780c */ /* 0x000fe40004f24270 */
[C---:B------:R-:W-:Y:S02]  /*3490*/  ISETP.LT.OR P6, PT, R40.reuse, 0x52, P6 ;  /* 0x000000522800780c */ /* 0x040fe400037c1670 */
[----:B------:R-:W-:-:S02]  /*34a0*/  ISETP.LT.OR P1, PT, R40, 0x12, P1 ;  /* 0x000000122800780c */ /* 0x000fc40000f21670 */
[----:B------:R-:W-:Y:S02]  /*34b0*/  ISETP.LT.OR P2, PT, R40, 0x59, P2 ;  /* 0x000000592800780c */ /* 0x000fe40001741670 */
[----:B------:R-:W-:Y:S02]  /*34c0*/  FSEL R50, R12, -INF , !P1 ;  /* 0xff8000000c327808 */ /* 0x000fe40004800000 */
[----:B------:R-:W-:Y:S02]  /*34d0*/  ISETP.NE.AND P1, PT, R62, RZ, PT ;  /* 0x000000ff3e00720c */ /* 0x000fe40003f25270 */
[----:B------:R-:W-:Y:S02]  /*34e0*/  FSEL R20, R20, -INF , !P2 ;  /* 0xff80000014147808 */ /* 0x000fe40005000000 */
[----:B------:R-:W-:-:S04]  /*34f0*/  ISETP.GT.AND P1, PT, R21, 0x18, !P1 ;  /* 0x000000181500780c */ /* 0x000fc80004f24270 */
[----:B------:R-:W-:-:S04]  /*3500*/  ISETP.LT.OR P1, PT, R40, 0x19, P1 ;  /* 0x000000192800780c */ /* 0x000fc80000f21670 */
[----:B------:R-:W-:Y:S02]  /*3510*/  FSEL R52, R31, -INF , !P1 ;  /* 0xff8000001f347808 */ /* 0x000fe40004800000 */
[----:B------:R-:W-:Y:S02]  /*3520*/  ISETP.GT.AND P1, PT, R21, 0x19, !P5 ;  /* 0x000000191500780c */ /* 0x000fe40006f24270 */
[----:B------:R-:W-:Y:S02]  /*3530*/  ISETP.NE.AND P5, PT, R92, RZ, PT ;  /* 0x000000ff5c00720c */ /* 0x000fe40003fa5270 */
[----:B------:R-:W-:-:S04]  /*3540*/  ISETP.LT.OR P1, PT, R40, 0x1a, P1 ;  /* 0x0000001a2800780c */ /* 0x000fc80000f21670 */
[----:B------:R-:W-:Y:S02]  /*3550*/  FSEL R54, R39, -INF , !P1 ;  /* 0xff80000027367808 */ /* 0x000fe40004800000 */
[----:B------:R-:W-:Y:S02]  /*3560*/  ISETP.GT.AND P1, PT, R21, 0x20, !P4 ;  /* 0x000000201500780c */ /* 0x000fe40006724270 */
[----:B------:R-:W-:Y:S02]  /*3570*/  ISETP.NE.AND P4, PT, R94, RZ, PT ;  /* 0x000000ff5e00720c */ /* 0x000fe40003f85270 */
[----:B------:R-:W-:-:S04]  /*3580*/  ISETP.LT.OR P1, PT, R40, 0x21, P1 ;  /* 0x000000212800780c */ /* 0x000fc80000f21670 */
[----:B------:R-:W-:Y:S02]  /*3590*/  FSEL R56, R42, -INF , !P1 ;  /* 0xff8000002a387808 */ /* 0x000fe40004800000 */
[----:B------:R-:W-:Y:S02]  /*35a0*/  FSEL R42, R3, -INF , !P3 ;  /* 0xff800000032a7808 */ /* 0x000fe40005800000 */
[----:B------:R-:W-:Y:S02]  /*35b0*/  FMNMX.FTZ R3, R33, R67, !PT ;  /* 0x0000004321037209 */ /* 0x000fe40007810000 */
[----:B------:R-:W-:Y:S02]  /*35c0*/  ISETP.NE.AND P1, PT, R66, RZ, PT ;  /* 0x000000ff4200720c */ /* 0x000fe40003f25270 */
[----:B------:R-:W-:Y:S02]  /*35d0*/  FMNMX.FTZ R3, R75, R3, !PT ;  /* 0x000000034b037209 */ /* 0x000fe40007810000 */
[----:B------:R-:W-:-:S02]  /*35e0*/  ISETP.GT.AND P1, PT, R21, 0x21, !P1 ;  /* 0x000000211500780c */ /* 0x000fc40004f24270 */
[----:B------:R-:W-:Y:S02]  /*35f0*/  FMNMX.FTZ R3, R71, R3, !PT ;  /* 0x0000000347037209 */ /* 0x000fe40007810000 */
[----:B------:R-:W-:Y:S02]  /*3600*/  ISETP.LT.OR P1, PT, R40, 0x22, P1 ;  /* 0x000000222800780c */ /* 0x000fe40000f21670 */
[----:B------:R-:W-:Y:S02]  /*3610*/  FMNMX.FTZ R3, R83, R3, !PT ;  /* 0x0000000353037209 */ /* 0x000fe40007810000 */
[----:B------:R-:W-:Y:S02]  /*3620*/  FSEL R58, R43, -INF , !P1 ;  /* 0xff8000002b3a7808 */ /* 0x000fe40004800000 */
[----:B------:R-:W-:Y:S02]  /*3630*/  FMNMX.FTZ R3, R85, R3, !PT ;  /* 0x0000000355037209 */ /* 0x000fe40007810000 */
[----:B------:R-:W-:-:S02]  /*3640*/  ISETP.NE.AND P1, PT, R70, RZ, PT ;  /* 0x000000ff4600720c */ /* 0x000fc40003f25270 */
[----:B------:R-:W-:Y:S02]  /*3650*/  FMNMX.FTZ R3, R87, R3, !PT ;  /* 0x0000000357037209 */ /* 0x000fe40007810000 */
[----:B------:R-:W-:Y:S02]  /*3660*/  ISETP.GT.AND P1, PT, R21, 0x28, !P1 ;  /* 0x000000281500780c */ /* 0x000fe40004f24270 */
[----:B------:R-:W-:Y:S02]  /*3670*/  FMNMX.FTZ R3, R89, R3, !PT ;  /* 0x0000000359037209 */ /* 0x000fe40007810000 */
[----:B------:R-:W-:Y:S02]  /*3680*/  ISETP.LT.OR P1, PT, R40, 0x29, P1 ;  /* 0x000000292800780c */ /* 0x000fe40000f21670 */
[----:B------:R-:W-:Y:S02]  /*3690*/  FMNMX.FTZ R3, R91, R3, !PT ;  /* 0x000000035b037209 */ /* 0x000fe40007810000 */
[----:B------:R-:W-:-:S02]  /*36a0*/  FSEL R60, R35, -INF , !P1 ;  /* 0xff800000233c7808 */ /* 0x000fc40004800000 */
[----:B------:R-:W-:Y:S02]  /*36b0*/  FMNMX.FTZ R3, R41, R3, !PT ;  /* 0x0000000329037209 */ /* 0x000fe40007810000 */
[----:B------:R-:W-:Y:S02]  /*36c0*/  ISETP.NE.AND P1, PT, R74, RZ, PT ;  /* 0x000000ff4a00720c */ /* 0x000fe40003f25270 */
[----:B------:R-:W-:Y:S02]  /*36d0*/  FMNMX.FTZ R3, R93, R3, !PT ;  /* 0x000000035d037209 */ /* 0x000fe40007810000 */
[----:B------:R-:W-:Y:S02]  /*36e0*/  ISETP.GT.AND P1, PT, R21, 0x29, !P1 ;  /* 0x000000291500780c */ /* 0x000fe40004f24270 */
[----:B------:R-:W-:Y:S02]  /*36f0*/  FMNMX.FTZ R3, R45, R3, !PT ;  /* 0x000000032d037209 */ /* 0x000fe40007810000 */
[----:B------:R-:W-:-:S02]  /*3700*/  ISETP.LT.OR P1, PT, R40, 0x2a, P1 ;  /* 0x0000002a2800780c */ /* 0x000fc40000f21670 */
[----:B------:R-:W-:Y:S02]  /*3710*/  FMNMX.FTZ R3, R95, R3, !PT ;  /* 0x000000035f037209 */ /* 0x000fe40007810000 */
        /* <DEDUP_REMOVED lines=16> */
[----:B------:R-:W-:Y:S01]  /*3820*/  FSEL R66, R51, -INF , !P1 ;  /* 0xff80000033427808 */ /* 0x000fe20004800000 */
[----:B------:R-:W-:Y:S01]  /*3830*/  IMAD.MOV.U32 R51, RZ, RZ, R17 ;  /* 0x000000ffff337224 */ /* 0x000fe200078e0011 */
[----:B------:R-:W-:-:S02]  /*3840*/  FMNMX.FTZ R3, R28, R3, !PT ;  /* 0x000000031c037209 */ /* 0x000fc40007810000 */
[----:B------:R-:W-:Y:S02]  /*3850*/  ISETP.NE.AND P1, PT, R84, RZ, PT ;  /* 0x000000ff5400720c */ /* 0x000fe40003f25270 */
[----:B------:R-:W-:Y:S02]  /*3860*/  FMNMX.FTZ R3, R24, R3, !PT ;  /* 0x0000000318037209 */ /* 0x000fe40007810000 */
[----:B------:R-:W-:Y:S02]  /*3870*/  ISETP.GT.AND P1, PT, R21, 0x38, !P1 ;  /* 0x000000381500780c */ /* 0x000fe40004f24270 */
[----:B------:R-:W-:Y:S02]  /*3880*/  FMNMX.FTZ R3, R26, R3, !PT ;  /* 0x000000031a037209 */ /* 0x000fe40007810000 */
[----:B------:R-:W-:Y:S02]  /*3890*/  ISETP.LT.OR P1, PT, R40, 0x39, P1 ;  /* 0x000000392800780c */ /* 0x000fe40000f21670 */
[----:B------:R-:W-:Y:S01]  /*38a0*/  FSEL R74, R7, -INF , !P6 ;  /* 0xff800000074a7808 */ /* 0x000fe20007000000 */
[----:B------:R-:W0:Y:S01]  /*38b0*/  SHFL.BFLY PT, R8, R3, 0x2, 0x1f ;  /* 0x0c401f0003087f89 */ /* 0x000e2200000e0000 */
[----:B------:R-:W-:-:S02]  /*38c0*/  FSEL R68, R78, -INF , !P1 ;  /* 0xff8000004e447808 */ /* 0x000fc40004800000 */
[----:B------:R-:W-:-:S04]  /*38d0*/  ISETP.NE.AND P1, PT, R86, RZ, PT ;  /* 0x000000ff5600720c */ /* 0x000fc80003f25270 */
[----:B------:R-:W-:-:S04]  /*38e0*/  ISETP.GT.AND P1, PT, R21, 0x39, !P1 ;  /* 0x000000391500780c */ /* 0x000fc80004f24270 */
[----:B------:R-:W-:-:S04]  /*38f0*/  ISETP.LT.OR P1, PT, R40, 0x3a, P1 ;  /* 0x0000003a2800780c */ /* 0x000fc80000f21670 */
[----:B------:R-:W-:Y:S02]  /*3900*/  FSEL R38, R55, -INF , !P1 ;  /* 0xff80000037267808 */ /* 0x000fe40004800000 */
[----:B------:R-:W-:-:S04]  /*3910*/  ISETP.NE.AND P1, PT, R88, RZ, PT ;  /* 0x000000ff5800720c */ /* 0x000fc80003f25270 */
[----:B------:R-:W-:Y:S02]  /*3920*/  ISETP.GT.AND P1, PT, R21, 0x40, !P1 ;  /* 0x000000401500780c */ /* 0x000fe40004f24270 */
[----:B0-----:R-:W-:Y:S02]  /*3930*/  FMNMX.FTZ R27, R3, R8, !PT ;  /* 0x00000008031b7209 */ /* 0x001fe40007810000 */
[----:B------:R-:W-:Y:S02]  /*3940*/  FMNMX.FTZ R3, R42, R25, !PT ;  /* 0x000000192a037209 */ /* 0x000fe40007810000 */
[----:B------:R-:W-:Y:S01]  /*3950*/  ISETP.LT.OR P1, PT, R40, 0x41, P1 ;  /* 0x000000412800780c */ /* 0x000fe20000f21670 */
[----:B------:R-:W0:Y:S01]  /*3960*/  SHFL.BFLY PT, R8, R27, 0x1, 0x1f ;  /* 0x0c201f001b087f89 */ /* 0x000e2200000e0000 */
        /* <DEDUP_REMOVED lines=19> */
[----:B0-----:R-:W-:-:S02]  /*3aa0*/  FMNMX.FTZ R8, R27, R8, !PT ;  /* 0x000000081b087209 */ /* 0x001fc40007810000 */
[----:B------:R-:W-:Y:S02]  /*3ab0*/  FMNMX.FTZ R3, R64, R3, !PT ;  /* 0x0000000340037209 */ /* 0x000fe40007810000 */
[----:B------:R-:W-:Y:S01]  /*3ac0*/  ISETP.LT.OR P1, PT, R40, 0x4a, P1 ;  /* 0x0000004a2800780c */ /* 0x000fe20000f21670 */
[----:B------:R-:W-:Y:S01]  /*3ad0*/  FMUL.FTZ R29, R8, R11 ;  /* 0x0000000b081d7220 */ /* 0x000fe20000410000 */
[----:B------:R-:W-:Y:S02]  /*3ae0*/  FMNMX.FTZ R3, R66, R3, !PT ;  /* 0x0000000342037209 */ /* 0x000fe40007810000 */
[----:B------:R-:W-:Y:S02]  /*3af0*/  FSEL R0, R63, -INF , !P1 ;  /* 0xff8000003f007808 */ /* 0x000fe40004800000 */
[----:B------:R-:W-:Y:S02]  /*3b00*/  FMNMX.FTZ R3, R68, R3, !PT ;  /* 0x0000000344037209 */ /* 0x000fe40007810000 */
[----:B------:R-:W-:-:S02]  /*3b10*/  FSETP.NEU.FTZ.AND P1, PT, R8, -INF , PT ;  /* 0xff8000000800780b */ /* 0x000fc40003f3d000 */
[----:B------:R-:W-:Y:S02]  /*3b20*/  FMNMX.FTZ R3, R38, R3, !PT ;  /* 0x0000000326037209 */ /* 0x000fe40007810000 */
[----:B------:R-:W-:Y:S02]  /*3b30*/  ISETP.NE.AND P4, PT, R61, RZ, PT ;  /* 0x000000ff3d00720c */ /* 0x000fe40003f85270 */
[----:B------:R-:W-:Y:S02]  /*3b40*/  FMNMX.FTZ R3, R12, R3, !PT ;  /* 0x000000030c037209 */ /* 0x000fe40007810000 */
[----:B------:R-:W-:Y:S02]  /*3b50*/  FSEL R78, R29, RZ, P1 ;  /* 0x000000ff1d4e7208 */ /* 0x000fe40000800000 */
[----:B------:R-:W-:Y:S02]  /*3b60*/  ISETP.GT.AND P1, PT, R21, 0x50, !P4 ;  /* 0x000000501500780c */ /* 0x000fe40006724270 */
[----:B------:R-:W-:Y:S01]  /*3b70*/  FMNMX.FTZ R3, R6, R3, !PT ;  /* 0x0000000306037209 */ /* 0x000fe20007810000 */
[-CC-:B------:R-:W-:Y:S01]  /*3b80*/  FFMA.FTZ R7, R41, R11.reuse, -R78.reuse ;  /* 0x0000000b29077223 */ /* 0x180fe2000001084e */
[----:B------:R-:W-:Y:S01]  /*3b90*/  ISETP.LT.OR P1, PT, R40, 0x51, P1 ;  /* 0x000000512800780c */ /* 0x000fe20000f21670 */
[--C-:B------:R-:W-:Y:S01]  /*3ba0*/  FFMA.FTZ R39, R49, R11, -R78.reuse ;  /* 0x0000000b31277223 */ /* 0x100fe2000001084e */
[----:B------:R-:W-:Y:S01]  /*3bb0*/  FMNMX.FTZ R3, R2, R3, !PT ;  /* 0x0000000302037209 */ /* 0x000fe20007810000 */
[----:B------:R-:W-:Y:S01]  /*3bc0*/  MUFU.EX2 R148, R7 ;  /* 0x0000000700947308 */ /* 0x000fe20000000800 */
[----:B------:R-:W-:Y:S01]  /*3bd0*/  ISETP.NE.AND P4, PT, R65, RZ, PT ;  /* 0x000000ff4100720c */ /* 0x000fe20003f85270 */
[-CC-:B------:R-:W-:Y:S01]  /*3be0*/  FFMA.FTZ R43, R53, R11.reuse, -R78.reuse ;  /* 0x0000000b352b7223 */ /* 0x180fe2000001084e */
[----:B------:R-:W-:Y:S01]  /*3bf0*/  FSEL R70, R81, -INF , !P1 ;  /* 0xff80000051467808 */ /* 0x000fe20004800000 */
[--C-:B------:R-:W-:Y:S01]  /*3c00*/  FFMA.FTZ R27, R33, R11, -R78.reuse ;  /* 0x0000000b211b7223 */ /* 0x100fe2000001084e */
[----:B------:R-:W-:Y:S01]  /*3c10*/  FMNMX.FTZ R3, R0, R3, !PT ;  /* 0x0000000300037209 */ /* 0x000fe20007810000 */
[--C-:B------:R-:W-:Y:S01]  /*3c20*/  FFMA.FTZ R29, R67, R11, -R78.reuse ;  /* 0x0000000b431d7223 */ /* 0x100fe2000001084e */
[----:B------:R-:W-:Y:S01]  /*3c30*/  ISETP.GT.AND P1, PT, R21, 0x59, !P4 ;  /* 0x000000591500780c */ /* 0x000fe20006724270 */
[----:B------:R-:W-:Y:S01]  /*3c40*/  MUFU.EX2 R144, R39 ;  /* 0x0000002700907308 */ /* 0x000fe20000000800 */
[----:B------:R-:W-:Y:S01]  /*3c50*/  FMNMX.FTZ R3, R70, R3, !PT ;  /* 0x0000000346037209 */ /* 0x000fe20007810000 */
[-CC-:B------:R-:W-:Y:S01]  /*3c60*/  FFMA.FTZ R31, R75, R11.reuse, -R78.reuse ;  /* 0x0000000b4b1f7223 */ /* 0x180fe2000001084e */
[----:B------:R-:W-:Y:S01]  /*3c70*/  ISETP.LT.OR P1, PT, R40, 0x5a, P1 ;  /* 0x0000005a2800780c */ /* 0x000fe20000f21670 */
[--C-:B------:R-:W-:Y:S01]  /*3c80*/  FFMA.FTZ R33, R71, R11, -R78.reuse ;  /* 0x0000000b47217223 */ /* 0x100fe2000001084e */
[----:B------:R-:W-:Y:S01]  /*3c90*/  FMNMX.FTZ R3, R74, R3, !PT ;  /* 0x000000034a037209 */ /* 0x000fe20007810000 */
[--C-:B------:R-:W-:Y:S01]  /*3ca0*/  FFMA.FTZ R35, R83, R11, -R78.reuse ;  /* 0x0000000b53237223 */ /* 0x100fe2000001084e */
[----:B------:R-:W-:Y:S01]  /*3cb0*/  FSEL R40, R9, -INF , !P1 ;  /* 0xff80000009287808 */ /* 0x000fe20004800000 */
[----:B------:R-:W-:Y:S01]  /*3cc0*/  MUFU.EX2 R146, R43 ;  /* 0x0000002b00927308 */ /* 0x000fe20000000800 */
[----:B------:R-:W-:Y:S01]  /*3cd0*/  FMNMX.FTZ R3, R20, R3, !PT ;  /* 0x0000000314037209 */ /* 0x000fe20007810000 */
[-CC-:B------:R-:W-:Y:S01]  /*3ce0*/  FFMA.FTZ R26, R26, R11.reuse, -R78.reuse ;  /* 0x0000000b1a1a7223 */ /* 0x180fe2000001084e */
[-CC-:B------:R-:W-:Y:S01]  /*3cf0*/  FFMA.FTZ R37, R87, R11.reuse, -R78.reuse ;  /* 0x0000000b57257223 */ /* 0x180fe2000001084e */
[--C-:B------:R-:W-:Y:S01]  /*3d00*/  FFMA.FTZ R21, R45, R11, -R78.reuse ;  /* 0x0000000b2d157223 */ /* 0x100fe2000001084e */
[----:B------:R-:W-:Y:S01]  /*3d10*/  FMNMX.FTZ R3, R40, R3, !PT ;  /* 0x0000000328037209 */ /* 0x000fe20007810000 */
[-CC-:B------:R-:W-:Y:S01]  /*3d20*/  FFMA.FTZ R28, R28, R11.reuse, -R78.reuse ;  /* 0x0000000b1c1c7223 */ /* 0x180fe2000001084e */
[-CC-:B------:R-:W-:Y:S01]  /*3d30*/  FFMA.FTZ R9, R93, R11.reuse, -R78.reuse ;  /* 0x0000000b5d097223 */ /* 0x180fe2000001084e */
[----:B------:R-:W-:Y:S01]  /*3d40*/  MUFU.EX2 R27, R27 ;  /* 0x0000001b001b7308 */ /* 0x000fe20000000800 */
[-CC-:B------:R-:W-:Y:S01]  /*3d50*/  FFMA.FTZ R41, R97, R11.reuse, -R78.reuse ;  /* 0x0000000b61297223 */ /* 0x180fe2000001084e */
[----:B------:R-:W0:Y:S01]  /*3d60*/  SHFL.BFLY PT, R76, R3, 0x2, 0x1f ;  /* 0x0c401f00034c7f89 */ /* 0x000e2200000e0000 */
[----:B------:R-:W-:Y:S01]  /*3d70*/  ISETP.NE.AND P4, PT, R10, 0x1, PT ;  /* 0x000000010a00780c */ /* 0x000fe20003f85270 */
[-CC-:B------:R-:W-:Y:S01]  /*3d80*/  FFMA.FTZ R45, R99, R11.reuse, -R78.reuse ;  /* 0x0000000b632d7223 */ /* 0x180fe2000001084e */
[-CC-:B------:R-:W-:Y:S01]  /*3d90*/  FFMA.FTZ R32, R32, R11.reuse, -R78.reuse ;  /* 0x0000000b20207223 */ /* 0x180fe2000001084e */
[-CC-:B------:R-:W-:Y:S01]  /*3da0*/  FFMA.FTZ R36, R36, R11.reuse, -R78.reuse ;  /* 0x0000000b24247223 */ /* 0x180fe2000001084e */
[-CC-:B------:R-:W-:Y:S01]  /*3db0*/  FFMA.FTZ R34, R34, R11.reuse, -R78.reuse ;  /* 0x0000000b22227223 */ /* 0x180fe2000001084e */
[----:B------:R1:W2:Y:S01]  /*3dc0*/  MUFU.EX2 R156, R29 ;  /* 0x0000001d009c7308 */ /* 0x0002a20000000800 */
[-CC-:B------:R-:W-:Y:S01]  /*3dd0*/  FFMA.FTZ R30, R30, R11.reuse, -R78.reuse ;  /* 0x0000000b1e1e7223 */ /* 0x180fe2000001084e */
[----:B------:R-:W-:-:S06]  /*3de0*/  FFMA.FTZ R24, R24, R11, -R78 ;  /* 0x0000000b18187223 */ /* 0x000fcc000001084e */
[----:B------:R-:W3:Y:S01]  /*3df0*/  MUFU.EX2 R31, R31 ;  /* 0x0000001f001f7308 */ /* 0x000ee20000000800 */
[----:B-1----:R-:W-:Y:S01]  /*3e00*/  FFMA.FTZ R29, R85, R11, -R78 ;  /* 0x0000000b551d7223 */ /* 0x002fe2000001084e */
[----:B------:R-:W1:Y:S06]  /*3e10*/  @P4 LDC R53, c[0x0][0x450] ;  /* 0x00011400ff354b82 */ /* 0x000e6c0000000800 */
[----:B------:R4:W5:Y:S01]  /*3e20*/  MUFU.EX2 R158, R33 ;  /* 0x00000021009e7308 */ /* 0x0009620000000800 */
[----:B0-----:R-:W-:-:S05]  /*3e30*/  FMNMX.FTZ R76, R3, R76, !PT ;  /* 0x0000004c034c7209 */ /* 0x001fca0007810000 */
[----:B------:R-:W0:Y:S02]  /*3e40*/  SHFL.BFLY PT, R7, R76, 0x1, 0x1f ;  /* 0x0c201f004c077f89 */ /* 0x000e2400000e0000 */
[----:B------:R-:W5:Y:S01]  /*3e50*/  MUFU.EX2 R35, R35 ;  /* 0x0000002300237308 */ /* 0x000f620000000800 */
[----:B----4-:R-:W-:-:S07]  /*3e60*/  FFMA.FTZ R33, R89, R11, -R78 ;  /* 0x0000000b59217223 */ /* 0x010fce000001084e */
[----:B------:R4:W-:Y:S08]  /*3e70*/  MUFU.EX2 R152, R29 ;  /* 0x0000001d00987308 */ /* 0x0009f00000000800 */
[----:B------:R-:W-:Y:S01]  /*3e80*/  MUFU.EX2 R37, R37 ;  /* 0x0000002500257308 */ /* 0x000fe20000000800 */
[----:B----4-:R-:W-:Y:S01]  /*3e90*/  FFMA.FTZ R29, R91, R11, -R78 ;  /* 0x0000000b5b1d7223 */ /* 0x010fe2000001084e */
[----:B0-----:R-:W-:-:S06]  /*3ea0*/  FMNMX.FTZ R7, R76, R7, !PT ;  /* 0x000000074c077209 */ /* 0x001fcc0007810000 */
[----:B------:R0:W-:Y:S01]  /*3eb0*/  MUFU.EX2 R154, R33 ;  /* 0x00000021009a7308 */ /* 0x0001e20000000800 */
[C---:B------:R-:W-:Y:S01]  /*3ec0*/  FSETP.NEU.FTZ.AND P1, PT, R7.reuse, -INF , PT ;  /* 0xff8000000700780b */ /* 0x040fe20003f3d000 */
[----:B------:R-:W-:-:S06]  /*3ed0*/  FMUL.FTZ R39, R7, R11 ;  /* 0x0000000b07277220 */ /* 0x000fcc0000410000 */
[----:B------:R-:W-:Y:S01]  /*3ee0*/  MUFU.EX2 R29, R29 ;  /* 0x0000001d001d7308 */ /* 0x000fe20000000800 */
[----:B------:R-:W-:Y:S01]  /*3ef0*/  FSEL R43, R39, RZ, P1 ;  /* 0x000000ff272b7208 */ /* 0x000fe20000800000 */
[----:B0-----:R-:W-:-:S04]  /*3f00*/  FFMA.FTZ R33, R95, R11, -R78 ;  /* 0x0000000b5f217223 */ /* 0x001fc8000001084e */
        /* <DEDUP_REMOVED lines=14> */
[----:B--2---:R-:W-:Y:S01]  /*3ff0*/  FADD.FTZ R26, R27, R156 ;  /* 0x0000009c1b1a7221 */ /* 0x004fe20000010000 */
[-CC-:B------:R-:W-:Y:S01]  /*4000*/  FFMA.FTZ R64, R64, R11.reuse, -R43.reuse ;  /* 0x0000000b40407223 */ /* 0x180fe2000001082b */
[-CC-:B------:R-:W-:Y:S01]  /*4010*/  FFMA.FTZ R66, R66, R11.reuse, -R43.reuse ;  /* 0x0000000b42427223 */ /* 0x180fe2000001082b */
[-CC-:B------:R-:W-:Y:S01]  /*4020*/  FFMA.FTZ R68, R68, R11.reuse, -R43.reuse ;  /* 0x0000000b44447223 */ /* 0x180fe2000001082b */
[----:B---3--:R-:W-:Y:S01]  /*4030*/  FADD.FTZ R47, R31, R26 ;  /* 0x0000001a1f2f7221 */ /* 0x008fe20000010000 */
[-CC-:B------:R-:W-:Y:S01]  /*4040*/  FFMA.FTZ R6, R6, R11.reuse, -R43.reuse ;  /* 0x0000000b06067223 */ /* 0x180fe2000001082b */
[-C--:B------:R-:W-:Y:S01]  /*4050*/  FFMA.FTZ R38, R38, R11.reuse, -R43 ;  /* 0x0000000b26267223 */ /* 0x080fe2000001082b */
[----:B------:R-:W0:Y:S01]  /*4060*/  MUFU.EX2 R25, R25 ;  /* 0x0000001900197308 */ /* 0x000e220000000800 */
[----:B-----5:R-:W-:Y:S01]  /*4070*/  FADD.FTZ R26, R158, R47 ;  /* 0x0000002f9e1a7221 */ /* 0x020fe20000010000 */
[-CC-:B------:R-:W-:Y:S01]  /*4080*/  FFMA.FTZ R12, R12, R11.reuse, -R43.reuse ;  /* 0x0000000b0c0c7223 */ /* 0x180fe2000001082b */
[-CC-:B------:R-:W-:Y:S01]  /*4090*/  FFMA.FTZ R2, R2, R11.reuse, -R43.reuse ;  /* 0x0000000b02027223 */ /* 0x180fe2000001082b */
[-CC-:B------:R-:W-:Y:S01]  /*40a0*/  FFMA.FTZ R0, R0, R11.reuse, -R43.reuse ;  /* 0x0000000b00007223 */ /* 0x180fe2000001082b */
[----:B------:R-:W-:Y:S01]  /*40b0*/  FADD.FTZ R49, R35, R26 ;  /* 0x0000001a23317221 */ /* 0x000fe20000010000 */
[-CC-:B------:R-:W-:Y:S01]  /*40c0*/  FFMA.FTZ R70, R70, R11.reuse, -R43.reuse ;  /* 0x0000000b46467223 */ /* 0x180fe2000001082b */
[-CC-:B------:R-:W-:Y:S01]  /*40d0*/  FFMA.FTZ R74, R74, R11.reuse, -R43.reuse ;  /* 0x0000000b4a4a7223 */ /* 0x180fe2000001082b */
[----:B------:R-:W2:Y:S01]  /*40e0*/  MUFU.EX2 R44, R44 ;  /* 0x0000002c002c7308 */ /* 0x000ea20000000800 */
[-CC-:B------:R-:W-:Y:S01]  /*40f0*/  FFMA.FTZ R20, R20, R11.reuse, -R43.reuse ;  /* 0x0000000b14147223 */ /* 0x180fe2000001082b */
[----:B------:R-:W-:Y:S01]  /*4100*/  FFMA.FTZ R40, R40, R11, -R43 ;  /* 0x0000000b28287223 */ /* 0x000fe2000001082b */
[----:B------:R-:W-:-:S02]  /*4110*/  F2FP.F16.F32.PACK_AB R156, R156, R27 ;  /* 0x0000001b9c9c723e */ /* 0x000fc400000000ff */
[----:B------:R-:W-:-:S03]  /*4120*/  F2FP.F16.F32.PACK_AB R158, R158, R31 ;  /* 0x0000001f9e9e723e */ /* 0x000fc600000000ff */
[----:B------:R-:W3:Y:S01]  /*4130*/  MUFU.EX2 R159, R46 ;  /* 0x0000002e009f7308 */ /* 0x000ee20000000800 */
[----:B0-----:R-:W-:Y:S01]  /*4140*/  FADD.FTZ R47, R42, R25 ;  /* 0x000000192a2f7221 */ /* 0x001fe20000010000 */
[----:B------:R-:W-:-:S06]  /*4150*/  F2FP.F16.F32.PACK_AB R157, R25, R42 ;  /* 0x0000002a199d723e */ /* 0x000fcc00000000ff */
[----:B------:R-:W0:Y:S01]  /*4160*/  MUFU.EX2 R48, R48 ;  /* 0x0000003000307308 */ /* 0x000e220000000800 */
[----:B--2---:R-:W-:-:S07]  /*4170*/  FADD.FTZ R26, R44, R47 ;  /* 0x0000002f2c1a7221 */ /* 0x004fce0000010000 */
[----:B------:R-:W2:Y:S01]  /*4180*/  MUFU.EX2 R153, R50 ;  /* 0x0000003200997308 */ /* 0x000ea20000000800 */
[C---:B---3--:R-:W-:Y:S01]  /*4190*/  FADD.FTZ R47, R159.reuse, R26 ;  /* 0x0000001a9f2f7221 */ /* 0x048fe20000010000 */
[----:B------:R-:W-:-:S06]  /*41a0*/  F2FP.F16.F32.PACK_AB R159, R159, R44 ;  /* 0x0000002c9f9f723e */ /* 0x000fcc00000000ff */
[----:B------:R-:W3:Y:S01]  /*41b0*/  MUFU.EX2 R52, R52 ;  /* 0x0000003400347308 */ /* 0x000ee20000000800 */
[----:B0-----:R-:W-:-:S07]  /*41c0*/  FADD.FTZ R26, R48, R47 ;  /* 0x0000002f301a7221 */ /* 0x001fce0000010000 */
[----:B------:R-:W0:Y:S01]  /*41d0*/  MUFU.EX2 R155, R54 ;  /* 0x00000036009b7308 */ /* 0x000e220000000800 */
[C---:B--2---:R-:W-:Y:S01]  /*41e0*/  FADD.FTZ R47, R153.reuse, R26 ;  /* 0x0000001a992f7221 */ /* 0x044fe20000010000 */
[----:B------:R-:W-:-:S06]  /*41f0*/  F2FP.F16.F32.PACK_AB R153, R153, R48 ;  /* 0x000000309999723e */ /* 0x000fcc00000000ff */
[----:B------:R-:W2:Y:S01]  /*4200*/  MUFU.EX2 R56, R56 ;  /* 0x0000003800387308 */ /* 0x000ea20000000800 */
[----:B---3--:R-:W-:-:S07]  /*4210*/  FADD.FTZ R26, R52, R47 ;  /* 0x0000002f341a7221 */ /* 0x008fce0000010000 */
[----:B------:R-:W-:Y:S01]  /*4220*/  MUFU.EX2 R150, R21 ;  /* 0x0000001500967308 */ /* 0x000fe20000000800 */
[C---:B0-----:R-:W-:Y:S01]  /*4230*/  FADD.FTZ R47, R155.reuse, R26 ;  /* 0x0000001a9b2f7221 */ /* 0x041fe20000010000 */
[----:B------:R-:W-:-:S06]  /*4240*/  F2FP.F16.F32.PACK_AB R155, R155, R52 ;  /* 0x000000349b9b723e */ /* 0x000fcc00000000ff */
[----:B------:R0:W-:Y:S01]  /*4250*/  MUFU.EX2 R21, R28 ;  /* 0x0000001c00157308 */ /* 0x0001e20000000800 */
[----:B--2---:R-:W-:-:S07]  /*4260*/  FADD.FTZ R26, R56, R47 ;  /* 0x0000002f381a7221 */ /* 0x004fce0000010000 */
[----:B------:R-:W2:Y:S01]  /*4270*/  MUFU.EX2 R149, R58 ;  /* 0x0000003a00957308 */ /* 0x000ea20000000800 */
[C---:B0-----:R-:W-:Y:S01]  /*4280*/  FADD.FTZ R28, R152.reuse, R49 ;  /* 0x00000031981c7221 */ /* 0x041fe20000010000 */
[----:B------:R-:W-:-:S03]  /*4290*/  F2FP.F16.F32.PACK_AB R152, R152, R35 ;  /* 0x000000239898723e */ /* 0x000fc600000000ff */
[----:B------:R-:W-:-:S03]  /*42a0*/  FADD.FTZ R49, R37, R28 ;  /* 0x0000001c25317221 */ /* 0x000fc60000010000 */
[----:B------:R-:W0:Y:S01]  /*42b0*/  MUFU.EX2 R9, R9 ;  /* 0x0000000900097308 */ /* 0x000e220000000800 */
[C---:B------:R-:W-:Y:S01]  /*42c0*/  FADD.FTZ R28, R154.reuse, R49 ;  /* 0x000000319a1c7221 */ /* 0x040fe20000010000 */
[----:B------:R-:W-:-:S03]  /*42d0*/  F2FP.F16.F32.PACK_AB R154, R154, R37 ;  /* 0x000000259a9a723e */ /* 0x000fc600000000ff */
[----:B------:R-:W-:-:S03]  /*42e0*/  FADD.FTZ R49, R29, R28 ;  /* 0x0000001c1d317221 */ /* 0x000fc60000010000 */
[----:B------:R-:W-:Y:S01]  /*42f0*/  MUFU.EX2 R60, R60 ;  /* 0x0000003c003c7308 */ /* 0x000fe20000000800 */
[C---:B------:R-:W-:Y:S01]  /*4300*/  FADD.FTZ R28, R148.reuse, R49 ;  /* 0x00000031941c7221 */ /* 0x040fe20000010000 */
[C---:B--2---:R-:W-:Y:S01]  /*4310*/  FADD.FTZ R47, R149.reuse, R26 ;  /* 0x0000001a952f7221 */ /* 0x044fe20000010000 */
[----:B------:R-:W-:Y:S02]  /*4320*/  F2FP.F16.F32.PACK_AB R148, R148, R29 ;  /* 0x0000001d9494723e */ /* 0x000fe400000000ff */
[----:B------:R-:W-:-:S03]  /*4330*/  F2FP.F16.F32.PACK_AB R149, R149, R56 ;  /* 0x000000389595723e */ /* 0x000fc600000000ff */
[----:B------:R-:W-:Y:S01]  /*4340*/  MUFU.EX2 R151, R62 ;  /* 0x0000003e00977308 */ /* 0x000fe20000000800 */
[----:B0-----:R-:W-:-:S04]  /*4350*/  FADD.FTZ R49, R9, R28 ;  /* 0x0000001c09317221 */ /* 0x001fc80000010000 */
[C---:B------:R-:W-:Y:S01]  /*4360*/  FADD.FTZ R28, R150.reuse, R49 ;  /* 0x00000031961c7221 */ /* 0x040fe20000010000 */
[----:B------:R-:W-:Y:S02]  /*4370*/  F2FP.F16.F32.PACK_AB R150, R150, R9 ;  /* 0x000000099696723e */ /* 0x000fe400000000ff */
[----:B------:R-:W0:Y:S08]  /*4380*/  MUFU.EX2 R33, R33 ;  /* 0x0000002100217308 */ /* 0x000e300000000800 */
[----:B------:R-:W-:Y:S08]  /*4390*/  MUFU.EX2 R64, R64 ;  /* 0x0000004000407308 */ /* 0x000ff00000000800 */
[----:B------:R-:W-:Y:S01]  /*43a0*/  MUFU.EX2 R145, R66 ;  /* 0x0000004200917308 */ /* 0x000fe20000000800 */
[----:B0-----:R-:W-:-:S04]  /*43b0*/  FADD.FTZ R49, R33, R28 ;  /* 0x0000001c21317221 */ /* 0x001fc80000010000 */
[C---:B------:R-:W-:Y:S01]  /*43c0*/  FADD.FTZ R26, R144.reuse, R49 ;  /* 0x00000031901a7221 */ /* 0x040fe20000010000 */
[----:B------:R-:W-:Y:S02]  /*43d0*/  F2FP.F16.F32.PACK_AB R144, R144, R33 ;  /* 0x000000219090723e */ /* 0x000fe400000000ff */
[----:B------:R-:W0:Y:S08]  /*43e0*/  MUFU.EX2 R41, R41 ;  /* 0x0000002900297308 */ /* 0x000e300000000800 */
[----:B------:R-:W-:Y:S08]  /*43f0*/  MUFU.EX2 R68, R68 ;  /* 0x0000004400447308 */ /* 0x000ff00000000800 */
[----:B------:R2:W-:Y:S08]  /*4400*/  MUFU.EX2 R141, R6 ;  /* 0x00000006008d7308 */ /* 0x0005f00000000800 */
[----:B------:R-:W-:Y:S01]  /*4410*/  MUFU.EX2 R147, R38 ;  /* 0x0000002600937308 */ /* 0x000fe20000000800 */
[----:B--2---:R-:W-:Y:S01]  /*4420*/  FADD.FTZ R6, R60, R47 ;  /* 0x0000002f3c067221 */ /* 0x004fe20000010000 */
[----:B0-----:R-:W-:-:S03]  /*4430*/  FADD.FTZ R47, R41, R26 ;  /* 0x0000001a292f7221 */ /* 0x001fc60000010000 */
[C---:B------:R-:W-:Y:S01]  /*4440*/  FADD.FTZ R43, R151.reuse, R6 ;  /* 0x00000006972b7221 */ /* 0x040fe20000010000 */
[C---:B------:R-:W-:Y:S01]  /*4450*/  FADD.FTZ R26, R146.reuse, R47 ;  /* 0x0000002f921a7221 */ /* 0x040fe20000010000 */
[----:B------:R-:W-:Y:S01]  /*4460*/  F2FP.F16.F32.PACK_AB R146, R146, R41 ;  /* 0x000000299292723e */ /* 0x000fe200000000ff */
[----:B------:R-:W0:Y:S01]  /*4470*/  MUFU.EX2 R45, R45 ;  /* 0x0000002d002d7308 */ /* 0x000e220000000800 */
[----:B------:R-:W-:Y:S01]  /*4480*/  FADD.FTZ R6, R64, R43 ;  /* 0x0000002b40067221 */ /* 0x000fe20000010000 */
[----:B------:R-:W-:-:S03]  /*4490*/  F2FP.F16.F32.PACK_AB R151, R151, R60 ;  /* 0x0000003c9797723e */ /* 0x000fc600000000ff */
[C---:B------:R-:W-:Y:S01]  /*44a0*/  FADD.FTZ R27, R145.reuse, R6 ;  /* 0x00000006911b7221 */ /* 0x040fe20000010000 */
[----:B------:R-:W-:Y:S02]  /*44b0*/  F2FP.F16.F32.PACK_AB R145, R145, R64 ;  /* 0x000000409191723e */ /* 0x000fe400000000ff */
[----:B------:R2:W-:Y:S08]  /*44c0*/  MUFU.EX2 R3, R32 ;  /* 0x0000002000037308 */ /* 0x0005f00000000800 */
[----:B------:R-:W-:Y:S01]  /*44d0*/  MUFU.EX2 R12, R12 ;  /* 0x0000000c000c7308 */ /* 0x000fe20000000800 */
[----:B--2---:R-:W2:Y:S01]  /*44e0*/  @P4 LDC R32, c[0x0][0x44c] ;  /* 0x00011300ff204b82 */ /* 0x004ea20000000800 */
[----:B0-----:R-:W-:-:S06]  /*44f0*/  FADD.FTZ R43, R45, R26 ;  /* 0x0000001a2d2b7221 */ /* 0x001fcc0000010000 */
[----:B------:R-:W0:Y:S08]  /*4500*/  MUFU.EX2 R36, R36 ;  /* 0x0000002400247308 */ /* 0x000e300000000800 */
[----:B------:R-:W3:Y:S08]  /*4510*/  MUFU.EX2 R34, R34 ;  /* 0x0000002200227308 */ /* 0x000ef00000000800 */
[----:B------:R-:W4:Y:S01]  /*4520*/  MUFU.EX2 R2, R2 ;  /* 0x0000000200027308 */ /* 0x000f220000000800 */
[C---:B0-----:R-:W-:Y:S01]  /*4530*/  FADD.FTZ R43, R36.reuse, R43 ;  /* 0x0000002b242b7221 */ /* 0x041fe20000010000 */
[----:B--2---:R-:W-:Y:S01]  /*4540*/  @P4 IMAD.HI.U32 R32, R17, R32, RZ ;  /* 0x0000002011204227 */ /* 0x004fe200078e00ff */
[----:B------:R-:W-:-:S04]  /*4550*/  F2FP.F16.F32.PACK_AB R140, R36, R45 ;  /* 0x0000002d248c723e */ /* 0x000fc800000000ff */
[----:B-1----:R-:W-:Y:S01]  /*4560*/  @P4 SHF.R.U32.HI R51, RZ, R53, R32 ;  /* 0x00000035ff334219 */ /* 0x002fe20000011620 */
[----:B------:R0:W1:Y:S01]  /*4570*/  MUFU.EX2 R143, R0 ;  /* 0x00000000008f7308 */ /* 0x0000620000000800 */
[----:B---3--:R-:W-:Y:S01]  /*4580*/  FADD.FTZ R6, R34, R43 ;  /* 0x0000002b22067221 */ /* 0x008fe20000010000 */
[----:B------:R-:W-:Y:S02]  /*4590*/  F2FP.F16.F32.PACK_AB R142, R3, R34 ;  /* 0x00000022038e723e */ /* 0x000fe400000000ff */
[----:B------:R-:W-:Y:S01]  /*45a0*/  ISETP.GE.AND P4, PT, R15, 0x1, PT ;  /* 0x000000010f00780c */ /* 0x000fe20003f86270 */
[----:B------:R-:W-:Y:S01]  /*45b0*/  FADD.FTZ R29, R3, R6 ;  /* 0x00000006031d7221 */ /* 0x000fe20000010000 */
[----:B------:R-:W-:Y:S02]  /*45c0*/  IMAD.IADD R47, R72, 0x1, R51 ;  /* 0x00000001482f7824 */ /* 0x000fe400078e0233 */
[----:B------:R-:W2:Y:S01]  /*45d0*/  MUFU.EX2 R70, R70 ;  /* 0x0000004600467308 */ /* 0x000ea20000000800 */
[----:B0-----:R-:W-:Y:S01]  /*45e0*/  FADD.FTZ R0, R68, R27 ;  /* 0x0000001b44007221 */ /* 0x001fe20000010000 */
[----:B------:R-:W-:-:S03]  /*45f0*/  IMAD.IADD R14, R47, 0x1, R14 ;  /* 0x000000012f0e7824 */ /* 0x000fc600078e020e */
[C---:B------:R-:W-:Y:S01]  /*4600*/  FADD.FTZ R27, R147.reuse, R0 ;  /* 0x00000000931b7221 */ /* 0x040fe20000010000 */
[----:B------:R-:W-:Y:S02]  /*4610*/  F2FP.F16.F32.PACK_AB R147, R147, R68 ;  /* 0x000000449393723e */ /* 0x000fe400000000ff */
[----:B------:R-:W0:Y:S01]  /*4620*/  MUFU.EX2 R30, R30 ;  /* 0x0000001e001e7308 */ /* 0x000e220000000800 */
[----:B------:R-:W-:-:S04]  /*4630*/  FADD.FTZ R0, R12, R27 ;  /* 0x0000001b0c007221 */ /* 0x000fc80000010000 */
[C---:B------:R-:W-:Y:S01]  /*4640*/  FADD.FTZ R9, R141.reuse, R0 ;  /* 0x000000008d097221 */ /* 0x040fe20000010000 */
[----:B------:R-:W-:Y:S02]  /*4650*/  F2FP.F16.F32.PACK_AB R141, R141, R12 ;  /* 0x0000000c8d8d723e */ /* 0x000fe400000000ff */
[----:B------:R-:W3:Y:S01]  /*4660*/  MUFU.EX2 R137, R74 ;  /* 0x0000004a00897308 */ /* 0x000ee20000000800 */
[----:B----4-:R-:W-:Y:S01]  /*4670*/  FADD.FTZ R0, R2, R9 ;  /* 0x0000000902007221 */ /* 0x010fe20000010000 */
[----:B------:R-:W-:-:S03]  /*4680*/  VIADD R9, R73, 0xfffffffe ;  /* 0xfffffffe49097836 */ /* 0x000fc60000000000 */
[C---:B-1----:R-:W-:Y:S01]  /*4690*/  FADD.FTZ R3, R143.reuse, R0 ;  /* 0x000000008f037221 */ /* 0x042fe20000010000 */
[----:B------:R-:W-:Y:S02]  /*46a0*/  F2FP.F16.F32.PACK_AB R143, R143, R2 ;  /* 0x000000028f8f723e */ /* 0x000fe400000000ff */
[----:B------:R-:W1:Y:S01]  /*46b0*/  MUFU.EX2 R20, R20 ;  /* 0x0000001400147308 */ /* 0x000e620000000800 */
[----:B--2---:R-:W-:Y:S01]  /*46c0*/  FADD.FTZ R0, R70, R3 ;  /* 0x0000000346007221 */ /* 0x004fe20000010000 */
[----:B0-----:R-:W-:Y:S01]  /*46d0*/  FADD.FTZ R6, R30, R29 ;  /* 0x0000001d1e067221 */ /* 0x001fe20000010000 */
[----:B------:R-:W-:-:S03]  /*46e0*/  F2FP.F16.F32.PACK_AB R136, R21, R30 ;  /* 0x0000001e1588723e */ /* 0x000fc600000000ff */
[----:B------:R-:W-:Y:S02]  /*46f0*/  FADD.FTZ R27, R21, R6 ;  /* 0x00000006151b7221 */ /* 0x000fe40000010000 */
[----:B------:R-:W0:Y:S01]  /*4700*/  MUFU.EX2 R24, R24 ;  /* 0x0000001800187308 */ /* 0x000e220000000800 */
[C---:B---3--:R-:W-:Y:S01]  /*4710*/  FADD.FTZ R3, R137.reuse, R0 ;  /* 0x0000000089037221 */ /* 0x048fe20000010000 */
[----:B------:R-:W-:-:S06]  /*4720*/  F2FP.F16.F32.PACK_AB R137, R137, R70 ;  /* 0x000000468989723e */ /* 0x000fcc00000000ff */
[----:B------:R-:W2:Y:S01]  /*4730*/  MUFU.EX2 R139, R40 ;  /* 0x00000028008b7308 */ /* 0x000ea20000000800 */
[----:B-1----:R-:W-:Y:S01]  /*4740*/  FADD.FTZ R0, R20, R3 ;  /* 0x0000000314007221 */ /* 0x002fe20000010000 */
[----:B0-----:R-:W-:Y:S01]  /*4750*/  FADD.FTZ R6, R24, R27 ;  /* 0x0000001b18067221 */ /* 0x001fe20000010000 */
[----:B------:R-:W-:-:S03]  /*4760*/  F2FP.F16.F32.PACK_AB R138, R39, R24 ;  /* 0x00000018278a723e */ /* 0x000fc600000000ff */
[----:B------:R-:W-:Y:S01]  /*4770*/  FADD.FTZ R6, R39, R6 ;  /* 0x0000000627067221 */ /* 0x000fe20000010000 */
[C---:B--2---:R-:W-:Y:S01]  /*4780*/  FADD.FTZ R3, R139.reuse, R0 ;  /* 0x000000008b037221 */ /* 0x044fe20000010000 */
[----:B------:R-:W-:Y:S01]  /*4790*/  F2FP.F16.F32.PACK_AB R139, R139, R20 ;  /* 0x000000148b8b723e */ /* 0x000fe200000000ff */
        /* <DEDUP_REMOVED lines=11> */
.L_x_1106:
[----:B------:R-:W-:-:S13]  /*4850*/  ISETP.NE.AND P1, PT, R15, 0x1, PT ;  /* 0x000000010f00780c */ /* 0x000fda0003f25270 */
[----:B------:R-:W0:Y:S02]  /*4860*/  @P1 LDC.64 R20, c[0x0][0x9e8] ;  /* 0x00027a00ff141b82 */ /* 0x000e240000000a00 */
[----:B0-----:R-:W-:-:S05]  /*4870*/  @P1 IMAD.HI.U32 R2, R0, R20, RZ ;  /* 0x0000001400021227 */ /* 0x001fca00078e00ff */
[----:B------:R-:W-:-:S07]  /*4880*/  @P1 SHF.R.U32.HI R0, RZ, R21, R2 ;  /* 0x00000015ff001219 */ /* 0x000fce0000011602 */
.L_x_1107:
[----:B------:R-:W-:-:S05]  /*4890*/  IMAD R15, R0, R15, R15 ;  /* 0x0000000f000f7224 */ /* 0x000fca00078e020f */
[----:B------:R-:W-:-:S07]  /*48a0*/  VIMNMX R14, R14, R15, PT ;  /* 0x0000000f0e0e7248 */ /* 0x000fce0003fe0100 */
.L_x_1105:
[----:B------:R-:W-:Y:S01]  /*48b0*/  IMAD.HI R14, R14, 0x2aaaaaab, RZ ;  /* 0x2aaaaaab0e0e7827 */ /* 0x000fe200078e02ff */
[----:B------:R-:W-:Y:S02]  /*48c0*/  CS2R R86, SRZ ;  /* 0x0000000000567805 */ /* 0x000fe4000001ff00 */
[----:B------:R-:W-:Y:S02]  /*48d0*/  CS2R R84, SRZ ;  /* 0x0000000000547805 */ /* 0x000fe4000001ff00 */
[----:B------:R-:W-:Y:S01]  /*48e0*/  CS2R R82, SRZ ;  /* 0x0000000000527805 */ /* 0x000fe2000001ff00 */
[----:B------:R-:W-:Y:S01]  /*48f0*/  IMAD.MOV.U32 R2, RZ, RZ, 0x3f800000 ;  /* 0x3f800000ff027424 */ /* 0x000fe200078e00ff */
[----:B------:R-:W-:Y:S01]  /*4900*/  SHF.R.U32.HI R15, RZ, 0x1f, R14 ;  /* 0x0000001fff0f7819 */ /* 0x000fe2000001160e */
[----:B------:R-:W-:Y:S01]  /*4910*/  IMAD.MOV.U32 R0, RZ, RZ, 0x3f800000 ;  /* 0x3f800000ff007424 */ /* 0x000fe200078e00ff */
[----:B------:R-:W-:Y:S02]  /*4920*/  CS2R R80, SRZ ;  /* 0x0000000000507805 */ /* 0x000fe4000001ff00 */
[----:B------:R-:W-:-:S02]  /*4930*/  CS2R R78, SRZ ;  /* 0x00000000004e7805 */ /* 0x000fc4000001ff00 */
[----:B------:R-:W-:Y:S02]  /*4940*/  LEA.HI.SX32 R15, R14, R15, 0x1c ;  /* 0x0000000f0e0f7211 */ /* 0x000fe400078fe2ff */
[----:B------:R-:W-:Y:S02]  /*4950*/  CS2R R76, SRZ ;  /* 0x00000000004c7805 */ /* 0x000fe4000001ff00 */
[----:B------:R-:W-:Y:S02]  /*4960*/  CS2R R74, SRZ ;  /* 0x00000000004a7805 */ /* 0x000fe4000001ff00 */
[----:B------:R-:W-:Y:S02]  /*4970*/  CS2R R72, SRZ ;  /* 0x0000000000487805 */ /* 0x000fe4000001ff00 */
[----:B------:R-:W-:Y:S02]  /*4980*/  VIMNMX R12, R22, R15, !PT ;  /* 0x0000000f160c7248 */ /* 0x000fe40007fe0100 */
[----:B------:R-:W-:-:S02]  /*4990*/  CS2R R70, SRZ ;  /* 0x0000000000467805 */ /* 0x000fc4000001ff00 */
[----:B------:R-:W-:Y:S02]  /*49a0*/  CS2R R68, SRZ ;  /* 0x0000000000447805 */ /* 0x000fe4000001ff00 */
[----:B------:R-:W-:Y:S02]  /*49b0*/  CS2R R66, SRZ ;  /* 0x0000000000427805 */ /* 0x000fe4000001ff00 */
        /* <DEDUP_REMOVED lines=22> */
[----:B------:R-:W-:Y:S06]  /*4b20*/  @!P1 BRA `(.L_x_1108) ;  /* 0x0000003000f89947 */ /* 0x000fec0003800000 */
[----:B------:R-:W-:Y:S01]  /*4b30*/  IMAD.MOV.U32 R2, RZ, RZ, 0x3f800000 ;  /* 0x3f800000ff027424 */ /* 0x000fe200078e00ff */
[----:B------:R-:W-:Y:S01]  /*4b40*/  ULDC UR50, c[0x0][0x9e4] ;  /* 0x0002790000327ab9 */ /* 0x000fe20000000800 */
[----:B------:R-:W-:Y:S01]  /*4b50*/  IMAD.MOV.U32 R87, RZ, RZ, RZ ;  /* 0x000000ffff577224 */ /* 0x000fe200078e00ff */
[----:B------:R-:W-:Y:S01]  /*4b60*/  ULDC UR4, c[0x0][0x9d8] ;  /* 0x0002760000047ab9 */ /* 0x000fe20000000800 */
[----:B------:R-:W-:-:S05]  /*4b70*/  ULDC UR54, c[0x0][0x9e0] ;  /* 0x0002780000367ab9 */ /* 0x000fca0000000800 */
.L_x_1125:
[----:B------:R-:W-:-:S04]  /*4b80*/  UIADD3 UR5, UR37, 0x1, URZ ;  /* 0x0000000125057890 */ /* 0x000fc8000fffe03f */
[----:B------:R-:W-:-:S04]  /*4b90*/  UISETP.NE.AND UP0, UPT, UR5, 0x2, UPT ;  /* 0x000000020500788c */ /* 0x000fc8000bf05270 */
[----:B------:R-:W-:Y:S02]  /*4ba0*/  USEL UR39, URZ, 0x1, UP0 ;  /* 0x000000013f277887 */ /* 0x000fe40008000000 */
[----:B------:R-:W-:Y:S02]  /*4bb0*/  USEL UR5, UR5, URZ, UP0 ;  /* 0x0000003f05057287 */ /* 0x000fe40008000000 */
[----:B------:R-:W-:Y:S01]  /*4bc0*/  ULOP3.LUT UR39, UR36, UR39, URZ, 0x3c, !UPT ;  /* 0x0000002724277292 */ /* 0x000fe2000f8e3c3f */
[----:B------:R-:W-:Y:S11]  /*4bd0*/  @!P0 BRA `(.L_x_1109) ;  /* 0x0000000000048947 */ /* 0x000ff60003800000 */
[----:B------:R-:W-:Y:S01]  /*4be0*/  BPT.TRAP 0x1 ;  /* 0x000000040000795c */ /* 0x000fe20000300000 */
.L_x_1109:
[----:B------:R-:W-:Y:S01]  /*4bf0*/  ULEA UR7, UR5, UR38, 0x3 ;  /* 0x0000002605077291 */ /* 0x000fe2000f8e183f */
[----:B------:R-:W-:-:S05]  /*4c00*/  IMAD.U32 R11, RZ, RZ, UR39 ;  /* 0x00000027ff0b7e24 */ /* 0x000fca000f8e00ff */
[----:B------:R-:W-:-:S04]  /*4c10*/  SHF.L.U32 R11, R11, 0x1f, RZ ;  /* 0x0000001f0b0b7819 */ /* 0x000fc800000006ff */
[----:B------:R0:W1:Y:S01]  /*4c20*/  SYNCS.PHASECHK.TRANS64.TRYWAIT P1, [UR7+0x2a830], R11 ;  /* 0x02a8300bff0075a7 */ /* 0x0000620008020147 */
[----:B------:R-:W-:Y:S05]  /*4c30*/  @!P0 BRA `(.L_x_1110) ;  /* 0x0000000000048947 */ /* 0x000fea0003800000 */
[----:B------:R-:W-:Y:S01]  /*4c40*/  BPT.TRAP 0x1 ;  /* 0x000000040000795c */ /* 0x000fe20000300000 */
.L_x_1110:
[----:B-1----:R-:W-:Y:S05]  /*4c50*/  @P1 BRA `(.L_x_1111) ;  /* 0x0000000000081947 */ /* 0x002fea0003800000 */
[----:B------:R-:W1:Y:S02]  /*4c60*/  SYNCS.PHASECHK.TRANS64.TRYWAIT P1, [UR7+0x2a830], R11 ;  /* 0x02a8300bff0075a7 */ /* 0x000e640008020147 */
[----:B-1----:R-:W-:Y:S05]  /*4c70*/  @!P1 BRA `(.L_x_1112) ;  /* 0x0000010400449947 */ /* 0x002fea0003800000 */
.L_x_1111:
        /* <DEDUP_REMOVED lines=15> */
[----:B------:R-:W-:Y:S01]  /*4d70*/  HGMMA.64x96x16.F32 R88, gdesc[UR44], RZ, !UPT, gsb0 ;  /* 0x016000002c5879f0 */ /* 0x000fe2000c0008ff */
[----:B------:R-:W-:Y:S01]  /*4d80*/  UIADD3 UR46, UR6, 0x2, URZ ;  /* 0x00000002062e7890 */ /* 0x000fe2000fffe03f */
[-C--:B------:R-:W-:Y:S01]  /*4d90*/  FMUL.FTZ R29, R29, R0.reuse ;  /* 0x000000001d1d7220 */ /* 0x080fe20000410000 */
[----:B------:R-:W-:Y:S01]  /*4da0*/  UMOV UR44, UR56 ;  /* 0x00000038002c7c82 */ /* 0x000fe20008000000 */
[----:B------:R-:W-:Y:S01]  /*4db0*/  UMOV UR45, UR57 ;  /* 0x00000039002d7c82 */ /* 0x000fe20008000000 */
        /* <DEDUP_REMOVED lines=73> */
[----:B------:R-:W-:Y:S01]  /*5250*/  HGMMA.64x96x16.F32 R88, gdesc[UR44], R88, gsb0 ;  /* 0x016000002c5879f0 */ /* 0x000fe20008000858 */
[----:B------:R-:W-:Y:S01]  /*5260*/  UIADD3 UR46, UR6, 0x4, URZ ;  /* 0x00000004062e7890 */ /* 0x000fe2000fffe03f */
[----:B------:R-:W-:Y:S01]  /*5270*/  UMOV UR44, UR52 ;  /* 0x00000034002c7c82 */ /* 0x000fe20008000000 */
[----:B------:R-:W-:Y:S01]  /*5280*/  UMOV UR45, UR53 ;  /* 0x00000035002d7c82 */ /* 0x000fe20008000000 */
[----:B------:R-:W-:Y:S01]  /*5290*/  UMOV UR47, 0x40000040 ;  /* 0x40000040002f7882 */ /* 0x000fe20000000000 */
[----:B------:R-:W-:Y:S02]  /*52a0*/  WARPGROUP.DEPBAR.LE gsb0, 0x0 ;  /* 0x00008000000079c5 */ /* 0x000fe40000010000 */
        /* <DEDUP_REMOVED lines=34> */
[----:B------:R-:W-:Y:S05]  /*54d0*/  @!P0 BRA `(.L_x_1113) ;  /* 0x0000000000048947 */ /* 0x000fea0003800000 */
[----:B------:R-:W-:Y:S01]  /*54e0*/  BPT.TRAP 0x1 ;  /* 0x000000040000795c */ /* 0x000fe20000300000 */
.L_x_1113:
[----:B------:R-:W-:Y:S01]  /*54f0*/  ULEA UR14, UR37, UR38, 0x3 ;  /* 0x00000026250e7291 */ /* 0x000fe2000f8e183f */
[----:B------:R-:W-:-:S05]  /*5500*/  IMAD.U32 R0, RZ, RZ, UR36 ;  /* 0x00000024ff007e24 */ /* 0x000fca000f8e00ff */
[----:B------:R-:W-:-:S04]  /*5510*/  SHF.L.U32 R0, R0, 0x1f, RZ ;  /* 0x0000001f00007819 */ /* 0x000fc800000006ff */
[----:B------:R2:W3:Y:S01]  /*5520*/  SYNCS.PHASECHK.TRANS64.TRYWAIT P1, [UR14+0x2a850], R0 ;  /* 0x02a85000ff0075a7 */ /* 0x0004e2000802014e */
[----:B------:R-:W-:Y:S05]  /*5530*/  @!P0 BRA `(.L_x_1114) ;  /* 0x0000000000048947 */ /* 0x000fea0003800000 */
[----:B------:R-:W-:Y:S01]  /*5540*/  BPT.TRAP 0x1 ;  /* 0x000000040000795c */ /* 0x000fe20000300000 */
.L_x_1114:
[----:B---3--:R-:W-:Y:S05]  /*5550*/  @P1 BRA `(.L_x_1115) ;  /* 0x0000000000081947 */ /* 0x008fea0003800000 */
[----:B------:R-:W3:Y:S02]  /*5560*/  SYNCS.PHASECHK.TRANS64.TRYWAIT P1, [UR14+0x2a850], R0 ;  /* 0x02a85000ff0075a7 */ /* 0x000ee4000802014e */
[----:B---3--:R-:W-:Y:S05]  /*5570*/  @!P1 BRA `(.L_x_1116) ;  /* 0x000000fc001c9947 */ /* 0x008fea0003800000 */
.L_x_1115:
[----:B------:R-:W-:Y:S01]  /*5580*/  UIADD3 UR6, UR38, 0x400, URZ ;  /* 0x0000040026067890 */ /* 0x000fe2000fffe03f */
[----:B------:R-:W-:Y:S01]  /*5590*/  WARPGROUP.ARRIVE ;  /* 0x00000000000079c5 */ /* 0x000fe20000000000 */
[----:B------:R-:W-:Y:S01]  /*55a0*/  UMOV UR11, 0x40000040 ;  /* 0x40000040000b7882 */ /* 0x000fe20000000000 */
[----:B------:R-:W-:Y:S01]  /*55b0*/  ISETP.NE.AND P2, PT, R10, 0x1, PT ;  /* 0x000000010a00780c */ /* 0x000fe20003f45270 */
[----:B------:R-:W-:Y:S01]  /*55c0*/  USHF.R.U32.HI UR6, URZ, 0x4, UR6 ;  /* 0x000000043f067899 */ /* 0x000fe20008011606 */
[----:B01----:R-:W-:Y:S02]  /*55d0*/  FMUL.FTZ R11, R88, UR4 ;  /* 0x00000004580b7c20 */ /* 0x003fe40008410000 */
[----:B------:R-:W0:Y:S01]  /*55e0*/  S2R R175, SR_TID.X ;  /* 0x0000000000af7919 */ /* 0x000e220000002100 */
[----:B------:R-:W-:Y:S01]  /*55f0*/  FMUL.FTZ R88, R102, UR4 ;  /* 0x0000000466587c20 */ /* 0x000fe20008410000 */
[----:B------:R-:W-:Y:S01]  /*5600*/  ULOP3.LUT UR6, UR6, 0x3fff, URZ, 0xc0, !UPT ;  /* 0x00003fff06067892 */ /* 0x000fe2000f8ec03f */
[----:B------:R-:W-:Y:S01]  /*5610*/  FMUL.FTZ R21, R99, UR4 ;  /* 0x0000000463157c20 */ /* 0x000fe20008410000 */
[----:B------:R-:W-:Y:S01]  /*5620*/  FMUL.FTZ R99, R115, UR4 ;  /* 0x0000000473637c20 */ /* 0x000fe20008410000 */
[----:B------:R-:W-:Y:S01]  /*5630*/  IMAD.IADD R115, R19, 0x1, R17 ;  /* 0x0000000113737824 */ /* 0x000fe200078e0211 */
[----:B------:R-:W-:Y:S01]  /*5640*/  ULOP3.LUT UR6, UR6, 0x3000000, URZ, 0xfc, !UPT ;  /* 0x0300000006067892 */ /* 0x000fe2000f8efc3f */
[----:B------:R-:W1:Y:S01]  /*5650*/  LDC R13, c[0x0][0x288] ;  /* 0x0000a200ff0d7b82 */ /* 0x000e620000000800 */
[----:B------:R-:W-:Y:S01]  /*5660*/  FMUL.FTZ R14, R94, UR4 ;  /* 0x000000045e0e7c20 */ /* 0x000fe20008410000 */
[----:B------:R-:W-:Y:S01]  /*5670*/  FMUL.FTZ R94, R110, UR4 ;  /* 0x000000046e5e7c20 */ /* 0x000fe20008410000 */
[----:B------:R-:W-:Y:S01]  /*5680*/  UIMAD UR6, UR37, 0x600, UR6 ;  /* 0x00000600250678a4 */ /* 0x000fe2000f8e0206 */
[----:B------:R-:W-:Y:S01]  /*5690*/  FMUL.FTZ R110, R112, UR4 ;  /* 0x00000004706e7c20 */ /* 0x000fe20008410000 */
[----:B------:R-:W-:Y:S01]  /*56a0*/  FMUL.FTZ R112, R116, UR4 ;  /* 0x0000000474707c20 */ /* 0x000fe20008410000 */
[----:B------:R-:W-:Y:S01]  /*56b0*/  FMUL.FTZ R15, R95, UR4 ;  /* 0x000000045f0f7c20 */ /* 0x000fe20008410000 */
[----:B------:R-:W-:Y:S01]  /*56c0*/  FMUL.FTZ R2, R91, UR4 ;  /* 0x000000045b027c20 */ /* 0x000fe20008410000 */
[----:B------:R-:W3:Y:S01]  /*56d0*/  @P2 LDC R102, c[0x0][0x44c] ;  /* 0x00011300ff662b82 */ /* 0x000ee20000000800 */
[----:B------:R-:W-:Y:S01]  /*56e0*/  FMUL.FTZ R95, R111, UR4 ;  /* 0x000000046f5f7c20 */ /* 0x000fe20008410000 */
[----:B------:R-:W-:Y:S01]  /*56f0*/  UMOV UR10, UR6 ;  /* 0x00000006000a7c82 */ /* 0x000fe20008000000 */
[----:B--2---:R-:W-:Y:S01]  /*5700*/  FMUL.FTZ R0, R90, UR4 ;  /* 0x000000045a007c20 */ /* 0x004fe20008410000 */
[----:B------:R-:W-:Y:S01]  /*5710*/  HGMMA.64x128x16.F32 R24, R156, gdesc[UR8].tnspB, R24, gsb0 ;  /* 0x41e000089c187df0 */ /* 0x000fe20008000818 */
[----:B------:R-:W-:Y:S01]  /*5720*/  UIADD3 UR10, UR6, 0x80, URZ ;  /* 0x00000080060a7890 */ /* 0x000fe2000fffe03f */
[----:B------:R-:W-:Y:S01]  /*5730*/  FMUL.FTZ R20, R98, UR4 ;  /* 0x0000000462147c20 */ /* 0x000fe20008410000 */
[----:B------:R-:W-:Y:S01]  /*5740*/  UMOV UR11, 0x40000040 ;  /* 0x40000040000b7882 */ /* 0x000fe20000000000 */
        /* <DEDUP_REMOVED lines=16> */
[----:B---3--:R-:W-:-:S04]  /*5850*/  @P2 IMAD.HI.U32 R102, R115, R102, RZ ;  /* 0x0000006673662227 */ /* 0x008fc800078e00ff */
[----:B------:R-:W-:Y:S01]  /*5860*/  FMUL.FTZ R133, R133, UR4 ;  /* 0x0000000485857c20 */ /* 0x000fe20008410000 */
[----:B------:R-:W-:Y:S01]  /*5870*/  FMUL.FTZ R120, R120, UR4 ;  /* 0x0000000478787c20 */ /* 0x000fe20008410000 */
[----:B------:R-:W-:Y:S01]  /*5880*/  FMUL.FTZ R121, R121, UR4 ;  /* 0x0000000479797c20 */ /* 0x000fe20008410000 */
[----:B------:R-:W-:Y:S01]  /*5890*/  FMUL.FTZ R124, R124, UR4 ;  /* 0x000000047c7c7c20 */ /* 0x000fe20008410000 */
[----:B------:R-:W-:Y:S01]  /*58a0*/  FMUL.FTZ R128, R128, UR4 ;  /* 0x0000000480807c20 */ /* 0x000fe20008410000 */
[----:B------:R-:W-:Y:S01]  /*58b0*/  FMUL.FTZ R134, R134, UR4 ;  /* 0x0000000486867c20 */ /* 0x000fe20008410000 */
[----:B------:R-:W-:Y:S01]  /*58c0*/  ISETP.NE.AND P1, PT, R173, RZ, PT ;  /* 0x000000ffad00720c */ /* 0x000fe20003f25270 */
[----:B------:R-:W2:Y:S08]  /*58d0*/  MUFU.TANH R11, R11 ;  /* 0x0000000b000b7308 */ /* 0x000eb00000002400 */
[----:B------:R-:W3:Y:S08]  /*58e0*/  MUFU.TANH R0, R0 ;  /* 0x0000000000007308 */ /* 0x000ef00000002400 */
[----:B------:R-:W4:Y:S08]  /*58f0*/  MUFU.TANH R2, R2 ;  /* 0x0000000200027308 */ /* 0x000f300000002400 */
        /* <DEDUP_REMOVED lines=11> */
[----:B------:R-:W0:Y:S01]  /*59b0*/  MUFU.TANH R91, R91 ;  /* 0x0000005b005b7308 */ /* 0x000e220000002400 */
[----:B------:R-:W-:-:S02]  /*59c0*/  WARPGROUP.DEPBAR.LE gsb0, 0x0 ;  /* 0x00008000000079c5 */ /* 0x000fc40000010000 */
[----:B------:R-:W-:Y:S01]  /*59d0*/  WARPGROUP.ARRIVE ;  /* 0x00000000000079c5 */ /* 0x000fe20000000000 */
[----:B------:R-:W-:Y:S01]  /*59e0*/  FMUL.FTZ R156, R101, UR4 ;  /* 0x00000004659c7c20 */ /* 0x000fe20008410000 */
[----:B------:R-:W-:Y:S01]  /*59f0*/  FMUL.FTZ R101, R119, UR4 ;  /* 0x0000000477657c20 */ /* 0x000fe20008410000 */
[----:B------:R-:W-:Y:S02]  /*5a00*/  FMUL.FTZ R158, R131, UR4 ;  /* 0x00000004839e7c20 */ /* 0x000fe40008410000 */
[----:B------:R-:W0:Y:S01]  /*5a10*/  MUFU.TANH R108, R108 ;  /* 0x0000006c006c7308 */ /* 0x000e220000002400 */
[----:B------:R-:W-:Y:S01]  /*5a20*/  HGMMA.64x128x16.F32 R24, R152, gdesc[UR8].tnspB, R24, gsb0 ;  /* 0x41e0000898187df0 */ /* 0x000fe20008000818 */
[----:B------:R-:W-:Y:S01]  /*5a30*/  UIADD3 UR10, UR6, 0x100, URZ ;  /* 0x00000100060a7890 */ /* 0x000fe2000fffe03f */
[----:B------:R-:W-:-:S05]  /*5a40*/  UMOV UR11, 0x40000040 ;  /* 0x40000040000b7882 */ /* 0x000fca0000000000 */
        /* <DEDUP_REMOVED lines=13> */
[----:B------:R-:W0:Y:S08]  /*5b20*/  MUFU.TANH R125, R125 ;  /* 0x0000007d007d7308 */ /* 0x000e300000002400 */
[----:B------:R-:W0:Y:S08]  /*5b30*/  MUFU.TANH R129, R129 ;  /* 0x0000008100817308 */ /* 0x000e300000002400 */
[----:B------:R-:W0:Y:S08]  /*5b40*/  MUFU.TANH R158, R158 ;  /* 0x0000009e009e7308 */ /* 0x000e300000002400 */
[----:B------:R-:W0:Y:S01]  /*5b50*/  MUFU.TANH R132, R132 ;  /* 0x0000008400847308 */ /* 0x000e220000002400 */
[----:B------:R-:W-:-:S02]  /*5b60*/  WARPGROUP.DEPBAR.LE gsb0, 0x0 ;  /* 0x00008000000079c5 */ /* 0x000fc40000010000 */
[----:B------:R-:W-:Y:S01]  /*5b70*/  WARPGROUP.ARRIVE ;  /* 0x00000000000079c5 */ /* 0x000fe20000000000 */
[----:B------:R-:W-:Y:S01]  /*5b80*/  FMUL.FTZ R154, R130, UR4 ;  /* 0x00000004829a7c20 */ /* 0x000fe20008410000 */
[----:B------:R-:W-:Y:S02]  /*5b90*/  IMAD R130, R9, -0x60, RZ ;  /* 0xffffffa009827824 */ /* 0x000fe400078e02ff */
[----:B------:R-:W-:Y:S01]  /*5ba0*/  FMUL.FTZ R152, R127, UR4 ;  /* 0x000000047f987c20 */ /* 0x000fe20008410000 */
[----:B------:R-:W0:Y:S01]  /*5bb0*/  MUFU.TANH R133, R133 ;  /* 0x0000008500857308 */ /* 0x000e220000002400 */
[----:B------:R-:W-:Y:S01]  /*5bc0*/  HGMMA.64x128x16.F32 R24, R148, gdesc[UR8].tnspB, R24, gsb0 ;  /* 0x41e0000894187df0 */ /* 0x000fe20008000818 */
[----:B------:R-:W-:Y:S01]  /*5bd0*/  UIADD3 UR10, UR6, 0x180, URZ ;  /* 0x00000180060a7890 */ /* 0x000fe2000fffe03f */
[----:B------:R-:W-:Y:S01]  /*5be0*/  VIADD R107, R130, 0x1 ;  /* 0x00000001826b7836 */ /* 0x000fe20000000000 */
[----:B------:R-:W-:-:S03]  /*5bf0*/  UMOV UR11, 0x40000040 ;  /* 0x40000040000b7882 */ /* 0x000fc60000000000 */
[----:B------:R-:W-:Y:S01]  /*5c00*/  IMAD R107, R18, -0x2, R107 ;  /* 0xfffffffe126b7824 */ /* 0x000fe200078e026b */
[----:B------:R-:W0:Y:S04]  /*5c10*/  MUFU.TANH R152, R152 ;  /* 0x0000009800987308 */ /* 0x000e280000002400 */
[----:B-1----:R-:W-:-:S04]  /*5c20*/  IADD3 R106, R107, -R13, R16 ;  /* 0x8000000d6b6a7210 */ /* 0x002fc80007ffe010 */
[----:B------:R1:W0:Y:S01]  /*5c30*/  MUFU.TANH R127, R128 ;  /* 0x00000080007f7308 */ /* 0x0002220000002400 */
[----:B------:R-:W-:-:S07]  /*5c40*/  VIADD R131, R106, UR54 ;  /* 0x000000366a837c36 */ /* 0x000fce0008000000 */
[----:B------:R-:W0:Y:S01]  /*5c50*/  MUFU.TANH R154, R154 ;  /* 0x0000009a009a7308 */ /* 0x000e220000002400 */
[----:B------:R-:W-:Y:S02]  /*5c60*/  WARPGROUP.DEPBAR.LE gsb0, 0x0 ;  /* 0x00008000000079c5 */ /* 0x000fe40000010000 */
[----:B------:R-:W-:Y:S01]  /*5c70*/  WARPGROUP.ARRIVE ;  /* 0x00000000000079c5 */ /* 0x000fe20000000000 */
[----:B------:R-:W-:Y:S01]  /*5c80*/  FMUL.FTZ R148, R104, UR4 ;  /* 0x0000000468947c20 */ /* 0x000fe20008410000 */
[----:B------:R-:W-:Y:S01]  /*5c90*/  FMUL.FTZ R104, R105, UR4 ;  /* 0x0000000469687c20 */ /* 0x000fe20008410000 */
[----:B------:R-:W-:Y:S01]  /*5ca0*/  FMUL.FTZ R105, R122, UR4 ;  /* 0x000000047a697c20 */ /* 0x000fe20008410000 */
[----:B------:R-:W-:Y:S02]  /*5cb0*/  FMUL.FTZ R150, R126, UR4 ;  /* 0x000000047e967c20 */ /* 0x000fe40008410000 */
[----:B------:R-:W-:Y:S01]  /*5cc0*/  HGMMA.64x128x16.F32 R24, R144, gdesc[UR8].tnspB, R24, gsb0 ;  /* 0x41e0000890187df0 */ /* 0x000fe20008000818 */
[----:B------:R-:W-:Y:S01]  /*5cd0*/  UIADD3 UR10, UR6, 0x200, URZ ;  /* 0x00000200060a7890 */ /* 0x000fe2000fffe03f */
[----:B------:R-:W0:Y:S01]  /*5ce0*/  MUFU.TANH R148, R148 ;  /* 0x0000009400947308 */ /* 0x000e220000002400 */
[----:B------:R-:W-:Y:S01]  /*5cf0*/  UMOV UR11, 0x40000040 ;  /* 0x40000040000b7882 */ /* 0x000fe20000000000 */
[----:B------:R-:W-:-:S06]  /*5d00*/  UIADD3 UR6, UR6, 0x280, URZ ;  /* 0x0000028006067890 */ /* 0x000fcc000fffe03f */
[----:B------:R-:W0:Y:S08]  /*5d10*/  MUFU.TANH R104, R104 ;  /* 0x0000006800687308 */ /* 0x000e300000002400 */
[----:B------:R-:W0:Y:S08]  /*5d20*/  MUFU.TANH R105, R105 ;  /* 0x0000006900697308 */ /* 0x000e300000002400 */
[----:B------:R-:W0:Y:S01]  /*5d30*/  MUFU.TANH R150, R150 ;  /* 0x0000009600967308 */ /* 0x000e220000002400 */
[----:B------:R-:W-:-:S02]  /*5d40*/  WARPGROUP.DEPBAR.LE gsb0, 0x0 ;  /* 0x00008000000079c5 */ /* 0x000fc40000010000 */
[----:B------:R-:W-:Y:S01]  /*5d50*/  WARPGROUP.ARRIVE ;  /* 0x00000000000079c5 */ /* 0x000fe20000000000 */
[----:B------:R-:W-:Y:S01]  /*5d60*/  FMUL.FTZ R144, R89, UR4 ;  /* 0x0000000459907c20 */ /* 0x000fe20008410000 */
[----:B------:R-:W-:Y:S01]  /*5d70*/  FMUL.FTZ R89, R103, UR4 ;  /* 0x0000000467597c20 */ /* 0x000fe20008410000 */
[----:B------:R-:W-:Y:S01]  /*5d80*/  FMUL.FTZ R146, R123, UR4 ;  /* 0x000000047b927c20 */ /* 0x000fe20008410000 */
[----:B------:R-:W5:Y:S01]  /*5d90*/  @P2 LDC R103, c[0x0][0x450] ;  /* 0x00011400ff672b82 */ /* 0x000f620000000800 */
[----:B------:R1:W0:Y:S01]  /*5da0*/  MUFU.TANH R123, R124 ;  /* 0x0000007c007b7308 */ /* 0x0002220000002400 */
[----:B------:R-:W-:Y:S01]  /*5db0*/  HGMMA.64x128x16.F32 R24, R140, gdesc[UR8].tnspB, R24, gsb0 ;  /* 0x41e000088c187df0 */ /* 0x000fe20008000818 */
[----:B------:R-:W-:Y:S01]  /*5dc0*/  UMOV UR10, UR6 ;  /* 0x00000006000a7c82 */ /* 0x000fe20008000000 */
[----:B------:R-:W-:-:S05]  /*5dd0*/  UMOV UR11, 0x40000040 ;  /* 0x40000040000b7882 */ /* 0x000fca0000000000 */
[----:B------:R-:W0:Y:S08]  /*5de0*/  MUFU.TANH R144, R144 ;  /* 0x0000009000907308 */ /* 0x000e300000002400 */
[----:B------:R-:W0:Y:S01]  /*5df0*/  MUFU.TANH R89, R89 ;  /* 0x0000005900597308 */ /* 0x000e220000002400 */
[----:B-----5:R-:W-:Y:S01]  /*5e00*/  @P2 SHF.R.U32.HI R115, RZ, R103, R102 ;  /* 0x00000067ff732219 */ /* 0x020fe20000011666 */
[----:B------:R-:W-:Y:S01]  /*5e10*/  IMAD.U32 R102, RZ, RZ, UR7 ;  /* 0x00000007ff667e24 */ /* 0x000fe2000f8e00ff */
[----:B0-----:R-:W-:-:S05]  /*5e20*/  LOP3.LUT P2, RZ, R175, 0x7f, RZ, 0xc0, !PT ;  /* 0x0000007fafff7812 */ /* 0x001fca000784c0ff */
[----:B------:R-:W0:Y:S01]  /*5e30*/  MUFU.TANH R146, R146 ;  /* 0x0000009200927308 */ /* 0x000e220000002400 */
[----:B------:R-:W5:Y:S07]  /*5e40*/  SHFL.IDX PT, R116, R115, RZ, 0x1c1f ;  /* 0x001c1fff73747589 */ /* 0x000f6e00000e0000 */
[----:B------:R-:W-:-:S05]  /*5e50*/  @!P2 VIADD R102, R102, 0x2a840 ;  /* 0x0002a8406666a836 */ /* 0x000fca0000000000 */
[----:B------:R-:W-:Y:S02]  /*5e60*/  @!P2 PRMT R103, RZ, 0x654, R102 ;  /* 0x00000654ff67a816 */ /* 0x000fe40000000066 */
[----:B------:R1:W0:Y:S01]  /*5e70*/  MUFU.TANH R102, R134 ;  /* 0x0000008600667308 */ /* 0x0002220000002400 */
[----:B-----5:R-:W-:Y:S01]  /*5e80*/  IMAD.IADD R117, R131, 0x1, R116 ;  /* 0x0000000183757824 */ /* 0x020fe200078e0274 */
[----:B------:R-:W-:Y:S02]  /*5e90*/  WARPGROUP.DEPBAR.LE gsb0, 0x0 ;  /* 0x00008000000079c5 */ /* 0x000fe40000010000 */
[----:B------:R-:W-:-:S04]  /*5ea0*/  WARPGROUP.ARRIVE ;  /* 0x00000000000079c5 */ /* 0x000fc80000000000 */
[----:B------:R1:W0:Y:S02]  /*5eb0*/  MUFU.TANH R140, R121 ;  /* 0x00000079008c7308 */ /* 0x0002240000002400 */
[----:B------:R-:W-:Y:S03]  /*5ec0*/  HGMMA.64x128x16.F32 R24, R136, gdesc[UR8].tnspB, R24, gsb0 ;  /* 0x41e0000888187df0 */ /* 0x000fe60008000818 */
[----:B------:R-:W-:Y:S02]  /*5ed0*/  WARPGROUP.DEPBAR.LE gsb0, 0x0 ;  /* 0x00008000000079c5 */ /* 0x000fe40000010000 */
[----:B------:R5:W-:Y:S01]  /*5ee0*/  @!P2 SYNCS.ARRIVE.TRANS64.RED.A1T0 RZ, [R103+URZ], RZ ;  /* 0x000000ff67ffa9a7 */ /* 0x000be2000810043f */
[----:B------:R-:W-:Y:S02]  /*5ef0*/  VIADD R136, R107, 0xffffffff ;  /* 0xffffffff6b887836 */ /* 0x000fe40000000000 */
[----:B-----5:R-:W-:Y:S01]  /*5f00*/  FMUL.FTZ R103, R135, UR4 ;  /* 0x0000000487677c20 */ /* 0x020fe20008410000 */
[----:B------:R-:W-:-:S04]  /*5f10*/  VIADD R135, R106, UR51 ;  /* 0x000000336a877c36 */ /* 0x000fc80008000000 */
[----:B------:R-:W-:Y:S01]  /*5f20*/  IMAD.IADD R119, R135, 0x1, R116 ;  /* 0x0000000187777824 */ /* 0x000fe200078e0274 */
[----:B------:R-:W0:Y:S01]  /*5f30*/  MUFU.TANH R103, R103 ;  /* 0x0000006700677308 */ /* 0x000e220000002400 */
[----:B-1234-:R-:W-:Y:S05]  /*5f40*/  @!P1 BRA `(.L_x_1117) ;  /* 0x0000000000549947 */ /* 0x01efea0003800000 */
[----:B------:R-:W-:Y:S01]  /*5f50*/  IADD3 R121, R16, -R13, R116 ;  /* 0x8000000d10797210 */ /* 0x000fe20007ffe074 */
[----:B------:R-:W-:Y:S03]  /*5f60*/  BSSY B0, `(.L_x_1118) ;  /* 0x0000010000007945 */ /* 0x000fe60003800000 */
[----:B------:R-:W-:-:S13]  /*5f70*/  ISETP.GT.AND P1, PT, R121, -0x1, PT ;  /* 0xffffffff7900780c */ /* 0x000fda0003f24270 */
[----:B------:R-:W-:Y:S05]  /*5f80*/  @P1 BRA `(.L_x_1119) ;  /* 0x0000000000201947 */ /* 0x000fea0003800000 */
[----:B------:R-:W-:Y:S01]  /*5f90*/  IMAD.U32 R116, RZ, RZ, UR50 ;  /* 0x00000032ff747e24 */ /* 0x000fe2000f8e00ff */
[----:B------:R-:W-:-:S04]  /*5fa0*/  LOP3.LUT R121, RZ, R121, RZ, 0x33, !PT ;  /* 0x00000079ff797212 */ /* 0x000fc800078e33ff */
[----:B------:R-:W-:-:S13]  /*5fb0*/  ISETP.NE.AND P1, PT, R116, 0x1, PT ;  /* 0x000000017400780c */ /* 0x000fda0003f25270 */
[----:B------:R-:W1:Y:S02]  /*5fc0*/  @P1 LDC.64 R106, c[0x0][0x9e8] ;  /* 0x00027a00ff6a1b82 */ /* 0x000e640000000a00 */
[----:B-1----:R-:W-:-:S05]  /*5fd0*/  @P1 IMAD.HI.U32 R106, R121, R106, RZ ;  /* 0x0000006a796a1227 */ /* 0x002fca00078e00ff */
[----:B------:R-:W-:-:S04]  /*5fe0*/  @P1 SHF.R.U32.HI R121, RZ, R107, R106 ;  /* 0x0000006bff791219 */ /* 0x000fc8000001166a */
[----:B------:R-:W-:Y:S01]  /*5ff0*/  LOP3.LUT R121, RZ, R121, RZ, 0x33, !PT ;  /* 0x00000079ff797212 */ /* 0x000fe200078e33ff */
[----:B------:R-:W-:Y:S06]  /*6000*/  BRA `(.L_x_1120) ;  /* 0x0000000000147947 */ /* 0x000fec0003800000 */
.L_x_1119:
[----:B------:R-:W-:-:S05]  /*6010*/  IMAD.U32 R116, RZ, RZ, UR50 ;  /* 0x00000032ff747e24 */ /* 0x000fca000f8e00ff */
[----:B------:R-:W-:-:S13]  /*6020*/  ISETP.NE.AND P1, PT, R116, 0x1, PT ;  /* 0x000000017400780c */ /* 0x000fda0003f25270 */
[----:B------:R-:W1:Y:S02]  /*6030*/  @P1 LDC.64 R106, c[0x0][0x9e8] ;  /* 0x00027a00ff6a1b82 */ /* 0x000e640000000a00 */
[----:B-1----:R-:W-:-:S05]  /*6040*/  @P1 IMAD.HI.U32 R106, R121, R106, RZ ;  /* 0x0000006a796a1227 */ /* 0x002fca00078e00ff */
[----:B------:R-:W-:-:S07]  /*6050*/  @P1 SHF.R.U32.HI R121, RZ, R107, R106 ;  /* 0x0000006bff791219 */ /* 0x000fce000001166a */
.L_x_1120:
[----:B------:R-:W-:Y:S05]  /*6060*/  BSYNC B0 ;  /* 0x0000000000007941 */ /* 0x000fea0003800000 */
.L_x_1118:
[----:B------:R-:W-:-:S05]  /*6070*/  IMAD R106, R121, R116, R136 ;  /* 0x00000074796a7224 */ /* 0x000fca00078e0288 */
[----:B------:R-:W-:Y:S02]  /*6080*/  VIADDMNMX R117, R106, R116, R117, PT ;  /* 0x000000746a757246 */ /* 0x000fe40003800175 */
[----:B------:R-:W-:-:S07]  /*6090*/  VIMNMX R119, R119, R106, !PT ;  /* 0x0000006a77777248 */ /* 0x000fce0007fe0100 */
.L_x_1117:
[C---:B------:R-:W-:Y:S02]  /*60a0*/  ISETP.GE.AND P1, PT, R130.reuse, 0x2, PT ;  /* 0x000000028200780c */ /* 0x040fe40003f26270 */
[C---:B------:R-:W-:Y:S02]  /*60b0*/  ISETP.GE.AND P4, PT, R130.reuse, 0xa, PT ;  /* 0x0000000a8200780c */ /* 0x040fe40003f86270 */
[----:B------:R-:W-:Y:S02]  /*60c0*/  ISETP.GT.AND P2, PT, R119, 0x1, !P1 ;  /* 0x000000017700780c */ /* 0x000fe40004f44270 */
[----:B------:R-:W-:Y:S02]  /*60d0*/  P2R R121, PR, RZ, 0x10 ;  /* 0x00000010ff797803 */ /* 0x000fe40000000000 */
[----:B------:R-:W-:Y:S02]  /*60e0*/  ISETP.LT.OR P3, PT, R117, 0x2, P2 ;  /* 0x000000027500780c */ /* 0x000fe40001761670 */
[----:B------:R-:W-:-:S02]  /*60f0*/  ISETP.GE.AND P2, PT, R130, 0x9, PT ;  /* 0x000000098200780c */ /* 0x000fc40003f46270 */
[----:B------:R-:W-:Y:S02]  /*6100*/  FSEL R184, R144, -INF , !P3 ;  /* 0xff80000090b87808 */ /* 0x000fe40005800000 */
[----:B------:R-:W-:-:S04]  /*6110*/  ISETP.GT.AND P3, PT, R119, 0x8, !P2 ;  /* 0x000000087700780c */ /* 0x000fc80005764270 */
[----:B------:R-:W-:-:S04]  /*6120*/  ISETP.LT.OR P3, PT, R117, 0x9, P3 ;  /* 0x000000097500780c */ /* 0x000fc80001f61670 */
[----:B------:R-:W-:Y:S02]  /*6130*/  FSEL R186, R92, -INF , !P3 ;  /* 0xff8000005cba7808 */ /* 0x000fe40005800000 */
[----:B------:R-:W-:Y:S02]  /*6140*/  ISETP.GT.AND P3, PT, R119, 0x9, !P4 ;  /* 0x000000097700780c */ /* 0x000fe40006764270 */
[----:B------:R-:W-:Y:S02]  /*6150*/  ISETP.GE.AND P4, PT, R130, 0x11, PT ;  /* 0x000000118200780c */ /* 0x000fe40003f86270 */
[----:B------:R-:W-:Y:S02]  /*6160*/  ISETP.LT.OR P3, PT, R117, 0xa, P3 ;  /* 0x0000000a7500780c */ /* 0x000fe40001f61670 */
[----:B------:R-:W-:Y:S02]  /*6170*/  P2R R134, PR, RZ, 0x10 ;  /* 0x00000010ff867803 */ /* 0x000fe40000000000 */
[----:B------:R-:W-:-:S02]  /*6180*/  FSEL R182, R93, -INF , !P3 ;  /* 0xff8000005db67808 */ /* 0x000fc40005800000 */
[----:B------:R-:W-:Y:S02]  /*6190*/  ISETP.GT.AND P3, PT, R119, 0x10, !P4 ;  /* 0x000000107700780c */ /* 0x000fe40006764270 */
[----:B------:R-:W-:Y:S02]  /*61a0*/  ISETP.GE.AND P4, PT, R130, 0x12, PT ;  /* 0x000000128200780c */ /* 0x000fe40003f86270 */
[----:B------:R-:W-:Y:S02]  /*61b0*/  ISETP.LT.OR P3, PT, R117, 0x11, P3 ;  /* 0x000000117500780c */ /* 0x000fe40001f61670 */
[----:B------:R-:W-:Y:S02]  /*61c0*/  P2R R137, PR, RZ, 0x10 ;  /* 0x00000010ff897803 */ /* 0x000fe40000000000 */
[----:B------:R-:W-:Y:S02]  /*61d0*/  FSEL R180, R96, -INF , !P3 ;  /* 0xff80000060b47808 */ /* 0x000fe40005800000 */
[----:B------:R-:W-:-:S02]  /*61e0*/  ISETP.GT.AND P3, PT, R119, 0x11, !P4 ;  /* 0x000000117700780c */ /* 0x000fc40006764270 */
[C---:B------:R-:W-:Y:S02]  /*61f0*/  ISETP.GE.AND P4, PT, R130.reuse, 0x19, PT ;  /* 0x000000198200780c */ /* 0x040fe40003f86270 */
        /* <DEDUP_REMOVED lines=10> */
[----:B------:R-:W-:-:S02]  /*62a0*/  ISETP.LT.OR P3, PT, R117, 0x1a, P3 ;  /* 0x0000001a7500780c */ /* 0x000fc40001f61670 */
[----:B------:R-:W-:Y:S02]  /*62b0*/  P2R R141, PR, RZ, 0x10 ;  /* 0x00000010ff8d7803 */ /* 0x000fe40000000000 */
[----:B------:R-:W-:Y:S02]  /*62c0*/  FSEL R156, R156, -INF , !P3 ;  /* 0xff8000009c9c7808 */ /* 0x000fe40005800000 */
[----:B------:R-:W-:Y:S02]  /*62d0*/  ISETP.GT.AND P3, PT, R119, 0x20, !P4 ;  /* 0x000000207700780c */ /* 0x000fe40006764270 */
[----:B------:R-:W-:Y:S02]  /*62e0*/  ISETP.GE.AND P4, PT, R130, 0x22, PT ;  /* 0x000000228200780c */ /* 0x000fe40003f86270 */
[----:B------:R-:W-:Y:S02]  /*62f0*/  ISETP.LT.OR P3, PT, R117, 0x21, P3 ;  /* 0x000000217500780c */ /* 0x000fe40001f61670 */
[----:B------:R-:W-:-:S02]  /*6300*/  P2R R142, PR, RZ, 0x10 ;  /* 0x00000010ff8e7803 */ /* 0x000fc40000000000 */
        /* <DEDUP_REMOVED lines=44> */
[----:B0-----:R-:W-:Y:S02]  /*65d0*/  FSEL R112, R140, -INF , !P3 ;  /* 0xff8000008c707808 */ /* 0x001fe40005800000 */
[----:B------:R-:W-:-:S02]  /*65e0*/  ISETP.GT.AND P3, PT, R119, 0x48, !P4 ;  /* 0x000000487700780c */ /* 0x000fc40006764270 */
[----:B------:R-:W-:Y:S02]  /*65f0*/  P2R R155, PR, RZ, 0x10 ;  /* 0x00000010ff9b7803 */ /* 0x000fe40000000000 */
[----:B------:R-:W-:Y:S02]  /*6600*/  ISETP.LT.OR P3, PT, R117, 0x49, P3 ;  /* 0x000000497500780c */ /* 0x000fe40001f61670 */
[----:B------:R-:W-:Y:S02]  /*6610*/  ISETP.GE.AND P4, PT, R130, 0x4a, PT ;  /* 0x0000004a8200780c */ /* 0x000fe40003f86270 */
[----:B------:R-:W-:Y:S02]  /*6620*/  FSEL R110, R123, -INF , !P3 ;  /* 0xff8000007b6e7808 */ /* 0x000fe40005800000 */
[----:B------:R-:W-:Y:S02]  /*6630*/  ISETP.GT.AND P3, PT, R119, 0x49, !P4 ;  /* 0x000000497700780c */ /* 0x000fe40006764270 */
[----:B------:R-:W-:-:S02]  /*6640*/  P2R R123, PR, RZ, 0x10 ;  /* 0x00000010ff7b7803 */ /* 0x000fc40000000000 */
[----:B------:R-:W-:-:S04]  /*6650*/  ISETP.LT.OR P3, PT, R117, 0x4a, P3 ;  /* 0x0000004a7500780c */ /* 0x000fc80001f61670 */
[----:B------:R-:W-:Y:S02]  /*6660*/  FSEL R108, R125, -INF , !P3 ;  /* 0xff8000007d6c7808 */ /* 0x000fe40005800000 */
[----:B------:R-:W-:-:S04]  /*6670*/  ISETP.GE.AND P3, PT, R130, 0x51, PT ;  /* 0x000000518200780c */ /* 0x000fc80003f66270 */
        /* <DEDUP_REMOVED lines=12> */
[----:B------:R-:W-:Y:S02]  /*6740*/  P2R R111, PR, RZ, 0x40 ;  /* 0x00000040ff6f7803 */ /* 0x000fe40000000000 */
[----:B------:R-:W-:-:S04]  /*6750*/  ISETP.GT.AND P6, PT, R119, RZ, !P6 ;  /* 0x000000ff7700720c */ /* 0x000fc800077c4270 */
[----:B------:R-:W-:-:S04]  /*6760*/  ISETP.LT.OR P6, PT, R117, 0x1, P6 ;  /* 0x000000017500780c */ /* 0x000fc800037c1670 */
[----:B------:R-:W-:Y:S02]  /*6770*/  FSEL R107, R11, -INF , !P6 ;  /* 0xff8000000b6b7808 */ /* 0x000fe40007000000 */
[----:B------:R-:W-:Y:S02]  /*6780*/  ISETP.GE.AND P6, PT, R130, 0x5a, PT ;  /* 0x0000005a8200780c */ /* 0x000fe40003fc6270 */
[----:B------:R-:W0:Y:S02]  /*6790*/  SHFL.IDX PT, R130, R115, 0x1, 0x1c1f ;  /* 0x003c1f0073827f89 */ /* 0x000e2400000e0000 */
[----:B------:R-:W-:Y:S02]  /*67a0*/  P2R R125, PR, RZ, 0x40 ;  /* 0x00000040ff7d7803 */ /* 0x000fe40000000000 */
[----:B------:R-:W-:-:S04]  /*67b0*/  ISETP.GT.AND P6, PT, R119, 0x59, !P6 ;  /* 0x000000597700780c */ /* 0x000fc800077c4270 */
[----:B------:R-:W-:-:S04]  /*67c0*/  ISETP.LT.OR P6, PT, R117, 0x5a, P6 ;  /* 0x0000005a7500780c */ /* 0x000fc800037c1670 */
[----:B------:R-:W-:Y:S02]  /*67d0*/  FSEL R104, R133, -INF , !P6 ;  /* 0xff80000085687808 */ /* 0x000fe40007000000 */
[----:B------:R-:W-:Y:S01]  /*67e0*/  ISETP.NE.AND P6, PT, R173, RZ, PT ;  /* 0x000000ffad00720c */ /* 0x000fe20003fc5270 */
[--C-:B0-----:R-:W-:Y:S02]  /*67f0*/  IMAD.IADD R93, R131, 0x1, R130.reuse ;  /* 0x00000001835d7824 */ /* 0x101fe400078e0282 */
[----:B------:R-:W-:-:S10]  /*6800*/  IMAD.IADD R97, R135, 0x1, R130 ;  /* 0x0000000187617824 */ /* 0x000fd400078e0282 */
[----:B------:R-:W-:Y:S05]  /*6810*/  @!P6 BRA `(.L_x_1121) ;  /* 0x000000000054e947 */ /* 0x000fea0003800000 */
[----:B------:R-:W-:Y:S01]  /*6820*/  IADD3 R11, R16, -R13, R130 ;  /* 0x8000000d100b7210 */ /* 0x000fe20007ffe082 */
[----:B------:R-:W-:Y:S03]  /*6830*/  BSSY B0, `(.L_x_1122) ;  /* 0x0000010000007945 */ /* 0x000fe60003800000 */
[----:B------:R-:W-:-:S13]  /*6840*/  ISETP.GT.AND P6, PT, R11, -0x1, PT ;  /* 0xffffffff0b00780c */ /* 0x000fda0003fc4270 */
[----:B------:R-:W-:Y:S05]  /*6850*/  @P6 BRA `(.L_x_1123) ;  /* 0x0000000000206947 */ /* 0x000fea0003800000 */
[----:B------:R-:W-:Y:S01]  /*6860*/  IMAD.U32 R109, RZ, RZ, UR50 ;  /* 0x00000032ff6d7e24 */ /* 0x000fe2000f8e00ff */
[----:B------:R-:W-:-:S04]  /*6870*/  LOP3.LUT R11, RZ, R11, RZ, 0x33, !PT ;  /* 0x0000000bff0b7212 */ /* 0x000fc800078e33ff */
[----:B------:R-:W-:-:S13]  /*6880*/  ISETP.NE.AND P6, PT, R109, 0x1, PT ;  /* 0x000000016d00780c */ /* 0x000fda0003fc5270 */
[----:B------:R-:W0:Y:S02]  /*6890*/  @P6 LDC.64 R130, c[0x0][0x9e8] ;  /* 0x00027a00ff826b82 */ /* 0x000e240000000a00 */
[----:B0-----:R-:W-:-:S05]  /*68a0*/  @P6 IMAD.HI.U32 R130, R11, R130, RZ ;  /* 0x000000820b826227 */ /* 0x001fca00078e00ff */
[----:B------:R-:W-:-:S04]  /*68b0*/  @P6 SHF.R.U32.HI R11, RZ, R131, R130 ;  /* 0x00000083ff0b6219 */ /* 0x000fc80000011682 */
[----:B------:R-:W-:Y:S01]  /*68c0*/  LOP3.LUT R11, RZ, R11, RZ, 0x33, !PT ;  /* 0x0000000bff0b7212 */ /* 0x000fe200078e33ff */
[----:B------:R-:W-:Y:S06]  /*68d0*/  BRA `(.L_x_1124) ;  /* 0x0000000000147947 */ /* 0x000fec0003800000 */
.L_x_1123:
[----:B------:R-:W-:-:S05]  /*68e0*/  IMAD.U32 R109, RZ, RZ, UR50 ;  /* 0x00000032ff6d7e24 */ /* 0x000fca000f8e00ff */
[----:B------:R-:W-:-:S13]  /*68f0*/  ISETP.NE.AND P6, PT, R109, 0x1, PT ;  /* 0x000000016d00780c */ /* 0x000fda0003fc5270 */
[----:B------:R-:W0:Y:S02]  /*6900*/  @P6 LDC.64 R130, c[0x0][0x9e8] ;  /* 0x00027a00ff826b82 */ /* 0x000e240000000a00 */
[----:B0-----:R-:W-:-:S05]  /*6910*/  @P6 IMAD.HI.U32 R130, R11, R130, RZ ;  /* 0x000000820b826227 */ /* 0x001fca00078e00ff */
[----:B------:R-:W-:-:S07]  /*6920*/  @P6 SHF.R.U32.HI R11, RZ, R131, R130 ;  /* 0x00000083ff0b6219 */ /* 0x000fce0000011682 */
.L_x_1124:
[----:B------:R-:W-:Y:S05]  /*6930*/  BSYNC B0 ;  /* 0x0000000000007941 */ /* 0x000fea0003800000 */
.L_x_1122:
[----:B------:R-:W-:-:S05]  /*6940*/  IMAD R130, R11, R109, R136 ;  /* 0x0000006d0b827224 */ /* 0x000fca00078e0288 */
[----:B------:R-:W-:Y:S02]  /*6950*/  VIADDMNMX R93, R130, R109, R93, PT ;  /* 0x0000006d825d7246 */ /* 0x000fe4000380015d */
[----:B------:R-:W-:-:S07]  /*6960*/  VIMNMX R97, R97, R130, !PT ;  /* 0x0000008261617248 */ /* 0x000fce0007fe0100 */
.L_x_1121:
[C---:B------:R-:W-:Y:S01]  /*6970*/  ISETP.GT.AND P1, PT, R97.reuse, 0x1, !P1 ;  /* 0x000000016100780c */ /* 0x040fe20004f24270 */
[----:B------:R-:W-:Y:S01]  /*6980*/  UMOV UR36, UR39 ;  /* 0x0000002700247c82 */ /* 0x000fe20008000000 */
[----:B------:R-:W-:Y:S01]  /*6990*/  ISETP.GT.AND P2, PT, R97, 0x8, !P2 ;  /* 0x000000086100780c */ /* 0x000fe20005744270 */
[----:B------:R-:W-:Y:S01]  /*69a0*/  UMOV UR37, UR5 ;  /* 0x0000000500257c82 */ /* 0x000fe20008000000 */
        /* <DEDUP_REMOVED lines=11> */
[----:B------:R-:W-:Y:S02]  /*6a60*/  FMNMX.FTZ R11, R107, R8, !PT ;  /* 0x000000086b0b7209 */ /* 0x000fe40007810000 */
[----:B------:R-:W-:Y:S02]  /*6a70*/  ISETP.GT.AND P1, PT, R97, 0x10, !P1 ;  /* 0x000000106100780c */ /* 0x000fe40004f24270 */
[----:B------:R-:W-:Y:S02]  /*6a80*/  FMNMX.FTZ R11, R184, R11, !PT ;  /* 0x0000000bb80b7209 */ /* 0x000fe40007810000 */
[----:B------:R-:W-:Y:S02]  /*6a90*/  ISETP.LT.OR P1, PT, R93, 0x11, P1 ;  /* 0x000000115d00780c */ /* 0x000fe40000f21670 */
[----:B------:R-:W-:-:S02]  /*6aa0*/  FMNMX.FTZ R11, R186, R11, !PT ;  /* 0x0000000bba0b7209 */ /* 0x000fc40007810000 */
[----:B------:R-:W-:Y:S02]  /*6ab0*/  FSEL R20, R20, -INF , !P1 ;  /* 0xff80000014147808 */ /* 0x000fe40004800000 */
[----:B------:R-:W-:Y:S02]  /*6ac0*/  ISETP.NE.AND P1, PT, R137, RZ, PT ;  /* 0x000000ff8900720c */ /* 0x000fe40003f25270 */
[----:B------:R-:W-:Y:S02]  /*6ad0*/  FMNMX.FTZ R11, R182, R11, !PT ;  /* 0x0000000bb60b7209 */ /* 0x000fe40007810000 */
[----:B------:R-:W-:Y:S02]  /*6ae0*/  ISETP.GT.AND P1, PT, R97, 0x11, !P1 ;  /* 0x000000116100780c */ /* 0x000fe40004f24270 */
[----:B------:R-:W-:Y:S02]  /*6af0*/  FMNMX.FTZ R11, R180, R11, !PT ;  /* 0x0000000bb40b7209 */ /* 0x000fe40007810000 */
[----:B------:R-:W-:-:S02]  /*6b00*/  ISETP.LT.OR P1, PT, R93, 0x12, P1 ;  /* 0x000000125d00780c */ /* 0x000fc40000f21670 */
[----:B------:R-:W-:Y:S02]  /*6b10*/  FMNMX.FTZ R11, R178, R11, !PT ;  /* 0x0000000bb20b7209 */ /* 0x000fe40007810000 */
[----:B------:R-:W-:Y:S02]  /*6b20*/  FSEL R136, R21, -INF , !P1 ;  /* 0xff80000015887808 */ /* 0x000fe40004800000 */
[----:B------:R-:W-:Y:S02]  /*6b30*/  ISETP.NE.AND P1, PT, R139, RZ, PT ;  /* 0x000000ff8b00720c */ /* 0x000fe40003f25270 */
[----:B------:R-:W-:Y:S02]  /*6b40*/  FMNMX.FTZ R11, R176, R11, !PT ;  /* 0x0000000bb00b7209 */ /* 0x000fe40007810000 */
[----:B------:R-:W-:Y:S02]  /*6b50*/  ISETP.GT.AND P1, PT, R97, 0x18, !P1 ;  /* 0x000000186100780c */ /* 0x000fe40004f24270 */
[----:B------:R-:W-:-:S02]  /*6b60*/  FMNMX.FTZ R11, R156, R11, !PT ;  /* 0x0000000b9c0b7209 */ /* 0x000fc40007810000 */
[----:B------:R-:W-:Y:S02]  /*6b70*/  ISETP.LT.OR P1, PT, R93, 0x19, P1 ;  /* 0x000000195d00780c */ /* 0x000fe40000f21670 */
[----:B------:R-:W-:Y:S02]  /*6b80*/  FMNMX.FTZ R11, R148, R11, !PT ;  /* 0x0000000b940b7209 */ /* 0x000fe40007810000 */
[----:B------:R-:W-:Y:S02]  /*6b90*/  FSEL R88, R88, -INF , !P1 ;  /* 0xff80000058587808 */ /* 0x000fe40004800000 */
[----:B------:R-:W-:Y:S02]  /*6ba0*/  ISETP.GT.AND P1, PT, R97, 0x19, !P2 ;  /* 0x000000196100780c */ /* 0x000fe40005724270 */
[----:B------:R-:W-:Y:S02]  /*6bb0*/  FMNMX.FTZ R11, R128, R11, !PT ;  /* 0x0000000b800b7209 */ /* 0x000fe40007810000 */
[----:B------:R-:W-:-:S02]  /*6bc0*/  ISETP.LT.OR P1, PT, R93, 0x1a, P1 ;  /* 0x0000001a5d00780c */ /* 0x000fc40000f21670 */
[----:B------:R-:W-:Y:S02]  /*6bd0*/  FMNMX.FTZ R11, R126, R11, !PT ;  /* 0x0000000b7e0b7209 */ /* 0x000fe40007810000 */
[----:B------:R-:W-:Y:S02]  /*6be0*/  FSEL R134, R89, -INF , !P1 ;  /* 0xff80000059867808 */ /* 0x000fe40004800000 */
        /* <DEDUP_REMOVED lines=19> */
[----:B------:R-:W-:Y:S02]  /*6d20*/  ISETP.NE.AND P1, PT, R144, RZ, PT ;  /* 0x000000ff9000720c */ /* 0x000fe40003f25270 */
[----:B------:R-:W-:Y:S02]  /*6d30*/  FMNMX.FTZ R11, R108, R11, !PT ;  /* 0x0000000b6c0b7209 */ /* 0x000fe40007810000 */
[----:B------:R-:W-:-:S02]  /*6d40*/  ISETP.GT.AND P1, PT, R97, 0x29, !P1 ;  /* 0x000000296100780c */ /* 0x000fc40004f24270 */
[----:B------:R-:W-:Y:S02]  /*6d50*/  FMNMX.FTZ R11, R106, R11, !PT ;  /* 0x0000000b6a0b7209 */ /* 0x000fe40007810000 */
[----:B------:R-:W-:Y:S02]  /*6d60*/  ISETP.LT.OR P1, PT, R93, 0x2a, P1 ;  /* 0x0000002a5d00780c */ /* 0x000fe40000f21670 */
[----:B------:R-:W-:Y:S02]  /*6d70*/  FMNMX.FTZ R11, R96, R11, !PT ;  /* 0x0000000b600b7209 */ /* 0x000fe40007810000 */
[----:B------:R-:W-:Y:S02]  /*6d80*/  FSEL R130, R95, -INF , !P1 ;  /* 0xff8000005f827808 */ /* 0x000fe40004800000 */
[----:B------:R-:W-:Y:S02]  /*6d90*/  ISETP.NE.AND P1, PT, R145, RZ, PT ;  /* 0x000000ff9100720c */ /* 0x000fe40003f25270 */
[----:B------:R-:W-:-:S02]  /*6da0*/  FMNMX.FTZ R11, R92, R11, !PT ;  /* 0x0000000b5c0b7209 */ /* 0x000fc40007810000 */
[----:B------:R-:W-:Y:S02]  /*6db0*/  ISETP.GT.AND P1, PT, R97, 0x30, !P1 ;  /* 0x000000306100780c */ /* 0x000fe40004f24270 */
[----:B------:R-:W-:Y:S02]  /*6dc0*/  FMNMX.FTZ R15, R104, R11, !PT ;  /* 0x0000000b680f7209 */ /* 0x000fe40007810000 */
[----:B------:R-:W-:Y:S01]  /*6dd0*/  ISETP.LT.OR P1, PT, R93, 0x31, P1 ;  /* 0x000000315d00780c */ /* 0x000fe20000f21670 */
[----:B------:R-:W0:Y:S01]  /*6de0*/  LDC R11, c[0x0][0x988] ;  /* 0x00026200ff0b7b82 */ /* 0x000e220000000800 */
[----:B------:R-:W-:Y:S01]  /*6df0*/  ISETP.NE.AND P2, PT, R155, RZ, PT ;  /* 0x000000ff9b00720c */ /* 0x000fe20003f45270 */
[----:B------:R-:W1:Y:S01]  /*6e00*/  SHFL.BFLY PT, R174, R15, 0x2, 0x1f ;  /* 0x0c401f000fae7f89 */ /* 0x000e6200000e0000 */
[----:B------:R-:W-:Y:S02]  /*6e10*/  FSEL R98, R98, -INF , !P1 ;  /* 0xff80000062627808 */ /* 0x000fe40004800000 */
[----:B------:R-:W-:-:S02]  /*6e20*/  ISETP.NE.AND P1, PT, R147, RZ, PT ;  /* 0x000000ff9300720c */ /* 0x000fc40003f25270 */
[----:B------:R-:W-:Y:S02]  /*6e30*/  ISETP.NE.AND P6, PT, R123, RZ, PT ;  /* 0x000000ff7b00720c */ /* 0x000fe40003fc5270 */
[C---:B------:R-:W-:Y:S02]  /*6e40*/  ISETP.GT.AND P1, PT, R97.reuse, 0x31, !P1 ;  /* 0x000000316100780c */ /* 0x040fe40004f24270 */
[----:B------:R-:W-:Y:S02]  /*6e50*/  ISETP.GT.AND P3, PT, R97, 0x50, !P3 ;  /* 0x000000506100780c */ /* 0x000fe40005f64270 */
[C---:B------:R-:W-:Y:S02]  /*6e60*/  ISETP.LT.OR P1, PT, R93.reuse, 0x32, P1 ;  /* 0x000000325d00780c */ /* 0x040fe40000f21670 */
[----:B------:R-:W-:Y:S02]  /*6e70*/  ISETP.LT.OR P3, PT, R93, 0x51, P3 ;  /* 0x000000515d00780c */ /* 0x000fe40001f61670 */
[----:B------:R-:W-:-:S02]  /*6e80*/  FSEL R94, R99, -INF , !P1 ;  /* 0xff800000635e7808 */ /* 0x000fc40004800000 */
[----:B------:R-:W-:Y:S02]  /*6e90*/  ISETP.NE.AND P1, PT, R149, RZ, PT ;  /* 0x000000ff9500720c */ /* 0x000fe40003f25270 */
[C---:B------:R-:W-:Y:S02]  /*6ea0*/  ISETP.GT.AND P4, PT, R97.reuse, 0x51, !P4 ;  /* 0x000000516100780c */ /* 0x040fe40006784270 */
[----:B------:R-:W-:Y:S02]  /*6eb0*/  ISETP.GT.AND P1, PT, R97, 0x38, !P1 ;  /* 0x000000386100780c */ /* 0x000fe40004f24270 */
[----:B------:R-:W-:Y:S02]  /*6ec0*/  FSEL R154, R154, -INF , !P3 ;  /* 0xff8000009a9a7808 */ /* 0x000fe40005800000 */
[----:B------:R-:W-:Y:S02]  /*6ed0*/  ISETP.LT.OR P1, PT, R93, 0x39, P1 ;  /* 0x000000395d00780c */ /* 0x000fe40000f21670 */
[----:B-1----:R-:W-:-:S02]  /*6ee0*/  FMNMX.FTZ R21, R15, R174, !PT ;  /* 0x000000ae0f157209 */ /* 0x002fc40007810000 */
[----:B------:R-:W-:Y:S02]  /*6ef0*/  FSEL R100, R100, -INF , !P1 ;  /* 0xff80000064647808 */ /* 0x000fe40004800000 */
[----:B------:R-:W-:Y:S01]  /*6f00*/  ISETP.NE.AND P1, PT, R151, RZ, PT ;  /* 0x000000ff9700720c */ /* 0x000fe20003f25270 */
[----:B------:R-:W1:Y:S01]  /*6f10*/  SHFL.BFLY PT, R174, R21, 0x1, 0x1f ;  /* 0x0c201f0015ae7f89 */ /* 0x000e6200000e0000 */
[----:B------:R-:W-:Y:S02]  /*6f20*/  ISETP.LT.OR P4, PT, R93, 0x52, P4 ;  /* 0x000000525d00780c */ /* 0x000fe40002781670 */
[C---:B------:R-:W-:Y:S02]  /*6f30*/  ISETP.GT.AND P1, PT, R97.reuse, 0x39, !P1 ;  /* 0x000000396100780c */ /* 0x040fe40004f24270 */
[----:B------:R-:W-:Y:S02]  /*6f40*/  ISETP.GT.AND P5, PT, R97, 0x58, !P5 ;  /* 0x000000586100780c */ /* 0x000fe40006fa4270 */
[----:B------:R-:W-:-:S02]  /*6f50*/  ISETP.LT.OR P1, PT, R93, 0x3a, P1 ;  /* 0x0000003a5d00780c */ /* 0x000fc40000f21670 */
[----:B------:R-:W-:Y:S02]  /*6f60*/  FSEL R158, R158, -INF , !P4 ;  /* 0xff8000009e9e7808 */ /* 0x000fe40006000000 */
[----:B------:R-:W-:Y:S02]  /*6f70*/  FSEL R142, R101, -INF , !P1 ;  /* 0xff800000658e7808 */ /* 0x000fe40004800000 */
[----:B------:R-:W-:Y:S02]  /*6f80*/  ISETP.NE.AND P1, PT, R113, RZ, PT ;  /* 0x000000ff7100720c */ /* 0x000fe40003f25270 */
[----:B------:R-:W-:Y:S02]  /*6f90*/  ISETP.LT.OR P5, PT, R93, 0x59, P5 ;  /* 0x000000595d00780c */ /* 0x000fe40002fa1670 */
[----:B------:R-:W-:Y:S02]  /*6fa0*/  ISETP.GT.AND P1, PT, R97, 0x40, !P1 ;  /* 0x000000406100780c */ /* 0x000fe40004f24270 */
[----:B------:R-:W-:-:S02]  /*6fb0*/  FSEL R102, R102, -INF , !P5 ;  /* 0xff80000066667808 */ /* 0x000fc40006800000 */
[----:B------:R-:W-:Y:S02]  /*6fc0*/  ISETP.LT.OR P1, PT, R93, 0x41, P1 ;  /* 0x000000415d00780c */ /* 0x000fe40000f21670 */
[----:B-1----:R-:W-:Y:S02]  /*6fd0*/  FMNMX.FTZ R174, R21, R174, !PT ;  /* 0x000000ae15ae7209 */ /* 0x002fe40007810000 */
[----:B------:R-:W-:Y:S02]  /*6fe0*/  FSEL R144, R105, -INF , !P1 ;  /* 0xff80000069907808 */ /* 0x000fe40004800000 */
[----:B------:R-:W-:-:S04]  /*6ff0*/  ISETP.NE.AND P1, PT, R153, RZ, PT ;  /* 0x000000ff9900720c */ /* 0x000fc80003f25270 */
[----:B------:R-:W-:-:S04]  /*7000*/  ISETP.GT.AND P1, PT, R97, 0x41, !P1 ;  /* 0x000000416100780c */ /* 0x000fc80004f24270 */
[----:B------:R-:W-:-:S04]  /*7010*/  ISETP.LT.OR P1, PT, R93, 0x42, P1 ;  /* 0x000000425d00780c */ /* 0x000fc80000f21670 */
        /* <DEDUP_REMOVED lines=8> */
[----:B------:R-:W-:Y:S02]  /*70a0*/  ISETP.GT.AND P1, PT, R97, RZ, !P6 ;  /* 0x000000ff6100720c */ /* 0x000fe40007724270 */
[----:B------:R-:W-:Y:S02]  /*70b0*/  ISETP.NE.AND P6, PT, R125, RZ, PT ;  /* 0x000000ff7d00720c */ /* 0x000fe40003fc5270 */
[----:B------:R-:W-:Y:S02]  /*70c0*/  ISETP.LT.OR P1, PT, R93, 0x1, P1 ;  /* 0x000000015d00780c */ /* 0x000fe40000f21670 */
[----:B------:R-:W-:Y:S02]  /*70d0*/  ISETP.GT.AND P2, PT, R97, 0x59, !P6 ;  /* 0x000000596100780c */ /* 0x000fe40007744270 */
[----:B------:R-:W-:Y:S01]  /*70e0*/  FSEL R188, R0, -INF , !P1 ;  /* 0xff80000000bc7808 */ /* 0x000fe20004800000 */
[C---:B0-----:R-:W-:Y:S01]  /*70f0*/  FMUL.FTZ R0, R174.reuse, R11 ;  /* 0x0000000bae007220 */ /* 0x041fe20000410000 */
[----:B------:R-:W-:-:S02]  /*7100*/  FSETP.NEU.FTZ.AND P1, PT, R174, -INF , PT ;  /* 0xff800000ae00780b */ /* 0x000fc40003f3d000 */
[----:B------:R-:W-:Y:S02]  /*7110*/  FMNMX.FTZ R15, R188, R7, !PT ;  /* 0x00000007bc0f7209 */ /* 0x000fe40007810000 */
[----:B------:R-:W-:Y:S02]  /*7120*/  FSEL R111, R0, RZ, P1 ;  /* 0x000000ff006f7208 */ /* 0x000fe40000800000 */
[----:B------:R-:W-:Y:S02]  /*7130*/  FMNMX.FTZ R21, R140, R15, !PT ;  /* 0x0000000f8c157209 */ /* 0x000fe40007810000 */
[----:B------:R-:W-:Y:S01]  /*7140*/  ISETP.LT.OR P2, PT, R93, 0x5a, P2 ;  /* 0x0000005a5d00780c */ /* 0x000fe20001741670 */
[--C-:B------:R-:W-:Y:S01]  /*7150*/  FFMA.FTZ R0, R176, R11, -R111.reuse ;  /* 0x0000000bb0007223 */ /* 0x100fe2000001086f */
[----:B------:R-:W-:Y:S01]  /*7160*/  FMNMX.FTZ R21, R14, R21, !PT ;  /* 0x000000150e157209 */ /* 0x000fe20007810000 */
[-CC-:B------:R-:W-:Y:S01]  /*7170*/  FFMA.FTZ R93, R126, R11.reuse, -R111.reuse ;  /* 0x0000000b7e5d7223 */ /* 0x180fe2000001086f */
[----:B------:R-:W-:Y:S01]  /*7180*/  FSEL R126, R103, -INF , !P2 ;  /* 0xff800000677e7808 */ /* 0x000fe20005000000 */
[--C-:B------:R-:W-:Y:S01]  /*7190*/  FFMA.FTZ R107, R107, R11, -R111.reuse ;  /* 0x0000000b6b6b7223 */ /* 0x100fe2000001086f */
[----:B------:R-:W-:Y:S01]  /*71a0*/  FMNMX.FTZ R21, R138, R21, !PT ;  /* 0x000000158a157209 */ /* 0x000fe20007810000 */
[--C-:B------:R-:W-:Y:S01]  /*71b0*/  FFMA.FTZ R105, R106, R11, -R111.reuse ;  /* 0x0000000b6a697223 */ /* 0x100fe2000001086f */
[----:B------:R-:W-:Y:S01]  /*71c0*/  FSEL R109, R174, RZ, P1 ;  /* 0x000000ffae6d7208 */ /* 0x000fe20000800000 */
[----:B------:R-:W-:Y:S01]  /*71d0*/  MUFU.EX2 R15, R107 ;  /* 0x0000006b000f7308 */ /* 0x000fe20000000800 */
[----:B------:R-:W-:Y:S01]  /*71e0*/  FMNMX.FTZ R21, R20, R21, !PT ;  /* 0x0000001514157209 */ /* 0x000fe20007810000 */
[-CC-:B------:R-:W-:Y:S01]  /*71f0*/  FFMA.FTZ R106, R92, R11.reuse, -R111.reuse ;  /* 0x0000000b5c6a7223 */ /* 0x180fe2000001086f */
[-CC-:B------:R-:W-:Y:S01]  /*7200*/  FFMA.FTZ R184, R184, R11.reuse, -R111.reuse ;  /* 0x0000000bb8b87223 */ /* 0x180fe2000001086f */
[--C-:B------:R-:W-:Y:S01]  /*7210*/  FFMA.FTZ R186, R186, R11, -R111.reuse ;  /* 0x0000000bbaba7223 */ /* 0x100fe2000001086f */
[----:B------:R-:W-:Y:S01]  /*7220*/  FMNMX.FTZ R89, R136, R21, !PT ;  /* 0x0000001588597209 */ /* 0x000fe20007810000 */
[-CC-:B------:R-:W-:Y:S01]  /*7230*/  FFMA.FTZ R182, R182, R11.reuse, -R111.reuse ;  /* 0x0000000bb6b67223 */ /* 0x180fe2000001086f */
[--C-:B------:R-:W-:Y:S01]  /*7240*/  FFMA.FTZ R180, R180, R11, -R111.reuse ;  /* 0x0000000bb4b47223 */ /* 0x100fe2000001086f */
        /* <DEDUP_REMOVED lines=8> */
[----:B------:R-:W0:Y:S01]  /*72d0*/  MUFU.EX2 R184, R184 ;  /* 0x000000b800b87308 */ /* 0x000e220000000800 */
[----:B------:R-:W-:Y:S01]  /*72e0*/  FMNMX.FTZ R89, R90, R89, !PT ;  /* 0x000000595a597209 */ /* 0x000fe20007810000 */
[-CC-:B------:R-:W-:Y:S01]  /*72f0*/  FFMA.FTZ R97, R116, R11.reuse, -R111.reuse ;  /* 0x0000000b74617223 */ /* 0x180fe2000001086f */
[-CC-:B------:R-:W-:Y:S01]  /*7300*/  FFMA.FTZ R116, R124, R11.reuse, -R111.reuse ;  /* 0x0000000b7c747223 */ /* 0x180fe2000001086f */
[----:B------:R-:W-:Y:S01]  /*7310*/  LOP3.LUT P6, RZ, R175, 0x7f, RZ, 0xc0, !PT ;  /* 0x0000007fafff7812 */ /* 0x000fe200078cc0ff */
[--C-:B------:R-:W-:Y:S01]  /*7320*/  FFMA.FTZ R101, R114, R11, -R111.reuse ;  /* 0x0000000b72657223 */ /* 0x100fe2000001086f */
[----:B------:R-:W-:Y:S01]  /*7330*/  FMNMX.FTZ R91, R132, R89, !PT ;  /* 0x00000059845b7209 */ /* 0x000fe20007810000 */
[-CC-:B------:R-:W-:Y:S01]  /*7340*/  FFMA.FTZ R112, R112, R11.reuse, -R111.reuse ;  /* 0x0000000b70707223 */ /* 0x180fe2000001086f */
[----:B------:R-:W-:Y:S01]  /*7350*/  MUFU.EX2 R182, R182 ;  /* 0x000000b600b67308 */ /* 0x000fe20000000800 */
[--C-:B------:R-:W-:Y:S01]  /*7360*/  FFMA.FTZ R108, R108, R11, -R111.reuse ;  /* 0x0000000b6c6c7223 */ /* 0x100fe2000001086f */
[----:B------:R-:W-:Y:S01]  /*7370*/  FMNMX.FTZ R91, R2, R91, !PT ;  /* 0x0000005b025b7209 */ /* 0x000fe20007810000 */
[----:B------:R-:W-:-:S03]  /*7380*/  FFMA.FTZ R96, R96, R11, -R111 ;  /* 0x0000000b60607223 */ /* 0x000fc6000001086f */
[----:B------:R-:W-:Y:S02]  /*7390*/  FMNMX.FTZ R91, R130, R91, !PT ;  /* 0x0000005b825b7209 */ /* 0x000fe40007810000 */
[----:B------:R-:W-:Y:S01]  /*73a0*/  MUFU.EX2 R89, R180 ;  /* 0x000000b400597308 */ /* 0x000fe20000000800 */
[----:B0-----:R-:W-:Y:S02]  /*73b0*/  F2FP.F16.F32.PACK_AB R156, R184, R15 ;  /* 0x0000000fb89c723e */ /* 0x001fe400000000ff */
[----:B------:R-:W-:-:S04]  /*73c0*/  FMNMX.FTZ R91, R98, R91, !PT ;  /* 0x0000005b625b7209 */ /* 0x000fc80007810000 */
[----:B------:R-:W-:Y:S01]  /*73d0*/  FMNMX.FTZ R95, R94, R91, !PT ;  /* 0x0000005b5e5f7209 */ /* 0x000fe20007810000 */
[----:B------:R-:W-:Y:S03]  /*73e0*/  MUFU.EX2 R178, R178 ;  /* 0x000000b200b27308 */ /* 0x000fe60000000800 */
[----:B------:R-:W-:-:S04]  /*73f0*/  FMNMX.FTZ R95, R100, R95, !PT ;  /* 0x0000005f645f7209 */ /* 0x000fc80007810000 */
[----:B------:R-:W-:Y:S01]  /*7400*/  FMNMX.FTZ R95, R142, R95, !PT ;  /* 0x0000005f8e5f7209 */ /* 0x000fe20007810000 */
[----:B------:R0:W-:Y:S03]  /*7410*/  MUFU.EX2 R91, R0 ;  /* 0x00000000005b7308 */ /* 0x0001e60000000800 */
        /* <DEDUP_REMOVED lines=10> */
[----:B0-----:R-:W-:Y:S01]  /*74c0*/  FMNMX.FTZ R0, R126, R99, !PT ;  /* 0x000000637e007209 */ /* 0x001fe20007810000 */
[----:B------:R-:W-:Y:S01]  /*74d0*/  MUFU.EX2 R93, R93 ;  /* 0x0000005d005d7308 */ /* 0x000fe20000000800 */
[-CC-:B------:R-:W-:Y:S01]  /*74e0*/  FFMA.FTZ R99, R118, R11.reuse, -R111.reuse ;  /* 0x0000000b76637223 */ /* 0x180fe2000001086f */
[--C-:B------:R-:W-:Y:S02]  /*74f0*/  FFMA.FTZ R118, R122, R11, -R111.reuse ;  /* 0x0000000b7a767223 */ /* 0x100fe4000001086f */
[----:B------:R-:W0:Y:S04]  /*7500*/  SHFL.BFLY PT, R103, R0, 0x2, 0x1f ;  /* 0x0c401f0000677f89 */ /* 0x000e2800000e0000 */
[----:B------:R-:W-:Y:S08]  /*7510*/  MUFU.EX2 R120, R120 ;  /* 0x0000007800787308 */ /* 0x000ff00000000800 */
[----:B------:R-:W-:Y:S08]  /*7520*/  MUFU.EX2 R97, R97 ;  /* 0x0000006100617308 */ /* 0x000ff00000000800 */
[----:B------:R-:W-:Y:S01]  /*7530*/  MUFU.EX2 R116, R116 ;  /* 0x0000007400747308 */ /* 0x000fe20000000800 */
[----:B0-----:R-:W-:Y:S01]  /*7540*/  FMNMX.FTZ R107, R0, R103, !PT ;  /* 0x00000067006b7209 */ /* 0x001fe20007810000 */
[----:B------:R-:W-:-:S06]  /*7550*/  FFMA.FTZ R103, R110, R11, -R111 ;  /* 0x0000000b6e677223 */ /* 0x000fcc000001086f */
[----:B------:R-:W-:Y:S01]  /*7560*/  MUFU.EX2 R99, R99 ;  /* 0x0000006300637308 */ /* 0x000fe20000000800 */
[----:B------:R-:W0:Y:S07]  /*7570*/  SHFL.BFLY PT, R0, R107, 0x1, 0x1f ;  /* 0x0c201f006b007f89 */ /* 0x000e2e00000e0000 */
[----:B------:R-:W-:Y:S08]  /*7580*/  MUFU.EX2 R118, R118 ;  /* 0x0000007600767308 */ /* 0x000ff00000000800 */
[----:B------:R-:W-:Y:S08]  /*7590*/  MUFU.EX2 R101, R101 ;  /* 0x0000006500657308 */ /* 0x000ff00000000800 */
[----:B------:R-:W-:Y:S01]  /*75a0*/  MUFU.EX2 R112, R112 ;  /* 0x0000007000707308 */ /* 0x000fe20000000800 */
[----:B0-----:R-:W-:Y:S01]  /*75b0*/  FMNMX.FTZ R92, R107, R0, !PT ;  /* 0x000000006b5c7209 */ /* 0x001fe20007810000 */
[----:B------:R-:W-:Y:S01]  /*75c0*/  FADD.FTZ R0, -R109, R8 ;  /* 0x000000086d007221 */ /* 0x000fe20000010100 */
[----:B------:R-:W-:-:S02]  /*75d0*/  FFMA.FTZ R107, R104, R11, -R111 ;  /* 0x0000000b686b7223 */ /* 0x000fc4000001086f */
[C---:B------:R-:W-:Y:S01]  /*75e0*/  FSETP.NEU.FTZ.AND P1, PT, R92.reuse, -INF , PT ;  /* 0xff8000005c00780b */ /* 0x040fe20003f3d000 */
[-C--:B------:R-:W-:Y:S01]  /*75f0*/  FMUL.FTZ R8, R92, R11.reuse ;  /* 0x0000000b5c087220 */ /* 0x080fe20000410000 */
[----:B------:R-:W-:Y:S01]  /*7600*/  FMUL.FTZ R0, R0, R11 ;  /* 0x0000000b00007220 */ /* 0x000fe20000410000 */
[----:B------:R-:W-:Y:S03]  /*7610*/  MUFU.EX2 R103, R103 ;  /* 0x0000006700677308 */ /* 0x000fe60000000800 */
[----:B------:R-:W-:-:S05]  /*7620*/  FSEL R109, R8, RZ, P1 ;  /* 0x000000ff086d7208 */ /* 0x000fca0000800000 */
[-CC-:B------:R-:W-:Y:S01]  /*7630*/  FFMA.FTZ R151, R2, R11.reuse, -R109.reuse ;  /* 0x0000000b02977223 */ /* 0x180fe2000001086d */
[----:B------:R-:W-:Y:S01]  /*7640*/  FSEL R2, R92, RZ, P1 ;  /* 0x000000ff5c027208 */ /* 0x000fe20000800000 */
[----:B------:R-:W0:Y:S01]  /*7650*/  MUFU.EX2 R0, R0 ;  /* 0x0000000000007308 */ /* 0x000e220000000800 */
[-CC-:B------:R-:W-:Y:S01]  /*7660*/  FFMA.FTZ R157, R188, R11.reuse, -R109.reuse ;  /* 0x0000000bbc9d7223 */ /* 0x180fe2000001086d */
[-CC-:B------:R-:W-:Y:S01]  /*7670*/  FFMA.FTZ R8, R140, R11.reuse, -R109.reuse ;  /* 0x0000000b8c087223 */ /* 0x180fe2000001086d */
[-C--:B------:R-:W-:Y:S01]  /*7680*/  FFMA.FTZ R159, R14, R11.reuse, -R109 ;  /* 0x0000000b0e9f7223 */ /* 0x080fe2000001086d */
[----:B------:R-:W-:Y:S01]  /*7690*/  FADD.FTZ R2, -R2, R7 ;  /* 0x0000000702027221 */ /* 0x000fe20000010100 */
[-CC-:B------:R-:W-:Y:S01]  /*76a0*/  FFMA.FTZ R14, R138, R11.reuse, -R109.reuse ;  /* 0x0000000b8a0e7223 */ /* 0x180fe2000001086d */
[-CC-:B------:R-:W-:Y:S01]  /*76b0*/  FFMA.FTZ R153, R20, R11.reuse, -R109.reuse ;  /* 0x0000000b14997223 */ /* 0x180fe2000001086d */
[-CC-:B------:R-:W-:Y:S01]  /*76c0*/  FFMA.FTZ R20, R136, R11.reuse, -R109.reuse ;  /* 0x0000000b88147223 */ /* 0x180fe2000001086d */
        /* <DEDUP_REMOVED lines=8> */
[-C--:B------:R-:W-:Y:S01]  /*7750*/  FFMA.FTZ R104, R130, R11.reuse, -R109 ;  /* 0x0000000b82687223 */ /* 0x080fe2000001086d */
[----:B------:R-:W1:Y:S01]  /*7760*/  MUFU.EX2 R2, R2 ;  /* 0x0000000200027308 */ /* 0x000e620000000800 */
[----:B0-----:R-:W-:Y:S01]  /*7770*/  FFMA.FTZ R7, R0, R6, R15 ;  /* 0x0000000600077223 */ /* 0x001fe2000001000f */
[-CC-:B------:R-:W-:Y:S01]  /*7780*/  FFMA.FTZ R100, R100, R11.reuse, -R109.reuse ;  /* 0x0000000b64647223 */ /* 0x180fe2000001086d */
[-CC-:B------:R-:W-:Y:S01]  /*7790*/  FFMA.FTZ R142, R142, R11.reuse, -R109.reuse ;  /* 0x0000000b8e8e7223 */ /* 0x180fe2000001086d */
[-C--:B------:R-:W-:Y:S01]  /*77a0*/  FFMA.FTZ R144, R144, R11.reuse, -R109 ;  /* 0x0000000b90907223 */ /* 0x080fe2000001086d */
[----:B------:R-:W-:Y:S01]  /*77b0*/  FADD.FTZ R6, R184, R7 ;  /* 0x00000007b8067221 */ /* 0x000fe20000010000 */
[-CC-:B------:R-:W-:Y:S01]  /*77c0*/  FFMA.FTZ R146, R146, R11.reuse, -R109.reuse ;  /* 0x0000000b92927223 */ /* 0x180fe2000001086d */
[-CC-:B------:R-:W-:Y:S01]  /*77d0*/  FFMA.FTZ R150, R150, R11.reuse, -R109.reuse ;  /* 0x0000000b96967223 */ /* 0x180fe2000001086d */
[----:B------:R-:W0:Y:S01]  /*77e0*/  MUFU.EX2 R8, R8 ;  /* 0x0000000800087308 */ /* 0x000e220000000800 */
[----:B------:R-:W-:Y:S01]  /*77f0*/  FADD.FTZ R7, R21, R6 ;  /* 0x0000000615077221 */ /* 0x000fe20000010000 */
[----:B------:R-:W-:Y:S01]  /*7800*/  FFMA.FTZ R102, R102, R11, -R109 ;  /* 0x0000000b66667223 */ /* 0x000fe2000001086d */
[C---:B------:R-:W-:Y:S01]  /*7810*/  ISETP.GT.AND P1, PT, R9.reuse, R12, PT ;  /* 0x0000000c0900720c */ /* 0x040fe20003f24270 */
[----:B------:R-:W-:-:S02]  /*7820*/  VIADD R9, R9, 0xffffffff ;  /* 0xffffffff09097836 */ /* 0x000fc40000000000 */
[----:B------:R-:W-:Y:S01]  /*7830*/  FADD.FTZ R6, R182, R7 ;  /* 0x00000007b6067221 */ /* 0x000fe20000010000 */
[----:B------:R-:W-:Y:S01]  /*7840*/  F2FP.F16.F32.PACK_AB R140, R112, R101 ;  /* 0x00000065708c723e */ /* 0x000fe200000000ff */
[----:B------:R-:W2:Y:S01]  /*7850*/  MUFU.EX2 R159, R159 ;  /* 0x0000009f009f7308 */ /* 0x000ea20000000800 */
[----:B-1----:R-:W-:Y:S01]  /*7860*/  FFMA.FTZ R3, R2, R3, R157 ;  /* 0x0000000302037223 */ /* 0x002fe2000001009d */
[----:B------:R-:W-:-:S04]  /*7870*/  FADD.FTZ R7, R89, R6 ;  /* 0x0000000659077221 */ /* 0x000fc80000010000 */
[----:B------:R-:W-:Y:S02]  /*7880*/  FADD.FTZ R110, R178, R7 ;  /* 0x00000007b26e7221 */ /* 0x000fe40000010000 */
[----:B------:R-:W1:Y:S01]  /*7890*/  MUFU.EX2 R14, R14 ;  /* 0x0000000e000e7308 */ /* 0x000e620000000800 */
[C---:B0-----:R-:W-:Y:S01]  /*78a0*/  FADD.FTZ R6, R8.reuse, R3 ;  /* 0x0000000308067221 */ /* 0x041fe20000010000 */
[----:B------:R-:W-:Y:S01]  /*78b0*/  FADD.FTZ R7, R91, R110 ;  /* 0x0000006e5b077221 */ /* 0x000fe20000010000 */
[----:B------:R-:W-:Y:S01]  /*78c0*/  F2FP.F16.F32.PACK_AB R157, R8, R157 ;  /* 0x0000009d089d723e */ /* 0x000fe200000000ff */
[----:B------:R-:W-:Y:S02]  /*78d0*/  IMAD.MOV.U32 R8, RZ, RZ, R174 ;  /* 0x000000ffff087224 */ /* 0x000fe400078e00ae */
[----:B------:R-:W-:Y:S02]  /*78e0*/  FADD.FTZ R7, R176, R7 ;  /* 0x00000007b0077221 */ /* 0x000fe40000010000 */
        /* <DEDUP_REMOVED lines=11> */
[----:B-1----:R-:W-:-:S07]  /*79a0*/  FADD.FTZ R3, R155, R6 ;  /* 0x000000069b037221 */ /* 0x002fce0000010000 */
[----:B------:R1:W-:Y:S01]  /*79b0*/  MUFU.EX2 R145, R94 ;  /* 0x0000005e00917308 */ /* 0x0003e20000000800 */
[----:B0-----:R-:W-:Y:S01]  /*79c0*/  FADD.FTZ R6, R88, R3 ;  /* 0x0000000358067221 */ /* 0x001fe20000010000 */
[----:B------:R-:W-:Y:S01]  /*79d0*/  FFMA.FTZ R3, R152, R11, -R109 ;  /* 0x0000000b98037223 */ /* 0x000fe2000001086d */
[----:B------:R-:W-:Y:S02]  /*79e0*/  F2FP.F16.F32.PACK_AB R152, R178, R89 ;  /* 0x00000059b298723e */ /* 0x000fe400000000ff */
[----:B------:R-:W-:-:S03]  /*79f0*/  F2FP.F16.F32.PACK_AB R155, R88, R155 ;  /* 0x0000009b589b723e */ /* 0x000fc600000000ff */
[----:B------:R-:W0:Y:S01]  /*7a00*/  MUFU.EX2 R90, R90 ;  /* 0x0000005a005a7308 */ /* 0x000e220000000800 */
[----:B-1----:R-:W-:Y:S01]  /*7a10*/  FADD.FTZ R94, R148, R7 ;  /* 0x00000007945e7221 */ /* 0x002fe20000010000 */
[----:B------:R-:W-:-:S03]  /*7a20*/  F2FP.F16.F32.PACK_AB R148, R95, R148 ;  /* 0x000000945f94723e */ /* 0x000fc600000000ff */
[----:B------:R-:W-:-:S03]  /*7a30*/  FADD.FTZ R94, R95, R94 ;  /* 0x0000005e5f5e7221 */ /* 0x000fc60000010000 */
[----:B------:R-:W1:Y:S01]  /*7a40*/  MUFU.EX2 R151, R151 ;  /* 0x0000009700977308 */ /* 0x000e620000000800 */
[----:B------:R-:W-:-:S04]  /*7a50*/  FADD.FTZ R7, R93, R94 ;  /* 0x0000005e5d077221 */ /* 0x000fc80000010000 */
[----:B------:R-:W-:Y:S01]  /*7a60*/  FADD.FTZ R94, R120, R7 ;  /* 0x00000007785e7221 */ /* 0x000fe20000010000 */
[----:B--2---:R-:W-:Y:S01]  /*7a70*/  FADD.FTZ R7, R149, R6 ;  /* 0x0000000695077221 */ /* 0x004fe20000010000 */
[-C--:B------:R-:W-:Y:S01]  /*7a80*/  FFMA.FTZ R6, R154, R11.reuse, -R109 ;  /* 0x0000000b9a067223 */ /* 0x080fe2000001086d */
[----:B------:R2:W-:Y:S01]  /*7a90*/  MUFU.EX2 R114, R98 ;  /* 0x0000006200727308 */ /* 0x0005e20000000800 */
[----:B------:R-:W-:Y:S01]  /*7aa0*/  FADD.FTZ R111, R97, R94 ;  /* 0x0000005e616f7221 */ /* 0x000fe20000010000 */
[----:B0-----:R-:W-:Y:S01]  /*7ab0*/  FADD.FTZ R94, R90, R7 ;  /* 0x000000075a5e7221 */ /* 0x001fe20000010000 */
[-CC-:B------:R-:W-:Y:S01]  /*7ac0*/  FFMA.FTZ R7, R158, R11.reuse, -R109.reuse ;  /* 0x0000000b9e077223 */ /* 0x180fe2000001086d */
[----:B------:R-:W-:Y:S01]  /*7ad0*/  FFMA.FTZ R109, R126, R11, -R109 ;  /* 0x0000000b7e6d7223 */ /* 0x000fe2000001086d */
[----:B------:R-:W-:Y:S02]  /*7ae0*/  F2FP.F16.F32.PACK_AB R158, R182, R21 ;  /* 0x00000015b69e723e */ /* 0x000fe400000000ff */
[----:B------:R-:W-:Y:S01]  /*7af0*/  F2FP.F16.F32.PACK_AB R154, R176, R91 ;  /* 0x0000005bb09a723e */ /* 0x000fe200000000ff */
[----:B------:R-:W0:Y:S01]  /*7b00*/  MUFU.EX2 R104, R104 ;  /* 0x0000006800687308 */ /* 0x000e220000000800 */
[----:B--2---:R-:W-:Y:S01]  /*7b10*/  IMAD.U32 R98, RZ, RZ, UR14 ;  /* 0x0000000eff627e24 */ /* 0x004fe2000f8e00ff */
[----:B------:R-:W-:-:S03]  /*7b20*/  F2FP.F16.F32.PACK_AB R149, R90, R149 ;  /* 0x000000955a95723e */ /* 0x000fc600000000ff */
[----:B------:R-:W-:-:S03]  /*7b30*/  @!P6 VIADD R98, R98, 0x2a860 ;  /* 0x0002a8606262e836 */ /* 0x000fc60000000000 */
[----:B------:R-:W2:Y:S02]  /*7b40*/  MUFU.EX2 R100, R100 ;  /* 0x0000006400647308 */ /* 0x000ea40000000800 */
[----:B------:R-:W-:-:S04]  /*7b50*/  @!P6 PRMT R98, RZ, 0x654, R98 ;  /* 0x00000654ff62e816 */ /* 0x000fc80000000062 */
[----:B------:R3:W-:Y:S02]  /*7b60*/  @!P6 SYNCS.ARRIVE.TRANS64.RED.A1T0 RZ, [R98+URZ], RZ ;  /* 0x000000ff62ffe9a7 */ /* 0x0007e4000810043f */
[----:B------:R-:W4:Y:S01]  /*7b70*/  MUFU.EX2 R147, R142 ;  /* 0x0000008e00937308 */ /* 0x000f220000000800 */
[----:B---3--:R-:W-:Y:S01]  /*7b80*/  FADD.FTZ R98, R116, R111 ;  /* 0x0000006f74627221 */ /* 0x008fe20000010000 */
[----:B-1----:R-:W-:-:S06]  /*7b90*/  FADD.FTZ R111, R151, R94 ;  /* 0x0000005e976f7221 */ /* 0x002fcc0000010000 */
[----:B------:R1:W3:Y:S01]  /*7ba0*/  MUFU.EX2 R110, R144 ;  /* 0x00000090006e7308 */ /* 0x0002e20000000800 */
[C---:B0-----:R-:W-:Y:S01]  /*7bb0*/  F2FP.F16.F32.PACK_AB R151, R104.reuse, R151 ;  /* 0x000000976897723e */ /* 0x041fe200000000ff */
[----:B------:R-:W-:Y:S01]  /*7bc0*/  FADD.FTZ R113, R99, R98 ;  /* 0x0000006263717221 */ /* 0x000fe20000010000 */
[----:B------:R-:W-:-:S03]  /*7bd0*/  FADD.FTZ R111, R104, R111 ;  /* 0x0000006f686f7221 */ /* 0x000fc60000010000 */
[----:B------:R-:W-:Y:S01]  /*7be0*/  FADD.FTZ R94, R118, R113 ;  /* 0x00000071765e7221 */ /* 0x000fe20000010000 */
[----:B------:R-:W-:Y:S01]  /*7bf0*/  FADD.FTZ R111, R114, R111 ;  /* 0x0000006f726f7221 */ /* 0x000fe20000010000 */
[----:B------:R0:W5:Y:S01]  /*7c00*/  MUFU.EX2 R141, R146 ;  /* 0x00000092008d7308 */ /* 0x0001620000000800 */
[----:B-1----:R-:W-:Y:S01]  /*7c10*/  F2FP.F16.F32.PACK_AB R144, R116, R97 ;  /* 0x000000617490723e */ /* 0x002fe200000000ff */
[----:B------:R-:W-:Y:S01]  /*7c20*/  FADD.FTZ R113, R101, R94 ;  /* 0x0000005e65717221 */ /* 0x000fe20000010000 */
[C---:B------:R-:W-:Y:S01]  /*7c30*/  FADD.FTZ R111, R145.reuse, R111 ;  /* 0x0000006f916f7221 */ /* 0x040fe20000010000 */
[----:B------:R-:W-:Y:S02]  /*7c40*/  F2FP.F16.F32.PACK_AB R145, R145, R114 ;  /* 0x000000729191723e */ /* 0x000fe400000000ff */
[----:B------:R-:W-:Y:S01]  /*7c50*/  FADD.FTZ R94, R112, R113 ;  /* 0x00000071705e7221 */ /* 0x000fe20000010000 */
[----:B--2---:R-:W-:Y:S01]  /*7c60*/  FADD.FTZ R111, R100, R111 ;  /* 0x0000006f646f7221 */ /* 0x004fe20000010000 */
[----:B------:R1:W2:Y:S01]  /*7c70*/  MUFU.EX2 R122, R150 ;  /* 0x00000096007a7308 */ /* 0x0002a20000000800 */
[----:B0-----:R-:W-:Y:S01]  /*7c80*/  F2FP.F16.F32.PACK_AB R146, R118, R99 ;  /* 0x000000637692723e */ /* 0x001fe200000000ff */
[----:B------:R-:W-:Y:S01]  /*7c90*/  FADD.FTZ R15, R103, R94 ;  /* 0x0000005e670f7221 */ /* 0x000fe20000010000 */
[C---:B----4-:R-:W-:Y:S01]  /*7ca0*/  FADD.FTZ R111, R147.reuse, R111 ;  /* 0x0000006f936f7221 */ /* 0x050fe20000010000 */
[----:B------:R-:W-:-:S03]  /*7cb0*/  F2FP.F16.F32.PACK_AB R147, R147, R100 ;  /* 0x000000649393723e */ /* 0x000fc600000000ff */
[----:B---3--:R-:W-:Y:S01]  /*7cc0*/  FADD.FTZ R111, R110, R111 ;  /* 0x0000006f6e6f7221 */ /* 0x008fe20000010000 */
[----:B------:R-:W0:Y:S01]  /*7cd0*/  MUFU.EX2 R108, R108 ;  /* 0x0000006c006c7308 */ /* 0x000e220000000800 */
[----:B-1----:R-:W-:Y:S02]  /*7ce0*/  F2FP.F16.F32.PACK_AB R150, R120, R93 ;  /* 0x0000005d7896723e */ /* 0x002fe400000000ff */
[C---:B-----5:R-:W-:Y:S01]  /*7cf0*/  FADD.FTZ R111, R141.reuse, R111 ;  /* 0x0000006f8d6f7221 */ /* 0x060fe20000010000 */
[----:B------:R-:W-:-:S04]  /*7d00*/  F2FP.F16.F32.PACK_AB R141, R141, R110 ;  /* 0x0000006e8d8d723e */ /* 0x000fc800000000ff */
        /* <DEDUP_REMOVED lines=17> */
[----:B------:R-:W-:Y:S01]  /*7e20*/  F2FP.F16.F32.PACK_AB R137, R7, R98 ;  /* 0x000000620789723e */ /* 0x000fe200000000ff */
[----:B------:R-:W-:-:S05]  /*7e30*/  IMAD.MOV.U32 R7, RZ, RZ, R92 ;  /* 0x000000ffff077224 */ /* 0x000fca00078e005c */
[----:B------:R-:W2:Y:S01]  /*7e40*/  MUFU.EX2 R107, R107 ;  /* 0x0000006b006b7308 */ /* 0x000ea20000000800 */
[----:B0-----:R-:W-:-:S07]  /*7e50*/  FADD.FTZ R6, R106, R3 ;  /* 0x000000036a067221 */ /* 0x001fce0000010000 */
[----:B------:R-:W0:Y:S01]  /*7e60*/  MUFU.EX2 R109, R109 ;  /* 0x0000006d006d7308 */ /* 0x000e220000000800 */
[----:B-1----:R-:W-:Y:S01]  /*7e70*/  FADD.FTZ R111, R102, R111 ;  /* 0x0000006f666f7221 */ /* 0x002fe20000010000 */
[C---:B--2---:R-:W-:Y:S01]  /*7e80*/  FADD.FTZ R6, R107.reuse, R6 ;  /* 0x000000066b067221 */ /* 0x044fe20000010000 */
[----:B------:R-:W-:Y:S02]  /*7e90*/  F2FP.F16.F32.PACK_AB R138, R107, R106 ;  /* 0x0000006a6b8a723e */ /* 0x000fe400000000ff */
[C---:B0-----:R-:W-:Y:S01]  /*7ea0*/  FADD.FTZ R3, R109.reuse, R111 ;  /* 0x0000006f6d037221 */ /* 0x041fe20000010000 */
[----:B------:R-:W-:Y:S01]  /*7eb0*/  F2FP.F16.F32.PACK_AB R139, R109, R102 ;  /* 0x000000666d8b723e */ /* 0x000fe200000000ff */
[----:B------:R-:W-:Y:S06]  /*7ec0*/  @P1 BRA `(.L_x_1125) ;  /* 0xffffffcc002c1947 */ /* 0x000fec000383ffff */
[----:B------:R-:W-:Y:S01]  /*7ed0*/  IMAD.MOV.U32 R7, RZ, RZ, R92 ;  /* 0x000000ffff077224 */ /* 0x000fe200078e005c */
[----:B------:R-:W-:Y:S01]  /*7ee0*/  UMOV UR37, UR5 ;  /* 0x0000000500257c82 */ /* 0x000fe20008000000 */
[----:B------:R-:W-:Y:S01]  /*7ef0*/  IMAD.MOV.U32 R8, RZ, RZ, R174 ;  /* 0x000000ffff087224 */ /* 0x000fe200078e00ae */
[----:B------:R-:W-:-:S06]  /*7f00*/  UMOV UR36, UR39 ;  /* 0x0000002700247c82 */ /* 0x000fcc0008000000 */
.L_x_1108:
[----:B------:R-:W0:Y:S01]  /*7f10*/  LDC R21, c[0x0][0x448] ;  /* 0x00011200ff157b82 */ /* 0x000e220000000800 */
[----:B------:R-:W-:Y:S01]  /*7f20*/  VIADD R12, R17, 0x7f ;  /* 0x0000007f110c7836 */ /* 0x000fe20000000000 */
[----:B------:R-:W-:Y:S01]  /*7f30*/  IADD3 R13, R16, 0x1, -R13 ;  /* 0x00000001100d7810 */ /* 0x000fe20007ffe80d */
[----:B------:R-:W-:-:S05]  /*7f40*/  ULDC UR4, c[0x0][0x9dc] ;  /* 0x0002770000047ab9 */ /* 0x000fca0000000800 */
[----:B------:R-:W1:Y:S01]  /*7f50*/  LDC R10, c[0x0][0x9e4] ;  /* 0x00027900ff0a7b82 */ /* 0x000e620000000800 */
[----:B0-----:R-:W-:-:S13]  /*7f60*/  ISETP.NE.AND P1, PT, R21, 0x1, PT ;  /* 0x000000011500780c */ /* 0x001fda0003f25270 */
[----:B------:R-:W0:Y:S08]  /*7f70*/  @P1 LDC R15, c[0x0][0x44c] ;  /* 0x00011300ff0f1b82 */ /* 0x000e300000000800 */
[----:B------:R-:W2:Y:S01]  /*7f80*/  @P1 LDC R14, c[0x0][0x450] ;  /* 0x00011400ff0e1b82 */ /* 0x000ea20000000800 */
[----:B0-----:R-:W-:-:S05]  /*7f90*/  @P1 IMAD.HI.U32 R15, R12, R15, RZ ;  /* 0x0000000f0c0f1227 */ /* 0x001fca00078e00ff */
[----:B--2---:R-:W-:Y:S02]  /*7fa0*/  @P1 SHF.R.U32.HI R12, RZ, R14, R15 ;  /* 0x0000000eff0c1219 */ /* 0x004fe4000001160f */
[----:B-1----:R-:W-:-:S03]  /*7fb0*/  ISETP.GE.AND P1, PT, R10, 0x1, PT ;  /* 0x000000010a00780c */ /* 0x002fc60003f26270 */
[----:B------:R-:W-:-:S04]  /*7fc0*/  IMAD.IADD R12, R13, 0x1, R12 ;  /* 0x000000010d0c7824 */ /* 0x000fc800078e020c */
[----:B------:R-:W-:-:S06]  /*7fd0*/  VIADD R13, R12, -UR4 ;  /* 0x800000040c0d7c36 */ /* 0x000fcc0008000000 */
[----:B------:R-:W-:Y:S05]  /*7fe0*/  @!P1 BRA `(.L_x_1126) ;  /* 0x00000000003c9947 */ /* 0x000fea0003800000 */
        /* <DEDUP_REMOVED lines=9> */
.L_x_1127:
[----:B------:R-:W-:-:S13]  /*8080*/  ISETP.NE.AND P1, PT, R10, 0x1, PT ;  /* 0x000000010a00780c */ /* 0x000fda0003f25270 */
[----:B------:R-:W0:Y:S02]  /*8090*/  @P1 LDC.64 R14, c[0x0][0x9e8] ;  /* 0x00027a00ff0e1b82 */ /* 0x000e240000000a00 */
[----:B0-----:R-:W-:-:S05]  /*80a0*/  @P1 IMAD.HI.U32 R14, R12, R14, RZ ;  /* 0x0000000e0c0e1227 */ /* 0x001fca00078e00ff */
[----:B------:R-:W-:-:S07]  /*80b0*/  @P1 SHF.R.U32.HI R12, RZ, R15, R14 ;  /* 0x0000000fff0c1219 */ /* 0x000fce000001160e */
.L_x_1128:
[----:B------:R-:W-:-:S05]  /*80c0*/  IMAD R12, R12, R10, RZ ;  /* 0x0000000a0c0c7224 */ /* 0x000fca00078e02ff */
[----:B------:R-:W-:-:S07]  /*80d0*/  VIMNMX R13, R13, R12, !PT ;  /* 0x0000000c0d0d7248 */ /* 0x000fce0007fe0100 */
.L_x_1126:
[----:B------:R-:W-:-:S04]  /*80e0*/  VIADD R13, R13, 0x5f ;  /* 0x0000005f0d0d7836 */ /* 0x000fc80000000000 */
[----:B------:R-:W-:-:S05]  /*80f0*/  IMAD.HI R13, R13, 0x2aaaaaab, RZ ;  /* 0x2aaaaaab0d0d7827 */ /* 0x000fca00078e02ff */
[----:B------:R-:W-:-:S04]  /*8100*/  SHF.R.U32.HI R12, RZ, 0x1f, R13 ;  /* 0x0000001fff0c7819 */ /* 0x000fc8000001160d */
[----:B------:R-:W-:-:S04]  /*8110*/  LEA.HI.SX32 R13, R13, R12, 0x1c ;  /* 0x0000000c0d0d7211 */ /* 0x000fc800078fe2ff */
[----:B------:R-:W-:-:S04]  /*8120*/  VIMNMX R14, R22, R13, !PT ;  /* 0x0000000d160e7248 */ /* 0x000fc80007fe0100 */
[----:B------:R-:W-:-:S13]  /*8130*/  ISETP.GE.AND P1, PT, R9, R14, PT ;  /* 0x0000000e0900720c */ /* 0x000fda0003f26270 */
[----:B------:R-:W-:Y:S05]  /*8140*/  @!P1 BRA `(.L_x_1129) ;  /* 0x0000002000909947 */ /* 0x000fea0003800000 */
[----:B------:R-:W-:Y:S01]  /*8150*/  IMAD.MOV.U32 R12, RZ, RZ, R7 ;  /* 0x000000ffff0c7224 */ /* 0x000fe200078e0007 */
[----:B------:R-:W-:Y:S01]  /*8160*/  UMOV UR7, UR36 ;  /* 0x0000002400077c82 */ /* 0x000fe20008000000 */
[----:B------:R-:W-:Y:S01]  /*8170*/  IMAD.MOV.U32 R15, RZ, RZ, R8 ;  /* 0x000000ffff0f7224 */ /* 0x000fe200078e0008 */
[----:B------:R-:W-:Y:S01]  /*8180*/  UMOV UR4, UR37 ;  /* 0x0000002500047c82 */ /* 0x000fe20008000000 */
[----:B------:R-:W-:-:S05]  /*8190*/  ULDC UR5, c[0x0][0x9d8] ;  /* 0x0002760000057ab9 */ /* 0x000fca0000000800 */
.L_x_1138:
[----:B------:R-:W-:-:S04]  /*81a0*/  UIADD3 UR37, UR4, 0x1, URZ ;  /* 0x0000000104257890 */ /* 0x000fc8000fffe03f */
[----:B------:R-:W-:-:S04]  /*81b0*/  UISETP.NE.AND UP0, UPT, UR37, 0x2, UPT ;  /* 0x000000022500788c */ /* 0x000fc8000bf05270 */
[----:B------:R-:W-:Y:S02]  /*81c0*/  USEL UR36, URZ, 0x1, UP0 ;  /* 0x000000013f247887 */ /* 0x000fe40008000000 */
[----:B------:R-:W-:Y:S02]  /*81d0*/  USEL UR37, UR37, URZ, UP0 ;  /* 0x0000003f25257287 */ /* 0x000fe40008000000 */
[----:B------:R-:W-:Y:S01]  /*81e0*/  ULOP3.LUT UR36, UR7, UR36, URZ, 0x3c, !UPT ;  /* 0x0000002407247292 */ /* 0x000fe2000f8e3c3f */
[----:B------:R-:W-:Y:S11]  /*81f0*/  @!P0 BRA `(.L_x_1130) ;  /* 0x0000000000048947 */ /* 0x000ff60003800000 */
[----:B------:R-:W-:Y:S01]  /*8200*/  BPT.TRAP 0x1 ;  /* 0x000000040000795c */ /* 0x000fe20000300000 */
.L_x_1130:
[----:B------:R-:W-:Y:S01]  /*8210*/  ULEA UR6, UR37, UR38, 0x3 ;  /* 0x0000002625067291 */ /* 0x000fe2000f8e183f */
[----:B------:R-:W-:-:S05]  /*8220*/  IMAD.U32 R7, RZ, RZ, UR36 ;  /* 0x00000024ff077e24 */ /* 0x000fca000f8e00ff */
[----:B------:R-:W-:-:S04]  /*8230*/  SHF.L.U32 R7, R7, 0x1f, RZ ;  /* 0x0000001f07077819 */ /* 0x000fc800000006ff */
[----:B------:R0:W1:Y:S01]  /*8240*/  SYNCS.PHASECHK.TRANS64.TRYWAIT P1, [UR6+0x2a830], R7 ;  /* 0x02a83007ff0075a7 */ /* 0x0000620008020146 */
[----:B------:R-:W-:Y:S05]  /*8250*/  @!P0 BRA `(.L_x_1131) ;  /* 0x0000000000048947 */ /* 0x000fea0003800000 */
[----:B------:R-:W-:Y:S01]  /*8260*/  BPT.TRAP 0x1 ;  /* 0x000000040000795c */ /* 0x000fe20000300000 */
.L_x_1131:
[----:B-1----:R-:W-:Y:S05]  /*8270*/  @P1 BRA `(.L_x_1132) ;  /* 0x0000000000081947 */ /* 0x002fea0003800000 */
[----:B------:R-:W1:Y:S02]  /*8280*/  SYNCS.PHASECHK.TRANS64.TRYWAIT P1, [UR6+0x2a830], R7 ;  /* 0x02a83007ff0075a7 */ /* 0x000e640008020146 */
[----:B-1----:R-:W-:Y:S05]  /*8290*/  @!P1 BRA `(.L_x_1133) ;  /* 0x000000cc00ec9947 */ /* 0x002fea0003800000 */
.L_x_1132:
        /* <DEDUP_REMOVED lines=135> */
.L_x_1134:
[----:B------:R-:W-:Y:S01]  /*8b10*/  ULEA UR10, UR4, UR38, 0x3 ;  /* 0x00000026040a7291 */ /* 0x000fe2000f8e183f */
[----:B------:R-:W-:-:S05]  /*8b20*/  IMAD.U32 R0, RZ, RZ, UR7 ;  /* 0x00000007ff007e24 */ /* 0x000fca000f8e00ff */
[----:B------:R-:W-:-:S04]  /*8b30*/  SHF.L.U32 R0, R0, 0x1f, RZ ;  /* 0x0000001f00007819 */ /* 0x000fc800000006ff */
[----:B------:R2:W3:Y:S01]  /*8b40*/  SYNCS.PHASECHK.TRANS64.TRYWAIT P1, [UR10+0x2a850], R0 ;  /* 0x02a85000ff0075a7 */ /* 0x0004e2000802014a */
[----:B------:R-:W-:Y:S05]  /*8b50*/  @!P0 BRA `(.L_x_1135) ;  /* 0x0000000000048947 */ /* 0x000fea0003800000 */
[----:B------:R-:W-:Y:S01]  /*8b60*/  BPT.TRAP 0x1 ;  /* 0x000000040000795c */ /* 0x000fe20000300000 */
.L_x_1135:
[----:B---3--:R-:W-:Y:S05]  /*8b70*/  @P1 BRA `(.L_x_1136) ;  /* 0x0000000000081947 */ /* 0x008fea0003800000 */
[----:B------:R-:W3:Y:S02]  /*8b80*/  SYNCS.PHASECHK.TRANS64.TRYWAIT P1, [UR10+0x2a850], R0 ;  /* 0x02a85000ff0075a7 */ /* 0x000ee4000802014a */
[----:B---3--:R-:W-:Y:S05]  /*8b90*/  @!P1 BRA `(.L_x_1137) ;  /* 0x000000c400c49947 */ /* 0x008fea0003800000 */
.L_x_1136:
[----:B------:R-:W-:Y:S01]  /*8ba0*/  UIADD3 UR6, UR38, 0x400, URZ ;  /* 0x0000040026067890 */ /* 0x000fe2000fffe03f */
[----:B------:R-:W-:Y:S01]  /*8bb0*/  WARPGROUP.ARRIVE ;  /* 0x00000000000079c5 */ /* 0x000fe20000000000 */
[----:B------:R-:W-:Y:S01]  /*8bc0*/  UMOV UR7, 0x40000040 ;  /* 0x4000004000077882 */ /* 0x000fe20000000000 */
[----:B------:R-:W-:Y:S01]  /*8bd0*/  FMUL.FTZ R2, R88, UR5 ;  /* 0x0000000558027c20 */ /* 0x000fe20008410000 */
[----:B------:R-:W-:Y:S01]  /*8be0*/  USHF.R.U32.HI UR6, URZ, 0x4, UR6 ;  /* 0x000000043f067899 */ /* 0x000fe20008011606 */
[----:B------:R-:W-:Y:S01]  /*8bf0*/  FMUL.FTZ R174, R89, UR5 ;  /* 0x0000000559ae7c20 */ /* 0x000fe20008410000 */
[----:B------:R-:W-:Y:S01]  /*8c00*/  FMUL.FTZ R176, R92, UR5 ;  /* 0x000000055cb07c20 */ /* 0x000fe20008410000 */
[----:B------:R-:W-:Y:S01]  /*8c10*/  FMUL.FTZ R178, R93, UR5 ;  /* 0x000000055db27c20 */ /* 0x000fe20008410000 */
[----:B------:R-:W-:Y:S01]  /*8c20*/  ULOP3.LUT UR6, UR6, 0x3fff, URZ, 0xc0, !UPT ;  /* 0x00003fff06067892 */ /* 0x000fe2000f8ec03f */
[----:B------:R-:W0:Y:S01]  /*8c30*/  MUFU.TANH R2, R2 ;  /* 0x0000000200027308 */ /* 0x000e220000002400 */
[----:B------:R-:W-:Y:S01]  /*8c40*/  FMUL.FTZ R180, R96, UR5 ;  /* 0x0000000560b47c20 */ /* 0x000fe20008410000 */
[----:B------:R-:W-:Y:S01]  /*8c50*/  FMUL.FTZ R182, R101, UR5 ;  /* 0x0000000565b67c20 */ /* 0x000fe20008410000 */
[----:B------:R-:W-:Y:S01]  /*8c60*/  ULOP3.LUT UR6, UR6, 0x3000000, URZ, 0xfc, !UPT ;  /* 0x0300000006067892 */ /* 0x000fe2000f8efc3f */
[----:B------:R-:W-:Y:S01]  /*8c70*/  FMUL.FTZ R184, R104, UR5 ;  /* 0x0000000568b87c20 */ /* 0x000fe20008410000 */
[----:B------:R-:W-:Y:S01]  /*8c80*/  FMUL.FTZ R186, R105, UR5 ;  /* 0x0000000569ba7c20 */ /* 0x000fe20008410000 */
[----:B------:R-:W-:Y:S01]  /*8c90*/  FMUL.FTZ R104, R110, UR5 ;  /* 0x000000056e687c20 */ /* 0x000fe20008410000 */
[----:B------:R-:W-:Y:S01]  /*8ca0*/  UIMAD UR4, UR4, 0x600, UR6 ;  /* 0x00000600040478a4 */ /* 0x000fe2000f8e0206 */
[----:B------:R-:W3:Y:S01]  /*8cb0*/  MUFU.TANH R174, R174 ;  /* 0x000000ae00ae7308 */ /* 0x000ee20000002400 */
        /* <DEDUP_REMOVED lines=9> */
[----:B------:R-:W4:Y:S01]  /*8d50*/  MUFU.TANH R176, R176 ;  /* 0x000000b000b07308 */ /* 0x000f220000002400 */
[----:B------:R-:W-:Y:S01]  /*8d60*/  UMOV UR7, 0x40000040 ;  /* 0x4000004000077882 */ /* 0x000fe20000000000 */
[----:B01----:R-:W-:Y:S01]  /*8d70*/  FMNMX.FTZ R7, R2, R15, !PT ;  /* 0x0000000f02077209 */ /* 0x003fe20007810000 */
[----:B------:R-:W-:Y:S01]  /*8d80*/  FMUL.FTZ R128, R128, UR5 ;  /* 0x0000000580807c20 */ /* 0x000fe20008410000 */
[----:B------:R-:W-:Y:S01]  /*8d90*/  FMUL.FTZ R190, R129, UR5 ;  /* 0x0000000581be7c20 */ /* 0x000fe20008410000 */
[----:B------:R-:W-:Y:S01]  /*8da0*/  FMUL.FTZ R132, R132, UR5 ;  /* 0x0000000584847c20 */ /* 0x000fe20008410000 */
[----:B------:R-:W-:Y:S01]  /*8db0*/  FMUL.FTZ R192, R133, UR5 ;  /* 0x0000000585c07c20 */ /* 0x000fe20008410000 */
[----:B---3--:R-:W-:Y:S01]  /*8dc0*/  FMNMX.FTZ R7, R174, R7, !PT ;  /* 0x00000007ae077209 */ /* 0x008fe20007810000 */
        /* <DEDUP_REMOVED lines=25> */
[----:B-1----:R-:W-:Y:S01]  /*8f60*/  FMNMX.FTZ R7, R180, R7, !PT ;  /* 0x00000007b4077209 */ /* 0x002fe20007810000 */
[----:B------:R-:W0:Y:S01]  /*8f70*/  LDC R11, c[0x0][0x988] ;  /* 0x00026200ff0b7b82 */ /* 0x000e220000000800 */
[----:B------:R-:W-:Y:S01]  /*8f80*/  FMUL.FTZ R202, R135, UR5 ;  /* 0x0000000587ca7c20 */ /* 0x000fe20008410000 */
[----:B------:R-:W1:Y:S04]  /*8f90*/  S2R R173, SR_TID.X ;  /* 0x0000000000ad7919 */ /* 0x000e680000002100 */
[----:B------:R-:W-:Y:S08]  /*8fa0*/  MUFU.TANH R186, R186 ;  /* 0x000000ba00ba7308 */ /* 0x000ff00000002400 */
[----:B------:R-:W-:Y:S08]  /*8fb0*/  MUFU.TANH R110, R110 ;  /* 0x0000006e006e7308 */ /* 0x000ff00000002400 */
[----:B------:R-:W-:Y:S08]  /*8fc0*/  MUFU.TANH R112, R112 ;  /* 0x0000007000707308 */ /* 0x000ff00000002400 */
[----:B------:R-:W-:Y:S01]  /*8fd0*/  MUFU.TANH R116, R116 ;  /* 0x0000007400747308 */ /* 0x000fe20000002400 */
[----:B-1----:R-:W-:-:S07]  /*8fe0*/  LOP3.LUT P1, RZ, R173, 0x7f, RZ, 0xc0, !PT ;  /* 0x0000007fadff7812 */ /* 0x002fce000782c0ff */
        /* <DEDUP_REMOVED lines=15> */
[----:B------:R-:W-:Y:S01]  /*90e0*/  FMUL.FTZ R108, R109, UR5 ;  /* 0x000000056d6c7c20 */ /* 0x000fe20008410000 */
[----:B------:R-:W-:Y:S01]  /*90f0*/  HGMMA.64x128x16.F32 R24, R152, gdesc[UR4].tnspB, R24, gsb0 ;  /* 0x41e0000498187df0 */ /* 0x000fe20008000818 */
[----:B------:R-:W-:Y:S01]  /*9100*/  UIADD3 UR6, UR4, 0x100, URZ ;  /* 0x0000010004067890 */ /* 0x000fe2000fffe03f */
[----:B------:R-:W1:Y:S01]  /*9110*/  MUFU.TANH R156, R156 ;  /* 0x0000009c009c7308 */ /* 0x000e620000002400 */
[----:B------:R-:W-:-:S07]  /*9120*/  UMOV UR7, 0x40000040 ;  /* 0x4000004000077882 */ /* 0x000fce0000000000 */
[----:B------:R-:W3:Y:S08]  /*9130*/  MUFU.TANH R158, R158 ;  /* 0x0000009e009e7308 */ /* 0x000ef00000002400 */
[----:B------:R-:W4:Y:S01]  /*9140*/  MUFU.TANH R106, R106 ;  /* 0x0000006a006a7308 */ /* 0x000f220000002400 */
[----:B-1----:R-:W-:-:S07]  /*9150*/  FMNMX.FTZ R7, R156, R7, !PT ;  /* 0x000000079c077209 */ /* 0x002fce0007810000 */
[----:B------:R-:W1:Y:S01]  /*9160*/  MUFU.TANH R108, R108 ;  /* 0x0000006c006c7308 */ /* 0x000e620000002400 */
[----:B---3--:R-:W-:-:S04]  /*9170*/  FMNMX.FTZ R7, R158, R7, !PT ;  /* 0x000000079e077209 */ /* 0x008fc80007810000 */
[----:B------:R-:W-:-:S03]  /*9180*/  FMNMX.FTZ R7, R182, R7, !PT ;  /* 0x00000007b6077209 */ /* 0x000fc60007810000 */
[----:B------:R-:W-:Y:S01]  /*9190*/  MUFU.TANH R88, R88 ;  /* 0x0000005800587308 */ /* 0x000fe20000002400 */
[----:B------:R-:W-:-:S04]  /*91a0*/  FMNMX.FTZ R7, R184, R7, !PT ;  /* 0x00000007b8077209 */ /* 0x000fc80007810000 */
[----:B------:R-:W-:-:S03]  /*91b0*/  FMNMX.FTZ R7, R186, R7, !PT ;  /* 0x00000007ba077209 */ /* 0x000fc60007810000 */
[----:B------:R-:W-:Y:S01]  /*91c0*/  MUFU.TANH R90, R90 ;  /* 0x0000005a005a7308 */ /* 0x000fe20000002400 */
[----:B----4-:R-:W-:-:S04]  /*91d0*/  FMNMX.FTZ R7, R106, R7, !PT ;  /* 0x000000076a077209 */ /* 0x010fc80007810000 */
[----:B-1----:R-:W-:-:S03]  /*91e0*/  FMNMX.FTZ R7, R108, R7, !PT ;  /* 0x000000076c077209 */ /* 0x002fc60007810000 */
        /* <DEDUP_REMOVED lines=25> */
[----:B------:R-:W1:Y:S08]  /*9380*/  MUFU.TANH R152, R152 ;  /* 0x0000009800987308 */ /* 0x000e700000002400 */
[----:B------:R-:W3:Y:S08]  /*9390*/  MUFU.TANH R154, R154 ;  /* 0x0000009a009a7308 */ /* 0x000ef00000002400 */
[----:B------:R-:W-:Y:S01]  /*93a0*/  MUFU.TANH R126, R126 ;  /* 0x0000007e007e7308 */ /* 0x000fe20000002400 */
[----:B-1----:R-:W-:-:S04]  /*93b0*/  FMNMX.FTZ R7, R152, R7, !PT ;  /* 0x0000000798077209 */ /* 0x002fc80007810000 */
[----:B------:R-:W-:-:S03]  /*93c0*/  FMNMX.FTZ R7, R124, R7, !PT ;  /* 0x000000077c077209 */ /* 0x000fc60007810000 */
[----:B------:R-:W-:Y:S01]  /*93d0*/  MUFU.TANH R130, R130 ;  /* 0x0000008200827308 */ /* 0x000fe20000002400 */
[----:B---3--:R-:W-:-:S04]  /*93e0*/  FMNMX.FTZ R7, R154, R7, !PT ;  /* 0x000000079a077209 */ /* 0x008fc80007810000 */
[----:B------:R-:W-:-:S03]  /*93f0*/  FMNMX.FTZ R7, R128, R7, !PT ;  /* 0x0000000780077209 */ /* 0x000fc60007810000 */
[----:B------:R-:W-:Y:S01]  /*9400*/  MUFU.TANH R200, R200 ;  /* 0x000000c800c87308 */ /* 0x000fe20000002400 */
[----:B------:R-:W-:-:S04]  /*9410*/  FMNMX.FTZ R7, R190, R7, !PT ;  /* 0x00000007be077209 */ /* 0x000fc80007810000 */
[----:B------:R-:W-:-:S03]  /*9420*/  FMNMX.FTZ R7, R132, R7, !PT ;  /* 0x0000000784077209 */ /* 0x000fc60007810000 */
[----:B------:R-:W-:Y:S01]  /*9430*/  MUFU.TANH R134, R134 ;  /* 0x0000008600867308 */ /* 0x000fe20000002400 */
[----:B------:R-:W-:-:S05]  /*9440*/  FMNMX.FTZ R7, R192, R7, !PT ;  /* 0x00000007c0077209 */ /* 0x000fca0007810000 */
[----:B--2---:R-:W1:Y:S02]  /*9450*/  SHFL.BFLY PT, R0, R7, 0x2, 0x1f ;  /* 0x0c401f0007007f89 */ /* 0x004e6400000e0000 */
[----:B------:R-:W-:Y:S01]  /*9460*/  MUFU.TANH R202, R202 ;  /* 0x000000ca00ca7308 */ /* 0x000fe20000002400 */
[----:B-1----:R-:W-:-:S05]  /*9470*/  FMNMX.FTZ R0, R7, R0, !PT ;  /* 0x0000000007007209 */ /* 0x002fca0007810000 */
[----:B------:R-:W1:Y:S02]  /*9480*/  SHFL.BFLY PT, R7, R0, 0x1, 0x1f ;  /* 0x0c201f0000077f89 */ /* 0x000e6400000e0000 */
[----:B-1----:R-:W-:Y:S02]  /*9490*/  FMNMX.FTZ R8, R0, R7, !PT ;  /* 0x0000000700087209 */ /* 0x002fe40007810000 */
[----:B------:R-:W-:-:S03]  /*94a0*/  FMNMX.FTZ R7, R13, R12, !PT ;  /* 0x0000000c0d077209 */ /* 0x000fc60007810000 */
[----:B0-----:R-:W-:Y:S01]  /*94b0*/  FMUL.FTZ R111, R8, R11 ;  /* 0x0000000b086f7220 */ /* 0x001fe20000410000 */
[----:B------:R-:W-:Y:S01]  /*94c0*/  FMNMX.FTZ R7, R20, R7, !PT ;  /* 0x0000000714077209 */ /* 0x000fe20007810000 */
[----:B------:R-:W-:Y:S02]  /*94d0*/  FADD.FTZ R0, -R8, R15 ;  /* 0x0000000f08007221 */ /* 0x000fe40000010100 */
[--C-:B------:R-:W-:Y:S01]  /*94e0*/  FFMA.FTZ R15, R2, R11, -R111.reuse ;  /* 0x0000000b020f7223 */ /* 0x100fe2000001086f */
[----:B------:R-:W-:Y:S01]  /*94f0*/  FMNMX.FTZ R7, R88, R7, !PT ;  /* 0x0000000758077209 */ /* 0x000fe20007810000 */
[-C--:B------:R-:W-:Y:S01]  /*9500*/  FMUL.FTZ R0, R0, R11.reuse ;  /* 0x0000000b00007220 */ /* 0x080fe20000410000 */
[-CC-:B------:R-:W-:Y:S01]  /*9510*/  FFMA.FTZ R174, R174, R11.reuse, -R111.reuse ;  /* 0x0000000baeae7223 */ /* 0x180fe2000001086f */
        /* <DEDUP_REMOVED lines=24> */
[----:B------:R-:W-:Y:S01]  /*96a0*/  FFMA.FTZ R116, R154, R11, -R111 ;  /* 0x0000000b9a747223 */ /* 0x000fe2000001086f */
[----:B------:R-:W-:-:S02]  /*96b0*/  WARPGROUP.DEPBAR.LE gsb0, 0x0 ;  /* 0x00008000000079c5 */ /* 0x000fc40000010000 */
[----:B------:R-:W-:Y:S01]  /*96c0*/  WARPGROUP.ARRIVE ;  /* 0x00000000000079c5 */ /* 0x000fe20000000000 */
[----:B------:R-:W-:Y:S01]  /*96d0*/  FMNMX.FTZ R7, R102, R7, !PT ;  /* 0x0000000766077209 */ /* 0x000fe20007810000 */
[----:B------:R-:W-:Y:S01]  /*96e0*/  FMUL.FTZ R148, R123, UR5 ;  /* 0x000000057b947c20 */ /* 0x000fe20008410000 */
[----:B------:R-:W-:Y:S01]  /*96f0*/  FMUL.FTZ R150, R127, UR5 ;  /* 0x000000057f967c20 */ /* 0x000fe20008410000 */
[----:B------:R-:W-:Y:S01]  /*9700*/  MUFU.EX2 R89, R89 ;  /* 0x0000005900597308 */ /* 0x000fe20000000800 */
[----:B------:R-:W-:Y:S01]  /*9710*/  FMNMX.FTZ R7, R104, R7, !PT ;  /* 0x0000000768077209 */ /* 0x000fe20007810000 */
[----:B------:R-:W-:Y:S01]  /*9720*/  HGMMA.64x128x16.F32 R24, R144, gdesc[UR4].tnspB, R24, gsb0 ;  /* 0x41e0000490187df0 */ /* 0x000fe20008000818 */
[----:B------:R-:W-:Y:S01]  /*9730*/  UIADD3 UR6, UR4, 0x200, URZ ;  /* 0x0000020004067890 */ /* 0x000fe2000fffe03f */
[--C-:B------:R-:W-:Y:S01]  /*9740*/  FFMA.FTZ R107, R128, R11, -R111.reuse ;  /* 0x0000000b806b7223 */ /* 0x100fe2000001086f */
[----:B------:R-:W-:Y:S01]  /*9750*/  UMOV UR7, 0x40000040 ;  /* 0x4000004000077882 */ /* 0x000fe20000000000 */
[----:B------:R-:W-:Y:S01]  /*9760*/  FMNMX.FTZ R7, R194, R7, !PT ;  /* 0x00000007c2077209 */ /* 0x000fe20007810000 */
[----:B------:R-:W-:Y:S01]  /*9770*/  UIADD3 UR4, UR4, 0x280, URZ ;  /* 0x0000028004047890 */ /* 0x000fe2000fffe03f */
[----:B------:R-:W0:Y:S01]  /*9780*/  MUFU.TANH R148, R148 ;  /* 0x0000009400947308 */ /* 0x000e220000002400 */
[--C-:B------:R-:W-:Y:S01]  /*9790*/  FFMA.FTZ R120, R190, R11, -R111.reuse ;  /* 0x0000000bbe787223 */ /* 0x100fe2000001086f */
[----:B------:R-:W-:Y:S01]  /*97a0*/  FMNMX.FTZ R7, R114, R7, !PT ;  /* 0x0000000772077209 */ /* 0x000fe20007810000 */
[----:B------:R-:W-:-:S03]  /*97b0*/  FFMA.FTZ R109, R132, R11, -R111 ;  /* 0x0000000b846d7223 */ /* 0x000fc6000001086f */
[----:B------:R-:W-:Y:S02]  /*97c0*/  FMNMX.FTZ R7, R196, R7, !PT ;  /* 0x00000007c4077209 */ /* 0x000fe40007810000 */
[----:B------:R-:W1:Y:S02]  /*97d0*/  MUFU.TANH R150, R150 ;  /* 0x0000009600967308 */ /* 0x000e640000002400 */
[----:B------:R-:W-:-:S04]  /*97e0*/  FMNMX.FTZ R7, R118, R7, !PT ;  /* 0x0000000776077209 */ /* 0x000fc80007810000 */
[----:B------:R-:W-:Y:S02]  /*97f0*/  FMNMX.FTZ R7, R198, R7, !PT ;  /* 0x00000007c6077209 */ /* 0x000fe40007810000 */
[----:B------:R-:W2:Y:S02]  /*9800*/  MUFU.EX2 R176, R176 ;  /* 0x000000b000b07308 */ /* 0x000ea40000000800 */
[----:B------:R-:W-:-:S04]  /*9810*/  FMNMX.FTZ R7, R122, R7, !PT ;  /* 0x000000077a077209 */ /* 0x000fc80007810000 */
[----:B0-----:R-:W-:Y:S02]  /*9820*/  FMNMX.FTZ R7, R148, R7, !PT ;  /* 0x0000000794077209 */ /* 0x001fe40007810000 */
[----:B------:R-:W-:Y:S02]  /*9830*/  MUFU.EX2 R91, R91 ;  /* 0x0000005b005b7308 */ /* 0x000fe40000000800 */
[----:B------:R-:W-:-:S04]  /*9840*/  FMNMX.FTZ R7, R126, R7, !PT ;  /* 0x000000077e077209 */ /* 0x000fc80007810000 */
[----:B-1----:R-:W-:Y:S02]  /*9850*/  FMNMX.FTZ R7, R150, R7, !PT ;  /* 0x0000000796077209 */ /* 0x002fe40007810000 */
[----:B------:R-:W-:Y:S01]  /*9860*/  MUFU.EX2 R93, R93 ;  /* 0x0000005d005d7308 */ /* 0x000fe20000000800 */
[----:B--2---:R-:W-:Y:S02]  /*9870*/  F2FP.F16.F32.PACK_AB R158, R176, R89 ;  /* 0x00000059b09e723e */ /* 0x004fe400000000ff */
[----:B------:R-:W-:-:S04]  /*9880*/  FMNMX.FTZ R7, R130, R7, !PT ;  /* 0x0000000782077209 */ /* 0x000fc80007810000 */
[----:B------:R-:W-:Y:S01]  /*9890*/  FMNMX.FTZ R7, R200, R7, !PT ;  /* 0x00000007c8077209 */ /* 0x000fe20007810000 */
[----:B------:R-:W-:Y:S03]  /*98a0*/  MUFU.EX2 R95, R95 ;  /* 0x0000005f005f7308 */ /* 0x000fe60000000800 */
[----:B------:R-:W-:-:S04]  /*98b0*/  FMNMX.FTZ R7, R134, R7, !PT ;  /* 0x0000000786077209 */ /* 0x000fc80007810000 */
[----:B------:R-:W-:Y:S01]  /*98c0*/  FMNMX.FTZ R7, R202, R7, !PT ;  /* 0x00000007ca077209 */ /* 0x000fe20007810000 */
[----:B------:R-:W-:Y:S04]  /*98d0*/  MUFU.EX2 R178, R178 ;  /* 0x000000b200b27308 */ /* 0x000fe80000000800 */
[----:B------:R-:W0:Y:S04]  /*98e0*/  SHFL.BFLY PT, R2, R7, 0x2, 0x1f ;  /* 0x0c401f0007027f89 */ /* 0x000e2800000e0000 */
        /* <DEDUP_REMOVED lines=9> */
[----:B0-----:R-:W-:-:S05]  /*9980*/  FMNMX.FTZ R7, R2, R7, !PT ;  /* 0x0000000702077209 */ /* 0x001fca0007810000 */
[CC--:B------:R-:W-:Y:S01]  /*9990*/  FMUL.FTZ R113, R7.reuse, R11.reuse ;  /* 0x0000000b07717220 */ /* 0x0c0fe20000410000 */
[----:B------:R-:W-:Y:S01]  /*99a0*/  FADD.FTZ R2, -R7, R12 ;  /* 0x0000000c07027221 */ /* 0x000fe20000010100 */
[----:B------:R-:W-:Y:S02]  /*99b0*/  MUFU.EX2 R112, R112 ;  /* 0x0000007000707308 */ /* 0x000fe40000000800 */
[-CC-:B------:R-:W-:Y:S01]  /*99c0*/  FFMA.FTZ R13, R13, R11.reuse, -R113.reuse ;  /* 0x0000000b0d0d7223 */ /* 0x180fe20000010871 */
[-C--:B------:R-:W-:Y:S01]  /*99d0*/  FMUL.FTZ R2, R2, R11.reuse ;  /* 0x0000000b02027220 */ /* 0x080fe20000410000 */
        /* <DEDUP_REMOVED lines=13> */
[----:B0-----:R-:W-:-:S02]  /*9ab0*/  IMAD.U32 R13, RZ, RZ, UR37 ;  /* 0x00000025ff0d7e24 */ /* 0x001fc4000f8e00ff */
[-CC-:B------:R-:W-:Y:S01]  /*9ac0*/  FFMA.FTZ R114, R114, R11.reuse, -R113.reuse ;  /* 0x0000000b72727223 */ /* 0x180fe20000010871 */
[-CC-:B------:R-:W-:Y:S01]  /*9ad0*/  FFMA.FTZ R196, R196, R11.reuse, -R113.reuse ;  /* 0x0000000bc4c47223 */ /* 0x180fe20000010871 */
[-CC-:B------:R-:W-:Y:S01]  /*9ae0*/  FFMA.FTZ R118, R118, R11.reuse, -R113.reuse ;  /* 0x0000000b76767223 */ /* 0x180fe20000010871 */
[-CC-:B------:R-:W-:Y:S01]  /*9af0*/  FFMA.FTZ R198, R198, R11.reuse, -R113.reuse ;  /* 0x0000000bc6c67223 */ /* 0x180fe20000010871 */
[----:B------:R-:W-:Y:S01]  /*9b00*/  @!P1 LEA R13, R13, UR38, 0x3 ;  /* 0x000000260d0d9c11 */ /* 0x000fe2000f8e18ff */
[----:B------:R-:W-:Y:S01]  /*9b10*/  FFMA.FTZ R122, R122, R11, -R113 ;  /* 0x0000000b7a7a7223 */ /* 0x000fe20000010871 */
[----:B------:R-:W-:Y:S02]  /*9b20*/  WARPGROUP.DEPBAR.LE gsb0, 0x0 ;  /* 0x00008000000079c5 */ /* 0x000fe40000010000 */
[----:B------:R-:W-:Y:S01]  /*9b30*/  WARPGROUP.ARRIVE ;  /* 0x00000000000079c5 */ /* 0x000fe20000000000 */
[----:B------:R0:W2:Y:S01]  /*9b40*/  MUFU.EX2 R124, R20 ;  /* 0x00000014007c7308 */ /* 0x0000a20000000800 */
[----:B------:R-:W-:-:S02]  /*9b50*/  @!P1 VIADD R13, R13, 0x2a840 ;  /* 0x0002a8400d0d9836 */ /* 0x000fc40000000000 */
[-CC-:B------:R-:W-:Y:S01]  /*9b60*/  FFMA.FTZ R144, R156, R11.reuse, -R111.reuse ;  /* 0x0000000b9c907223 */ /* 0x180fe2000001086f */
[-C--:B------:R-:W-:Y:S01]  /*9b70*/  FFMA.FTZ R146, R182, R11.reuse, -R111 ;  /* 0x0000000bb6927223 */ /* 0x080fe2000001086f */
[----:B------:R-:W-:Y:S01]  /*9b80*/  FFMA.FTZ R148, R148, R11, -R113 ;  /* 0x0000000b94947223 */ /* 0x000fe20000010871 */
[----:B------:R-:W-:Y:S01]  /*9b90*/  HGMMA.64x128x16.F32 R24, R140, gdesc[UR4].tnspB, R24, gsb0 ;  /* 0x41e000048c187df0 */ /* 0x000fe20008000818 */
[----:B------:R-:W-:Y:S01]  /*9ba0*/  UMOV UR6, UR4 ;  /* 0x0000000400067c82 */ /* 0x000fe20008000000 */
[----:B------:R-:W-:Y:S01]  /*9bb0*/  UMOV UR7, 0x40000040 ;  /* 0x4000004000077882 */ /* 0x000fe20000000000 */
[----:B------:R-:W3:Y:S01]  /*9bc0*/  MUFU.EX2 R88, R88 ;  /* 0x0000005800587308 */ /* 0x000ee20000000800 */
[----:B------:R-:W-:Y:S01]  /*9bd0*/  @!P1 PRMT R13, RZ, 0x654, R13 ;  /* 0x00000654ff0d9816 */ /* 0x000fe2000000000d */
[----:B-1----:R-:W-:Y:S01]  /*9be0*/  FFMA.FTZ R3, R2, R3, R157 ;  /* 0x0000000302037223 */ /* 0x002fe2000001009d */
[-CC-:B------:R-:W-:Y:S01]  /*9bf0*/  FFMA.FTZ R126, R126, R11.reuse, -R113.reuse ;  /* 0x0000000b7e7e7223 */ /* 0x180fe20000010871 */
[-CC-:B------:R-:W-:Y:S01]  /*9c00*/  FFMA.FTZ R150, R150, R11.reuse, -R113.reuse ;  /* 0x0000000b96967223 */ /* 0x180fe20000010871 */
[----:B------:R-:W-:Y:S01]  /*9c10*/  FFMA.FTZ R130, R130, R11, -R113 ;  /* 0x0000000b82827223 */ /* 0x000fe20000010871 */
[----:B0-----:R-:W-:-:S02]  /*9c20*/  IMAD.U32 R20, RZ, RZ, UR10 ;  /* 0x0000000aff147e24 */ /* 0x001fc4000f8e00ff */
[-C--:B------:R-:W-:Y:S01]  /*9c30*/  FFMA.FTZ R200, R200, R11.reuse, -R113 ;  /* 0x0000000bc8c87223 */ /* 0x080fe20000010871 */
[----:B------:R-:W0:Y:S01]  /*9c40*/  MUFU.EX2 R90, R90 ;  /* 0x0000005a005a7308 */ /* 0x000e220000000800 */
[----:B--2---:R-:W-:Y:S01]  /*9c50*/  FADD.FTZ R3, R124, R3 ;  /* 0x000000037c037221 */ /* 0x004fe20000010000 */
[-CC-:B------:R-:W-:Y:S01]  /*9c60*/  FFMA.FTZ R134, R134, R11.reuse, -R113.reuse ;  /* 0x0000000b86867223 */ /* 0x180fe20000010871 */
[----:B------:R-:W-:Y:S02]  /*9c70*/  @!P1 VIADD R20, R20, 0x2a860 ;  /* 0x0002a86014149836 */ /* 0x000fe40000000000 */
[-C--:B------:R-:W-:Y:S01]  /*9c80*/  FFMA.FTZ R113, R202, R11.reuse, -R113 ;  /* 0x0000000bca717223 */ /* 0x080fe20000010871 */
[----:B------:R-:W-:Y:S01]  /*9c90*/  FFMA.FTZ R111, R192, R11, -R111 ;  /* 0x0000000bc06f7223 */ /* 0x000fe2000001086f */
[----:B------:R-:W-:Y:S01]  /*9ca0*/  UMOV UR4, UR37 ;  /* 0x0000002500047c82 */ /* 0x000fe20008000000 */
[----:B------:R-:W-:Y:S01]  /*9cb0*/  F2FP.F16.F32.PACK_AB R156, R174, R15 ;  /* 0x0000000fae9c723e */ /* 0x000fe200000000ff */
[----:B------:R-:W1:Y:S01]  /*9cc0*/  MUFU.EX2 R92, R92 ;  /* 0x0000005c005c7308 */ /* 0x000e620000000800 */
[----:B---3--:R-:W-:Y:S01]  /*9cd0*/  FADD.FTZ R3, R88, R3 ;  /* 0x0000000358037221 */ /* 0x008fe20000010000 */
[----:B------:R-:W-:-:S02]  /*9ce0*/  @!P1 PRMT R20, RZ, 0x654, R20 ;  /* 0x00000654ff149816 */ /* 0x000fc40000000014 */
[----:B------:R-:W-:-:S04]  /*9cf0*/  F2FP.F16.F32.PACK_AB R157, R124, R157 ;  /* 0x0000009d7c9d723e */ /* 0x000fc800000000ff */
[----:B------:R-:W2:Y:S01]  /*9d00*/  MUFU.EX2 R144, R144 ;  /* 0x0000009000907308 */ /* 0x000ea20000000800 */
[C---:B0-----:R-:W-:Y:S01]  /*9d10*/  FADD.FTZ R3, R90.reuse, R3 ;  /* 0x000000035a037221 */ /* 0x041fe20000010000 */
[----:B------:R-:W-:-:S06]  /*9d20*/  F2FP.F16.F32.PACK_AB R159, R90, R88 ;  /* 0x000000585a9f723e */ /* 0x000fcc00000000ff */
[----:B------:R-:W0:Y:S01]  /*9d30*/  MUFU.EX2 R94, R94 ;  /* 0x0000005e005e7308 */ /* 0x000e220000000800 */
[----:B-1----:R-:W-:-:S07]  /*9d40*/  FADD.FTZ R3, R92, R3 ;  /* 0x000000035c037221 */ /* 0x002fce0000010000 */
[----:B------:R-:W1:Y:S01]  /*9d50*/  MUFU.EX2 R96, R96 ;  /* 0x0000006000607308 */ /* 0x000e620000000800 */
[----:B--2---:R-:W-:-:S07]  /*9d60*/  F2FP.F16.F32.PACK_AB R152, R144, R91 ;  /* 0x0000005b9098723e */ /* 0x004fce00000000ff */
        /* <DEDUP_REMOVED lines=26> */
[----:B-1----:R-:W-:-:S07]  /*9f10*/  FADD.FTZ R3, R118, R3 ;  /* 0x0000000376037221 */ /* 0x002fce0000010000 */
[----:B------:R-:W-:Y:S01]  /*9f20*/  MUFU.EX2 R105, R105 ;  /* 0x0000006900697308 */ /* 0x000fe20000000800 */
[C---:B--2---:R-:W-:Y:S01]  /*9f30*/  FADD.FTZ R3, R147.reuse, R3 ;  /* 0x0000000393037221 */ /* 0x044fe20000010000 */
[----:B------:R-:W-:Y:S01]  /*9f40*/  F2FP.F16.F32.PACK_AB R147, R147, R118 ;  /* 0x000000769393723e */ /* 0x000fe200000000ff */
[----:B------:R-:W-:Y:S02]  /*9f50*/  WARPGROUP.DEPBAR.LE gsb0, 0x0 ;  /* 0x00008000000079c5 */ /* 0x000fe40000010000 */
[----:B------:R-:W-:Y:S01]  /*9f60*/  WARPGROUP.ARRIVE ;  /* 0x00000000000079c5 */ /* 0x000fe20000000000 */
[----:B------:R-:W-:Y:S02]  /*9f70*/  F2FP.F16.F32.PACK_AB R140, R112, R103 ;  /* 0x00000067708c723e */ /* 0x000fe400000000ff */
[----:B------:R1:W2:Y:S01]  /*9f80*/  MUFU.EX2 R141, R148 ;  /* 0x00000094008d7308 */ /* 0x0002a20000000800 */
[----:B0-----:R-:W-:Y:S02]  /*9f90*/  FADD.FTZ R3, R122, R3 ;  /* 0x000000037a037221 */ /* 0x001fe40000010000 */
[----:B------:R-:W-:Y:S01]  /*9fa0*/  HGMMA.64x128x16.F32 R24, R136, gdesc[UR4].tnspB, R24, gsb0 ;  /* 0x41e0000488187df0 */ /* 0x000fe20008000818 */
[----:B------:R-:W-:-:S04]  /*9fb0*/  UMOV UR7, UR36 ;  /* 0x0000002400077c82 */ /* 0x000fc80008000000 */
[----:B------:R-:W0:Y:S01]  /*9fc0*/  MUFU.EX2 R126, R126 ;  /* 0x0000007e007e7308 */ /* 0x000e220000000800 */
[----:B-1----:R-:W-:-:S07]  /*9fd0*/  F2FP.F16.F32.PACK_AB R148, R178, R95 ;  /* 0x0000005fb294723e */ /* 0x002fce00000000ff */
[----:B------:R-:W1:Y:S01]  /*9fe0*/  MUFU.EX2 R116, R116 ;  /* 0x0000007400747308 */ /* 0x000e620000000800 */
[C---:B--2---:R-:W-:Y:S01]  /*9ff0*/  FADD.FTZ R3, R141.reuse, R3 ;  /* 0x000000038d037221 */ /* 0x044fe20000010000 */
[----:B------:R-:W-:-:S06]  /*a000*/  F2FP.F16.F32.PACK_AB R141, R141, R122 ;  /* 0x0000007a8d8d723e */ /* 0x000fcc00000000ff */
[----:B------:R2:W3:Y:S01]  /*a010*/  MUFU.EX2 R143, R150 ;  /* 0x00000096008f7308 */ /* 0x0004e20000000800 */
[----:B0-----:R-:W-:-:S07]  /*a020*/  FADD.FTZ R3, R126, R3 ;  /* 0x000000037e037221 */ /* 0x001fce0000010000 */
[----:B------:R-:W-:Y:S01]  /*a030*/  MUFU.EX2 R107, R107 ;  /* 0x0000006b006b7308 */ /* 0x000fe20000000800 */
[----:B--2---:R-:W-:Y:S02]  /*a040*/  F2FP.F16.F32.PACK_AB R150, R106, R97 ;  /* 0x000000616a96723e */ /* 0x004fe400000000ff */
[----:B-1----:R-:W-:-:S05]  /*a050*/  F2FP.F16.F32.PACK_AB R142, R116, R105 ;  /* 0x00000069748e723e */ /* 0x002fca00000000ff */
[----:B------:R-:W0:Y:S01]  /*a060*/  MUFU.EX2 R130, R130 ;  /* 0x0000008200827308 */ /* 0x000e220000000800 */
[C---:B---3--:R-:W-:Y:S01]  /*a070*/  FADD.FTZ R3, R143.reuse, R3 ;  /* 0x000000038f037221 */ /* 0x048fe20000010000 */
[----:B------:R-:W-:-:S06]  /*a080*/  F2FP.F16.F32.PACK_AB R143, R143, R126 ;  /* 0x0000007e8f8f723e */ /* 0x000fcc00000000ff */
[----:B------:R-:W-:Y:S08]  /*a090*/  MUFU.EX2 R120, R120 ;  /* 0x0000007800787308 */ /* 0x000ff00000000800 */
[----:B------:R-:W-:Y:S01]  /*a0a0*/  MUFU.EX2 R109, R109 ;  /* 0x0000006d006d7308 */ /* 0x000fe20000000800 */
[----:B0-----:R-:W-:-:S07]  /*a0b0*/  FADD.FTZ R3, R130, R3 ;  /* 0x0000000382037221 */ /* 0x001fce0000010000 */
[----:B------:R-:W-:Y:S08]  /*a0c0*/  MUFU.EX2 R134, R134 ;  /* 0x0000008600867308 */ /* 0x000ff00000000800 */
[----:B------:R-:W0:Y:S08]  /*a0d0*/  MUFU.EX2 R12, R111 ;  /* 0x0000006f000c7308 */ /* 0x000e300000000800 */
[----:B------:R-:W1:Y:S01]  /*a0e0*/  MUFU.EX2 R113, R113 ;  /* 0x0000007100717308 */ /* 0x000e620000000800 */
[----:B------:R-:W-:-:S02]  /*a0f0*/  WARPGROUP.DEPBAR.LE gsb0, 0x0 ;  /* 0x00008000000079c5 */ /* 0x000fc40000010000 */
[----:B------:R2:W-:Y:S05]  /*a100*/  @!P1 SYNCS.ARRIVE.TRANS64.RED.A1T0 RZ, [R13+URZ], RZ ;  /* 0x000000ff0dff99a7 */ /* 0x0005ea000810043f */
[----:B------:R-:W3:Y:S01]  /*a110*/  MUFU.EX2 R137, R200 ;  /* 0x000000c800897308 */ /* 0x000ee20000000800 */
[----:B0-----:R-:W-:Y:S02]  /*a120*/  F2FP.F16.F32.PACK_AB R138, R12, R109 ;  /* 0x0000006d0c8a723e */ /* 0x001fe400000000ff */
[----:B------:R-:W-:Y:S02]  /*a130*/  F2FP.F16.F32.PACK_AB R136, R120, R107 ;  /* 0x0000006b7888723e */ /* 0x000fe400000000ff */
[----:B-1----:R-:W-:Y:S01]  /*a140*/  F2FP.F16.F32.PACK_AB R139, R113, R134 ;  /* 0x00000086718b723e */ /* 0x002fe200000000ff */
[----:B--2---:R-:W-:Y:S01]  /*a150*/  FFMA.FTZ R13, R0, R6, R15 ;  /* 0x00000006000d7223 */ /* 0x004fe2000001000f */
[----:B------:R0:W-:Y:S01]  /*a160*/  @!P1 SYNCS.ARRIVE.TRANS64.RED.A1T0 RZ, [R20+URZ], RZ ;  /* 0x000000ff14ff99a7 */ /* 0x0001e2000810043f */
[C---:B------:R-:W-:Y:S01]  /*a170*/  ISETP.GT.AND P1, PT, R9.reuse, R14, PT ;  /* 0x0000000e0900720c */ /* 0x040fe20003f24270 */
[----:B------:R-:W-:-:S02]  /*a180*/  VIADD R9, R9, 0xffffffff ;  /* 0xffffffff09097836 */ /* 0x000fc40000000000 */
[----:B------:R-:W-:Y:S01]  /*a190*/  FADD.FTZ R6, R174, R13 ;  /* 0x0000000dae067221 */ /* 0x000fe20000010000 */
[----:B------:R-:W-:-:S03]  /*a1a0*/  IMAD.MOV.U32 R15, RZ, RZ, R8 ;  /* 0x000000ffff0f7224 */ /* 0x000fc600078e0008 */
[----:B------:R-:W-:Y:S01]  /*a1b0*/  FADD.FTZ R13, R89, R6 ;  /* 0x00000006590d7221 */ /* 0x000fe20000010000 */
[C---:B---3--:R-:W-:Y:S01]  /*a1c0*/  FADD.FTZ R3, R137.reuse, R3 ;  /* 0x0000000389037221 */ /* 0x048fe20000010000 */
[----:B------:R-:W-:Y:S02]  /*a1d0*/  F2FP.F16.F32.PACK_AB R137, R137, R130 ;  /* 0x000000828989723e */ /* 0x000fe400000000ff */
[----:B------:R-:W-:Y:S01]  /*a1e0*/  FADD.FTZ R6, R176, R13 ;  /* 0x0000000db0067221 */ /* 0x000fe20000010000 */
[----:B------:R-:W-:-:S03]  /*a1f0*/  FADD.FTZ R3, R134, R3 ;  /* 0x0000000386037221 */ /* 0x000fc60000010000 */
[----:B------:R-:W-:Y:S01]  /*a200*/  FADD.FTZ R13, R91, R6 ;  /* 0x000000065b0d7221 */ /* 0x000fe20000010000 */
[----:B------:R-:W-:-:S03]  /*a210*/  FADD.FTZ R3, R113, R3 ;  /* 0x0000000371037221 */ /* 0x000fc60000010000 */
[----:B------:R-:W-:Y:S01]  /*a220*/  FADD.FTZ R6, R144, R13 ;  /* 0x0000000d90067221 */ /* 0x000fe20000010000 */
[----:B------:R-:W-:-:S03]  /*a230*/  F2FP.F16.F32.PACK_AB R144, R108, R99 ;  /* 0x000000636c90723e */ /* 0x000fc600000000ff */
[----:B------:R-:W-:-:S04]  /*a240*/  FADD.FTZ R13, R93, R6 ;  /* 0x000000065d0d7221 */ /* 0x000fc80000010000 */
[----:B------:R-:W-:Y:S01]  /*a250*/  FADD.FTZ R6, R146, R13 ;  /* 0x0000000d92067221 */ /* 0x000fe20000010000 */
[----:B------:R-:W-:-:S03]  /*a260*/  F2FP.F16.F32.PACK_AB R146, R110, R101 ;  /* 0x000000656e92723e */ /* 0x000fc600000000ff */
[----:B------:R-:W-:-:S04]  /*a270*/  FADD.FTZ R13, R95, R6 ;  /* 0x000000065f0d7221 */ /* 0x000fc80000010000 */
        /* <DEDUP_REMOVED lines=14> */
[----:B------:R-:W-:Y:S01]  /*a360*/  FADD.FTZ R6, R12, R13 ;  /* 0x0000000d0c067221 */ /* 0x000fe20000010000 */
[----:B------:R-:W-:Y:S01]  /*a370*/  IMAD.MOV.U32 R12, RZ, RZ, R7 ;  /* 0x000000ffff0c7224 */ /* 0x000fe200078e0007 */
[----:B0-----:R-:W-:Y:S06]  /*a380*/  @P1 BRA `(.L_x_1138) ;  /* 0xffffffdc00841947 */ /* 0x001fec000383ffff */
.L_x_1129:
[----:B------:R-:W-:-:S13]  /*a390*/  ISETP.GE.AND P1, PT, R9, R22, PT ;  /* 0x000000160900720c */ /* 0x000fda0003f26270 */
[----:B------:R-:W-:Y:S05]  /*a3a0*/  @!P1 BRA `(.L_x_1139) ;  /* 0x0000003000f09947 */ /* 0x000fea0003800000 */
[----:B------:R-:W-:Y:S01]  /*a3b0*/  IMAD.MOV.U32 R13, RZ, RZ, R7 ;  /* 0x000000ffff0d7224 */ /* 0x000fe200078e0007 */
[----:B------:R-:W-:Y:S01]  /*a3c0*/  UMOV UR7, UR36 ;  /* 0x0000002400077c82 */ /* 0x000fe20008000000 */
[----:B------:R-:W-:Y:S01]  /*a3d0*/  IMAD.MOV.U32 R12, RZ, RZ, R8 ;  /* 0x000000ffff0c7224 */ /* 0x000fe200078e0008 */
[----:B------:R-:W-:Y:S01]  /*a3e0*/  UMOV UR4, UR37 ;  /* 0x0000002500047c82 */ /* 0x000fe20008000000 */
[----:B------:R-:W-:Y:S01]  /*a3f0*/  ULDC UR39, c[0x0][0x9e4] ;  /* 0x0002790000277ab9 */ /* 0x000fe20000000800 */
[----:B------:R-:W-:Y:S01]  /*a400*/  ULDC UR50, c[0x0][0x288] ;  /* 0x0000a20000327ab9 */ /* 0x000fe20000000800 */
[----:B------:R-:W-:Y:S01]  /*a410*/  ULDC UR5, c[0x0][0x9d8] ;  /* 0x0002760000057ab9 */ /* 0x000fe20000000800 */
[----:B------:R-:W-:-:S05]  /*a420*/  ULDC UR54, c[0x0][0x9e0] ;  /* 0x0002780000367ab9 */ /* 0x000fca0000000800 */
.L_x_1156:
[----:B------:R-:W-:-:S04]  /*a430*/  UIADD3 UR37, UR4, 0x1, URZ ;  /* 0x0000000104257890 */ /* 0x000fc8000fffe03f */
[----:B------:R-:W-:-:S04]  /*a440*/  UISETP.NE.AND UP0, UPT, UR37, 0x2, UPT ;  /* 0x000000022500788c */ /* 0x000fc8000bf05270 */
[----:B------:R-:W-:Y:S02]  /*a450*/  USEL UR36, URZ, 0x1, UP0 ;  /* 0x000000013f247887 */ /* 0x000fe40008000000 */
[----:B------:R-:W-:Y:S02]  /*a460*/  USEL UR37, UR37, URZ, UP0 ;  /* 0x0000003f25257287 */ /* 0x000fe40008000000 */
[----:B------:R-:W-:Y:S01]  /*a470*/  ULOP3.LUT UR36, UR7, UR36, URZ, 0x3c, !UPT ;  /* 0x0000002407247292 */ /* 0x000fe2000f8e3c3f */
[----:B------:R-:W-:Y:S11]  /*a480*/  @!P0 BRA `(.L_x_1140) ;  /* 0x0000000000048947 */ /* 0x000ff60003800000 */
[----:B------:R-:W-:Y:S01]  /*a490*/  BPT.TRAP 0x1 ;  /* 0x000000040000795c */ /* 0x000fe20000300000 */
.L_x_1140:
[----:B------:R-:W-:Y:S01]  /*a4a0*/  ULEA UR6, UR37, UR38, 0x3 ;  /* 0x0000002625067291 */ /* 0x000fe2000f8e183f */
[----:B------:R-:W-:-:S05]  /*a4b0*/  IMAD.U32 R7, RZ, RZ, UR36 ;  /* 0x00000024ff077e24 */ /* 0x000fca000f8e00ff */
[----:B------:R-:W-:-:S04]  /*a4c0*/  SHF.L.U32 R7, R7, 0x1f, RZ ;  /* 0x0000001f07077819 */ /* 0x000fc800000006ff */
[----:B------:R0:W1:Y:S01]  /*a4d0*/  SYNCS.PHASECHK.TRANS64.TRYWAIT P1, [UR6+0x2a830], R7 ;  /* 0x02a83007ff0075a7 */ /* 0x0000620008020146 */
[----:B------:R-:W-:Y:S05]  /*a4e0*/  @!P0 BRA `(.L_x_1141) ;  /* 0x0000000000048947 */ /* 0x000fea0003800000 */
[----:B------:R-:W-:Y:S01]  /*a4f0*/  BPT.TRAP 0x1 ;  /* 0x000000040000795c */ /* 0x000fe20000300000 */
.L_x_1141:
[----:B-1----:R-:W-:Y:S05]  /*a500*/  @P1 BRA `(.L_x_1142) ;  /* 0x0000000000081947 */ /* 0x002fea0003800000 */
[----:B------:R-:W1:Y:S02]  /*a510*/  SYNCS.PHASECHK.TRANS64.TRYWAIT P1, [UR6+0x2a830], R7 ;  /* 0x02a83007ff0075a7 */ /* 0x000e640008020146 */
[----:B-1----:R-:W-:Y:S05]  /*a520*/  @!P1 BRA `(.L_x_1143) ;  /* 0x000000ac00789947 */ /* 0x002fea0003800000 */
.L_x_1142:
        /* <DEDUP_REMOVED lines=135> */
.L_x_1144:
[----:B------:R-:W-:Y:S01]  /*ada0*/  ULEA UR10, UR4, UR38, 0x3 ;  /* 0x00000026040a7291 */ /* 0x000fe2000f8e183f */
[----:B------:R-:W-:-:S05]  /*adb0*/  IMAD.U32 R0, RZ, RZ, UR7 ;  /* 0x00000007ff007e24 */ /* 0x000fca000f8e00ff */
[----:B------:R-:W-:-:S04]  /*adc0*/  SHF.L.U32 R0, R0, 0x1f, RZ ;  /* 0x0000001f00007819 */ /* 0x000fc800000006ff */
[----:B------:R2:W3:Y:S01]  /*add0*/  SYNCS.PHASECHK.TRANS64.TRYWAIT P1, [UR10+0x2a850], R0 ;  /* 0x02a85000ff0075a7 */ /* 0x0004e2000802014a */
[----:B------:R-:W-:Y:S05]  /*ade0*/  @!P0 BRA `(.L_x_1145) ;  /* 0x0000000000048947 */ /* 0x000fea0003800000 */
[----:B------:R-:W-:Y:S01]  /*adf0*/  BPT.TRAP 0x1 ;  /* 0x000000040000795c */ /* 0x000fe20000300000 */
.L_x_1145:
[----:B---3--:R-:W-:Y:S05]  /*ae00*/  @P1 BRA `(.L_x_1146) ;  /* 0x0000000000081947 */ /* 0x008fea0003800000 */
[----:B------:R-:W3:Y:S02]  /*ae10*/  SYNCS.PHASECHK.TRANS64.TRYWAIT P1, [UR10+0x2a850], R0 ;  /* 0x02a85000ff0075a7 */ /* 0x000ee4000802014a */
[----:B---3--:R-:W-:Y:S05]  /*ae20*/  @!P1 BRA `(.L_x_1147) ;  /* 0x000000a400509947 */ /* 0x008fea0003800000 */
.L_x_1146:
[----:B------:R-:W-:Y:S01]  /*ae30*/  UIADD3 UR6, UR38, 0x400, URZ ;  /* 0x0000040026067890 */ /* 0x000fe2000fffe03f */
[----:B------:R-:W-:Y:S01]  /*ae40*/  WARPGROUP.ARRIVE ;  /* 0x00000000000079c5 */ /* 0x000fe20000000000 */
[----:B------:R-:W-:-:S05]  /*ae50*/  UMOV UR7, 0x40000040 ;  /* 0x4000004000077882 */ /* 0x000fca0000000000 */
[----:B------:R-:W3:Y:S01]  /*ae60*/  S2R R173, SR_TID.X ;  /* 0x0000000000ad7919 */ /* 0x000ee20000002100 */
[----:B------:R-:W-:Y:S01]  /*ae70*/  USHF.R.U32.HI UR6, URZ, 0x4, UR6 ;  /* 0x000000043f067899 */ /* 0x000fe20008011606 */
[----:B------:R-:W-:Y:S01]  /*ae80*/  ISETP.NE.AND P2, PT, R21, 0x1, PT ;  /* 0x000000011500780c */ /* 0x000fe20003f45270 */
[----:B------:R-:W-:Y:S01]  /*ae90*/  FMUL.FTZ R20, R102, UR5 ;  /* 0x0000000566147c20 */ /* 0x000fe20008410000 */
[----:B------:R-:W-:Y:S01]  /*aea0*/  FMUL.FTZ R11, R95, UR5 ;  /* 0x000000055f0b7c20 */ /* 0x000fe20008410000 */
[----:B------:R-:W-:Y:S01]  /*aeb0*/  ULOP3.LUT UR6, UR6, 0x3fff, URZ, 0xc0, !UPT ;  /* 0x00003fff06067892 */ /* 0x000fe2000f8ec03f */
[----:B------:R-:W-:Y:S01]  /*aec0*/  FMUL.FTZ R95, R111, UR5 ;  /* 0x000000056f5f7c20 */ /* 0x000fe20008410000 */
[----:B------:R-:W-:Y:S02]  /*aed0*/  IMAD.IADD R111, R19, 0x1, R17 ;  /* 0x00000001136f7824 */ /* 0x000fe400078e0211 */
[----:B0-2---:R-:W-:Y:S01]  /*aee0*/  FMUL.FTZ R0, R90, UR5 ;  /* 0x000000055a007c20 */ /* 0x005fe20008410000 */
[----:B------:R-:W-:Y:S01]  /*aef0*/  ULOP3.LUT UR6, UR6, 0x3000000, URZ, 0xfc, !UPT ;  /* 0x0300000006067892 */ /* 0x000fe2000f8efc3f */
[----:B------:R-:W-:Y:S01]  /*af00*/  FMUL.FTZ R90, R106, UR5 ;  /* 0x000000056a5a7c20 */ /* 0x000fe20008410000 */
[----:B------:R-:W-:Y:S01]  /*af10*/  FMUL.FTZ R121, R121, UR5 ;  /* 0x0000000579797c20 */ /* 0x000fe20008410000 */
[----:B------:R-:W-:Y:S01]  /*af20*/  FMUL.FTZ R2, R91, UR5 ;  /* 0x000000055b027c20 */ /* 0x000fe20008410000 */
[----:B------:R-:W-:Y:S01]  /*af30*/  UIMAD UR4, UR4, 0x600, UR6 ;  /* 0x00000600040478a4 */ /* 0x000fe2000f8e0206 */
[----:B------:R-:W-:Y:S01]  /*af40*/  FMUL.FTZ R106, R109, UR5 ;  /* 0x000000056d6a7c20 */ /* 0x000fe20008410000 */
[----:B------:R-:W0:Y:S01]  /*af50*/  @P2 LDC R102, c[0x0][0x44c] ;  /* 0x00011300ff662b82 */ /* 0x000e220000000800 */
[----:B------:R-:W-:Y:S01]  /*af60*/  FMUL.FTZ R91, R107, UR5 ;  /* 0x000000056b5b7c20 */ /* 0x000fe20008410000 */
[----:B------:R-:W-:Y:S01]  /*af70*/  FMUL.FTZ R109, R116, UR5 ;  /* 0x00000005746d7c20 */ /* 0x000fe20008410000 */
[----:B------:R-:W-:Y:S01]  /*af80*/  FMUL.FTZ R107, R112, UR5 ;  /* 0x00000005706b7c20 */ /* 0x000fe20008410000 */
[----:B-1----:R-:W-:Y:S01]  /*af90*/  FMUL.FTZ R7, R88, UR5 ;  /* 0x0000000558077c20 */ /* 0x002fe20008410000 */
[----:B------:R-:W-:Y:S01]  /*afa0*/  UMOV UR6, UR4 ;  /* 0x0000000400067c82 */ /* 0x000fe20008000000 */
[----:B------:R1:W2:Y:S01]  /*afb0*/  MUFU.TANH R112, R121 ;  /* 0x0000007900707308 */ /* 0x0002a20000002400 */
        /* <DEDUP_REMOVED lines=8> */
[----:B-1----:R-:W-:-:S02]  /*b040*/  IMAD R121, R9, -0x60, RZ ;  /* 0xffffffa009797824 */ /* 0x002fc400078e02ff */
[----:B------:R-:W-:Y:S01]  /*b050*/  FMUL.FTZ R103, R108, UR5 ;  /* 0x000000056c677c20 */ /* 0x000fe20008410000 */
[----:B---3--:R-:W-:Y:S01]  /*b060*/  LOP3.LUT P1, RZ, R173, 0x7f, RZ, 0xc0, !PT ;  /* 0x0000007fadff7812 */ /* 0x008fe2000782c0ff */
[----:B------:R-:W-:Y:S01]  /*b070*/  FMUL.FTZ R94, R110, UR5 ;  /* 0x000000056e5e7c20 */ /* 0x000fe20008410000 */
[----:B------:R-:W-:Y:S01]  /*b080*/  FMUL.FTZ R89, R89, UR5 ;  /* 0x0000000559597c20 */ /* 0x000fe20008410000 */
[----:B------:R-:W-:Y:S01]  /*b090*/  FMUL.FTZ R92, R92, UR5 ;  /* 0x000000055c5c7c20 */ /* 0x000fe20008410000 */
[----:B------:R-:W-:Y:S01]  /*b0a0*/  FMUL.FTZ R93, R93, UR5 ;  /* 0x000000055d5d7c20 */ /* 0x000fe20008410000 */
[----:B------:R-:W-:Y:S01]  /*b0b0*/  FMUL.FTZ R96, R96, UR5 ;  /* 0x0000000560607c20 */ /* 0x000fe20008410000 */
[----:B------:R-:W-:Y:S01]  /*b0c0*/  FMUL.FTZ R97, R97, UR5 ;  /* 0x0000000561617c20 */ /* 0x000fe20008410000 */
[----:B0-----:R-:W-:-:S04]  /*b0d0*/  @P2 IMAD.HI.U32 R102, R111, R102, RZ ;  /* 0x000000666f662227 */ /* 0x001fc800078e00ff */
        /* <DEDUP_REMOVED lines=13> */
[----:B------:R-:W0:Y:S08]  /*b1b0*/  MUFU.TANH R7, R7 ;  /* 0x0000000700077308 */ /* 0x000e300000002400 */
[----:B------:R-:W1:Y:S08]  /*b1c0*/  MUFU.TANH R89, R89 ;  /* 0x0000005900597308 */ /* 0x000e700000002400 */
        /* <DEDUP_REMOVED lines=16> */
[----:B------:R-:W5:Y:S02]  /*b2d0*/  @P2 LDC R101, c[0x0][0x450] ;  /* 0x00011400ff652b82 */ /* 0x000f640000000800 */
[----:B------:R-:W0:Y:S01]  /*b2e0*/  MUFU.TANH R88, R88 ;  /* 0x0000005800587308 */ /* 0x000e220000002400 */
[----:B------:R-:W-:Y:S01]  /*b2f0*/  HGMMA.64x128x16.F32 R24, R152, gdesc[UR4].tnspB, R24, gsb0 ;  /* 0x41e0000498187df0 */ /* 0x000fe20008000818 */
[----:B------:R-:W-:Y:S01]  /*b300*/  UIADD3 UR6, UR4, 0x100, URZ ;  /* 0x0000010004067890 */ /* 0x000fe2000fffe03f */
[----:B------:R-:W-:-:S05]  /*b310*/  UMOV UR7, 0x40000040 ;  /* 0x4000004000077882 */ /* 0x000fca0000000000 */
[----:B------:R-:W0:Y:S08]  /*b320*/  MUFU.TANH R158, R158 ;  /* 0x0000009e009e7308 */ /* 0x000e300000002400 */
[----:B------:R-:W0:Y:S01]  /*b330*/  MUFU.TANH R90, R90 ;  /* 0x0000005a005a7308 */ /* 0x000e220000002400 */
[----:B-----5:R-:W-:-:S07]  /*b340*/  @P2 SHF.R.U32.HI R111, RZ, R101, R102 ;  /* 0x00000065ff6f2219 */ /* 0x020fce0000011666 */
[----:B------:R-:W0:Y:S01]  /*b350*/  MUFU.TANH R91, R91 ;  /* 0x0000005b005b7308 */ /* 0x000e220000002400 */
[----:B------:R-:W5:Y:S07]  /*b360*/  SHFL.IDX PT, R116, R111, RZ, 0x1c1f ;  /* 0x001c1fff6f747589 */ /* 0x000f6e00000e0000 */
        /* <DEDUP_REMOVED lines=13> */
[----:B------:R-:W0:Y:S01]  /*b440*/  MUFU.TANH R128, R128 ;  /* 0x0000008000807308 */ /* 0x000e220000002400 */
[----:B------:R-:W-:-:S02]  /*b450*/  WARPGROUP.DEPBAR.LE gsb0, 0x0 ;  /* 0x00008000000079c5 */ /* 0x000fc40000010000 */
[----:B------:R-:W-:Y:S01]  /*b460*/  WARPGROUP.ARRIVE ;  /* 0x00000000000079c5 */ /* 0x000fe20000000000 */
[----:B------:R-:W-:Y:S01]  /*b470*/  FMUL.FTZ R152, R104, UR5 ;  /* 0x0000000568987c20 */ /* 0x000fe20008410000 */
[----:B------:R-:W-:Y:S02]  /*b480*/  IMAD.U32 R104, RZ, RZ, UR37 ;  /* 0x00000025ff687e24 */ /* 0x000fe4000f8e00ff */
[----:B------:R-:W-:Y:S01]  /*b490*/  FMUL.FTZ R154, R130, UR5 ;  /* 0x00000005829a7c20 */ /* 0x000fe20008410000 */
[----:B------:R-:W0:Y:S01]  /*b4a0*/  MUFU.TANH R129, R129 ;  /* 0x0000008100817308 */ /* 0x000e220000002400 */
[----:B------:R-:W-:Y:S01]  /*b4b0*/  HGMMA.64x128x16.F32 R24, R148, gdesc[UR4].tnspB, R24, gsb0 ;  /* 0x41e0000494187df0 */ /* 0x000fe20008000818 */
[----:B------:R-:W-:Y:S01]  /*b4c0*/  UIADD3 UR6, UR4, 0x180, URZ ;  /* 0x0000018004067890 */ /* 0x000fe2000fffe03f */
[----:B------:R-:W-:Y:S01]  /*b4d0*/  @!P1 LEA R101, R104, UR38, 0x3 ;  /* 0x0000002668659c11 */ /* 0x000fe2000f8e18ff */
[----:B------:R-:W-:-:S04]  /*b4e0*/  UMOV UR7, 0x40000040 ;  /* 0x4000004000077882 */ /* 0x000fc80000000000 */
[----:B------:R-:W0:Y:S01]  /*b4f0*/  MUFU.TANH R152, R152 ;  /* 0x0000009800987308 */ /* 0x000e220000002400 */
[----:B------:R-:W-:-:S05]  /*b500*/  @!P1 VIADD R101, R101, 0x2a840 ;  /* 0x0002a84065659836 */ /* 0x000fca0000000000 */
[----:B------:R-:W-:Y:S02]  /*b510*/  @!P1 PRMT R102, RZ, 0x654, R101 ;  /* 0x00000654ff669816 */ /* 0x000fe40000000065 */
[----:B------:R-:W0:Y:S08]  /*b520*/  MUFU.TANH R154, R154 ;  /* 0x0000009a009a7308 */ /* 0x000e300000002400 */
[----:B------:R-:W0:Y:S08]  /*b530*/  MUFU.TANH R156, R156 ;  /* 0x0000009c009c7308 */ /* 0x000e300000002400 */
[----:B------:R-:W0:Y:S08]  /*b540*/  MUFU.TANH R132, R132 ;  /* 0x0000008400847308 */ /* 0x000e300000002400 */
[----:B------:R-:W0:Y:S08]  /*b550*/  MUFU.TANH R133, R133 ;  /* 0x0000008500857308 */ /* 0x000e300000002400 */
[----:B------:R0:W0:Y:S01]  /*b560*/  MUFU.TANH R101, R134 ;  /* 0x0000008600657308 */ /* 0x0000220000002400 */
[----:B------:R-:W-:-:S02]  /*b570*/  WARPGROUP.DEPBAR.LE gsb0, 0x0 ;  /* 0x00008000000079c5 */ /* 0x000fc40000010000 */
[----:B------:R-:W-:Y:S01]  /*b580*/  WARPGROUP.ARRIVE ;  /* 0x00000000000079c5 */ /* 0x000fe20000000000 */
[----:B------:R-:W-:Y:S01]  /*b590*/  FMUL.FTZ R148, R126, UR5 ;  /* 0x000000057e947c20 */ /* 0x000fe20008410000 */
[----:B------:R-:W-:-:S04]  /*b5a0*/  FMUL.FTZ R150, R127, UR5 ;  /* 0x000000057f967c20 */ /* 0x000fc80008410000 */
[----:B------:R-:W-:Y:S01]  /*b5b0*/  HGMMA.64x128x16.F32 R24, R144, gdesc[UR4].tnspB, R24, gsb0 ;  /* 0x41e0000490187df0 */ /* 0x000fe20008000818 */
[----:B------:R-:W-:Y:S01]  /*b5c0*/  UIADD3 UR6, UR4, 0x200, URZ ;  /* 0x0000020004067890 */ /* 0x000fe2000fffe03f */
[----:B------:R-:W0:Y:S01]  /*b5d0*/  MUFU.TANH R148, R148 ;  /* 0x0000009400947308 */ /* 0x000e220000002400 */
[----:B------:R-:W-:-:S07]  /*b5e0*/  UMOV UR7, 0x40000040 ;  /* 0x4000004000077882 */ /* 0x000fce0000000000 */
[----:B------:R-:W0:Y:S01]  /*b5f0*/  MUFU.TANH R150, R150 ;  /* 0x0000009600967308 */ /* 0x000e220000002400 */
[----:B------:R-:W-:Y:S02]  /*b600*/  WARPGROUP.DEPBAR.LE gsb0, 0x0 ;  /* 0x00008000000079c5 */ /* 0x000fe40000010000 */
        /* <DEDUP_REMOVED lines=11> */
[----:B------:R-:W-:Y:S01]  /*b6c0*/  FMUL.FTZ R142, R119, UR5 ;  /* 0x00000005778e7c20 */ /* 0x000fe20008410000 */
[----:B------:R-:W-:Y:S02]  /*b6d0*/  VIADD R105, R121, 0x1 ;  /* 0x0000000179697836 */ /* 0x000fe40000000000 */
[----:B------:R0:W0:Y:S01]  /*b6e0*/  MUFU.TANH R119, R124 ;  /* 0x0000007c00777308 */ /* 0x0000220000002400 */
[----:B------:R-:W-:Y:S01]  /*b6f0*/  HGMMA.64x128x16.F32 R24, R136, gdesc[UR4].tnspB, R24, gsb0 ;  /* 0x41e0000488187df0 */ /* 0x000fe20008000818 */
[----:B------:R-:W-:-:S04]  /*b700*/  IMAD R105, R18, -0x2, R105 ;  /* 0xfffffffe12697824 */ /* 0x000fc800078e0269 */
[C---:B------:R-:W-:Y:S02]  /*b710*/  VIADD R130, R105.reuse, 0xffffffff ;  /* 0xffffffff69827836 */ /* 0x040fe40000000000 */
[----:B------:R-:W0:Y:S01]  /*b720*/  MUFU.TANH R140, R140 ;  /* 0x0000008c008c7308 */ /* 0x000e220000002400 */
[----:B------:R-:W-:-:S05]  /*b730*/  IADD3 R104, R105, -UR50, R16 ;  /* 0x8000003269687c10 */ /* 0x000fca000fffe010 */
[C---:B------:R-:W-:Y:S02]  /*b740*/  VIADD R123, R104.reuse, UR54 ;  /* 0x00000036687b7c36 */ /* 0x040fe40008000000 */
[----:B------:R-:W0:Y:S01]  /*b750*/  MUFU.TANH R142, R142 ;  /* 0x0000008e008e7308 */ /* 0x000e220000002400 */
[----:B------:R-:W-:Y:S02]  /*b760*/  VIADD R127, R104, UR51 ;  /* 0x00000033687f7c36 */ /* 0x000fe40008000000 */
[--C-:B-----5:R-:W-:Y:S02]  /*b770*/  IMAD.IADD R113, R123, 0x1, R116.reuse ;  /* 0x000000017b717824 */ /* 0x120fe400078e0274 */
[----:B------:R-:W-:Y:S01]  /*b780*/  IMAD.IADD R115, R127, 0x1, R116 ;  /* 0x000000017f737824 */ /* 0x000fe200078e0274 */
[----:B------:R-:W-:Y:S02]  /*b790*/  WARPGROUP.DEPBAR.LE gsb0, 0x0 ;  /* 0x00008000000079c5 */ /* 0x000fe40000010000 */
[----:B------:R5:W-:Y:S01]  /*b7a0*/  @!P1 SYNCS.ARRIVE.TRANS64.RED.A1T0 RZ, [R102+URZ], RZ ;  /* 0x000000ff66ff99a7 */ /* 0x000be2000810043f */
[----:B------:R-:W-:Y:S01]  /*b7b0*/  ISETP.GE.AND P1, PT, R10, 0x1, PT ;  /* 0x000000010a00780c */ /* 0x000fe20003f26270 */
[----:B-----5:R-:W-:-:S06]  /*b7c0*/  FMUL.FTZ R102, R135, UR5 ;  /* 0x0000000587667c20 */ /* 0x020fcc0008410000 */
[----:B------:R-:W0:Y:S06]  /*b7d0*/  MUFU.TANH R102, R102 ;  /* 0x0000006600667308 */ /* 0x000e2c0000002400 */
[----:B-1234-:R-:W-:Y:S05]  /*b7e0*/  @!P1 BRA `(.L_x_1148) ;  /* 0x0000000000549947 */ /* 0x01efea0003800000 */
[----:B------:R-:W-:Y:S01]  /*b7f0*/  IADD3 R117, R16, -UR50, R116 ;  /* 0x8000003210757c10 */ /* 0x000fe2000fffe074 */
        /* <DEDUP_REMOVED lines=11> */
.L_x_1150:
[----:B------:R-:W-:-:S05]  /*b8b0*/  IMAD.U32 R116, RZ, RZ, UR39 ;  /* 0x00000027ff747e24 */ /* 0x000fca000f8e00ff */
[----:B------:R-:W-:-:S13]  /*b8c0*/  ISETP.NE.AND P1, PT, R116, 0x1, PT ;  /* 0x000000017400780c */ /* 0x000fda0003f25270 */
[----:B------:R-:W1:Y:S02]  /*b8d0*/  @P1 LDC.64 R104, c[0x0][0x9e8] ;  /* 0x00027a00ff681b82 */ /* 0x000e640000000a00 */
[----:B-1----:R-:W-:-:S05]  /*b8e0*/  @P1 IMAD.HI.U32 R104, R117, R104, RZ ;  /* 0x0000006875681227 */ /* 0x002fca00078e00ff */
[----:B------:R-:W-:-:S07]  /*b8f0*/  @P1 SHF.R.U32.HI R117, RZ, R105, R104 ;  /* 0x00000069ff751219 */ /* 0x000fce0000011668 */
.L_x_1151:
[----:B------:R-:W-:Y:S05]  /*b900*/  BSYNC B0 ;  /* 0x0000000000007941 */ /* 0x000fea0003800000 */
.L_x_1149:
[----:B------:R-:W-:-:S05]  /*b910*/  IMAD R104, R117, R116, R130 ;  /* 0x0000007475687224 */ /* 0x000fca00078e0282 */
[----:B------:R-:W-:Y:S02]  /*b920*/  VIADDMNMX R113, R104, R116, R113, PT ;  /* 0x0000007468717246 */ /* 0x000fe40003800171 */
[----:B------:R-:W-:-:S07]  /*b930*/  VIMNMX R115, R115, R104, !PT ;  /* 0x0000006873737248 */ /* 0x000fce0007fe0100 */
.L_x_1148:
[C---:B------:R-:W-:Y:S02]  /*b940*/  ISETP.GE.AND P1, PT, R121.reuse, 0x2, PT ;  /* 0x000000027900780c */ /* 0x040fe40003f26270 */
[----:B------:R-:W-:Y:S02]  /*b950*/  ISETP.GE.AND P4, PT, R121, 0xa, PT ;  /* 0x0000000a7900780c */ /* 0x000fe40003f86270 */
[----:B------:R-:W-:Y:S02]  /*b960*/  ISETP.GT.AND P2, PT, R115, 0x1, !P1 ;  /* 0x000000017300780c */ /* 0x000fe40004f44270 */
[----:B------:R-:W-:Y:S02]  /*b970*/  P2R R105, PR, RZ, 0x10 ;  /* 0x00000010ff697803 */ /* 0x000fe40000000000 */
[----:B------:R-:W-:Y:S02]  /*b980*/  ISETP.LT.OR P3, PT, R113, 0x2, P2 ;  /* 0x000000027100780c */ /* 0x000fe40001761670 */
[----:B------:R-:W-:-:S02]  /*b990*/  ISETP.GE.AND P2, PT, R121, 0x9, PT ;  /* 0x000000097900780c */ /* 0x000fc40003f46270 */
[----:B------:R-:W-:Y:S02]  /*b9a0*/  FSEL R180, R89, -INF , !P3 ;  /* 0xff80000059b47808 */ /* 0x000fe40005800000 */
[----:B------:R-:W-:-:S04]  /*b9b0*/  ISETP.GT.AND P3, PT, R115, 0x8, !P2 ;  /* 0x000000087300780c */ /* 0x000fc80005764270 */
[----:B------:R-:W-:-:S04]  /*b9c0*/  ISETP.LT.OR P3, PT, R113, 0x9, P3 ;  /* 0x000000097100780c */ /* 0x000fc80001f61670 */
[----:B0-----:R-:W-:Y:S02]  /*b9d0*/  FSEL R184, R92, -INF , !P3 ;  /* 0xff8000005cb87808 */ /* 0x001fe40005800000 */
        /* <DEDUP_REMOVED lines=81> */
[----:B------:R-:W-:-:S04]  /*bef0*/  ISETP.LT.OR P3, PT, R113, 0x4a, P3 ;  /* 0x0000004a7100780c */ /* 0x000fc80001f61670 */
[----:B------:R-:W-:Y:S02]  /*bf00*/  FSEL R108, R125, -INF , !P3 ;  /* 0xff8000007d6c7808 */ /* 0x000fe40005800000 */
[----:B------:R-:W-:-:S04]  /*bf10*/  ISETP.GE.AND P3, PT, R121, 0x51, PT ;  /* 0x000000517900780c */ /* 0x000fc80003f66270 */
[----:B------:R-:W-:-:S04]  /*bf20*/  ISETP.GT.AND P4, PT, R115, 0x50, !P3 ;  /* 0x000000507300780c */ /* 0x000fc80005f84270 */
[----:B------:R-:W-:-:S04]  /*bf30*/  ISETP.LT.OR P4, PT, R113, 0x51, P4 ;  /* 0x000000517100780c */ /* 0x000fc80002781670 */
[----:B------:R-:W-:Y:S02]  /*bf40*/  FSEL R106, R128, -INF , !P4 ;  /* 0xff800000806a7808 */ /* 0x000fe40006000000 */
[----:B------:R-:W-:Y:S01]  /*bf50*/  ISETP.GE.AND P4, PT, R121, 0x52, PT ;  /* 0x000000527900780c */ /* 0x000fe20003f86270 */
[----:B------:R-:W0:Y:S03]  /*bf60*/  SHFL.IDX PT, R128, R111, 0x1, 0x1c1f ;  /* 0x003c1f006f807f89 */ /* 0x000e2600000e0000 */
[----:B------:R-:W-:-:S04]  /*bf70*/  ISETP.GT.AND P5, PT, R115, 0x51, !P4 ;  /* 0x000000517300780c */ /* 0x000fc800067a4270 */
[----:B------:R-:W-:-:S04]  /*bf80*/  ISETP.LT.OR P5, PT, R113, 0x52, P5 ;  /* 0x000000527100780c */ /* 0x000fc80002fa1670 */
[----:B------:R-:W-:Y:S02]  /*bf90*/  FSEL R96, R129, -INF , !P5 ;  /* 0xff80000081607808 */ /* 0x000fe40006800000 */
[----:B------:R-:W-:-:S04]  /*bfa0*/  ISETP.GE.AND P5, PT, R121, 0x59, PT ;  /* 0x000000597900780c */ /* 0x000fc80003fa6270 */
[----:B------:R-:W-:-:S04]  /*bfb0*/  ISETP.GT.AND P6, PT, R115, 0x58, !P5 ;  /* 0x000000587300780c */ /* 0x000fc80006fc4270 */
[----:B------:R-:W-:Y:S01]  /*bfc0*/  ISETP.LT.OR P6, PT, R113, 0x59, P6 ;  /* 0x000000597100780c */ /* 0x000fe200037c1670 */
[----:B0-----:R-:W-:-:S03]  /*bfd0*/  IMAD.IADD R89, R127, 0x1, R128 ;  /* 0x000000017f597824 */ /* 0x001fc600078e0280 */
[----:B------:R-:W-:Y:S02]  /*bfe0*/  FSEL R92, R132, -INF , !P6 ;  /* 0xff800000845c7808 */ /* 0x000fe40007000000 */
[----:B------:R-:W-:-:S04]  /*bff0*/  ISETP.GE.AND P6, PT, R121, 0x1, PT ;  /* 0x000000017900780c */ /* 0x000fc80003fc6270 */
[----:B------:R-:W-:Y:S02]  /*c000*/  P2R R103, PR, RZ, 0x40 ;  /* 0x00000040ff677803 */ /* 0x000fe40000000000 */
[----:B------:R-:W-:-:S04]  /*c010*/  ISETP.GT.AND P6, PT, R115, RZ, !P6 ;  /* 0x000000ff7300720c */ /* 0x000fc800077c4270 */
[----:B------:R-:W-:-:S04]  /*c020*/  ISETP.LT.OR P6, PT, R113, 0x1, P6 ;  /* 0x000000017100780c */ /* 0x000fc800037c1670 */
[----:B------:R-:W-:Y:S01]  /*c030*/  FSEL R188, R7, -INF , !P6 ;  /* 0xff80000007bc7808 */ /* 0x000fe20007000000 */
[----:B------:R-:W-:Y:S01]  /*c040*/  IMAD.IADD R7, R123, 0x1, R128 ;  /* 0x000000017b077824 */ /* 0x000fe200078e0280 */
[----:B------:R-:W-:-:S04]  /*c050*/  ISETP.GE.AND P6, PT, R121, 0x5a, PT ;  /* 0x0000005a7900780c */ /* 0x000fc80003fc6270 */
[----:B------:R-:W-:Y:S02]  /*c060*/  P2R R121, PR, RZ, 0x40 ;  /* 0x00000040ff797803 */ /* 0x000fe40000000000 */
[----:B------:R-:W-:-:S04]  /*c070*/  ISETP.GT.AND P6, PT, R115, 0x59, !P6 ;  /* 0x000000597300780c */ /* 0x000fc800077c4270 */
[----:B------:R-:W-:-:S04]  /*c080*/  ISETP.LT.OR P6, PT, R113, 0x5a, P6 ;  /* 0x0000005a7100780c */ /* 0x000fc800037c1670 */
[----:B------:R-:W-:Y:S02]  /*c090*/  FSEL R104, R133, -INF , !P6 ;  /* 0xff80000085687808 */ /* 0x000fe40007000000 */
[----:B------:R-:W-:-:S13]  /*c0a0*/  ISETP.GE.AND P6, PT, R10, 0x1, PT ;  /* 0x000000010a00780c */ /* 0x000fda0003fc6270 */
[----:B------:R-:W-:Y:S05]  /*c0b0*/  @!P6 BRA `(.L_x_1152) ;  /* 0x000000000054e947 */ /* 0x000fea0003800000 */
[----:B------:R-:W-:Y:S01]  /*c0c0*/  IADD3 R93, R16, -UR50, R128 ;  /* 0x80000032105d7c10 */ /* 0x000fe2000fffe080 */
        /* <DEDUP_REMOVED lines=11> */
.L_x_1154:
[----:B------:R-:W-:-:S05]  /*c180*/  IMAD.U32 R97, RZ, RZ, UR39 ;  /* 0x00000027ff617e24 */ /* 0x000fca000f8e00ff */
[----:B------:R-:W-:-:S13]  /*c190*/  ISETP.NE.AND P6, PT, R97, 0x1, PT ;  /* 0x000000016100780c */ /* 0x000fda0003fc5270 */
[----:B------:R-:W0:Y:S02]  /*c1a0*/  @P6 LDC.64 R128, c[0x0][0x9e8] ;  /* 0x00027a00ff806b82 */ /* 0x000e240000000a00 */
[----:B0-----:R-:W-:-:S05]  /*c1b0*/  @P6 IMAD.HI.U32 R128, R93, R128, RZ ;  /* 0x000000805d806227 */ /* 0x001fca00078e00ff */
[----:B------:R-:W-:-:S07]  /*c1c0*/  @P6 SHF.R.U32.HI R93, RZ, R129, R128 ;  /* 0x00000081ff5d6219 */ /* 0x000fce0000011680 */
.L_x_1155:
[----:B------:R-:W-:Y:S05]  /*c1d0*/  BSYNC B0 ;  /* 0x0000000000007941 */ /* 0x000fea0003800000 */
.L_x_1153:
[----:B------:R-:W-:-:S05]  /*c1e0*/  IMAD R128, R93, R97, R130 ;  /* 0x000000615d807224 */ /* 0x000fca00078e0282 */
[----:B------:R-:W-:Y:S02]  /*c1f0*/  VIADDMNMX R7, R128, R97, R7, PT ;  /* 0x0000006180077246 */ /* 0x000fe40003800107 */
[----:B------:R-:W-:-:S07]  /*c200*/  VIMNMX R89, R89, R128, !PT ;  /* 0x0000008059597248 */ /* 0x000fce0007fe0100 */
.L_x_1152:
[----:B------:R-:W-:Y:S01]  /*c210*/  ISETP.GT.AND P1, PT, R89, 0x1, !P1 ;  /* 0x000000015900780c */ /* 0x000fe20004f24270 */
[----:B------:R-:W-:Y:S01]  /*c220*/  UMOV UR7, UR36 ;  /* 0x0000002400077c82 */ /* 0x000fe20008000000 */
[----:B------:R-:W-:Y:S01]  /*c230*/  ISETP.NE.AND P6, PT, R136, RZ, PT ;  /* 0x000000ff8800720c */ /* 0x000fe20003fc5270 */
[----:B------:R-:W-:Y:S01]  /*c240*/  UMOV UR4, UR37 ;  /* 0x0000002500047c82 */ /* 0x000fe20008000000 */
[----:B------:R-:W-:Y:S02]  /*c250*/  ISETP.LT.OR P1, PT, R7, 0x2, P1 ;  /* 0x000000020700780c */ /* 0x000fe40000f21670 */
[----:B------:R-:W-:Y:S02]  /*c260*/  ISETP.GT.AND P2, PT, R89, 0x8, !P2 ;  /* 0x000000085900780c */ /* 0x000fe40005744270 */
[----:B------:R-:W-:Y:S02]  /*c270*/  FSEL R136, R2, -INF , !P1 ;  /* 0xff80000002887808 */ /* 0x000fe40004800000 */
[----:B------:R-:W-:-:S02]  /*c280*/  ISETP.NE.AND P1, PT, R105, RZ, PT ;  /* 0x000000ff6900720c */ /* 0x000fc40003f25270 */
[----:B------:R-:W-:Y:S02]  /*c290*/  ISETP.LT.OR P2, PT, R7, 0x9, P2 ;  /* 0x000000090700780c */ /* 0x000fe40001741670 */
[----:B------:R-:W-:Y:S02]  /*c2a0*/  ISETP.GT.AND P1, PT, R89, 0x9, !P1 ;  /* 0x000000095900780c */ /* 0x000fe40004f24270 */
[----:B------:R-:W-:Y:S02]  /*c2b0*/  FSEL R2, R8, -INF , !P2 ;  /* 0xff80000008027808 */ /* 0x000fe40005000000 */
        /* <DEDUP_REMOVED lines=88> */
[----:B------:R-:W-:-:S04]  /*c840*/  ISETP.GT.AND P1, PT, R89, 0x40, !P1 ;  /* 0x000000405900780c */ /* 0x000fc80004f24270 */
        /* <DEDUP_REMOVED lines=27> */
[--C-:B------:R-:W-:Y:S01]  /*ca00*/  FFMA.FTZ R103, R152, R11, -R111.reuse ;  /* 0x0000000b98677223 */ /* 0x100fe2000001086f */
[----:B------:R-:W-:Y:S01]  /*ca10*/  FSEL R152, R101, -INF , !P5 ;  /* 0xff80000065987808 */ /* 0x000fe20006800000 */
[----:B------:R0:W-:Y:S01]  /*ca20*/  MUFU.EX2 R15, R0 ;  /* 0x00000000000f7308 */ /* 0x0001e20000000800 */
[----:B------:R-:W-:Y:S01]  /*ca30*/  FMNMX.FTZ R91, R134, R91, !PT ;  /* 0x0000005b865b7209 */ /* 0x000fe20007810000 */
[-CC-:B------:R-:W-:Y:S01]  /*ca40*/  FFMA.FTZ R89, R126, R11.reuse, -R111.reuse ;  /* 0x0000000b7e597223 */ /* 0x180fe2000001086f */
[----:B------:R-:W-:Y:S01]  /*ca50*/  FSEL R126, R102, -INF , !P2 ;  /* 0xff800000667e7808 */ /* 0x000fe20005000000 */
[--C-:B------:R-:W-:Y:S01]  /*ca60*/  FFMA.FTZ R101, R118, R11, -R111.reuse ;  /* 0x0000000b76657223 */ /* 0x100fe2000001086f */
[----:B------:R-:W-:Y:S01]  /*ca70*/  FMNMX.FTZ R91, R14, R91, !PT ;  /* 0x0000005b0e5b7209 */ /* 0x000fe20007810000 */
[-CC-:B------:R-:W-:Y:S01]  /*ca80*/  FFMA.FTZ R180, R180, R11.reuse, -R111.reuse ;  /* 0x0000000bb4b47223 */ /* 0x180fe2000001086f */
[----:B------:R-:W-:Y:S01]  /*ca90*/  FSEL R109, R8, RZ, P1 ;  /* 0x000000ff086d7208 */ /* 0x000fe20000800000 */
[--C-:B------:R-:W-:Y:S01]  /*caa0*/  FFMA.FTZ R184, R184, R11, -R111.reuse ;  /* 0x0000000bb8b87223 */ /* 0x100fe2000001086f */
[----:B------:R-:W-:Y:S01]  /*cab0*/  FMNMX.FTZ R93, R132, R91, !PT ;  /* 0x0000005b845d7209 */ /* 0x000fe20007810000 */
[-CC-:B0-----:R-:W-:Y:S01]  /*cac0*/  FFMA.FTZ R0, R174, R11.reuse, -R111.reuse ;  /* 0x0000000bae007223 */ /* 0x181fe2000001086f */
        /* <DEDUP_REMOVED lines=18> */
[----:B------:R-:W-:-:S02]  /*cbf0*/  FMNMX.FTZ R95, R94, R95, !PT ;  /* 0x0000005f5e5f7209 */ /* 0x000fc40007810000 */
[----:B------:R-:W-:Y:S02]  /*cc00*/  LOP3.LUT P6, RZ, R173, 0x7f, RZ, 0xc0, !PT ;  /* 0x0000007fadff7812 */ /* 0x000fe400078cc0ff */
[----:B------:R-:W-:-:S03]  /*cc10*/  FMNMX.FTZ R95, R88, R95, !PT ;  /* 0x0000005f585f7209 */ /* 0x000fc60007810000 */
[----:B------:R-:W-:Y:S01]  /*cc20*/  MUFU.EX2 R91, R184 ;  /* 0x000000b8005b7308 */ /* 0x000fe20000000800 */
[----:B------:R-:W-:-:S04]  /*cc30*/  FMNMX.FTZ R95, R98, R95, !PT ;  /* 0x0000005f625f7209 */ /* 0x000fc80007810000 */
[----:B------:R-:W-:-:S03]  /*cc40*/  FMNMX.FTZ R97, R138, R95, !PT ;  /* 0x0000005f8a617209 */ /* 0x000fc60007810000 */
[----:B------:R-:W-:Y:S01]  /*cc50*/  MUFU.EX2 R95, R0 ;  /* 0x00000000005f7308 */ /* 0x000fe20000000800 */
[----:B------:R-:W-:-:S04]  /*cc60*/  FMNMX.FTZ R97, R100, R97, !PT ;  /* 0x0000006164617209 */ /* 0x000fc80007810000 */
[----:B------:R-:W-:-:S03]  /*cc70*/  FMNMX.FTZ R97, R142, R97, !PT ;  /* 0x000000618e617209 */ /* 0x000fc60007810000 */
[----:B------:R-:W0:Y:S01]  /*cc80*/  MUFU.EX2 R182, R182 ;  /* 0x000000b600b67308 */ /* 0x000e220000000800 */
[----:B------:R-:W-:-:S04]  /*cc90*/  FMNMX.FTZ R97, R144, R97, !PT ;  /* 0x0000006190617209 */ /* 0x000fc80007810000 */
[----:B------:R-:W-:-:S03]  /*cca0*/  FMNMX.FTZ R99, R146, R97, !PT ;  /* 0x0000006192637209 */ /* 0x000fc60007810000 */
[----:B------:R1:W-:Y:S01]  /*ccb0*/  MUFU.EX2 R97, R103 ;  /* 0x0000006700617308 */ /* 0x0003e20000000800 */
[----:B------:R-:W-:-:S04]  /*ccc0*/  FMNMX.FTZ R99, R148, R99, !PT ;  /* 0x0000006394637209 */ /* 0x000fc80007810000 */
[----:B------:R-:W-:-:S03]  /*ccd0*/  FMNMX.FTZ R99, R150, R99, !PT ;  /* 0x0000006396637209 */ /* 0x000fc60007810000 */
[----:B------:R-:W-:Y:S01]  /*cce0*/  MUFU.EX2 R93, R178 ;  /* 0x000000b2005d7308 */ /* 0x000fe20000000800 */
[----:B------:R-:W-:Y:S01]  /*ccf0*/  FMNMX.FTZ R99, R154, R99, !PT ;  /* 0x000000639a637209 */ /* 0x000fe20007810000 */
[----:B-1----:R-:W-:Y:S01]  /*cd00*/  FFMA.FTZ R103, R114, R11, -R111 ;  /* 0x0000000b72677223 */ /* 0x002fe2000001086f */
[----:B0-----:R-:W-:Y:S02]  /*cd10*/  F2FP.F16.F32.PACK_AB R158, R182, R91 ;  /* 0x0000005bb69e723e */ /* 0x001fe400000000ff */
[----:B------:R-:W-:-:S03]  /*cd20*/  FMNMX.FTZ R99, R156, R99, !PT ;  /* 0x000000639c637209 */ /* 0x000fc60007810000 */
[----:B------:R-:W-:Y:S01]  /*cd30*/  MUFU.EX2 R176, R176 ;  /* 0x000000b000b07308 */ /* 0x000fe20000000800 */
[----:B------:R-:W-:-:S04]  /*cd40*/  FMNMX.FTZ R99, R152, R99, !PT ;  /* 0x0000006398637209 */ /* 0x000fc80007810000 */
[----:B------:R-:W-:Y:S01]  /*cd50*/  FMNMX.FTZ R0, R126, R99, !PT ;  /* 0x000000637e007209 */ /* 0x000fe20007810000 */
[-CC-:B------:R-:W-:Y:S01]  /*cd60*/  FFMA.FTZ R99, R116, R11.reuse, -R111.reuse ;  /* 0x0000000b74637223 */ /* 0x180fe2000001086f */
[----:B------:R-:W-:Y:S01]  /*cd70*/  FFMA.FTZ R116, R124, R11, -R111 ;  /* 0x0000000b7c747223 */ /* 0x000fe2000001086f */
[----:B------:R-:W-:Y:S02]  /*cd80*/  MUFU.EX2 R174, R174 ;  /* 0x000000ae00ae7308 */ /* 0x000fe40000000800 */
[----:B------:R-:W0:Y:S06]  /*cd90*/  SHFL.BFLY PT, R7, R0, 0x2, 0x1f ;  /* 0x0c401f0000077f89 */ /* 0x000e2c00000e0000 */
[----:B------:R-:W-:Y:S08]  /*cda0*/  MUFU.EX2 R140, R140 ;  /* 0x0000008c008c7308 */ /* 0x000ff00000000800 */
[----:B------:R-:W-:Y:S08]  /*cdb0*/  MUFU.EX2 R89, R89 ;  /* 0x0000005900597308 */ /* 0x000ff00000000800 */
[----:B------:R-:W-:Y:S01]  /*cdc0*/  MUFU.EX2 R102, R102 ;  /* 0x0000006600667308 */ /* 0x000fe20000000800 */
[----:B0-----:R-:W-:-:S05]  /*cdd0*/  FMNMX.FTZ R7, R0, R7, !PT ;  /* 0x0000000700077209 */ /* 0x001fca0007810000 */
[----:B------:R-:W0:Y:S02]  /*cde0*/  SHFL.BFLY PT, R0, R7, 0x1, 0x1f ;  /* 0x0c201f0007007f89 */ /* 0x000e2400000e0000 */
[----:B------:R-:W-:Y:S08]  /*cdf0*/  MUFU.EX2 R99, R99 ;  /* 0x0000006300637308 */ /* 0x000ff00000000800 */
[----:B------:R-:W-:Y:S08]  /*ce00*/  MUFU.EX2 R116, R116 ;  /* 0x0000007400747308 */ /* 0x000ff00000000800 */
[----:B------:R-:W-:Y:S01]  /*ce10*/  MUFU.EX2 R101, R101 ;  /* 0x0000006500657308 */ /* 0x000fe20000000800 */
[----:B0-----:R-:W-:Y:S01]  /*ce20*/  FMNMX.FTZ R7, R7, R0, !PT ;  /* 0x0000000007077209 */ /* 0x001fe20007810000 */
[----:B------:R-:W-:Y:S01]  /*ce30*/  FADD.FTZ R0, -R109, R12 ;  /* 0x0000000c6d007221 */ /* 0x000fe20000010100 */
[----:B------:R-:W-:-:S05]  /*ce40*/  FFMA.FTZ R109, R104, R11, -R111 ;  /* 0x0000000b686d7223 */ /* 0x000fca000001086f */
[----:B------:R-:W-:Y:S01]  /*ce50*/  MUFU.EX2 R118, R118 ;  /* 0x0000007600767308 */ /* 0x000fe20000000800 */
[C---:B------:R-:W-:Y:S01]  /*ce60*/  FSETP.NEU.FTZ.AND P1, PT, R7.reuse, -INF , PT ;  /* 0xff8000000700780b */ /* 0x040fe20003f3d000 */
[-C--:B------:R-:W-:Y:S01]  /*ce70*/  FMUL.FTZ R12, R7, R11.reuse ;  /* 0x0000000b070c7220 */ /* 0x080fe20000410000 */
[----:B------:R-:W-:-:S04]  /*ce80*/  FMUL.FTZ R0, R0, R11 ;  /* 0x0000000b00007220 */ /* 0x000fc80000410000 */
[----:B------:R-:W-:Y:S01]  /*ce90*/  FSEL R111, R12, RZ, P1 ;  /* 0x000000ff0c6f7208 */ /* 0x000fe20000800000 */
[----:B------:R-:W-:Y:S04]  /*cea0*/  MUFU.EX2 R103, R103 ;  /* 0x0000006700677308 */ /* 0x000fe80000000800 */
[-CC-:B------:R-:W-:Y:S01]  /*ceb0*/  FFMA.FTZ R159, R2, R11.reuse, -R111.reuse ;  /* 0x0000000b029f7223 */ /* 0x180fe2000001086f */
[----:B------:R-:W-:Y:S01]  /*cec0*/  FSEL R2, R7, RZ, P1 ;  /* 0x000000ff07027208 */ /* 0x000fe20000800000 */
[-CC-:B------:R-:W-:Y:S01]  /*ced0*/  FFMA.FTZ R157, R186, R11.reuse, -R111.reuse ;  /* 0x0000000bba9d7223 */ /* 0x180fe2000001086f */
[-CC-:B------:R-:W-:Y:S01]  /*cee0*/  FFMA.FTZ R12, R136, R11.reuse, -R111.reuse ;  /* 0x0000000b880c7223 */ /* 0x180fe2000001086f */
[----:B------:R-:W0:Y:S01]  /*cef0*/  MUFU.EX2 R0, R0 ;  /* 0x0000000000007308 */ /* 0x000e220000000800 */
[-C--:B------:R-:W-:Y:S01]  /*cf00*/  FFMA.FTZ R96, R134, R11.reuse, -R111 ;  /* 0x0000000b86607223 */ /* 0x080fe2000001086f */
[----:B------:R-:W-:Y:S01]  /*cf10*/  FADD.FTZ R2, -R2, R13 ;  /* 0x0000000d02027221 */ /* 0x000fe20000010100 */
[-CC-:B------:R-:W-:Y:S01]  /*cf20*/  FFMA.FTZ R153, R14, R11.reuse, -R111.reuse ;  /* 0x0000000b0e997223 */ /* 0x180fe2000001086f */
[-CC-:B------:R-:W-:Y:S01]  /*cf30*/  FFMA.FTZ R14, R132, R11.reuse, -R111.reuse ;  /* 0x0000000b840e7223 */ /* 0x180fe2000001086f */
[-CC-:B------:R-:W-:Y:S01]  /*cf40*/  FFMA.FTZ R155, R20, R11.reuse, -R111.reuse ;  /* 0x0000000b149b7223 */ /* 0x180fe2000001086f */
[-C--:B------:R-:W-:Y:S01]  /*cf50*/  FMUL.FTZ R2, R2, R11.reuse ;  /* 0x0000000b02027220 */ /* 0x080fe20000410000 */
        /* <DEDUP_REMOVED lines=12> */
[----:B------:R-:W-:Y:S01]  /*d020*/  FFMA.FTZ R144, R144, R11, -R111 ;  /* 0x0000000b90907223 */ /* 0x000fe2000001086f */
[----:B------:R-:W-:-:S02]  /*d030*/  IMAD.U32 R94, RZ, RZ, UR10 ;  /* 0x0000000aff5e7e24 */ /* 0x000fc4000f8e00ff */
[----:B------:R-:W-:Y:S01]  /*d040*/  FADD.FTZ R6, R180, R13 ;  /* 0x0000000db4067221 */ /* 0x000fe20000010000 */
[-CC-:B------:R-:W-:Y:S01]  /*d050*/  FFMA.FTZ R146, R146, R11.reuse, -R111.reuse ;  /* 0x0000000b92927223 */ /* 0x180fe2000001086f */
[-CC-:B------:R-:W-:Y:S01]  /*d060*/  FFMA.FTZ R148, R148, R11.reuse, -R111.reuse ;  /* 0x0000000b94947223 */ /* 0x180fe2000001086f */
[----:B------:R-:W0:Y:S01]  /*d070*/  MUFU.EX2 R12, R12 ;  /* 0x0000000c000c7308 */ /* 0x000e220000000800 */
[----:B------:R-:W-:Y:S01]  /*d080*/  FADD.FTZ R13, R91, R6 ;  /* 0x000000065b0d7221 */ /* 0x000fe20000010000 */
[----:B------:R-:W-:Y:S02]  /*d090*/  @!P6 VIADD R94, R94, 0x2a860 ;  /* 0x0002a8605e5ee836 */ /* 0x000fe40000000000 */
[----:B------:R-:W-:Y:S01]  /*d0a0*/  FFMA.FTZ R150, R150, R11, -R111 ;  /* 0x0000000b96967223 */ /* 0x000fe2000001086f */
[C---:B------:R-:W-:Y:S01]  /*d0b0*/  ISETP.GT.AND P1, PT, R9.reuse, R22, PT ;  /* 0x000000160900720c */ /* 0x040fe20003f24270 */
[----:B------:R-:W-:Y:S01]  /*d0c0*/  FADD.FTZ R6, R182, R13 ;  /* 0x0000000db6067221 */ /* 0x000fe20000010000 */
[----:B------:R-:W-:Y:S01]  /*d0d0*/  VIADD R9, R9, 0xffffffff ;  /* 0xffffffff09097836 */ /* 0x000fe20000000000 */
[----:B------:R-:W-:Y:S01]  /*d0e0*/  @!P6 PRMT R94, RZ, 0x654, R94 ;  /* 0x00000654ff5ee816 */ /* 0x000fe2000000005e */
[----:B------:R-:W2:Y:S01]  /*d0f0*/  MUFU.EX2 R159, R159 ;  /* 0x0000009f009f7308 */ /* 0x000ea20000000800 */
[----:B-1----:R-:W-:Y:S01]  /*d100*/  FFMA.FTZ R3, R2, R3, R157 ;  /* 0x0000000302037223 */ /* 0x002fe2000001009d */
[----:B------:R-:W-:Y:S01]  /*d110*/  FADD.FTZ R13, R93, R6 ;  /* 0x000000065d0d7221 */ /* 0x000fe20000010000 */
[----:B------:R1:W-:Y:S05]  /*d120*/  @!P6 SYNCS.ARRIVE.TRANS64.RED.A1T0 RZ, [R94+URZ], RZ ;  /* 0x000000ff5effe9a7 */ /* 0x0003ea000810043f */
[----:B------:R-:W3:Y:S01]  /*d130*/  MUFU.EX2 R96, R96 ;  /* 0x0000006000607308 */ /* 0x000ee20000000800 */
[C---:B0-----:R-:W-:Y:S01]  /*d140*/  FADD.FTZ R6, R12.reuse, R3 ;  /* 0x000000030c067221 */ /* 0x041fe20000010000 */
[----:B------:R-:W-:Y:S01]  /*d150*/  F2FP.F16.F32.PACK_AB R157, R12, R157 ;  /* 0x0000009d0c9d723e */ /* 0x000fe200000000ff */
[----:B------:R-:W-:-:S05]  /*d160*/  IMAD.MOV.U32 R12, RZ, RZ, R8 ;  /* 0x000000ffff0c7224 */ /* 0x000fca00078e0008 */
[----:B------:R-:W0:Y:S01]  /*d170*/  MUFU.EX2 R153, R153 ;  /* 0x0000009900997308 */ /* 0x000e220000000800 */
[----:B--2---:R-:W-:-:S07]  /*d180*/  FADD.FTZ R3, R159, R6 ;  /* 0x000000069f037221 */ /* 0x004fce0000010000 */
[----:B------:R-:W2:Y:S01]  /*d190*/  MUFU.EX2 R14, R14 ;  /* 0x0000000e000e7308 */ /* 0x000ea20000000800 */
[C---:B---3--:R-:W-:Y:S01]  /*d1a0*/  FADD.FTZ R6, R96.reuse, R3 ;  /* 0x0000000360067221 */ /* 0x048fe20000010000 */
[----:B------:R-:W-:-:S06]  /*d1b0*/  F2FP.F16.F32.PACK_AB R159, R96, R159 ;  /* 0x0000009f609f723e */ /* 0x000fcc00000000ff */
[----:B------:R3:W-:Y:S01]  /*d1c0*/  MUFU.EX2 R104, R88 ;  /* 0x0000005800687308 */ /* 0x0007e20000000800 */
[----:B0-----:R-:W-:-:S07]  /*d1d0*/  FADD.FTZ R3, R153, R6 ;  /* 0x0000000699037221 */ /* 0x001fce0000010000 */
[----:B------:R-:W0:Y:S01]  /*d1e0*/  MUFU.EX2 R155, R155 ;  /* 0x0000009b009b7308 */ /* 0x000e220000000800 */
[----:B---3--:R-:W-:Y:S01]  /*d1f0*/  FADD.FTZ R88, R176, R13 ;  /* 0x0000000db0587221 */ /* 0x008fe20000010000 */
[C---:B--2---:R-:W-:Y:S01]  /*d200*/  FADD.FTZ R6, R14.reuse, R3 ;  /* 0x000000030e067221 */ /* 0x044fe20000010000 */
[----:B------:R-:W-:Y:S02]  /*d210*/  F2FP.F16.F32.PACK_AB R153, R14, R153 ;  /* 0x000000990e99723e */ /* 0x000fe400000000ff */
[----:B------:R-:W-:-:S03]  /*d220*/  FADD.FTZ R13, R95, R88 ;  /* 0x000000585f0d7221 */ /* 0x000fc60000010000 */
[----:B------:R-:W2:Y:S01]  /*d230*/  MUFU.EX2 R20, R20 ;  /* 0x0000001400147308 */ /* 0x000ea20000000800 */
[----:B------:R-:W-:-:S04]  /*d240*/  FADD.FTZ R88, R174, R13 ;  /* 0x0000000dae587221 */ /* 0x000fc80000010000 */
[----:B------:R-:W-:-:S03]  /*d250*/  FADD.FTZ R13, R97, R88 ;  /* 0x00000058610d7221 */ /* 0x000fc60000010000 */
[----:B------:R-:W3:Y:S01]  /*d260*/  MUFU.EX2 R149, R149 ;  /* 0x0000009500957308 */ /* 0x000ee20000000800 */
[----:B------:R-:W-:Y:S01]  /*d270*/  FADD.FTZ R88, R140, R13 ;  /* 0x0000000d8c587221 */ /* 0x000fe20000010000 */
[----:B0-----:R-:W-:-:S03]  /*d280*/  FADD.FTZ R3, R155, R6 ;  /* 0x000000069b037221 */ /* 0x001fc60000010000 */
[----:B------:R-:W-:-:S03]  /*d290*/  FADD.FTZ R13, R89, R88 ;  /* 0x00000058590d7221 */ /* 0x000fc60000010000 */
[----:B------:R-:W0:Y:S01]  /*d2a0*/  MUFU.EX2 R90, R90 ;  /* 0x0000005a005a7308 */ /* 0x000e220000000800 */
[----:B--2---:R-:W-:Y:S01]  /*d2b0*/  FADD.FTZ R6, R20, R3 ;  /* 0x0000000314067221 */ /* 0x004fe20000010000 */
[----:B------:R-:W-:Y:S01]  /*d2c0*/  FADD.FTZ R88, R102, R13 ;  /* 0x0000000d66587221 */ /* 0x000fe20000010000 */
[----:B------:R-:W-:-:S03]  /*d2d0*/  F2FP.F16.F32.PACK_AB R155, R20, R155 ;  /* 0x0000009b149b723e */ /* 0x000fc600000000ff */
[----:B------:R-:W-:Y:S02]  /*d2e0*/  FADD.FTZ R3, R99, R88 ;  /* 0x0000005863037221 */ /* 0x000fe40000010000 */
[----:B------:R-:W2:Y:S01]  /*d2f0*/  MUFU.EX2 R151, R151 ;  /* 0x0000009700977308 */ /* 0x000ea20000000800 */
[----:B---3--:R-:W-:Y:S01]  /*d300*/  FADD.FTZ R13, R149, R6 ;  /* 0x00000006950d7221 */ /* 0x008fe20000010000 */
[----:B------:R-:W-:Y:S01]  /*d310*/  FADD.FTZ R6, R116, R3 ;  /* 0x0000000374067221 */ /* 0x000fe20000010000 */
[--C-:B------:R-:W-:Y:S01]  /*d320*/  FFMA.FTZ R3, R154, R11, -R111.reuse ;  /* 0x0000000b9a037223 */ /* 0x100fe2000001086f */
[----:B------:R-:W-:Y:S02]  /*d330*/  F2FP.F16.F32.PACK_AB R154, R174, R95 ;  /* 0x0000005fae9a723e */ /* 0x000fe400000000ff */
[----:B------:R-:W-:Y:S01]  /*d340*/  FADD.FTZ R113, R101, R6 ;  /* 0x0000000665717221 */ /* 0x000fe20000010000 */
[-C--:B------:R-:W-:Y:S01]  /*d350*/  FFMA.FTZ R6, R156, R11.reuse, -R111 ;  /* 0x0000000b9c067223 */ /* 0x080fe2000001086f */
[----:B------:R-:W3:Y:S01]  /*d360*/  MUFU.EX2 R145, R98 ;  /* 0x0000006200917308 */ /* 0x000ee20000000800 */
[----:B0-----:R-:W-:Y:S01]  /*d370*/  FADD.FTZ R88, R90, R13 ;  /* 0x0000000d5a587221 */ /* 0x001fe20000010000 */
[----:B-1----:R-:W-:Y:S01]  /*d380*/  FADD.FTZ R94, R118, R113 ;  /* 0x00000071765e7221 */ /* 0x002fe20000010000 */
[-CC-:B------:R-:W-:Y:S01]  /*d390*/  FFMA.FTZ R13, R152, R11.reuse, -R111.reuse ;  /* 0x0000000b980d7223 */ /* 0x180fe2000001086f */
[----:B------:R-:W-:Y:S01]  /*d3a0*/  FFMA.FTZ R111, R126, R11, -R111 ;  /* 0x0000000b7e6f7223 */ /* 0x000fe2000001086f */
[----:B------:R-:W-:Y:S01]  /*d3b0*/  F2FP.F16.F32.PACK_AB R156, R180, R15 ;  /* 0x0000000fb49c723e */ /* 0x000fe200000000ff */
[----:B------:R-:W-:Y:S01]  /*d3c0*/  FADD.FTZ R113, R103, R94 ;  /* 0x0000005e67717221 */ /* 0x000fe20000010000 */
[----:B------:R-:W-:Y:S01]  /*d3d0*/  F2FP.F16.F32.PACK_AB R152, R176, R93 ;  /* 0x0000005db098723e */ /* 0x000fe200000000ff */
[----:B------:R-:W0:Y:S01]  /*d3e0*/  MUFU.EX2 R110, R138 ;  /* 0x0000008a006e7308 */ /* 0x000e220000000800 */
[----:B--2---:R-:W-:Y:S01]  /*d3f0*/  FADD.FTZ R88, R151, R88 ;  /* 0x0000005897587221 */ /* 0x004fe20000010000 */
[----:B------:R-:W-:-:S02]  /*d400*/  F2FP.F16.F32.PACK_AB R149, R90, R149 ;  /* 0x000000955a95723e */ /* 0x000fc400000000ff */
[C---:B------:R-:W-:Y:S01]  /*d410*/  F2FP.F16.F32.PACK_AB R151, R104.reuse, R151 ;  /* 0x000000976897723e */ /* 0x040fe200000000ff */
[----:B------:R-:W-:-:S03]  /*d420*/  FADD.FTZ R88, R104, R88 ;  /* 0x0000005868587221 */ /* 0x000fc60000010000 */
[----:B------:R-:W1:Y:S01]  /*d430*/  MUFU.EX2 R147, R100 ;  /* 0x0000006400937308 */ /* 0x000e620000000800 */
[----:B---3--:R-:W-:-:S07]  /*d440*/  FADD.FTZ R88, R145, R88 ;  /* 0x0000005891587221 */ /* 0x008fce0000010000 */
[----:B------:R-:W2:Y:S01]  /*d450*/  MUFU.EX2 R98, R142 ;  /* 0x0000008e00627308 */ /* 0x000ea20000000800 */
[C---:B0-----:R-:W-:Y:S01]  /*d460*/  FADD.FTZ R88, R110.reuse, R88 ;  /* 0x000000586e587221 */ /* 0x041fe20000010000 */
[----:B------:R-:W-:-:S06]  /*d470*/  F2FP.F16.F32.PACK_AB R145, R110, R145 ;  /* 0x000000916e91723e */ /* 0x000fcc00000000ff */
[----:B------:R0:W3:Y:S01]  /*d480*/  MUFU.EX2 R141, R144 ;  /* 0x00000090008d7308 */ /* 0x0000e20000000800 */
[----:B-1----:R-:W-:-:S07]  /*d490*/  FADD.FTZ R88, R147, R88 ;  /* 0x0000005893587221 */ /* 0x002fce0000010000 */
[----:B------:R-:W1:Y:S01]  /*d4a0*/  MUFU.EX2 R112, R112 ;  /* 0x0000007000707308 */ /* 0x000e620000000800 */
[----:B--2---:R-:W-:Y:S01]  /*d4b0*/  FADD.FTZ R88, R98, R88 ;  /* 0x0000005862587221 */ /* 0x004fe20000010000 */
[----:B0-----:R-:W-:Y:S02]  /*d4c0*/  F2FP.F16.F32.PACK_AB R144, R116, R99 ;  /* 0x000000637490723e */ /* 0x001fe400000000ff */
[----:B------:R-:W-:-:S04]  /*d4d0*/  F2FP.F16.F32.PACK_AB R147, R98, R147 ;  /* 0x000000936293723e */ /* 0x000fc800000000ff */
[----:B------:R0:W2:Y:S01]  /*d4e0*/  MUFU.EX2 R100, R146 ;  /* 0x0000009200647308 */ /* 0x0000a20000000800 */
[----:B---3--:R-:W-:-:S07]  /*d4f0*/  FADD.FTZ R88, R141, R88 ;  /* 0x000000588d587221 */ /* 0x008fce0000010000 */
[----:B------:R-:W3:Y:S01]  /*d500*/  MUFU.EX2 R105, R105 ;  /* 0x0000006900697308 */ /* 0x000ee20000000800 */
[----:B-1----:R-:W-:Y:S01]  /*d510*/  FADD.FTZ R94, R112, R113 ;  /* 0x00000071705e7221 */ /* 0x002fe20000010000 */
[----:B0-----:R-:W-:-:S06]  /*d520*/  F2FP.F16.F32.PACK_AB R146, R118, R101 ;  /* 0x000000657692723e */ /* 0x001fcc00000000ff */
[----:B------:R0:W1:Y:S01]  /*d530*/  MUFU.EX2 R143, R148 ;  /* 0x00000094008f7308 */ /* 0x0000620000000800 */
[C---:B--2---:R-:W-:Y:S01]  /*d540*/  FADD.FTZ R88, R100.reuse, R88 ;  /* 0x0000005864587221 */ /* 0x044fe20000010000 */
[----:B------:R-:W-:-:S06]  /*d550*/  F2FP.F16.F32.PACK_AB R141, R100, R141 ;  /* 0x0000008d648d723e */ /* 0x000fcc00000000ff */
[----:B------:R-:W2:Y:S01]  /*d560*/  MUFU.EX2 R108, R108 ;  /* 0x0000006c006c7308 */ /* 0x000ea20000000800 */
[----:B---3--:R-:W-:Y:S01]  /*d570*/  FADD.FTZ R15, R105, R94 ;  /* 0x0000005e690f7221 */ /* 0x008fe20000010000 */
[----:B0-----:R-:W-:Y:S02]  /*d580*/  F2FP.F16.F32.PACK_AB R148, R140, R97 ;  /* 0x000000618c94723e */ /* 0x001fe400000000ff */
[----:B------:R-:W-:-:S04]  /*d590*/  F2FP.F16.F32.PACK_AB R140, R112, R103 ;  /* 0x00000067708c723e */ /* 0x000fc800000000ff */
[----:B------:R0:W3:Y:S01]  /*d5a0*/  MUFU.EX2 R114, R150 ;  /* 0x0000009600727308 */ /* 0x0000e20000000800 */
[----:B-1----:R-:W-:-:S07]  /*d5b0*/  FADD.FTZ R88, R143, R88 ;  /* 0x000000588f587221 */ /* 0x002fce0000010000 */
[----:B------:R-:W1:Y:S01]  /*d5c0*/  MUFU.EX2 R106, R106 ;  /* 0x0000006a006a7308 */ /* 0x000e620000000800 */
[----:B0-----:R-:W-:Y:S01]  /*d5d0*/  F2FP.F16.F32.PACK_AB R150, R102, R89 ;  /* 0x000000596696723e */ /* 0x001fe200000000ff */
[C---:B--2---:R-:W-:Y:S01]  /*d5e0*/  FADD.FTZ R15, R108.reuse, R15 ;  /* 0x0000000f6c0f7221 */ /* 0x044fe20000010000 */
[----:B------:R-:W-:-:S05]  /*d5f0*/  F2FP.F16.F32.PACK_AB R142, R108, R105 ;  /* 0x000000696c8e723e */ /* 0x000fca00000000ff */
        /* <DEDUP_REMOVED lines=11> */
[C---:B-1----:R-:W-:Y:S01]  /*d6b0*/  FADD.FTZ R88, R89.reuse, R88 ;  /* 0x0000005859587221 */ /* 0x042fe20000010000 */
[----:B------:R-:W-:-:S06]  /*d6c0*/  F2FP.F16.F32.PACK_AB R137, R89, R137 ;  /* 0x000000895989723e */ /* 0x000fcc00000000ff */
[----:B------:R-:W1:Y:S01]  /*d6d0*/  MUFU.EX2 R111, R111 ;  /* 0x0000006f006f7308 */ /* 0x000e620000000800 */
[----:B0-----:R-:W-:-:S07]  /*d6e0*/  FADD.FTZ R94, R92, R3 ;  /* 0x000000035c5e7221 */ /* 0x001fce0000010000 */
[----:B------:R-:W0:Y:S01]  /*d6f0*/  MUFU.EX2 R109, R109 ;  /* 0x0000006d006d7308 */ /* 0x000e220000000800 */
[----:B--2---:R-:W-:Y:S01]  /*d700*/  FADD.FTZ R88, R13, R88 ;  /* 0x000000580d587221 */ /* 0x004fe20000010000 */
[----:B-1----:R-:W-:-:S03]  /*d710*/  F2FP.F16.F32.PACK_AB R139, R111, R13 ;  /* 0x0000000d6f8b723e */ /* 0x002fc600000000ff */
[----:B------:R-:W-:Y:S01]  /*d720*/  FADD.FTZ R3, R111, R88 ;  /* 0x000000586f037221 */ /* 0x000fe20000010000 */
[----:B------:R-:W-:Y:S02]  /*d730*/  IMAD.MOV.U32 R13, RZ, RZ, R7 ;  /* 0x000000ffff0d7224 */ /* 0x000fe400078e0007 */
[C---:B0-----:R-:W-:Y:S01]  /*d740*/  FADD.FTZ R6, R109.reuse, R94 ;  /* 0x0000005e6d067221 */ /* 0x041fe20000010000 */
[----:B------:R-:W-:Y:S01]  /*d750*/  F2FP.F16.F32.PACK_AB R138, R109, R92 ;  /* 0x0000005c6d8a723e */ /* 0x000fe200000000ff */
[----:B------:R-:W-:Y:S06]  /*d760*/  @P1 BRA `(.L_x_1156) ;  /* 0xffffffcc00301947 */ /* 0x000fec000383ffff */
.L_x_1139:
        /* <DEDUP_REMOVED lines=67> */
.L_x_1157:
[----:B------:R-:W-:Y:S01]  /*dba0*/  ULEA UR5, UR37, UR38, 0x3 ;  /* 0x0000002625057291 */ /* 0x000fe2000f8e183f */
[----:B------:R-:W-:-:S05]  /*dbb0*/  IMAD.U32 R0, RZ, RZ, UR36 ;  /* 0x00000024ff007e24 */ /* 0x000fca000f8e00ff */
[----:B------:R-:W-:-:S04]  /*dbc0*/  SHF.L.U32 R0, R0, 0x1f, RZ ;  /* 0x0000001f00007819 */ /* 0x000fc800000006ff */
[----:B------:R0:W1:Y:S01]  /*dbd0*/  SYNCS.PHASECHK.TRANS64.TRYWAIT P1, [UR5+0x2a850], R0 ;  /* 0x02a85000ff0075a7 */ /* 0x0000620008020145 */
[----:B------:R-:W-:Y:S05]  /*dbe0*/  @!P0 BRA `(.L_x_1158) ;  /* 0x0000000000048947 */ /* 0x000fea0003800000 */
[----:B------:R-:W-:Y:S01]  /*dbf0*/  BPT.TRAP 0x1 ;  /* 0x000000040000795c */ /* 0x000fe20000300000 */
.L_x_1158:
[----:B-1----:R-:W-:Y:S05]  /*dc00*/  @P1 BRA `(.L_x_1159) ;  /* 0x0000000000081947 */ /* 0x002fea0003800000 */
[----:B------:R-:W1:Y:S02]  /*dc10*/  SYNCS.PHASECHK.TRANS64.TRYWAIT P0, [UR5+0x2a850], R0 ;  /* 0x02a85000ff0075a7 */ /* 0x000e640008000145 */
[----:B-1----:R-:W-:Y:S05]  /*dc20*/  @!P0 BRA `(.L_x_1160) ;  /* 0x0000007400e88947 */ /* 0x002fea0003800000 */
.L_x_1159:
[----:B------:R-:W-:Y:S01]  /*dc30*/  UIADD3 UR38, UR38, 0x400, URZ ;  /* 0x0000040026267890 */ /* 0x000fe2000fffe03f */
[----:B------:R-:W-:Y:S01]  /*dc40*/  WARPGROUP.ARRIVE ;  /* 0x00000000000079c5 */ /* 0x000fe20000000000 */
[----:B------:R-:W-:Y:S01]  /*dc50*/  UMOV UR7, 0x40000040 ;  /* 0x4000004000077882 */ /* 0x000fe20000000000 */
[----:B-1----:R-:W1:Y:S01]  /*dc60*/  SHFL.BFLY PT, R5, R6, 0x2, 0x1f ;  /* 0x0c401f0006057f89 */ /* 0x002e6200000e0000 */
[----:B------:R-:W-:Y:S01]  /*dc70*/  USHF.R.U32.HI UR38, URZ, 0x4, UR38 ;  /* 0x000000043f267899 */ /* 0x000fe20008011626 */
[----:B------:R-:W-:Y:S02]  /*dc80*/  IMAD.MOV.U32 R89, RZ, RZ, -0x800000 ;  /* 0xff800000ff597424 */ /* 0x000fe400078e00ff */
[----:B0-----:R-:W0:Y:S01]  /*dc90*/  SHFL.BFLY PT, R0, R3, 0x2, 0x1f ;  /* 0x0c401f0003007f89 */ /* 0x001e2200000e0000 */
[----:B------:R-:W-:Y:S01]  /*dca0*/  ULOP3.LUT UR38, UR38, 0x3fff, URZ, 0xc0, !UPT ;  /* 0x00003fff26267892 */ /* 0x000fe2000f8ec03f */
[----:B------:R-:W-:Y:S01]  /*dcb0*/  IMAD.MOV.U32 R88, RZ, RZ, -0x800000 ;  /* 0xff800000ff587424 */ /* 0x000fe200078e00ff */
[----:B------:R-:W2:Y:S02]  /*dcc0*/  S2R R13, SR_TID.X ;  /* 0x00000000000d7919 */ /* 0x000ea40000002100 */
[----:B------:R-:W-:Y:S01]  /*dcd0*/  ULOP3.LUT UR4, UR38, 0x3000000, URZ, 0xfc, !UPT ;  /* 0x0300000026047892 */ /* 0x000fe2000f8efc3f */
[----:B------:R-:W-:-:S03]  /*dce0*/  VIADD R165, R165, 0x1 ;  /* 0x00000001a5a57836 */ /* 0x000fc60000000000 */
[----:B------:R-:W-:Y:S02]  /*dcf0*/  UIMAD UR4, UR37, 0x600, UR4 ;  /* 0x00000600250478a4 */ /* 0x000fe4000f8e0204 */
[----:B------:R-:W-:-:S04]  /*dd00*/  UIADD3 UR37, UR37, 0x1, URZ ;  /* 0x0000000125257890 */ /* 0x000fc8000fffe03f */
[----:B------:R-:W-:Y:S01]  /*dd10*/  UISETP.NE.AND UP0, UPT, UR37, 0x2, UPT ;  /* 0x000000022500788c */ /* 0x000fe2000bf05270 */
[----:B------:R-:W-:Y:S02]  /*dd20*/  UMOV UR6, UR4 ;  /* 0x0000000400067c82 */ /* 0x000fe40008000000 */
[----:B------:R-:W-:Y:S01]  /*dd30*/  HGMMA.64x128x16.F32 R24, R156, gdesc[UR4].tnspB, R24, gsb0 ;  /* 0x41e000049c187df0 */ /* 0x000fe20008000818 */
[----:B------:R-:W-:Y:S01]  /*dd40*/  UIADD3 UR6, UR4, 0x80, URZ ;  /* 0x0000008004067890 */ /* 0x000fe2000fffe03f */
[----:B-1----:R-:W-:Y:S01]  /*dd50*/  FADD.FTZ R5, R5, R6 ;  /* 0x0000000605057221 */ /* 0x002fe20000010000 */
[----:B------:R-:W-:Y:S01]  /*dd60*/  UMOV UR7, 0x40000040 ;  /* 0x4000004000077882 */ /* 0x000fe20000000000 */
[----:B------:R-:W-:Y:S01]  /*dd70*/  USEL UR37, UR37, URZ, UP0 ;  /* 0x0000003f25257287 */ /* 0x000fe20008000000 */
[----:B0-----:R-:W-:Y:S02]  /*dd80*/  FADD.FTZ R2, R0, R3 ;  /* 0x0000000300027221 */ /* 0x001fe40000010000 */
[----:B------:R-:W0:Y:S04]  /*dd90*/  SHFL.BFLY PT, R0, R5, 0x1, 0x1f ;  /* 0x0c201f0005007f89 */ /* 0x000e2800000e0000 */
[----:B------:R-:W1:Y:S01]  /*dda0*/  SHFL.BFLY PT, R9, R2, 0x1, 0x1f ;  /* 0x0c201f0002097f89 */ /* 0x000e6200000e0000 */
[----:B--2---:R-:W-:Y:S01]  /*ddb0*/  LOP3.LUT P2, RZ, R13, 0x7f, RZ, 0xc0, !PT ;  /* 0x0000007f0dff7812 */ /* 0x004fe2000784c0ff */
[----:B0-----:R-:W-:Y:S01]  /*ddc0*/  FADD.FTZ R10, R5, R0 ;  /* 0x00000000050a7221 */ /* 0x001fe20000010000 */
[----:B------:R-:W-:-:S02]  /*ddd0*/  IMAD.MOV.U32 R0, RZ, RZ, RZ ;  /* 0x000000ffff007224 */ /* 0x000fc400078e00ff */
[----:B-1----:R-:W-:Y:S02]  /*dde0*/  FADD.FTZ R12, R2, R9 ;  /* 0x00000009020c7221 */ /* 0x002fe40000010000 */
[----:B------:R-:W-:Y:S01]  /*ddf0*/  FSETP.NE.FTZ.AND P0, PT, R10, RZ, PT ;  /* 0x000000ff0a00720b */ /* 0x000fe20003f15000 */
[----:B------:R-:W-:Y:S02]  /*de00*/  IMAD.U32 R2, RZ, RZ, UR5 ;  /* 0x00000005ff027e24 */ /* 0x000fe4000f8e00ff */
[----:B------:R-:W-:Y:S01]  /*de10*/  IMAD.MOV.U32 R9, RZ, RZ, RZ ;  /* 0x000000ffff097224 */ /* 0x000fe200078e00ff */
[----:B------:R-:W-:-:S03]  /*de20*/  FSETP.NE.FTZ.AND P1, PT, R12, RZ, PT ;  /* 0x000000ff0c00720b */ /* 0x000fc60003f35000 */
[----:B------:R-:W-:-:S05]  /*de30*/  @!P2 VIADD R2, R2, 0x2a860 ;  /* 0x0002a8600202a836 */ /* 0x000fca0000000000 */
[----:B------:R-:W-:Y:S01]  /*de40*/  @!P2 PRMT R2, RZ, 0x654, R2 ;  /* 0x00000654ff02a816 */ /* 0x000fe20000000002 */
[----:B------:R-:W0:Y:S01]  /*de50*/  @P0 MUFU.LG2 R4, R10 ;  /* 0x0000000a00040308 */ /* 0x000e220000000c00 */
[----:B------:R-:W-:-:S03]  /*de60*/  @P0 FMUL.FTZ R3, R11, 0.69314718246459960938 ;  /* 0x3f3172180b030820 */ /* 0x000fc60000410000 */
[----:B------:R-:W-:-:S04]  /*de70*/  @P1 FMUL.FTZ R11, R11, 0.69314718246459960938 ;  /* 0x3f3172180b0b1820 */ /* 0x000fc80000410000 */
[----:B------:R-:W1:Y:S08]  /*de80*/  @P1 MUFU.LG2 R6, R12 ;  /* 0x0000000c00061308 */ /* 0x000e700000000c00 */
[----:B------:R-:W2:Y:S01]  /*de90*/  @P0 MUFU.RCP R0, R10 ;  /* 0x0000000a00000308 */ /* 0x000ea20000001000 */
[----:B0-----:R-:W-:-:S04]  /*dea0*/  @P0 FMUL.FTZ R4, R4, 0.69314718246459960938 ;  /* 0x3f31721804040820 */ /* 0x001fc80000410000 */
[----:B------:R-:W-:Y:S01]  /*deb0*/  @P0 FFMA.FTZ R89, R3, R8, R4 ;  /* 0x0000000803590223 */ /* 0x000fe20000010004 */
[----:B------:R-:W-:Y:S02]  /*dec0*/  PLOP3.LUT P0, PT, PT, PT, PT, 0x8, 0x0 ;  /* 0x000000000000781c */ /* 0x000fe40003f0e170 */
[----:B------:R-:W0:Y:S01]  /*ded0*/  @P1 MUFU.RCP R9, R12 ;  /* 0x0000000c00091308 */ /* 0x000e220000001000 */
        /* <DEDUP_REMOVED lines=22> */
[----:B------:R-:W-:Y:S01]  /*e040*/  UMOV UR7, 0x40000040 ;  /* 0x4000004000077882 */ /* 0x000fe20000000000 */
[----:B------:R-:W-:-:S04]  /*e050*/  USEL UR4, URZ, 0x1, UP0 ;  /* 0x000000013f047887 */ /* 0x000fc80008000000 */
[----:B------:R-:W-:Y:S01]  /*e060*/  ULOP3.LUT UR36, UR36, UR4, URZ, 0x3c, !UPT ;  /* 0x0000000424247292 */ /* 0x000fe2000f8e3c3f */
[----:B------:R-:W-:Y:S02]  /*e070*/  WARPGROUP.DEPBAR.LE gsb0, 0x0 ;  /* 0x00008000000079c5 */ /* 0x000fe40000010000 */
[----:B------:R-:W-:-:S06]  /*e080*/  WARPGROUP.ARRIVE ;  /* 0x00000000000079c5 */ /* 0x000fcc0000000000 */
[----:B------:R-:W-:Y:S03]  /*e090*/  HGMMA.64x128x16.F32 R24, R136, gdesc[UR4].tnspB, R24, gsb0 ;  /* 0x41e0000488187df0 */ /* 0x000fe60008000818 */
[----:B------:R-:W-:Y:S02]  /*e0a0*/  WARPGROUP.DEPBAR.LE gsb0, 0x0 ;  /* 0x00008000000079c5 */ /* 0x000fe40000010000 */
[----:B------:R1:W-:Y:S01]  /*e0b0*/  @!P2 SYNCS.ARRIVE.TRANS64.RED.A1T0 RZ, [R2+URZ], RZ ;  /* 0x000000ff02ffa9a7 */ /* 0x0003e2000810043f */
[-C--:B--2---:R-:W-:Y:S01]  /*e0c0*/  FMUL.FTZ R90, R44, R0.reuse ;  /* 0x000000002c5a7220 */ /* 0x084fe20000410000 */
        /* <DEDUP_REMOVED lines=62> */
[----:B-1----:R-:W-:-:S07]  /*e4b0*/  FMUL.FTZ R87, R87, R9 ;  /* 0x0000000957577220 */ /* 0x002fce0000410000 */
.L_x_1090:
[----:B------:R-:W0:Y:S01]  /*e4c0*/  S2R R5, SR_CgaCtaId ;  /* 0x0000000000057919 */ /* 0x000e220000008800 */
[----:B------:R-:W-:Y:S01]  /*e4d0*/  MOV R16, 0x400 ;  /* 0x0000040000107802 */ /* 0x000fe20000000f00 */
[----:B------:R-:W-:Y:S01]  /*e4e0*/  BSSY B0, `(.L_x_1161) ;  /* 0x00001c7000007945 */ /* 0x000fe20003800000 */
[----:B------:R-:W-:Y:S02]  /*e4f0*/  BAR.SYNC.DEFER_BLOCKING 0x5, 0x180 ;  /* 0x0146000000007b1d */ /* 0x000fe40000010000 */
[----:B0-----:R-:W-:-:S05]  /*e500*/  LEA R16, R5, R16, 0x18 ;  /* 0x0000001005107211 */ /* 0x001fca00078ec0ff */
[----:B------:R0:W1:Y:S01]  /*e510*/  LDS R0, [R16+0x2a8d0] ;  /* 0x02a8d00010007984 */ /* 0x0000620000000800 */
[----:B------:R-:W-:Y:S06]  /*e520*/  BAR.ARV 0x4, 0x180 ;  /* 0x0106000000007b1d */ /* 0x000fec0000002000 */
[----:B------:R-:W-:Y:S05]  /*e530*/  @P0 BRA `(.L_x_1162) ;  /* 0x0000001000b00947 */ /* 0x000fea0003800000 */
[----:B------:R-:W2:Y:S01]  /*e540*/  S2R R5, SR_SWINHI ;  /* 0x0000000000057919 */ /* 0x000ea20000002f00 */
[----:B------:R-:W3:Y:S01]  /*e550*/  LDC R22, c[0x0][0xbe8] ;  /* 0x0002fa00ff167b82 */ /* 0x000ee20000000800 */
[----:B------:R-:W-:Y:S01]  /*e560*/  SHF.R.S32.HI R54, RZ, 0x1f, R163 ;  /* 0x0000001fff367819 */ /* 0x000fe200000114a3 */
[----:B------:R-:W-:Y:S01]  /*e570*/  IMAD R9, R164, 0x40, R23 ;  /* 0x00000040a4097824 */ /* 0x000fe200078e0217 */
[----:B------:R-:W-:Y:S01]  /*e580*/  ULDC.64 UR4, c[0x0][0xb90] ;  /* 0x0002e40000047ab9 */ /* 0x000fe20000000a00 */
[----:B------:R-:W-:Y:S01]  /*e590*/  F2FP.F16.F32.PACK_AB R6, R29, R6 ;  /* 0x000000061d06723e */ /* 0x000fe200000000ff */
[----:B------:R-:W-:Y:S01]  /*e5a0*/  IMAD.WIDE.U32 R10, R163, UR4, RZ ;  /* 0x00000004a30a7c25 */ /* 0x000fe2000f8e00ff */
[----:B------:R-:W-:Y:S01]  /*e5b0*/  F2FP.F16.F32.PACK_AB R7, R7, R30 ;  /* 0x0000001e0707723e */ /* 0x000fe200000000ff */
[----:B------:R-:W-:Y:S01]  /*e5c0*/  ULDC UR6, c[0x0][0xa88] ;  /* 0x0002a20000067ab9 */ /* 0x000fe20000000800 */
[----:B------:R-:W-:Y:S01]  /*e5d0*/  SHF.R.S32.HI R112, RZ, 0x1f, R161 ;  /* 0x0000001fff707819 */ /* 0x000fe200000114a1 */
[----:B------:R-:W-:Y:S01]  /*e5e0*/  IMAD R2, R54, UR4, RZ ;  /* 0x0000000436027c24 */ /* 0x000fe2000f8e02ff */
[----:B------:R-:W-:Y:S01]  /*e5f0*/  F2FP.F16.F32.PACK_AB R80, R81, R80 ;  /* 0x000000505150723e */ /* 0x000fe200000000ff */
[----:B------:R-:W-:Y:S01]  /*e600*/  ULDC.64 UR8, c[0x0][0x208] ;  /* 0x0000820000087ab9 */ /* 0x000fe20000000a00 */
[----:B------:R-:W-:Y:S01]  /*e610*/  F2FP.F16.F32.PACK_AB R81, R83, R82 ;  /* 0x000000525351723e */ /* 0x000fe200000000ff */
[----:B------:R-:W-:Y:S01]  /*e620*/  IMAD R13, R163, UR5, R2 ;  /* 0x00000005a30d7c24 */ /* 0x000fe2000f8e0202 */
[----:B------:R-:W-:Y:S01]  /*e630*/  ULDC.64 UR4, c[0x0][0xb98] ;  /* 0x0002e60000047ab9 */ /* 0x000fe20000000a00 */
[----:B------:R-:W-:-:S02]  /*e640*/  F2FP.F16.F32.PACK_AB R82, R85, R84 ;  /* 0x000000545552723e */ /* 0x000fc400000000ff */
[----:B------:R-:W-:Y:S01]  /*e650*/  IMAD.IADD R11, R11, 0x1, R13 ;  /* 0x000000010b0b7824 */ /* 0x000fe200078e020d */
[----:B------:R-:W-:Y:S01]  /*e660*/  F2FP.F16.F32.PACK_AB R83, R87, R86 ;  /* 0x000000565753723e */ /* 0x000fe200000000ff */
[----:B------:R-:W-:Y:S01]  /*e670*/  IMAD.WIDE.U32 R10, R161, UR4, R10 ;  /* 0x00000004a10a7c25 */ /* 0x000fe2000f8e000a */
[----:B------:R-:W-:Y:S02]  /*e680*/  MOV R34, R16 ;  /* 0x0000001000227202 */ /* 0x000fe40000000f00 */
[----:B--2---:R-:W-:-:S03]  /*e690*/  MOV R35, R5 ;  /* 0x0000000500237202 */ /* 0x004fc60000000f00 */
[----:B------:R-:W-:-:S04]  /*e6a0*/  IMAD.WIDE R4, R169, 0x2, R34 ;  /* 0x00000002a9047825 */ /* 0x000fc800078e0222 */
[----:B------:R-:W-:Y:S01]  /*e6b0*/  IMAD.WIDE R34, R9, 0x2, R34 ;  /* 0x0000000209227825 */ /* 0x000fe200078e0222 */
[C---:B------:R-:W-:Y:S02]  /*e6c0*/  IADD3 R73, P1, R4.reuse, 0x4040, RZ ;  /* 0x0000404004497810 */ /* 0x040fe40007f3e0ff */
[C---:B------:R-:W-:Y:S02]  /*e6d0*/  IADD3 R43, P0, R4.reuse, 0x4060, RZ ;  /* 0x00004060042b7810 */ /* 0x040fe40007f1e0ff */
[----:B------:R-:W-:Y:S01]  /*e6e0*/  IADD3 R47, P2, R4, 0x4020, RZ ;  /* 0x00004020042f7810 */ /* 0x000fe20007f5e0ff */
[--C-:B------:R-:W-:Y:S01]  /*e6f0*/  IMAD.X R41, RZ, RZ, R5.reuse, P1 ;  /* 0x000000ffff297224 */ /* 0x100fe200008e0605 */
[----:B---3--:R-:W-:Y:S02]  /*e700*/  ISETP.NE.AND P1, PT, R22, 0x1, PT ;  /* 0x000000011600780c */ /* 0x008fe40003f25270 */
[----:B------:R-:W-:Y:S01]  /*e710*/  LOP3.LUT R42, R43, 0x380, RZ, 0xc0, !PT ;  /* 0x000003802b2a7812 */ /* 0x000fe200078ec0ff */
[----:B------:R-:W-:Y:S01]  /*e720*/  IMAD.X R39, RZ, RZ, R5, P2 ;  /* 0x000000ffff277224 */ /* 0x000fe200010e0605 */
[----:B------:R-:W-:-:S02]  /*e730*/  LOP3.LUT R9, R4, 0x380, RZ, 0xc0, !PT ;  /* 0x0000038004097812 */ /* 0x000fc400078ec0ff */
[C---:B------:R-:W-:Y:S02]  /*e740*/  IADD3 R33, P3, R4.reuse, 0x4000, RZ ;  /* 0x0000400004217810 */ /* 0x040fe40007f7e0ff */
[----:B------:R-:W-:Y:S02]  /*e750*/  IADD3 R21, P6, R4, 0x20, RZ ;  /* 0x0000002004157810 */ /* 0x000fe40007fde0ff */
[----:B------:R-:W-:Y:S01]  /*e760*/  LOP3.LUT R12, R47, 0x380, RZ, 0xc0, !PT ;  /* 0x000003802f0c7812 */ /* 0x000fe200078ec0ff */
[--C-:B------:R-:W-:Y:S01]  /*e770*/  IMAD.X R37, RZ, RZ, R5.reuse, P3 ;  /* 0x000000ffff257224 */ /* 0x100fe200018e0605 */
[----:B------:R-:W-:Y:S01]  /*e780*/  SHF.R.U64 R42, R42, 0x3, RZ ;  /* 0x000000032a2a7819 */ /* 0x000fe200000012ff */
[----:B------:R-:W2:Y:S01]  /*e790*/  @P1 LDC R72, c[0x0][0xbec] ;  /* 0x0002fb00ff481b82 */ /* 0x000ea20000000800 */
[----:B------:R-:W-:Y:S01]  /*e7a0*/  SHF.R.U64 R9, R9, 0x3, RZ ;  /* 0x0000000309097819 */ /* 0x000fe200000012ff */
[----:B------:R-:W-:Y:S01]  /*e7b0*/  IMAD.X R15, RZ, RZ, R5, P6 ;  /* 0x000000ffff0f7224 */ /* 0x000fe200030e0605 */
[----:B------:R-:W-:-:S02]  /*e7c0*/  LOP3.LUT R14, R73, 0x380, RZ, 0xc0, !PT ;  /* 0x00000380490e7812 */ /* 0x000fc400078ec0ff */
[----:B------:R-:W-:Y:S02]  /*e7d0*/  LOP3.LUT R8, R33, 0x380, RZ, 0xc0, !PT ;  /* 0x0000038021087812 */ /* 0x000fe400078ec0ff */
[----:B------:R-:W-:Y:S01]  /*e7e0*/  LOP3.LUT R2, R21, 0x380, RZ, 0xc0, !PT ;  /* 0x0000038015027812 */ /* 0x000fe200078ec0ff */
[----:B------:R-:W3:Y:S01]  /*e7f0*/  @P1 LDC R111, c[0x0][0xbf0] ;  /* 0x0002fc00ff6f1b82 */ /* 0x000ee20000000800 */
[C---:B------:R-:W-:Y:S02]  /*e800*/  IADD3 R31, P4, R4.reuse, 0x60, RZ ;  /* 0x00000060041f7810 */ /* 0x040fe40007f9e0ff */
[----:B------:R-:W-:Y:S02]  /*e810*/  IADD3 R25, P5, R4, 0x40, RZ ;  /* 0x0000004004197810 */ /* 0x000fe40007fbe0ff */
[----:B------:R-:W-:Y:S01]  /*e820*/  SHF.R.U64 R12, R12, 0x3, RZ ;  /* 0x000000030c0c7819 */ /* 0x000fe200000012ff */
[--C-:B------:R-:W-:Y:S01]  /*e830*/  IMAD.X R13, RZ, RZ, R5.reuse, P4 ;  /* 0x000000ffff0d7224 */ /* 0x100fe200020e0605 */
[----:B------:R-:W-:Y:S01]  /*e840*/  LOP3.LUT R42, R42, R43, RZ, 0x3c, !PT ;  /* 0x0000002b2a2a7212 */ /* 0x000fe200078e3cff */
[--C-:B------:R-:W-:Y:S01]  /*e850*/  IMAD.X R43, RZ, RZ, R5.reuse, P0 ;  /* 0x000000ffff2b7224 */ /* 0x100fe200000e0605 */
[----:B------:R-:W-:Y:S01]  /*e860*/  LOP3.LUT R4, R9, R4, RZ, 0x3c, !PT ;  /* 0x0000000409047212 */ /* 0x000fe200078e3cff */
[----:B------:R-:W-:Y:S01]  /*e870*/  IMAD.X R9, RZ, RZ, R5, P5 ;  /* 0x000000ffff097224 */ /* 0x000fe200028e0605 */
[----:B------:R-:W-:-:S02]  /*e880*/  SHF.R.U64 R14, R14, 0x3, RZ ;  /* 0x000000030e0e7819 */ /* 0x000fc400000012ff */
[----:B------:R-:W-:Y:S02]  /*e890*/  SHF.R.U64 R8, R8, 0x3, RZ ;  /* 0x0000000308087819 */ /* 0x000fe400000012ff */
[----:B------:R-:W-:Y:S02]  /*e8a0*/  SHF.R.U64 R2, R2, 0x3, RZ ;  /* 0x0000000302027819 */ /* 0x000fe400000012ff */
[----:B------:R-:W-:Y:S02]  /*e8b0*/  LOP3.LUT R38, R12, R47, RZ, 0x3c, !PT ;  /* 0x0000002f0c267212 */ /* 0x000fe400078e3cff */
[----:B------:R-:W-:Y:S02]  /*e8c0*/  LOP3.LUT R40, R14, R73, RZ, 0x3c, !PT ;  /* 0x000000490e287212 */ /* 0x000fe400078e3cff */
[----:B------:R-:W-:Y:S02]  /*e8d0*/  LOP3.LUT R36, R8, R33, RZ, 0x3c, !PT ;  /* 0x0000002108247212 */ /* 0x000fe400078e3cff */
[----:B------:R-:W-:-:S02]  /*e8e0*/  MOV R47, R4 ;  /* 0x00000004002f7202 */ /* 0x000fc40000000f00 */
[----:B------:R-:W-:Y:S02]  /*e8f0*/  LOP3.LUT R14, R2, R21, RZ, 0x3c, !PT ;  /* 0x00000015020e7212 */ /* 0x000fe400078e3cff */
[----:B------:R-:W-:Y:S02]  /*e900*/  LOP3.LUT R8, R31, 0x380, RZ, 0xc0, !PT ;  /* 0x000003801f087812 */ /* 0x000fe400078ec0ff */
[----:B------:R-:W-:Y:S02]  /*e910*/  F2FP.F16.F32.PACK_AB R4, R98, R3 ;  /* 0x000000036204723e */ /* 0x000fe400000000ff */
[----:B------:R-:W-:Y:S02]  /*e920*/  LOP3.LUT R2, R25, 0x380, RZ, 0xc0, !PT ;  /* 0x0000038019027812 */ /* 0x000fe400078ec0ff */
[----:B------:R-:W-:Y:S01]  /*e930*/  MOV R98, R42 ;  /* 0x0000002a00627202 */ /* 0x000fe20000000f00 */
[----:B------:R-:W-:Y:S01]  /*e940*/  IMAD.IADD R43, R19, 0x1, R17 ;  /* 0x00000001132b7824 */ /* 0x000fe200078e0211 */
[----:B------:R-:W-:-:S02]  /*e950*/  SHF.R.U64 R8, R8, 0x3, RZ ;  /* 0x0000000308087819 */ /* 0x000fc400000012ff */
[----:B------:R-:W-:Y:S01]  /*e960*/  F2FP.F16.F32.PACK_AB R5, R27, R108 ;  /* 0x0000006c1b05723e */ /* 0x000fe200000000ff */
[----:B------:R-:W-:Y:S01]  /*e970*/  BAR.SYNC.DEFER_BLOCKING 0x1, 0x100 ;  /* 0x0044000000007b1d */ /* 0x000fe20000010000 */
[----:B------:R-:W-:Y:S02]  /*e980*/  SHF.R.U64 R2, R2, 0x3, RZ ;  /* 0x0000000302027819 */ /* 0x000fe400000012ff */
[----:B------:R-:W-:Y:S01]  /*e990*/  MOV R108, R38 ;  /* 0x00000026006c7202 */ /* 0x000fe20000000f00 */
[----:B--2---:R-:W-:Y:S01]  /*e9a0*/  @P1 IMAD.HI.U32 R38, R43, R72, RZ ;  /* 0x000000482b261227 */ /* 0x004fe200078e00ff */
[----:B------:R-:W-:Y:S02]  /*e9b0*/  IADD3 R21, P5, R34, 0x2000, RZ ;  /* 0x0000200022157810 */ /* 0x000fe40007fbe0ff */
[----:B------:R-:W-:Y:S01]  /*e9c0*/  LOP3.LUT R12, R8, R31, RZ, 0x3c, !PT ;  /* 0x0000001f080c7212 */ /* 0x000fe200078e3cff */
[----:B------:R-:W-:Y:S01]  /*e9d0*/  IMAD.MOV.U32 R39, RZ, RZ, R43 ;  /* 0x000000ffff277224 */ /* 0x000fe200078e002b */
[----:B------:R-:W-:Y:S01]  /*e9e0*/  LOP3.LUT R8, R2, R25, RZ, 0x3c, !PT ;  /* 0x0000001902087212 */ /* 0x000fe200078e3cff */
[----:B------:R-:W-:Y:S01]  /*e9f0*/  IMAD.X R29, RZ, RZ, R35, P5 ;  /* 0x000000ffff1d7224 */ /* 0x000fe200028e0623 */
[----:B------:R-:W-:-:S02]  /*ea00*/  LOP3.LUT R28, R21, 0x380, RZ, 0xc0, !PT ;  /* 0x00000380151c7812 */ /* 0x000fc400078ec0ff */
[C---:B------:R-:W-:Y:S02]  /*ea10*/  IADD3 R25, P0, R34.reuse, 0x6000, RZ ;  /* 0x0000600022197810 */ /* 0x040fe40007f1e0ff */
[----:B---3--:R-:W-:Y:S02]  /*ea20*/  @P1 SHF.R.U32.HI R39, RZ, R111, R38 ;  /* 0x0000006fff271219 */ /* 0x008fe40000011626 */
[----:B------:R-:W-:Y:S02]  /*ea30*/  IADD3 R33, P6, R34, 0x1000, RZ ;  /* 0x0000100022217810 */ /* 0x000fe40007fde0ff */
[----:B------:R-:W-:Y:S02]  /*ea40*/  SHF.R.U64 R28, R28, 0x3, RZ ;  /* 0x000000031c1c7819 */ /* 0x000fe400000012ff */
[----:B------:R-:W-:Y:S02]  /*ea50*/  LOP3.LUT R24, R25, 0x380, RZ, 0xc0, !PT ;  /* 0x0000038019187812 */ /* 0x000fe400078ec0ff */
[----:B------:R-:W-:Y:S01]  /*ea60*/  MOV R109, R36 ;  /* 0x00000024006d7202 */ /* 0x000fe20000000f00 */
[----:B------:R2:W-:Y:S01]  /*ea70*/  STSM.16.M88.4 [R47], R4 ;  /* 0x000000042f007844 */ /* 0x0005e20000000200 */
[----:B------:R-:W-:Y:S01]  /*ea80*/  MOV R36, R14 ;  /* 0x0000000e00247202 */ /* 0x000fe20000000f00 */
[----:B------:R-:W-:Y:S01]  /*ea90*/  IMAD.MOV R15, RZ, RZ, -R39 ;  /* 0x000000ffff0f7224 */ /* 0x000fe200078e0a27 */
[----:B------:R-:W-:Y:S01]  /*eaa0*/  LOP3.LUT R32, R33, 0x380, RZ, 0xc0, !PT ;  /* 0x0000038021207812 */ /* 0x000fe200078ec0ff */
[----:B------:R-:W-:Y:S01]  /*eab0*/  IMAD.IADD R37, R168, 0x1, R17 ;  /* 0x00000001a8257824 */ /* 0x000fe200078e0211 */
[----:B------:R-:W-:Y:S01]  /*eac0*/  LOP3.LUT R28, R28, R21, RZ, 0x3c, !PT ;  /* 0x000000151c1c7212 */ /* 0x000fe200078e3cff */
[----:B------:R-:W-:Y:S01]  /*ead0*/  IMAD R15, R22, R15, R43 ;  /* 0x0000000f160f7224 */ /* 0x000fe200078e022b */
[----:B------:R-:W-:-:S02]  /*eae0*/  SHF.R.U64 R24, R24, 0x3, RZ ;  /* 0x0000000318187819 */ /* 0x000fc400000012ff */
[----:B------:R-:W-:Y:S02]  /*eaf0*/  IADD3 R21, P2, R34, 0x5000, RZ ;  /* 0x0000500022157810 */ /* 0x000fe40007f5e0ff */
[----:B------:R-:W-:Y:S02]  /*eb00*/  SHF.R.U64 R32, R32, 0x3, RZ ;  /* 0x0000000320207819 */ /* 0x000fe400000012ff */
[----:B------:R-:W-:Y:S01]  /*eb10*/  LOP3.LUT R24, R24, R25, RZ, 0x3c, !PT ;  /* 0x0000001918187212 */ /* 0x000fe200078e3cff */
[----:B------:R-:W-:Y:S01]  /*eb20*/  IMAD.X R25, RZ, RZ, R35, P0 ;  /* 0x000000ffff197224 */ /* 0x000fe200000e0623 */
[----:B------:R-:W-:Y:S01]  /*eb30*/  LOP3.LUT R20, R21, 0x380, RZ, 0xc0, !PT ;  /* 0x0000038015147812 */ /* 0x000fe200078ec0ff */
[----:B--2---:R-:W-:Y:S01]  /*eb40*/  IMAD R4, R112, UR4, RZ ;  /* 0x0000000470047c24 */ /* 0x004fe2000f8e02ff */
[----:B------:R-:W-:Y:S02]  /*eb50*/  LOP3.LUT R32, R32, R33, RZ, 0x3c, !PT ;  /* 0x0000002120207212 */ /* 0x000fe400078e3cff */
[----:B------:R-:W-:Y:S01]  /*eb60*/  SHF.R.S32.HI R5, RZ, 0x1f, R39 ;  /* 0x0000001fff057819 */ /* 0x000fe20000011427 */
[----:B------:R-:W-:Y:S01]  /*eb70*/  IMAD R4, R161, UR5, R4 ;  /* 0x00000005a1047c24 */ /* 0x000fe2000f8e0204 */
[----:B------:R-:W-:Y:S01]  /*eb80*/  IADD3 R10, P0, R39, R10, RZ ;  /* 0x0000000a270a7210 */ /* 0x000fe20007f1e0ff */
[----:B------:R-:W-:Y:S01]  /*eb90*/  ULDC.64 UR4, c[0x0][0xb88] ;  /* 0x0002e20000047ab9 */ /* 0x000fe20000000a00 */
[----:B------:R-:W-:-:S02]  /*eba0*/  MOV R110, R12 ;  /* 0x0000000c006e7202 */ /* 0x000fc40000000f00 */
[----:B------:R-:W-:Y:S02]  /*ebb0*/  IADD3 R33, P4, R34, 0x3000, RZ ;  /* 0x0000300022217810 */ /* 0x000fe40007f9e0ff */
[----:B------:R-:W-:Y:S02]  /*ebc0*/  SHF.R.S32.HI R12, RZ, 0x1f, R15 ;  /* 0x0000001fff0c7819 */ /* 0x000fe4000001140f */
[----:B------:R-:W-:Y:S01]  /*ebd0*/  SHF.R.U64 R20, R20, 0x3, RZ ;  /* 0x0000000314147819 */ /* 0x000fe200000012ff */
[----:B------:R-:W-:Y:S01]  /*ebe0*/  IMAD.X R27, RZ, RZ, R35, P4 ;  /* 0x000000ffff1b7224 */ /* 0x000fe200020e0623 */
[----:B------:R-:W-:Y:S02]  /*ebf0*/  IADD3.X R11, R5, R11, R4, P0, !PT ;  /* 0x0000000b050b7210 */ /* 0x000fe400007fe404 */
[----:B------:R-:W-:Y:S02]  /*ec00*/  LOP3.LUT R26, R33, 0x380, RZ, 0xc0, !PT ;  /* 0x00000380211a7812 */ /* 0x000fe400078ec0ff */
[----:B------:R-:W-:Y:S01]  /*ec10*/  MOV R14, R8 ;  /* 0x00000008000e7202 */ /* 0x000fe20000000f00 */
[----:B------:R-:W-:Y:S01]  /*ec20*/  IMAD R8, R12, UR4, RZ ;  /* 0x000000040c087c24 */ /* 0x000fe2000f8e02ff */
[----:B------:R-:W-:Y:S01]  /*ec30*/  LOP3.LUT R20, R20, R21, RZ, 0x3c, !PT ;  /* 0x0000001514147212 */ /* 0x000fe200078e3cff */
[----:B------:R-:W-:Y:S01]  /*ec40*/  IMAD.WIDE.U32 R12, R15, UR4, R10 ;  /* 0x000000040f0c7c25 */ /* 0x000fe2000f8e000a */
[----:B------:R-:W-:-:S02]  /*ec50*/  LOP3.LUT R21, R34, 0x380, RZ, 0xc0, !PT ;  /* 0x0000038022157812 */ /* 0x000fc400078ec0ff */
[----:B------:R-:W-:Y:S01]  /*ec60*/  F2FP.F16.F32.PACK_AB R4, R95, R96 ;  /* 0x000000605f04723e */ /* 0x000fe200000000ff */
[----:B------:R-:W-:Y:S01]  /*ec70*/  IMAD R15, R15, UR5, R8 ;  /* 0x000000050f0f7c24 */ /* 0x000fe2000f8e0208 */
[----:B------:R-:W-:Y:S01]  /*ec80*/  F2FP.F16.F32.PACK_AB R5, R106, R105 ;  /* 0x000000696a05723e */ /* 0x000fe200000000ff */
[----:B------:R-:W-:Y:S01]  /*ec90*/  ULDC.64 UR4, c[0x0][0xb50] ;  /* 0x0002d40000047ab9 */ /* 0x000fe20000000a00 */
[----:B------:R-:W-:Y:S02]  /*eca0*/  F2FP.F16.F32.PACK_AB R6, R97, R94 ;  /* 0x0000005e6106723e */ /* 0x000fe400000000ff */
[----:B------:R-:W-:Y:S02]  /*ecb0*/  F2FP.F16.F32.PACK_AB R7, R104, R103 ;  /* 0x000000676807723e */ /* 0x000fe400000000ff */
[----:B------:R-:W-:Y:S02]  /*ecc0*/  IADD3 R31, P3, R34, 0x4000, RZ ;  /* 0x00004000221f7810 */ /* 0x000fe40007f7e0ff */
[----:B------:R-:W-:Y:S01]  /*ecd0*/  SHF.R.U64 R26, R26, 0x3, RZ ;  /* 0x000000031a1a7819 */ /* 0x000fe200000012ff */
[----:B------:R2:W-:Y:S01]  /*ece0*/  STSM.16.M88.4 [R36], R4 ;  /* 0x0000000424007844 */ /* 0x0005e20000000200 */
[----:B------:R-:W-:Y:S01]  /*ecf0*/  SHF.R.U64 R21, R21, 0x3, RZ ;  /* 0x0000000315157819 */ /* 0x000fe200000012ff */
[--C-:B------:R-:W-:Y:S01]  /*ed00*/  IMAD.X R3, RZ, RZ, R35.reuse, P3 ;  /* 0x000000ffff037224 */ /* 0x100fe200018e0623 */
[----:B------:R-:W-:Y:S01]  /*ed10*/  F2FP.F16.F32.PACK_AB R10, R93, R90 ;  /* 0x0000005a5d0a723e */ /* 0x000fe200000000ff */
[----:B------:R-:W-:Y:S01]  /*ed20*/  IMAD R90, R22, UR6, RZ ;  /* 0x00000006165a7c24 */ /* 0x000fe2000f8e02ff */
[----:B------:R-:W-:Y:S01]  /*ed30*/  LOP3.LUT R26, R26, R33, RZ, 0x3c, !PT ;  /* 0x000000211a1a7212 */ /* 0x000fe200078e3cff */
[----:B------:R-:W-:Y:S01]  /*ed40*/  IMAD.X R33, RZ, RZ, R35, P6 ;  /* 0x000000ffff217224 */ /* 0x000fe200030e0623 */
[----:B------:R-:W-:-:S02]  /*ed50*/  LOP3.LUT P0, RZ, R166, 0x3, RZ, 0xc0, !PT ;  /* 0x00000003a6ff7812 */ /* 0x000fc4000780c0ff */
[----:B------:R-:W-:Y:S02]  /*ed60*/  IADD3 R73, P6, R34, 0x7000, RZ ;  /* 0x0000700022497810 */ /* 0x000fe40007fde0ff */
[----:B------:R-:W-:Y:S02]  /*ed70*/  F2FP.F16.F32.PACK_AB R8, R92, R91 ;  /* 0x0000005b5c08723e */ /* 0x000fe400000000ff */
[----:B------:R-:W-:Y:S02]  /*ed80*/  F2FP.F16.F32.PACK_AB R9, R101, R100 ;  /* 0x000000646509723e */ /* 0x000fe400000000ff */
[----:B------:R-:W-:Y:S01]  /*ed90*/  F2FP.F16.F32.PACK_AB R11, R102, R99 ;  /* 0x00000063660b723e */ /* 0x000fe200000000ff */
[----:B--2---:R-:W-:Y:S01]  /*eda0*/  VIADD R5, R37, 0x8 ;  /* 0x0000000825057836 */ /* 0x004fe20000000000 */
[----:B------:R-:W-:Y:S01]  /*edb0*/  LEA R36, P3, R12, UR4, 0x2 ;  /* 0x000000040c247c11 */ /* 0x000fe2000f8610ff */
[----:B------:R-:W-:Y:S01]  /*edc0*/  IMAD.IADD R7, R13, 0x1, R15 ;  /* 0x000000010d077824 */ /* 0x000fe200078e020f */
[----:B------:R-:W-:Y:S01]  /*edd0*/  LOP3.LUT R34, R21, R34, RZ, 0x3c, !PT ;  /* 0x0000002215227212 */ /* 0x000fe200078e3cff */
[----:B------:R-:W-:Y:S01]  /*ede0*/  IMAD.X R21, RZ, RZ, R35, P2 ;  /* 0x000000ffff157224 */ /* 0x000fe200010e0623 */
[-C--:B------:R-:W-:Y:S01]  /*edf0*/  ISETP.GE.OR P2, PT, R37, R90.reuse, P0 ;  /* 0x0000005a2500720c */ /* 0x080fe20000746670 */
[----:B------:R2:W-:Y:S01]  /*ee00*/  STSM.16.M88.4 [R14], R8 ;  /* 0x000000080e007844 */ /* 0x0005e20000000200 */
[----:B------:R-:W-:-:S02]  /*ee10*/  ISETP.GE.OR P0, PT, R5, R90, P0 ;  /* 0x0000005a0500720c */ /* 0x000fc40000706670 */
[----:B------:R-:W-:Y:S01]  /*ee20*/  LEA.HI.X R37, R12, UR5, R7, 0x2, P3 ;  /* 0x000000050c257c11 */ /* 0x000fe200098f1407 */
[----:B------:R-:W-:Y:S01]  /*ee30*/  SHFL.IDX PT, R72, R36, 0x1, 0x1c1f ;  /* 0x003c1f0024487f89 */ /* 0x000fe200000e0000 */
[----:B------:R-:W-:Y:S01]  /*ee40*/  F2FP.F16.F32.PACK_AB R4, R49, R48 ;  /* 0x000000303104723e */ /* 0x000fe200000000ff */
[----:B------:R-:W-:Y:S01]  /*ee50*/  ULDC.64 UR4, c[0x0][0xae8] ;  /* 0x0002ba0000047ab9 */ /* 0x000fe20000000a00 */
[----:B------:R-:W-:Y:S02]  /*ee60*/  F2FP.F16.F32.PACK_AB R5, R51, R50 ;  /* 0x000000323305723e */ /* 0x000fe400000000ff */
[----:B------:R-:W-:Y:S02]  /*ee70*/  F2FP.F16.F32.PACK_AB R6, R53, R52 ;  /* 0x000000343506723e */ /* 0x000fe400000000ff */
[----:B------:R-:W-:Y:S01]  /*ee80*/  F2FP.F16.F32.PACK_AB R7, R55, R46 ;  /* 0x0000002e3707723e */ /* 0x000fe200000000ff */
[----:B------:R-:W-:Y:S01]  /*ee90*/  SHFL.IDX PT, R52, R36, RZ, 0x1c1f ;  /* 0x001c1fff24347589 */ /* 0x000fe200000e0000 */
[----:B------:R-:W-:-:S02]  /*eea0*/  F2FP.F16.F32.PACK_AB R12, R57, R56 ;  /* 0x00000038390c723e */ /* 0x000fc400000000ff */
[----:B------:R-:W-:Y:S01]  /*eeb0*/  F2FP.F16.F32.PACK_AB R13, R59, R58 ;  /* 0x0000003a3b0d723e */ /* 0x000fe200000000ff */
[----:B------:R-:W-:Y:S01]  /*eec0*/  STSM.16.M88.4 [R110], R4 ;  /* 0x000000046e007844 */ /* 0x000fe20000000200 */
[----:B--2---:R-:W-:Y:S02]  /*eed0*/  F2FP.F16.F32.PACK_AB R14, R61, R60 ;  /* 0x0000003c3d0e723e */ /* 0x004fe400000000ff */
[----:B------:R-:W-:Y:S01]  /*eee0*/  F2FP.F16.F32.PACK_AB R15, R63, R62 ;  /* 0x0000003e3f0f723e */ /* 0x000fe200000000ff */
[----:B------:R-:W2:Y:S01]  /*eef0*/  SHFL.IDX PT, R53, R37, RZ, 0x1c1f ;  /* 0x001c1fff25357589 */ /* 0x000ea200000e0000 */
[----:B------:R-:W-:Y:S02]  /*ef00*/  LOP3.LUT R30, R73, 0x380, RZ, 0xc0, !PT ;  /* 0x00000380491e7812 */ /* 0x000fe400078ec0ff */
[----:B------:R-:W-:Y:S01]  /*ef10*/  MOV R107, R40 ;  /* 0x00000028006b7202 */ /* 0x000fe20000000f00 */
        /* <DEDUP_REMOVED lines=8> */
[----:B------:R-:W-:-:S02]  /*efa0*/  F2FP.F16.F32.PACK_AB R42, R77, R76 ;  /* 0x0000004c4d2a723e */ /* 0x000fc400000000ff */
[----:B------:R-:W-:Y:S02]  /*efb0*/  F2FP.F16.F32.PACK_AB R43, R79, R78 ;  /* 0x0000004e4f2b723e */ /* 0x000fe400000000ff */
[----:B------:R-:W-:Y:S02]  /*efc0*/  SHF.R.U64 R30, R30, 0x3, RZ ;  /* 0x000000031e1e7819 */ /* 0x000fe400000012ff */
[----:B------:R-:W-:Y:S01]  /*efd0*/  LOP3.LUT R2, R31, 0x380, RZ, 0xc0, !PT ;  /* 0x000003801f027812 */ /* 0x000fe200078ec0ff */
[----:B------:R3:W-:Y:S01]  /*efe0*/  STSM.16.M88.4 [R107], R40 ;  /* 0x000000286b007844 */ /* 0x0007e20000000200 */
[----:B------:R-:W-:Y:S02]  /*eff0*/  LOP3.LUT R30, R30, R73, RZ, 0x3c, !PT ;  /* 0x000000491e1e7212 */ /* 0x000fe400078e3cff */
[----:B------:R-:W-:Y:S01]  /*f000*/  SHF.R.U64 R2, R2, 0x3, RZ ;  /* 0x0000000302027819 */ /* 0x000fe200000012ff */
[----:B------:R-:W-:Y:S01]  /*f010*/  STSM.16.M88.4 [R98], R80 ;  /* 0x0000005062007844 */ /* 0x000fe20000000200 */
[----:B------:R-:W-:-:S02]  /*f020*/  IMAD R54, R54, UR4, RZ ;  /* 0x0000000436367c24 */ /* 0x000fc4000f8e02ff */
[----:B------:R-:W-:Y:S01]  /*f030*/  LOP3.LUT R2, R2, R31, RZ, 0x3c, !PT ;  /* 0x0000001f02027212 */ /* 0x000fe200078e3cff */
[----:B------:R-:W-:Y:S01]  /*f040*/  BAR.SYNC.DEFER_BLOCKING 0x1, 0x100 ;  /* 0x0044000000007b1d */ /* 0x000fe20000010000 */
[----:B------:R-:W-:-:S05]  /*f050*/  IMAD.X R31, RZ, RZ, R35, P6 ;  /* 0x000000ffff1f7224 */ /* 0x000fca00030e0623 */
[----:B------:R-:W4:Y:S02]  /*f060*/  SHFL.IDX PT, R73, R37, 0x1, 0x1c1f ;  /* 0x003c1f0025497f89 */ /* 0x000f2400000e0000 */
[----:B---3--:R-:W3:Y:S08]  /*f070*/  @P1 LDC R41, c[0x0][0xbec] ;  /* 0x0002fb00ff291b82 */ /* 0x008ef00000000800 */
[----:B------:R-:W0:Y:S01]  /*f080*/  @P1 LDC R43, c[0x0][0xbf0] ;  /* 0x0002fc00ff2b1b82 */ /* 0x000e220000000800 */
[----:B--2---:R2:W-:Y:S04]  /*f090*/  @!P2 ST.E desc[UR8][R52.64], R89 ;  /* 0x000000593400a985 */ /* 0x0045e8000c101908 */
[----:B----4-:R2:W-:Y:S04]  /*f0a0*/  @!P0 ST.E desc[UR8][R72.64], R88 ;  /* 0x0000005848008985 */ /* 0x0105e8000c101908 */
[----:B------:R4:W5:Y:S04]  /*f0b0*/  LD.E.128 R44, desc[UR8][R32.64] ;  /* 0x00000008202c7980 */ /* 0x000968000c101d00 */
[----:B------:R3:W5:Y:S04]  /*f0c0*/  LD.E.128 R56, desc[UR8][R20.64] ;  /* 0x0000000814387980 */ /* 0x000768000c101d00 */
[----:B------:R1:W5:Y:S01]  /*f0d0*/  LD.E.128 R36, desc[UR8][R28.64] ;  /* 0x000000081c247980 */ /* 0x000362000c101d00 */
[----:B----4-:R-:W-:-:S03]  /*f0e0*/  IMAD R32, R162, 0x20, R164 ;  /* 0x00000020a2207824 */ /* 0x010fc600078e02a4 */
[----:B------:R4:W5:Y:S01]  /*f0f0*/  LD.E.128 R4, desc[UR8][R26.64] ;  /* 0x000000081a047980 */ /* 0x000962000c101d00 */
[----:B------:R-:W-:-:S03]  /*f100*/  IMAD.IADD R32, R17, 0x1, R32 ;  /* 0x0000000111207824 */ /* 0x000fc600078e0220 */
[----:B------:R2:W5:Y:S01]  /*f110*/  LD.E.128 R60, desc[UR8][R2.64] ;  /* 0x00000008023c7980 */ /* 0x000562000c101d00 */
[----:B---3--:R-:W-:-:S03]  /*f120*/  @P1 IMAD.HI.U32 R20, R32, R41, RZ ;  /* 0x0000002920141227 */ /* 0x008fc600078e00ff */
[----:B------:R3:W5:Y:S01]  /*f130*/  LD.E.128 R12, desc[UR8][R24.64] ;  /* 0x00000008180c7980 */ /* 0x000762000c101d00 */
[C---:B-1----:R-:W-:Y:S02]  /*f140*/  IMAD R29, R163.reuse, UR5, R54 ;  /* 0x00000005a31d7c24 */ /* 0x042fe4000f8e0236 */
[----:B----4-:R-:W-:Y:S01]  /*f150*/  IMAD.WIDE.U32 R26, R163, UR4, RZ ;  /* 0x00000004a31a7c25 */ /* 0x010fe2000f8e00ff */
[----:B------:R-:W-:Y:S01]  /*f160*/  ULDC.64 UR4, c[0x0][0xaf0] ;  /* 0x0002bc0000047ab9 */ /* 0x000fe20000000a00 */
[----:B------:R1:W5:Y:S02]  /*f170*/  LD.E.128 R48, desc[UR8][R34.64] ;  /* 0x0000000822307980 */ /* 0x000364000c101d00 */
[----:B------:R-:W-:Y:S01]  /*f180*/  IMAD.MOV.U32 R21, RZ, RZ, R32 ;  /* 0x000000ffff157224 */ /* 0x000fe200078e0020 */
[----:B0-----:R-:W-:Y:S01]  /*f190*/  @P1 SHF.R.U32.HI R21, RZ, R43, R20 ;  /* 0x0000002bff151219 */ /* 0x001fe20000011614 */
[----:B--2---:R-:W-:Y:S01]  /*f1a0*/  IMAD.IADD R3, R27, 0x1, R29 ;  /* 0x000000011b037824 */ /* 0x004fe200078e021d */
[----:B------:R1:W5:Y:S01]  /*f1b0*/  LD.E.128 R8, desc[UR8][R30.64] ;  /* 0x000000081e087980 */ /* 0x000362000c101d00 */
[----:B---3--:R-:W-:-:S02]  /*f1c0*/  IMAD R24, R112, UR4, RZ ;  /* 0x0000000470187c24 */ /* 0x008fc4000f8e02ff */
[----:B------:R-:W-:Y:S01]  /*f1d0*/  IMAD.MOV.U32 R2, RZ, RZ, R26 ;  /* 0x000000ffff027224 */ /* 0x000fe200078e001a */
[----:B------:R-:W-:Y:S01]  /*f1e0*/  SHF.R.S32.HI R20, RZ, 0x1f, R21 ;  /* 0x0000001fff147819 */ /* 0x000fe20000011415 */
[C---:B------:R-:W-:Y:S01]  /*f1f0*/  IMAD R25, R161.reuse, UR5, R24 ;  /* 0x00000005a1197c24 */ /* 0x040fe2000f8e0218 */
[----:B------:R-:W-:Y:S01]  /*f200*/  @!PT LDS RZ, [RZ] ;  /* 0x00000000fffff984 */ /* 0x000fe20000000800 */
[----:B------:R-:W-:Y:S01]  /*f210*/  @!PT LDS RZ, [RZ] ;  /* 0x00000000fffff984 */ /* 0x000fe20000000800 */
[----:B------:R-:W-:Y:S01]  /*f220*/  @!PT LDS RZ, [RZ] ;  /* 0x00000000fffff984 */ /* 0x000fe20000000800 */
[----:B------:R-:W-:Y:S01]  /*f230*/  @!PT LDS RZ, [RZ] ;  /* 0x00000000fffff984 */ /* 0x000fe20000000800 */
[----:B------:R0:W-:Y:S06]  /*f240*/  MEMBAR.ALL.CTA ;  /* 0x0000000000007992 */ /* 0x0001ec0000008000 */
[----:B0-----:R-:W0:Y:S01]  /*f250*/  FENCE.VIEW.ASYNC.S ;  /* 0x00000000000073c6 */ /* 0x001e220000000000 */
[----:B------:R-:W-:Y:S01]  /*f260*/  IMAD.WIDE.U32 R2, R161, UR4, R2 ;  /* 0x00000004a1027c25 */ /* 0x000fe2000f8e0002 */
[----:B------:R-:W-:-:S03]  /*f270*/  ULDC.64 UR4, c[0x0][0xae0] ;  /* 0x0002b80000047ab9 */ /* 0x000fc60000000a00 */
[----:B------:R-:W-:Y:S02]  /*f280*/  IMAD.MOV R27, RZ, RZ, -R21 ;  /* 0x000000ffff1b7224 */ /* 0x000fe400078e0a15 */
[----:B------:R-:W-:Y:S02]  /*f290*/  IMAD.IADD R3, R3, 0x1, R25 ;  /* 0x0000000103037824 */ /* 0x000fe400078e0219 */
        /* <DEDUP_REMOVED lines=8> */
[----:B------:R-:W-:Y:S02]  /*f320*/  IMAD.IADD R29, R164, 0x1, R17 ;  /* 0x00000001a41d7824 */ /* 0x000fe400078e0211 */
[C---:B------:R-:W-:Y:S02]  /*f330*/  IMAD R21, R25.reuse, UR5, R20 ;  /* 0x0000000519157c24 */ /* 0x040fe4000f8e0214 */
[----:B------:R-:W-:Y:S01]  /*f340*/  IMAD.WIDE.U32 R2, R25, UR4, R2 ;  /* 0x0000000419027c25 */ /* 0x000fe2000f8e0002 */
[----:B------:R-:W-:Y:S01]  /*f350*/  ISETP.GE.AND P2, PT, R29, R90, PT ;  /* 0x0000005a1d00720c */ /* 0x000fe20003f46270 */
[----:B------:R-:W-:-:S02]  /*f360*/  ULDC.64 UR4, c[0x0][0xa80] ;  /* 0x0002a00000047ab9 */ /* 0x000fc40000000a00 */
[----:B------:R-:W-:Y:S02]  /*f370*/  VIADD R17, R29, 0x20 ;  /* 0x000000201d117836 */ /* 0x000fe40000000000 */
[----:B------:R-:W-:Y:S01]  /*f380*/  VIADD R16, R16, 0x2a820 ;  /* 0x0002a82010107836 */ /* 0x000fe20000000000 */
[C---:B------:R-:W-:Y:S01]  /*f390*/  LEA R20, P3, R2.reuse, UR4, 0x1 ;  /* 0x0000000402147c11 */ /* 0x040fe2000f8608ff */
[----:B------:R-:W-:Y:S01]  /*f3a0*/  IMAD.IADD R3, R3, 0x1, R21 ;  /* 0x0000000103037824 */ /* 0x000fe200078e0215 */
[-C--:B------:R-:W-:Y:S01]  /*f3b0*/  ISETP.GE.AND P0, PT, R17, R90.reuse, PT ;  /* 0x0000005a1100720c */ /* 0x080fe20003f06270 */
[----:B------:R-:W-:Y:S01]  /*f3c0*/  VIADD R17, R29, 0x40 ;  /* 0x000000401d117836 */ /* 0x000fe20000000000 */
[----:B------:R-:W-:Y:S02]  /*f3d0*/  PRMT R16, RZ, 0x654, R16 ;  /* 0x00000654ff107816 */ /* 0x000fe40000000010 */
[----:B------:R-:W-:Y:S01]  /*f3e0*/  LEA.HI.X R21, R2, UR5, R3, 0x1, P3 ;  /* 0x0000000502157c11 */ /* 0x000fe200098f0c03 */
[----:B------:R-:W-:Y:S01]  /*f3f0*/  BSSY B1, `(.L_x_1163) ;  /* 0x0000010000017945 */ /* 0x000fe20003800000 */
[----:B------:R-:W-:Y:S01]  /*f400*/  ISETP.GE.AND P1, PT, R17, R90, PT ;  /* 0x0000005a1100720c */ /* 0x000fe20003f26270 */
[----:B0-----:R0:W-:Y:S02]  /*f410*/  SYNCS.ARRIVE.TRANS64.RED.A1T0 RZ, [R16+URZ], RZ ;  /* 0x000000ff10ff79a7 */ /* 0x0011e4000810043f */
[----:B------:R1:W2:Y:S04]  /*f420*/  SHFL.IDX PT, R17, R21, RZ, 0x181f ;  /* 0x00181fff15117589 */ /* 0x0002a800000e0000 */
[----:B0-----:R1:W0:Y:S01]  /*f430*/  SHFL.IDX PT, R16, R20, RZ, 0x181f ;  /* 0x00181fff14107589 */ /* 0x00122200000e0000 */
[----:B------:R-:W-:Y:S05]  /*f440*/  @P2 BRA `(.L_x_1164) ;  /* 0x0000000000282947 */ /* 0x000fea0003800000 */
[----:B------:R-:W-:Y:S01]  /*f450*/  ULDC UR4, c[0x0][0xac8] ;  /* 0x0002b20000047ab9 */ /* 0x000fe20000000800 */
[----:B------:R-:W-:Y:S01]  /*f460*/  ULDC.64 UR6, c[0x0][0x208] ;  /* 0x0000820000067ab9 */ /* 0x000fe20000000a00 */
[----:B------:R-:W-:Y:S02]  /*f470*/  ISETP.GE.AND P2, PT, R23, UR4, PT ;  /* 0x0000000417007c0c */ /* 0x000fe4000bf46270 */
[----:B------:R-:W-:-:S11]  /*f480*/  ISETP.GE.AND P3, PT, R160, UR4, PT ;  /* 0x00000004a0007c0c */ /* 0x000fd6000bf66270 */
[CC--:B0-----:R-:W-:Y:S02]  /*f490*/  @!P2 LEA R2, P4, R23.reuse, R16.reuse, 0x1 ;  /* 0x000000101702a211 */ /* 0x0c1fe400078808ff */
[C---:B------:R-:W-:Y:S02]  /*f4a0*/  @!P3 LEA R16, P5, R160.reuse, R16, 0x1 ;  /* 0x00000010a010b211 */ /* 0x040fe400078a08ff */
[-C--:B--2---:R-:W-:Y:S02]  /*f4b0*/  @!P2 LEA.HI.X R3, R23, R17.reuse, R171, 0x1, P4 ;  /* 0x000000111703a211 */ /* 0x084fe400020f0cab */
[----:B------:R-:W-:-:S03]  /*f4c0*/  @!P3 LEA.HI.X R17, R160, R17, R170, 0x1, P5 ;  /* 0x00000011a011b211 */ /* 0x000fc600028f0caa */
[----:B-----5:R3:W-:Y:S04]  /*f4d0*/  @!P2 ST.E.128 desc[UR6][R2.64], R48 ;  /* 0x000000300200a985 */ /* 0x0207e8000c101d06 */
[----:B------:R3:W-:Y:S02]  /*f4e0*/  @!P3 ST.E.128 desc[UR6][R16.64], R60 ;  /* 0x0000003c1000b985 */ /* 0x0007e4000c101d06 */
.L_x_1164:
[----:B------:R-:W-:Y:S05]  /*f4f0*/  BSYNC B1 ;  /* 0x0000000000017941 */ /* 0x000fea0003800000 */
.L_x_1163:
[----:B--23--:R2:W3:Y:S01]  /*f500*/  SHFL.IDX PT, R17, R21, 0x1, 0x181f ;  /* 0x00381f0015117f89 */ /* 0x00c4e200000e0000 */
[----:B------:R-:W-:Y:S03]  /*f510*/  BSSY B1, `(.L_x_1165) ;  /* 0x000000d000017945 */ /* 0x000fe60003800000 */
[----:B0-----:R2:W0:Y:S01]  /*f520*/  SHFL.IDX PT, R16, R20, 0x1, 0x181f ;  /* 0x00381f0014107f89 */ /* 0x00142200000e0000 */
[----:B------:R-:W-:Y:S05]  /*f530*/  @P0 BRA `(.L_x_1166) ;  /* 0x0000000000280947 */ /* 0x000fea0003800000 */
[----:B------:R-:W-:Y:S01]  /*f540*/  ULDC UR4, c[0x0][0xac8] ;  /* 0x0002b20000047ab9 */ /* 0x000fe20000000800 */
[----:B------:R-:W-:Y:S01]  /*f550*/  ULDC.64 UR6, c[0x0][0x208] ;  /* 0x0000820000067ab9 */ /* 0x000fe20000000a00 */
[----:B------:R-:W-:Y:S02]  /*f560*/  ISETP.GE.AND P3, PT, R23, UR4, PT ;  /* 0x0000000417007c0c */ /* 0x000fe4000bf66270 */
[----:B------:R-:W-:-:S11]  /*f570*/  ISETP.GE.AND P4, PT, R160, UR4, PT ;  /* 0x00000004a0007c0c */ /* 0x000fd6000bf86270 */
[CC--:B0-----:R-:W-:Y:S02]  /*f580*/  @!P3 LEA R2, P0, R23.reuse, R16.reuse, 0x1 ;  /* 0x000000101702b211 */ /* 0x0c1fe400078008ff */
[C---:B------:R-:W-:Y:S02]  /*f590*/  @!P4 LEA R16, P2, R160.reuse, R16, 0x1 ;  /* 0x00000010a010c211 */ /* 0x040fe400078408ff */
[-C--:B---3--:R-:W-:Y:S02]  /*f5a0*/  @!P3 LEA.HI.X R3, R23, R17.reuse, R171, 0x1, P0 ;  /* 0x000000111703b211 */ /* 0x088fe400000f0cab */
[----:B------:R-:W-:-:S03]  /*f5b0*/  @!P4 LEA.HI.X R17, R160, R17, R170, 0x1, P2 ;  /* 0x00000011a011c211 */ /* 0x000fc600010f0caa */
[----:B-----5:R4:W-:Y:S04]  /*f5c0*/  @!P3 ST.E.128 desc[UR6][R2.64], R44 ;  /* 0x0000002c0200b985 */ /* 0x0209e8000c101d06 */
[----:B------:R4:W-:Y:S02]  /*f5d0*/  @!P4 ST.E.128 desc[UR6][R16.64], R56 ;  /* 0x000000381000c985 */ /* 0x0009e4000c101d06 */
.L_x_1166:
[----:B------:R-:W-:Y:S05]  /*f5e0*/  BSYNC B1 ;  /* 0x0000000000017941 */ /* 0x000fea0003800000 */
.L_x_1165:
[----:B---34-:R3:W4:Y:S01]  /*f5f0*/  SHFL.IDX PT, R17, R21, 0x2, 0x181f ;  /* 0x00581f0015117f89 */ /* 0x01872200000e0000 */
        /* <DEDUP_REMOVED lines=9> */
[-C--:B----4-:R-:W-:Y:S02]  /*f690*/  @!P2 LEA.HI.X R3, R23, R17.reuse, R171, 0x1, P0 ;  /* 0x000000111703a211 */ /* 0x090fe400000f0cab */
[----:B------:R-:W-:-:S03]  /*f6a0*/  @!P3 LEA.HI.X R17, R160, R17, R170, 0x1, P1 ;  /* 0x00000011a011b211 */ /* 0x000fc600008f0caa */
[----:B-----5:R0:W-:Y:S04]  /*f6b0*/  @!P2 ST.E.128 desc[UR6][R2.64], R36 ;  /* 0x000000240200a985 */ /* 0x0201e8000c101d06 */
[----:B------:R0:W-:Y:S02]  /*f6c0*/  @!P3 ST.E.128 desc[UR6][R16.64], R12 ;  /* 0x0000000c1000b985 */ /* 0x0001e4000c101d06 */
.L_x_1168:
[----:B------:R-:W-:Y:S05]  /*f6d0*/  BSYNC B1 ;  /* 0x0000000000017941 */ /* 0x000fea0003800000 */
.L_x_1167:
[----:B0-----:R-:W-:Y:S01]  /*f6e0*/  VIADD R3, R29, 0x60 ;  /* 0x000000601d037836 */ /* 0x001fe20000000000 */
[----:B-123--:R-:W0:Y:S04]  /*f6f0*/  SHFL.IDX PT, R21, R21, 0x3, 0x181f ;  /* 0x00781f0015157f89 */ /* 0x00ee2800000e0000 */
[----:B------:R-:W-:Y:S01]  /*f700*/  ISETP.GE.AND P0, PT, R3, R90, PT ;  /* 0x0000005a0300720c */ /* 0x000fe20003f06270 */
[----:B------:R-:W1:-:S12]  /*f710*/  SHFL.IDX PT, R20, R20, 0x3, 0x181f ;  /* 0x00781f0014147f89 */ /* 0x000e5800000e0000 */
[----:B------:R-:W-:Y:S05]  /*f720*/  @P0 BRA `(.L_x_1169) ;  /* 0x0000000800880947 */ /* 0x000fea0003800000 */
[----:B------:R-:W-:Y:S01]  /*f730*/  ULDC UR4, c[0x0][0xac8] ;  /* 0x0002b20000047ab9 */ /* 0x000fe20000000800 */
[----:B------:R-:W-:Y:S01]  /*f740*/  ULDC.64 UR6, c[0x0][0x208] ;  /* 0x0000820000067ab9 */ /* 0x000fe20000000a00 */
[----:B------:R-:W-:-:S13]  /*f750*/  ISETP.GE.AND P1, PT, R23, UR4, PT ;  /* 0x0000000417007c0c */ /* 0x000fda000bf26270 */
[----:B-1----:R-:W-:-:S04]  /*f760*/  @!P1 LEA R2, P0, R23, R20, 0x1 ;  /* 0x0000001417029211 */ /* 0x002fc800078008ff */
[----:B0-----:R-:W-:Y:S02]  /*f770*/  @!P1 LEA.HI.X R3, R23, R21, R171, 0x1, P0 ;  /* 0x0000001517039211 */ /* 0x001fe400000f0cab */
[----:B------:R-:W-:-:S03]  /*f780*/  ISETP.GE.AND P0, PT, R160, UR4, PT ;  /* 0x00000004a0007c0c */ /* 0x000fc6000bf06270 */
[----:B-----5:R0:W-:Y:S10]  /*f790*/  @!P1 ST.E.128 desc[UR6][R2.64], R4 ;  /* 0x0000000402009985 */ /* 0x0201f4000c101d06 */
[----:B------:R-:W-:Y:S05]  /*f7a0*/  @P0 BRA `(.L_x_1169) ;  /* 0x0000000800680947 */ /* 0x000fea0003800000 */
[----:B0-----:R-:W-:Y:S01]  /*f7b0*/  LEA R2, P0, R160, R20, 0x1 ;  /* 0x00000014a0027211 */ /* 0x001fe200078008ff */
[----:B------:R-:W-:-:S03]  /*f7c0*/  ULDC.64 UR4, c[0x0][0x208] ;  /* 0x0000820000047ab9 */ /* 0x000fc60000000a00 */
[----:B------:R-:W-:-:S05]  /*f7d0*/  LEA.HI.X R3, R160, R21, R170, 0x1, P0 ;  /* 0x00000015a0037211 */ /* 0x000fca00000f0caa */
[----:B------:R0:W-:Y:S01]  /*f7e0*/  ST.E.128 desc[UR4][R2.64], R8 ;  /* 0x0000000802007985 */ /* 0x0001e2000c101d04 */
[----:B------:R-:W-:Y:S05]  /*f7f0*/  BRA `(.L_x_1169) ;  /* 0x0000000800547947 */ /* 0x000fea0003800000 */
.L_x_1162:
[----:B------:R-:W2:Y:S01]  /*f800*/  LDC R12, c[0x0][0xbe8] ;  /* 0x0002fa00ff0c7b82 */ /* 0x000ea20000000800 */
[----:B------:R-:W-:Y:S01]  /*f810*/  ISETP.GE.AND P0, PT, R172, 0x80, PT ;  /* 0x00000080ac00780c */ /* 0x000fe20003f06270 */
[----:B------:R-:W-:Y:S01]  /*f820*/  IMAD R2, R162, 0x20, R164 ;  /* 0x00000020a2027824 */ /* 0x000fe200078e02a4 */
[----:B------:R-:W-:Y:S01]  /*f830*/  BSSY B1, `(.L_x_1170) ;  /* 0x000002f000017945 */ /* 0x000fe20003800000 */
[----:B------:R-:W-:Y:S02]  /*f840*/  SHF.R.S32.HI R10, RZ, 0x1f, R163 ;  /* 0x0000001fff0a7819 */ /* 0x000fe400000114a3 */
[----:B------:R-:W-:Y:S01]  /*f850*/  IMAD.IADD R15, R17, 0x1, R2 ;  /* 0x00000001110f7824 */ /* 0x000fe200078e0202 */
[----:B------:R-:W-:Y:S02]  /*f860*/  SHF.R.S32.HI R11, RZ, 0x1f, R161 ;  /* 0x0000001fff0b7819 */ /* 0x000fe400000114a1 */
[----:B--2---:R-:W-:-:S13]  /*f870*/  ISETP.NE.AND P1, PT, R12, 0x1, PT ;  /* 0x000000010c00780c */ /* 0x004fda0003f25270 */
[----:B------:R-:W2:Y:S08]  /*f880*/  @P1 LDC R14, c[0x0][0xbec] ;  /* 0x0002fb00ff0e1b82 */ /* 0x000eb00000000800 */
[----:B------:R-:W3:Y:S01]  /*f890*/  @P1 LDC R21, c[0x0][0xbf0] ;  /* 0x0002fc00ff151b82 */ /* 0x000ee20000000800 */
[----:B------:R-:W-:Y:S05]  /*f8a0*/  @P0 BRA `(.L_x_1171) ;  /* 0x00000000009c0947 */ /* 0x000fea0003800000 */
[----:B------:R-:W4:Y:S01]  /*f8b0*/  S2R R4, SR_TID.X ;  /* 0x0000000000047919 */ /* 0x000f220000002100 */
[----:B------:R-:W5:Y:S01]  /*f8c0*/  LDC R9, c[0x0][0xbe8] ;  /* 0x0002fa00ff097b82 */ /* 0x000f620000000800 */
[----:B------:R-:W-:Y:S02]  /*f8d0*/  ULDC UR4, c[0x0][0xa88] ;  /* 0x0002a20000047ab9 */ /* 0x000fe40000000800 */
[----:B-----5:R-:W-:Y:S01]  /*f8e0*/  IMAD R3, R9, UR4, RZ ;  /* 0x0000000409037c24 */ /* 0x020fe2000f8e02ff */
[----:B----4-:R-:W-:-:S04]  /*f8f0*/  IADD3 R8, R17, -0x80, R4 ;  /* 0xffffff8011087810 */ /* 0x010fc80007ffe004 */
[----:B------:R-:W-:-:S13]  /*f900*/  ISETP.GE.AND P0, PT, R8, R3, PT ;  /* 0x000000030800720c */ /* 0x000fda0003f06270 */
[----:B------:R-:W-:Y:S05]  /*f910*/  @P0 BRA `(.L_x_1171) ;  /* 0x0000000000800947 */ /* 0x000fea0003800000 */
[----:B------:R-:W-:Y:S01]  /*f920*/  ISETP.NE.AND P0, PT, R9, 0x1, PT ;  /* 0x000000010900780c */ /* 0x000fe20003f05270 */
[----:B------:R-:W-:Y:S01]  /*f930*/  ULDC.64 UR4, c[0x0][0xb90] ;  /* 0x0002e40000047ab9 */ /* 0x000fe20000000a00 */
[----:B------:R-:W-:Y:S01]  /*f940*/  IMAD.MOV.U32 R5, RZ, RZ, R8 ;  /* 0x000000ffff057224 */ /* 0x000fe200078e0008 */
[----:B------:R-:W-:Y:S01]  /*f950*/  ULDC.64 UR6, c[0x0][0x208] ;  /* 0x0000820000067ab9 */ /* 0x000fe20000000a00 */
[----:B------:R-:W-:-:S04]  /*f960*/  IMAD R6, R10, UR4, RZ ;  /* 0x000000040a067c24 */ /* 0x000fc8000f8e02ff */
[----:B------:R-:W-:-:S05]  /*f970*/  IMAD R7, R163, UR5, R6 ;  /* 0x00000005a3077c24 */ /* 0x000fca000f8e0206 */
[----:B------:R-:W4:Y:S08]  /*f980*/  @P0 LDC R3, c[0x0][0xbec] ;  /* 0x0002fb00ff030b82 */ /* 0x000f300000000800 */
[----:B------:R-:W5:Y:S01]  /*f990*/  @P0 LDC R13, c[0x0][0xbf0] ;  /* 0x0002fc00ff0d0b82 */ /* 0x000f620000000800 */
[----:B----4-:R-:W-:-:S04]  /*f9a0*/  @P0 IMAD.HI.U32 R4, R8, R3, RZ ;  /* 0x0000000308040227 */ /* 0x010fc800078e00ff */
[----:B------:R-:W-:Y:S01]  /*f9b0*/  IMAD.WIDE.U32 R2, R163, UR4, RZ ;  /* 0x00000004a3027c25 */ /* 0x000fe2000f8e00ff */
[----:B------:R-:W-:Y:S01]  /*f9c0*/  ULDC.64 UR4, c[0x0][0xb98] ;  /* 0x0002e60000047ab9 */ /* 0x000fe20000000a00 */
[----:B-----5:R-:W-:Y:S02]  /*f9d0*/  @P0 SHF.R.U32.HI R5, RZ, R13, R4 ;  /* 0x0000000dff050219 */ /* 0x020fe40000011604 */
[----:B------:R-:W-:Y:S02]  /*f9e0*/  IMAD.IADD R3, R3, 0x1, R7 ;  /* 0x0000000103037824 */ /* 0x000fe400078e0207 */
[----:B------:R-:W-:Y:S02]  /*f9f0*/  IMAD R4, R11, UR4, RZ ;  /* 0x000000040b047c24 */ /* 0x000fe4000f8e02ff */
[----:B------:R-:W-:Y:S02]  /*fa00*/  IMAD.MOV R7, RZ, RZ, -R5 ;  /* 0x000000ffff077224 */ /* 0x000fe400078e0a05 */
[----:B------:R-:W-:-:S04]  /*fa10*/  IMAD.WIDE.U32 R2, R161, UR4, R2 ;  /* 0x00000004a1027c25 */ /* 0x000fc8000f8e0002 */
[----:B------:R-:W-:Y:S01]  /*fa20*/  IMAD R7, R9, R7, R8 ;  /* 0x0000000709077224 */ /* 0x000fe200078e0208 */
[----:B------:R-:W-:Y:S01]  /*fa30*/  SHF.R.S32.HI R9, RZ, 0x1f, R5 ;  /* 0x0000001fff097819 */ /* 0x000fe20000011405 */
[----:B------:R-:W-:Y:S01]  /*fa40*/  IMAD R6, R161, UR5, R4 ;  /* 0x00000005a1067c24 */ /* 0x000fe2000f8e0204 */
[----:B------:R-:W-:Y:S01]  /*fa50*/  IADD3 R2, P0, R5, R2, RZ ;  /* 0x0000000205027210 */ /* 0x000fe20007f1e0ff */
[----:B------:R-:W-:Y:S01]  /*fa60*/  ULDC.64 UR4, c[0x0][0xb88] ;  /* 0x0002e20000047ab9 */ /* 0x000fe20000000a00 */
        /* <DEDUP_REMOVED lines=11> */
.L_x_1171:
[----:B------:R-:W-:Y:S05]  /*fb20*/  BSYNC B1 ;  /* 0x0000000000017941 */ /* 0x000fea0003800000 */
.L_x_1170:
[----:B------:R-:W-:Y:S01]  /*fb30*/  ULDC.64 UR4, c[0x0][0xae8] ;  /* 0x0002ba0000047ab9 */ /* 0x000fe20000000a00 */
[----:B--2-4-:R-:W-:Y:S01]  /*fb40*/  @P1 IMAD.HI.U32 R4, R15, R14, RZ ;  /* 0x0000000e0f041227 */ /* 0x014fe200078e00ff */
[----:B------:R-:W-:Y:S01]  /*fb50*/  ULDC UR6, c[0x0][0xa88] ;  /* 0x0002a20000067ab9 */ /* 0x000fe20000000800 */
[----:B------:R-:W-:Y:S02]  /*fb60*/  BSSY B1, `(.L_x_1172) ;  /* 0x0000031000017945 */ /* 0x000fe40003800000 */
[----:B------:R-:W-:Y:S02]  /*fb70*/  IMAD R2, R10, UR4, RZ ;  /* 0x000000040a027c24 */ /* 0x000fe4000f8e02ff */
[----:B------:R-:W-:Y:S01]  /*fb80*/  IMAD.MOV.U32 R5, RZ, RZ, R15 ;  /* 0x000000ffff057224 */ /* 0x000fe200078e000f */
[----:B---3--:R-:W-:Y:S01]  /*fb90*/  @P1 SHF.R.U32.HI R5, RZ, R21, R4 ;  /* 0x00000015ff051219 */ /* 0x008fe20000011604 */
[C---:B------:R-:W-:Y:S02]  /*fba0*/  IMAD R7, R163.reuse, UR5, R2 ;  /* 0x00000005a3077c24 */ /* 0x040fe4000f8e0202 */
[----:B------:R-:W-:Y:S01]  /*fbb0*/  IMAD.WIDE.U32 R2, R163, UR4, RZ ;  /* 0x00000004a3027c25 */ /* 0x000fe2000f8e00ff */
[----:B------:R-:W-:Y:S01]  /*fbc0*/  ULDC.64 UR4, c[0x0][0xaf0] ;  /* 0x0002bc0000047ab9 */ /* 0x000fe20000000a00 */
[----:B------:R-:W-:-:S02]  /*fbd0*/  SHF.R.S32.HI R4, RZ, 0x1f, R5 ;  /* 0x0000001fff047819 */ /* 0x000fc40000011405 */
[----:B------:R-:W-:Y:S02]  /*fbe0*/  IMAD R6, R11, UR4, RZ ;  /* 0x000000040b067c24 */ /* 0x000fe4000f8e02ff */
[----:B------:R-:W-:Y:S02]  /*fbf0*/  IMAD.IADD R3, R3, 0x1, R7 ;  /* 0x0000000103037824 */ /* 0x000fe400078e0207 */
[C---:B------:R-:W-:Y:S02]  /*fc00*/  IMAD R7, R161.reuse, UR5, R6 ;  /* 0x00000005a1077c24 */ /* 0x040fe4000f8e0206 */
        /* <DEDUP_REMOVED lines=11> */
[----:B------:R-:W-:Y:S02]  /*fcc0*/  IMAD.IADD R3, R3, 0x1, R9 ;  /* 0x0000000103037824 */ /* 0x000fe400078e0209 */
[----:B------:R-:W-:Y:S02]  /*fcd0*/  IMAD R6, R4, UR4, RZ ;  /* 0x0000000404067c24 */ /* 0x000fe4000f8e02ff */
[----:B------:R-:W-:Y:S02]  /*fce0*/  IMAD R9, R12, UR6, RZ ;  /* 0x000000060c097c24 */ /* 0x000fe4000f8e02ff */
[C---:B------:R-:W-:Y:S02]  /*fcf0*/  VIADD R4, R8.reuse, 0x20 ;  /* 0x0000002008047836 */ /* 0x040fe40000000000 */
[C---:B------:R-:W-:Y:S01]  /*fd00*/  IMAD R5, R7.reuse, UR5, R6 ;  /* 0x0000000507057c24 */ /* 0x040fe2000f8e0206 */
[-C--:B------:R-:W-:Y:S01]  /*fd10*/  ISETP.GE.AND P2, PT, R8, R9.reuse, PT ;  /* 0x000000090800720c */ /* 0x080fe20003f46270 */
[----:B------:R-:W-:Y:S01]  /*fd20*/  IMAD.WIDE.U32 R2, R7, UR4, R2 ;  /* 0x0000000407027c25 */ /* 0x000fe2000f8e0002 */
[----:B------:R-:W-:Y:S01]  /*fd30*/  ISETP.GE.AND P1, PT, R4, R9, PT ;  /* 0x000000090400720c */ /* 0x000fe20003f26270 */
[----:B------:R-:W-:-:S02]  /*fd40*/  ULDC.64 UR4, c[0x0][0xa80] ;  /* 0x0002a00000047ab9 */ /* 0x000fc40000000a00 */
[----:B------:R-:W-:Y:S02]  /*fd50*/  VIADD R4, R8, 0x40 ;  /* 0x0000004008047836 */ /* 0x000fe40000000000 */
[----:B------:R-:W-:Y:S01]  /*fd60*/  IMAD.IADD R3, R3, 0x1, R5 ;  /* 0x0000000103037824 */ /* 0x000fe200078e0205 */
[----:B------:R-:W-:Y:S02]  /*fd70*/  LEA R5, P3, R2, UR4, 0x1 ;  /* 0x0000000402057c11 */ /* 0x000fe4000f8608ff */
[----:B------:R-:W-:Y:S02]  /*fd80*/  ISETP.GE.AND P0, PT, R4, R9, PT ;  /* 0x000000090400720c */ /* 0x000fe40003f06270 */
[----:B------:R-:W-:Y:S02]  /*fd90*/  LEA.HI.X R4, R2, UR5, R3, 0x1, P3 ;  /* 0x0000000502047c11 */ /* 0x000fe400098f0c03 */
[----:B------:R2:W3:Y:S04]  /*fda0*/  SHFL.IDX PT, R2, R5, RZ, 0x181f ;  /* 0x00181fff05027589 */ /* 0x0004e800000e0000 */
[----:B------:R2:W4:Y:S01]  /*fdb0*/  SHFL.IDX PT, R3, R4, RZ, 0x181f ;  /* 0x00181fff04037589 */ /* 0x00052200000e0000 */
        /* <DEDUP_REMOVED lines=9> */
[----:B------:R3:W-:Y:S04]  /*fe50*/  @!P4 ST.E.128 desc[UR6][R6.64], RZ ;  /* 0x000000ff0600c985 */ /* 0x0007e8000c101d06 */
[----:B------:R3:W-:Y:S02]  /*fe60*/  @!P5 ST.E.128 desc[UR6][R2.64], RZ ;  /* 0x000000ff0200d985 */ /* 0x0007e4000c101d06 */
.L_x_1173:
[----:B------:R-:W-:Y:S05]  /*fe70*/  BSYNC B1 ;  /* 0x0000000000017941 */ /* 0x000fea0003800000 */
.L_x_1172:
[----:B---34-:R3:W4:Y:S01]  /*fe80*/  SHFL.IDX PT, R3, R4, 0x1, 0x181f ;  /* 0x00381f0004037f89 */ /* 0x01872200000e0000 */
[----:B------:R-:W-:Y:S03]  /*fe90*/  BSSY B1, `(.L_x_1174) ;  /* 0x000000d000017945 */ /* 0x000fe60003800000 */
[----:B------:R3:W0:Y:S01]  /*fea0*/  SHFL.IDX PT, R2, R5, 0x1, 0x181f ;  /* 0x00381f0005027f89 */ /* 0x00062200000e0000 */
        /* <DEDUP_REMOVED lines=9> */
[----:B------:R0:W-:Y:S04]  /*ff40*/  @!P3 ST.E.128 desc[UR6][R6.64], RZ ;  /* 0x000000ff0600b985 */ /* 0x0001e8000c101d06 */
[----:B------:R0:W-:Y:S02]  /*ff50*/  @!P4 ST.E.128 desc[UR6][R2.64], RZ ;  /* 0x000000ff0200c985 */ /* 0x0001e4000c101d06 */
.L_x_1175:
[----:B------:R-:W-:Y:S05]  /*ff60*/  BSYNC B1 ;  /* 0x0000000000017941 */ /* 0x000fea0003800000 */
.L_x_1174:
[----:B0---4-:R0:W4:Y:S01]  /*ff70*/  SHFL.IDX PT, R3, R4, 0x2, 0x181f ;  /* 0x00581f0004037f89 */ /* 0x01112200000e0000 */
        /* <DEDUP_REMOVED lines=13> */
.L_x_1177:
[----:B------:R-:W-:Y:S05]  /*10050*/  BSYNC B1 ;  /* 0x0000000000017941 */ /* 0x000fea0003800000 */
.L_x_1176:
[----:B0-----:R-:W-:Y:S01]  /*10060*/  VIADD R2, R8, 0x60 ;  /* 0x0000006008027836 */ /* 0x001fe20000000000 */
[----:B--23--:R-:W0:Y:S04]  /*10070*/  SHFL.IDX PT, R4, R4, 0x3, 0x181f ;  /* 0x00781f0004047f89 */ /* 0x00ce2800000e0000 */
[----:B------:R-:W-:Y:S01]  /*10080*/  ISETP.GE.AND P0, PT, R2, R9, PT ;  /* 0x000000090200720c */ /* 0x000fe20003f06270 */
[----:B----4-:R2:W3:-:S12]  /*10090*/  SHFL.IDX PT, R3, R5, 0x3, 0x181f ;  /* 0x00781f0005037f89 */ /* 0x0104d800000e0000 */
[----:B--2---:R-:W-:Y:S05]  /*100a0*/  @P0 BRA `(.L_x_1169) ;  /* 0x0000000000280947 */ /* 0x004fea0003800000 */
        /* <DEDUP_REMOVED lines=8> */
[----:B------:R2:W-:Y:S04]  /*10130*/  @!P2 ST.E.128 desc[UR6][R6.64], RZ ;  /* 0x000000ff0600a985 */ /* 0x0005e8000c101d06 */
[----:B------:R2:W-:Y:S02]  /*10140*/  @!P3 ST.E.128 desc[UR6][R2.64], RZ ;  /* 0x000000ff0200b985 */ /* 0x0005e4000c101d06 */
.L_x_1169:
[----:B------:R-:W-:Y:S05]  /*10150*/  BSYNC B0 ;  /* 0x0000000000007941 */ /* 0x000fea0003800000 */
.L_x_1161:
[----:B------:R-:W-:Y:S02]  /*10160*/  ULDC UR4, c[0x0][0xc38] ;  /* 0x00030e0000047ab9 */ /* 0x000fe40000000800 */
[----:B-1----:R-:W-:-:S13]  /*10170*/  ISETP.GE.AND P0, PT, R0, UR4, PT ;  /* 0x0000000400007c0c */ /* 0x002fda000bf06270 */
[----:B------:R-:W-:Y:S05]  /*10180*/  @!P0 BRA `(.L_x_1178) ;  /* 0xffffff0c00088947 */ /* 0x000fea000383ffff */
[----:B------:R-:W-:Y:S05]  /*10190*/  EXIT ;  /* 0x000000000000794d */ /* 0x000fea0003800000 */
.L_x_1080:
[----:B------:R-:W-:-:S08]  /*101a0*/  NOP ;  /* 0x0000000000007918 */ /* 0x000fd00000000000 */
[----:B0-----:R-:W0:-:S00]  /*101b0*/  USETMAXREG.DEALLOC.CTAPOOL 0x18 ;  /* 0x00000018000079c8 */ /* 0x001e0000080e0500 */
[----:B0-----:R-:W2:Y:S01]  /*101c0*/  LDL.LU R2, [R1+0xc] ;  /* 0x00000c0001027983 */ /* 0x001ea20000300800 */
[----:B------:R-:W-:-:S05]  /*101d0*/  LOP3.LUT R0, R0, 0x3, RZ, 0xc0, !PT ;  /* 0x0000000300007812 */ /* 0x000fca00078ec0ff */
[----:B------:R-:W0:Y:S01]  /*101e0*/  S2UR UR6, SR_CTAID.X ;  /* 0x00000000000679c3 */ /* 0x000e220000002500 */
[----:B------:R-:W-:Y:S01]  /*101f0*/  IMAD.MOV.U32 R18, RZ, RZ, RZ ;  /* 0x000000ffff127224 */ /* 0x000fe200078e00ff */
[----:B------:R-:W1:Y:S02]  /*10200*/  SHFL.IDX PT, R0, R0, RZ, 0x1f ;  /* 0x00001fff00007589 */ /* 0x000e6400000e0000 */
[----:B-1----:R-:W-:-:S04]  /*10210*/  ISETP.NE.AND P0, PT, R0, RZ, PT ;  /* 0x000000ff0000720c */ /* 0x002fc80003f05270 */
[----:B------:R-:W0:Y:S09]  /*10220*/  LDC R0, c[0x0][0xc38] ;  /* 0x00030e00ff007b82 */ /* 0x000e320000000800 */
[----:B------:R-:W-:Y:S06]  /*10230*/  @P0 BAR.ARV 0x4, 0x180 ;  /* 0x0106000000000b1d */ /* 0x000fec0000002000 */
[----:B--2---:R-:W-:-:S04]  /*10240*/  LOP3.LUT R2, R2, 0xfffffffb, RZ, 0xc0, !PT ;  /* 0xfffffffb02027812 */ /* 0x004fc800078ec0ff */
[----:B------:R-:W-:Y:S02]  /*10250*/  @P0 LOP3.LUT R2, R2, 0x4, RZ, 0xfc, !PT ;  /* 0x0000000402020812 */ /* 0x000fe400078efcff */
[----:B0-----:R-:W-:Y:S01]  /*10260*/  ISETP.LE.AND P0, PT, R0, UR6, PT ;  /* 0x0000000600007c0c */ /* 0x001fe2000bf03270 */
[----:B------:R-:W-:Y:S02]  /*10270*/  IMAD.MOV.U32 R0, RZ, RZ, 0x1 ;  /* 0x00000001ff007424 */ /* 0x000fe400078e00ff */
[----:B------:R0:W-:Y:S04]  /*10280*/  STL [R1+0xc], R2 ;  /* 0x00000c0201007387 */ /* 0x0001e80000100800 */
[----:B------:R0:W-:Y:S04]  /*10290*/  STL [R1+0x18], RZ ;  /* 0x000018ff01007387 */ /* 0x0001e80000100800 */
[----:B------:R0:W-:Y:S02]  /*102a0*/  STL [R1+0x4], R0 ;  /* 0x0000040001007387 */ /* 0x0001e40000100800 */
[----:B------:R-:W-:Y:S05]  /*102b0*/  @P0 BRA `(.L_x_1179) ;  /* 0x0000004800940947 */ /* 0x000fea0003800000 */
[----:B------:R-:W1:Y:S01]  /*102c0*/  S2R R6, SR_TID.X ;  /* 0x0000000000067919 */ /* 0x000e620000002100 */
[----:B------:R-:W2:Y:S01]  /*102d0*/  S2UR UR5, SR_CgaCtaId ;  /* 0x00000000000579c3 */ /* 0x000ea20000008800 */
[----:B------:R-:W-:Y:S01]  /*102e0*/  UMOV UR4, 0x400 ;  /* 0x0000040000047882 */ /* 0x000fe20000000000 */
[----:B------:R-:W-:Y:S01]  /*102f0*/  IMAD.MOV.U32 R18, RZ, RZ, RZ ;  /* 0x000000ffff127224 */ /* 0x000fe200078e00ff */
[----:B------:R-:W-:Y:S01]  /*10300*/  ULDC UR44, c[0x0][0xc] ;  /* 0x00000300002c7ab9 */ /* 0x000fe20000000800 */
[----:B------:R-:W-:Y:S01]  /*10310*/  ULDC.64 UR38, c[0x0][0x198] ;  /* 0x0000660000267ab9 */ /* 0x000fe20000000a00 */
[----:B--2---:R-:W-:-:S06]  /*10320*/  ULEA UR4, UR5, UR4, 0x18 ;  /* 0x0000000405047291 */ /* 0x004fcc000f8ec03f */
[----:B------:R-:W-:Y:S01]  /*10330*/  IMAD.U32 R17, RZ, RZ, UR4 ;  /* 0x00000004ff117e24 */ /* 0x000fe2000f8e00ff */
[C---:B-1----:R-:W-:Y:S01]  /*10340*/  LOP3.LUT R5, R6.reuse, 0x7f, RZ, 0xc0, !PT ;  /* 0x0000007f06057812 */ /* 0x042fe200078ec0ff */
[----:B0-----:R-:W-:-:S05]  /*10350*/  IMAD.SHL.U32 R0, R6, 0x8, RZ ;  /* 0x0000000806007824 */ /* 0x001fca00078e00ff */
[C---:B------:R-:W-:Y:S02]  /*10360*/  LOP3.LUT R2, R0.reuse, 0x1f8, RZ, 0xc0, !PT ;  /* 0x000001f800027812 */ /* 0x040fe400078ec0ff */
[----:B------:R-:W-:Y:S02]  /*10370*/  LOP3.LUT R0, R0, 0x38, RZ, 0xc0, !PT ;  /* 0x0000003800007812 */ /* 0x000fe400078ec0ff */
[----:B------:R-:W-:Y:S01]  /*10380*/  LOP3.LUT R3, R2, 0x38, R6, 0x78, !PT ;  /* 0x0000003802037812 */ /* 0x000fe200078e7806 */
[----:B------:R-:W-:-:S05]  /*10390*/  IMAD.SHL.U32 R2, R5, 0x8, RZ ;  /* 0x0000000805027824 */ /* 0x000fca00078e00ff */
[----:B------:R-:W-:Y:S01]  /*103a0*/  LOP3.LUT R4, R3, 0x200, R2, 0xf8, !PT ;  /* 0x0000020003047812 */ /* 0x000fe200078ef802 */
[----:B------:R-:W-:Y:S01]  /*103b0*/  IMAD.SHL.U32 R2, R6, 0x10, RZ ;  /* 0x0000001006027824 */ /* 0x000fe200078e00ff */
[----:B------:R-:W-:-:S03]  /*103c0*/  SHF.R.U32.HI R3, RZ, 0x3, R5 ;  /* 0x00000003ff037819 */ /* 0x000fc60000011605 */
[----:B------:R-:W-:Y:S01]  /*103d0*/  IMAD R4, R4, 0x2, R17 ;  /* 0x0000000204047824 */ /* 0x000fe200078e0211 */
[----:B------:R-:W-:Y:S01]  /*103e0*/  LOP3.LUT R2, R3, 0x70, R2, 0xf8, !PT ;  /* 0x0000007003027812 */ /* 0x000fe200078ef802 */
[----:B------:R-:W-:Y:S02]  /*103f0*/  IMAD.U32 R3, RZ, RZ, UR6 ;  /* 0x00000006ff037e24 */ /* 0x000fe4000f8e00ff */
[----:B------:R-:W-:Y:S01]  /*10400*/  IMAD.MOV.U32 R2, RZ, RZ, 0x1 ;  /* 0x00000001ff027424 */ /* 0x000fe200078e00ff */
[----:B------:R-:W-:Y:S04]  /*10410*/  STL [R1+0x10], R4 ;  /* 0x0000100401007387 */ /* 0x000fe80000100800 */
[----:B------:R-:W-:Y:S04]  /*10420*/  STL [R1+0x14], R3 ;  /* 0x0000140301007387 */ /* 0x000fe80000100800 */
[----:B------:R-:W-:Y:S04]  /*10430*/  STL [R1+0x18], RZ ;  /* 0x000018ff01007387 */ /* 0x000fe80000100800 */
[----:B------:R0:W-:Y:S02]  /*10440*/  STL [R1+0x4], R2 ;  /* 0x0000040201007387 */ /* 0x0001e40000100800 */
[----:B0-----:R-:W-:-:S02]  /*10450*/  LOP3.LUT R2, R0, 0x40, RZ, 0xfc, !PT ;  /* 0x0000004000027812 */ /* 0x001fc400078efcff */
[----:B------:R-:W-:-:S07]  /*10460*/  LOP3.LUT R0, R0, 0x80, RZ, 0xfc, !PT ;  /* 0x0000008000007812 */ /* 0x000fce00078efcff */
.L_x_1275:
[----:B--2---:R-:W2:Y:S01]  /*10470*/  LDL R0, [R1+0x14] ;  /* 0x0000140001007983 */ /* 0x004ea20000100800 */
[----:B------:R-:W-:Y:S02]  /*10480*/  ULDC UR8, c[0x0][0xc60] ;  /* 0x0003180000087ab9 */ /* 0x000fe40000000800 */
[----:B------:R-:W-:-:S11]  /*10490*/  UISETP.NE.AND UP0, UPT, UR8, 0x1, UPT ;  /* 0x000000010800788c */ /* 0x000fd6000bf05270 */
[----:B------:R-:W-:Y:S01]  /*104a0*/  @UP0 ULDC UR4, c[0x0][0xc64] ;  /* 0x0003190000040ab9 */ /* 0x000fe20000000800 */
[----:B------:R-:W-:Y:S01]  /*104b0*/  @UP0 ULDC UR9, c[0x0][0xc68] ;  /* 0x00031a0000090ab9 */ /* 0x000fe20000000800 */
[C---:B--2---:R-:W-:Y:S02]  /*104c0*/  R2UR UR7, R0.reuse ;  /* 0x00000000000772ca */ /* 0x044fe400000e0000 */
[----:B------:R-:W-:-:S11]  /*104d0*/  R2UR UR6, R0 ;  /* 0x00000000000672ca */ /* 0x000fd600000e0000 */
[----:B------:R-:W-:-:S04]  /*104e0*/  UIMAD.WIDE.U32 UR4, UR7, UR4, URZ ;  /* 0x00000004070472a5 */ /* 0x000fc8000f8e003f */
[----:B------:R-:W-:-:S03]  /*104f0*/  @UP0 USHF.R.U32.HI UR7, URZ, UR9, UR5 ;  /* 0x000000093f070299 */ /* 0x000fc60008011605 */
[----:B------:R-:W-:Y:S02]  /*10500*/  ULDC UR4, c[0x0][0xc78] ;  /* 0x00031e0000047ab9 */ /* 0x000fe40000000800 */
[----:B------:R-:W-:Y:S02]  /*10510*/  UISETP.GE.AND UP0, UPT, UR7, UR4, UPT ;  /* 0x000000040700728c */ /* 0x000fe4000bf06270 */
[----:B------:R-:W-:-:S04]  /*10520*/  UIADD3 UR4, -UR7, URZ, URZ ;  /* 0x0000003f07047290 */ /* 0x000fc8000fffe13f */
[----:B------:R-:W-:Y:S01]  /*10530*/  PLOP3.LUT P0, PT, PT, PT, UP0, 0x80, 0x0 ;  /* 0x000000000000781c */ /* 0x000fe20003f0f008 */
[----:B------:R-:W-:-:S12]  /*10540*/  UIMAD UR8, UR8, UR4, UR6 ;  /* 0x00000004080872a4 */ /* 0x000fd8000f8e0206 */
[----:B01-3--:R-:W-:Y:S05]  /*10550*/  @!P0 BRA `(.L_x_1180) ;  /* 0x0000000000208947 */ /* 0x00bfea0003800000 */
[----:B------:R-:W-:Y:S01]  /*10560*/  ULDC UR9, c[0x0][0xc6c] ;  /* 0x00031b0000097ab9 */ /* 0x000fe20000000800 */
[----:B------:R-:W-:Y:S01]  /*10570*/  UMOV UR6, UR8 ;  /* 0x0000000800067c82 */ /* 0x000fe20008000000 */
[----:B------:R-:W-:-:S11]  /*10580*/  UISETP.NE.AND UP0, UPT, UR9, 0x1, UPT ;  /* 0x000000010900788c */ /* 0x000fd6000bf05270 */
[----:B------:R-:W-:Y:S02]  /*10590*/  @UP0 ULDC.64 UR10, c[0x0][0xc70] ;  /* 0x00031c00000a0ab9 */ /* 0x000fe40000000a00 */
[----:B------:R-:W-:-:S04]  /*105a0*/  UIMAD.WIDE.U32 UR4, UR8, UR10, URZ ;  /* 0x0000000a080472a5 */ /* 0x000fc8000f8e003f */
[----:B------:R-:W-:-:S04]  /*105b0*/  @UP0 USHF.R.U32.HI UR6, URZ, UR11, UR5 ;  /* 0x0000000b3f060299 */ /* 0x000fc80008011605 */
[----:B------:R-:W-:Y:S01]  /*105c0*/  UIMAD UR4, UR6, UR9, URZ ;  /* 0x00000009060472a4 */ /* 0x000fe2000f8e023f */
[----:B------:R-:W-:Y:S11]  /*105d0*/  BRA `(.L_x_1181) ;  /* 0x00000000001c7947 */ /* 0x000ff60003800000 */
.L_x_1180:
[----:B------:R-:W-:Y:S01]  /*105e0*/  ULDC UR9, c[0x0][0xc54] ;  /* 0x0003150000097ab9 */ /* 0x000fe20000000800 */
[----:B------:R-:W-:Y:S01]  /*105f0*/  UMOV UR6, UR8 ;  /* 0x0000000800067c82 */ /* 0x000fe20008000000 */
[----:B------:R-:W-:-:S11]  /*10600*/  UISETP.NE.AND UP0, UPT, UR9, 0x1, UPT ;  /* 0x000000010900788c */ /* 0x000fd6000bf05270 */
[----:B------:R-:W-:Y:S02]  /*10610*/  @UP0 ULDC.64 UR10, c[0x0][0xc58] ;  /* 0x00031600000a0ab9 */ /* 0x000fe40000000a00 */
[----:B------:R-:W-:-:S04]  /*10620*/  UIMAD.WIDE.U32 UR4, UR8, UR10, URZ ;  /* 0x0000000a080472a5 */ /* 0x000fc8000f8e003f */
[----:B------:R-:W-:-:S04]  /*10630*/  @UP0 USHF.R.U32.HI UR6, URZ, UR11, UR5 ;  /* 0x0000000b3f060299 */ /* 0x000fc80008011605 */
[----:B------:R-:W-:-:S12]  /*10640*/  UIMAD UR4, UR6, UR9, URZ ;  /* 0x00000009060472a4 */ /* 0x000fd8000f8e023f */
.L_x_1181:
[----:B------:R-:W-:Y:S02]  /*10650*/  UIADD3 UR4, UR8, -UR4, URZ ;  /* 0x8000000408047290 */ /* 0x000fe4000fffe03f */
[----:B------:R-:W-:Y:S01]  /*10660*/  ULOP3.LUT UR5, URZ, UR6, URZ, 0x33, !UPT ;  /* 0x000000063f057292 */ /* 0x000fe2000f8e333f */
[----:B------:R-:W-:Y:S01]  /*10670*/  ULDC UR14, c[0x0][0xc48] ;  /* 0x00031200000e7ab9 */ /* 0x000fe20000000800 */
[----:B------:R-:W-:Y:S01]  /*10680*/  ULDC UR8, c[0x0][0x448] ;  /* 0x0001120000087ab9 */ /* 0x000fe20000000800 */
[----:B------:R-:W-:Y:S01]  /*10690*/  ULDC UR43, c[0x0][0xc3c] ;  /* 0x00030f00002b7ab9 */ /* 0x000fe20000000800 */
[----:B------:R-:W-:Y:S02]  /*106a0*/  UISETP.NE.AND UP2, UPT, UR14, 0x1, UPT ;  /* 0x000000010e00788c */ /* 0x000fe4000bf45270 */
[----:B------:R-:W-:Y:S02]  /*106b0*/  UISETP.NE.AND UP1, UPT, UR8, 0x1, UPT ;  /* 0x000000010800788c */ /* 0x000fe4000bf25270 */
[----:B------:R-:W-:Y:S01]  /*106c0*/  UIADD3 UR43, UR5, UR43, URZ ;  /* 0x0000002b052b7290 */ /* 0x000fe2000fffe03f */
[----:B------:R-:W-:Y:S01]  /*106d0*/  ULDC.64 UR10, c[0x0][0x418] ;  /* 0x00010600000a7ab9 */ /* 0x000fe20000000a00 */
[----:B------:R-:W-:Y:S01]  /*106e0*/  ULDC UR13, c[0x0][0xc54] ;  /* 0x00031500000d7ab9 */ /* 0x000fe20000000800 */
[----:B------:R-:W-:-:S02]  /*106f0*/  UISETP.NE.U32.AND UP0, UPT, UR10, URZ, UPT ;  /* 0x0000003f0a00728c */ /* 0x000fc4000bf05070 */
[----:B------:R-:W-:Y:S02]  /*10700*/  UIMAD UR13, UR7, UR13, UR4 ;  /* 0x0000000d070d72a4 */ /* 0x000fe4000f8e0204 */
[----:B------:R-:W-:Y:S01]  /*10710*/  USHF.L.U32 UR43, UR43, 0x7, URZ ;  /* 0x000000072b2b7899 */ /* 0x000fe2000800063f */
[----:B------:R-:W-:Y:S01]  /*10720*/  ULDC.64 UR4, c[0x0][0x9e0] ;  /* 0x0002780000047ab9 */ /* 0x000fe20000000a00 */
[----:B------:R-:W-:Y:S02]  /*10730*/  UISETP.NE.AND.EX UP0, UPT, UR11, URZ, UPT, UP0 ;  /* 0x0000003f0b00728c */ /* 0x000fe4000bf05300 */
[----:B------:R-:W-:Y:S02]  /*10740*/  UISETP.GE.AND UP3, UPT, UR5, 0x1, UPT ;  /* 0x000000010500788c */ /* 0x000fe4000bf66270 */
[----:B------:R-:W-:Y:S01]  /*10750*/  UIADD3 UR12, UR43, 0x7f, URZ ;  /* 0x0000007f2b0c7890 */ /* 0x000fe2000fffe03f */
[----:B------:R-:W-:Y:S01]  /*10760*/  ULDC UR10, c[0x0][0x424] ;  /* 0x00010900000a7ab9 */ /* 0x000fe20000000800 */
[----:B------:R-:W-:Y:S01]  /*10770*/  ULDC UR6, c[0x0][0x288] ;  /* 0x0000a20000067ab9 */ /* 0x000fe20000000800 */
[----:B------:R-:W-:Y:S01]  /*10780*/  @UP2 ULDC UR8, c[0x0][0xc4c] ;  /* 0x0003130000082ab9 */ /* 0x000fe20000000800 */
[----:B------:R-:W-:Y:S01]  /*10790*/  @UP1 ULDC UR11, c[0x0][0x44c] ;  /* 0x00011300000b1ab9 */ /* 0x000fe20000000800 */
[----:B------:R-:W-:Y:S01]  /*107a0*/  USEL UR15, UR10, 0x1, UP0 ;  /* 0x000000010a0f7887 */ /* 0x000fe20008000000 */
[----:B------:R-:W-:Y:S01]  /*107b0*/  PLOP3.LUT P1, PT, PT, PT, UP3, 0x80, 0x0 ;  /* 0x000000000000781c */ /* 0x000fe20003f2f038 */
[----:B------:R-:W-:-:S02]  /*107c0*/  UIADD3 UR16, -UR6, 0x1, URZ ;  /* 0x0000000106107890 */ /* 0x000fc4000fffe13f */
[----:B------:R-:W-:Y:S02]  /*107d0*/  UIMAD.WIDE.U32 UR8, UR13, UR8, URZ ;  /* 0x000000080d0872a5 */ /* 0x000fe4000f8e003f */
[----:B------:R-:W-:Y:S01]  /*107e0*/  UIMAD.WIDE.U32 UR10, UR12, UR11, URZ ;  /* 0x0000000b0c0a72a5 */ /* 0x000fe2000f8e003f */
[----:B------:R-:W-:Y:S01]  /*107f0*/  ULDC UR7, c[0x0][0x2f0] ;  /* 0x0000bc0000077ab9 */ /* 0x000fe20000000800 */
[----:B------:R-:W-:Y:S01]  /*10800*/  @UP2 ULDC UR17, c[0x0][0xc50] ;  /* 0x0003140000112ab9 */ /* 0x000fe20000000800 */
[----:B------:R-:W-:Y:S01]  /*10810*/  @UP1 ULDC UR18, c[0x0][0x450] ;  /* 0x0001140000121ab9 */ /* 0x000fe20000000800 */
[----:B------:R-:W-:Y:S01]  /*10820*/  UMOV UR42, UR13 ;  /* 0x0000000d002a7c82 */ /* 0x000fe20008000000 */
[----:B------:R-:W-:Y:S02]  /*10830*/  UIMAD UR16, UR15, UR7, UR16 ;  /* 0x000000070f1072a4 */ /* 0x000fe4000f8e0210 */
[----:B------:R-:W-:Y:S02]  /*10840*/  @UP2 USHF.R.U32.HI UR42, URZ, UR17, UR9 ;  /* 0x000000113f2a2299 */ /* 0x000fe40008011609 */
[----:B------:R-:W-:-:S02]  /*10850*/  @UP1 USHF.R.U32.HI UR12, URZ, UR18, UR11 ;  /* 0x000000123f0c1299 */ /* 0x000fc4000801160b */
[----:B------:R-:W-:Y:S02]  /*10860*/  UIADD3 UR36, -UR42, URZ, URZ ;  /* 0x0000003f2a247290 */ /* 0x000fe4000fffe13f */
[----:B------:R-:W-:Y:S02]  /*10870*/  UIADD3 UR12, UR16, UR12, URZ ;  /* 0x0000000c100c7290 */ /* 0x000fe4000fffe03f */
[----:B------:R-:W-:Y:S02]  /*10880*/  UIMAD UR36, UR14, UR36, UR13 ;  /* 0x000000240e2472a4 */ /* 0x000fe4000f8e020d */
[----:B------:R-:W-:Y:S01]  /*10890*/  UIADD3 UR4, UR12, UR4, URZ ;  /* 0x000000040c047290 */ /* 0x000fe2000fffe03f */
[----:B------:R-:W-:Y:S11]  /*108a0*/  @!P1 BRA `(.L_x_1182) ;  /* 0x0000000000449947 */ /* 0x000ff60003800000 */
[----:B------:R-:W-:Y:S01]  /*108b0*/  ISETP.LT.AND P0, PT, RZ, UR12, PT ;  /* 0x0000000cff007c0c */ /* 0x000fe2000bf01270 */
[----:B------:R-:W-:-:S12]  /*108c0*/  UIADD3 UR10, UR12, -0x1, URZ ;  /* 0xffffffff0c0a7890 */ /* 0x000fd8000fffe03f */
[----:B------:R-:W-:Y:S05]  /*108d0*/  @P0 BRA `(.L_x_1183) ;  /* 0x00000000001c0947 */ /* 0x000fea0003800000 */
[----:B------:R-:W-:Y:S02]  /*108e0*/  UISETP.NE.AND UP0, UPT, UR5, 0x1, UPT ;  /* 0x000000010500788c */ /* 0x000fe4000bf05270 */
[----:B------:R-:W-:-:S09]  /*108f0*/  UIADD3 UR10, -UR12, URZ, URZ ;  /* 0x0000003f0c0a7290 */ /* 0x000fd2000fffe13f */
[----:B------:R-:W-:Y:S02]  /*10900*/  @UP0 ULDC.64 UR12, c[0x0][0x9e8] ;  /* 0x00027a00000c0ab9 */ /* 0x000fe40000000a00 */
[----:B------:R-:W-:-:S04]  /*10910*/  UIMAD.WIDE.U32 UR8, UR10, UR12, URZ ;  /* 0x0000000c0a0872a5 */ /* 0x000fc8000f8e003f */
[----:B------:R-:W-:-:S04]  /*10920*/  @UP0 USHF.R.U32.HI UR10, URZ, UR13, UR9 ;  /* 0x0000000d3f0a0299 */ /* 0x000fc80008011609 */
[----:B------:R-:W-:Y:S01]  /*10930*/  ULOP3.LUT UR10, URZ, UR10, URZ, 0x33, !UPT ;  /* 0x0000000a3f0a7292 */ /* 0x000fe2000f8e333f */
[----:B------:R-:W-:Y:S11]  /*10940*/  BRA `(.L_x_1184) ;  /* 0x0000000000107947 */ /* 0x000ff60003800000 */
.L_x_1183:
[----:B------:R-:W-:-:S11]  /*10950*/  UISETP.NE.AND UP0, UPT, UR5, 0x1, UPT ;  /* 0x000000010500788c */ /* 0x000fd6000bf05270 */
[----:B------:R-:W-:Y:S02]  /*10960*/  @UP0 ULDC.64 UR12, c[0x0][0x9e8] ;  /* 0x00027a00000c0ab9 */ /* 0x000fe40000000a00 */
[----:B------:R-:W-:-:S04]  /*10970*/  UIMAD.WIDE.U32 UR8, UR10, UR12, URZ ;  /* 0x0000000c0a0872a5 */ /* 0x000fc8000f8e003f */
[----:B------:R-:W-:-:S12]  /*10980*/  @UP0 USHF.R.U32.HI UR10, URZ, UR13, UR9 ;  /* 0x0000000d3f0a0299 */ /* 0x000fd80008011609 */
.L_x_1184:
[----:B------:R-:W-:-:S04]  /*10990*/  UIMAD UR10, UR10, UR5, UR5 ;  /* 0x000000050a0a72a4 */ /* 0x000fc8000f8e0205 */
[----:B------:R-:W-:-:S04]  /*109a0*/  UISETP.LT.AND UP0, UPT, UR4, UR10, UPT ;  /* 0x0000000a0400728c */ /* 0x000fc8000bf01270 */
[----:B------:R-:W-:-:S12]  /*109b0*/  USEL UR4, UR4, UR10, UP0 ;  /* 0x0000000a04047287 */ /* 0x000fd80008000000 */
.L_x_1182:
[----:B------:R-:W-:Y:S02]  /*109c0*/  UIMAD UR8, UR15, UR7, 0x5f ;  /* 0x0000005f0f0874a4 */ /* 0x000fe4000f8e0207 */
[----:B------:R-:W-:Y:S02]  /*109d0*/  UIADD3 UR10, UR4, 0x5f, URZ ;  /* 0x0000005f040a7890 */ /* 0x000fe4000fffe03f */
[----:B------:R-:W-:Y:S02]  /*109e0*/  UIMAD.WIDE UR8, UR8, 0x2aaaaaab, URZ ;  /* 0x2aaaaaab080878a5 */ /* 0x000fe4000f8e023f */
[----:B------:R-:W-:Y:S01]  /*109f0*/  UIMAD.WIDE UR10, UR10, 0x2aaaaaab, URZ ;  /* 0x2aaaaaab0a0a78a5 */ /* 0x000fe2000f8e023f */
[----:B------:R-:W-:Y:S01]  /*10a00*/  @UP1 ULDC UR12, c[0x0][0x44c] ;  /* 0x00011300000c1ab9 */ /* 0x000fe20000000800 */
[----:B------:R-:W-:Y:S02]  /*10a10*/  UIMAD UR7, UR15, UR7, -UR6 ;  /* 0x000000070f0772a4 */ /* 0x000fe4000f8e0a06 */
[----:B------:R-:W-:-:S02]  /*10a20*/  UIMAD.WIDE.U32 UR12, UR43, UR12, URZ ;  /* 0x0000000c2b0c72a5 */ /* 0x000fc4000f8e003f */
[----:B------:R-:W-:Y:S02]  /*10a30*/  USHF.R.U32.HI UR6, URZ, 0x1f, UR9 ;  /* 0x0000001f3f067899 */ /* 0x000fe40008011609 */
[----:B------:R-:W-:Y:S01]  /*10a40*/  USHF.R.U32.HI UR4, URZ, 0x1f, UR11 ;  /* 0x0000001f3f047899 */ /* 0x000fe2000801160b */
[----:B------:R-:W-:Y:S01]  /*10a50*/  @UP1 ULDC UR16, c[0x0][0x450] ;  /* 0x0001140000101ab9 */ /* 0x000fe20000000800 */
[----:B------:R-:W-:Y:S01]  /*10a60*/  UMOV UR14, UR43 ;  /* 0x0000002b000e7c82 */ /* 0x000fe20008000000 */
[----:B------:R-:W-:Y:S02]  /*10a70*/  @UP1 USHF.R.U32.HI UR14, URZ, UR16, UR13 ;  /* 0x000000103f0e1299 */ /* 0x000fe4000801160d */
[----:B------:R-:W-:Y:S02]  /*10a80*/  ULEA.HI.SX32 UR9, UR9, UR6, 0x1c ;  /* 0x0000000609097291 */ /* 0x000fe4000f8fe23f */
[----:B------:R-:W-:Y:S02]  /*10a90*/  ULEA.HI.SX32 UR4, UR11, UR4, 0x1c ;  /* 0x000000040b047291 */ /* 0x000fe4000f8fe23f */
[----:B------:R-:W-:-:S02]  /*10aa0*/  UIADD3 UR6, UR7, UR14, URZ ;  /* 0x0000000e07067290 */ /* 0x000fc4000fffe03f */
[----:B------:R-:W-:Y:S01]  /*10ab0*/  UISETP.LT.AND UP0, UPT, UR9, UR4, UPT ;  /* 0x000000040900728c */ /* 0x000fe2000bf01270 */
[----:B------:R-:W-:Y:S02]  /*10ac0*/  ULDC UR8, c[0x0][0x9dc] ;  /* 0x0002770000087ab9 */ /* 0x000fe40000000800 */
[----:B------:R-:W-:Y:S02]  /*10ad0*/  UIADD3 UR8, UR6, -UR8, URZ ;  /* 0x8000000806087290 */ /* 0x000fe4000fffe03f */
[----:B------:R-:W-:Y:S01]  /*10ae0*/  USEL UR41, UR9, UR4, UP0 ;  /* 0x0000000409297287 */ /* 0x000fe20008000000 */
[----:B------:R-:W-:Y:S11]  /*10af0*/  @!P1 BRA `(.L_x_1185) ;  /* 0x0000000000489947 */ /* 0x000ff60003800000 */
[----:B------:R-:W-:Y:S02]  /*10b00*/  UMOV UR4, UR6 ;  /* 0x0000000600047c82 */ /* 0x000fe40008000000 */
[----:B------:R-:W-:-:S06]  /*10b10*/  UISETP.GT.AND UP0, UPT, UR4, -0x1, UPT ;  /* 0xffffffff0400788c */ /* 0x000fcc000bf04270 */
[----:B------:R-:W-:-:S13]  /*10b20*/  PLOP3.LUT P0, PT, PT, PT, UP0, 0x80, 0x0 ;  /* 0x000000000000781c */ /* 0x000fda0003f0f008 */
[----:B------:R-:W-:Y:S05]  /*10b30*/  @P0 BRA `(.L_x_1186) ;  /* 0x00000000001c0947 */ /* 0x000fea0003800000 */
[----:B------:R-:W-:Y:S02]  /*10b40*/  UISETP.NE.AND UP0, UPT, UR5, 0x1, UPT ;  /* 0x000000010500788c */ /* 0x000fe4000bf05270 */
[----:B------:R-:W-:-:S09]  /*10b50*/  ULOP3.LUT UR4, URZ, UR4, URZ, 0x33, !UPT ;  /* 0x000000043f047292 */ /* 0x000fd2000f8e333f */
[----:B------:R-:W-:Y:S02]  /*10b60*/  @UP0 ULDC.64 UR10, c[0x0][0x9e8] ;  /* 0x00027a00000a0ab9 */ /* 0x000fe40000000a00 */
[----:B------:R-:W-:-:S04]  /*10b70*/  UIMAD.WIDE.U32 UR6, UR4, UR10, URZ ;  /* 0x0000000a040672a5 */ /* 0x000fc8000f8e003f */
[----:B------:R-:W-:-:S04]  /*10b80*/  @UP0 USHF.R.U32.HI UR4, URZ, UR11, UR7 ;  /* 0x0000000b3f040299 */ /* 0x000fc80008011607 */
[----:B------:R-:W-:Y:S01]  /*10b90*/  ULOP3.LUT UR4, URZ, UR4, URZ, 0x33, !UPT ;  /* 0x000000043f047292 */ /* 0x000fe2000f8e333f */
[----:B------:R-:W-:Y:S11]  /*10ba0*/  BRA `(.L_x_1187) ;  /* 0x0000000000107947 */ /* 0x000ff60003800000 */
.L_x_1186:
[----:B------:R-:W-:-:S11]  /*10bb0*/  UISETP.NE.AND UP0, UPT, UR5, 0x1, UPT ;  /* 0x000000010500788c */ /* 0x000fd6000bf05270 */
[----:B------:R-:W-:Y:S02]  /*10bc0*/  @UP0 ULDC.64 UR10, c[0x0][0x9e8] ;  /* 0x00027a00000a0ab9 */ /* 0x000fe40000000a00 */
[----:B------:R-:W-:-:S04]  /*10bd0*/  UIMAD.WIDE.U32 UR6, UR4, UR10, URZ ;  /* 0x0000000a040672a5 */ /* 0x000fc8000f8e003f */
[----:B------:R-:W-:-:S12]  /*10be0*/  @UP0 USHF.R.U32.HI UR4, URZ, UR11, UR7 ;  /* 0x0000000b3f040299 */ /* 0x000fd80008011607 */
.L_x_1187:
[----:B------:R-:W-:-:S04]  /*10bf0*/  UIMAD UR4, UR4, UR5, URZ ;  /* 0x00000005040472a4 */ /* 0x000fc8000f8e023f */
[----:B------:R-:W-:-:S04]  /*10c00*/  UISETP.LT.AND UP0, UPT, UR8, UR4, UPT ;  /* 0x000000040800728c */ /* 0x000fc8000bf01270 */
[----:B------:R-:W-:-:S12]  /*10c10*/  USEL UR8, UR8, UR4, !UP0 ;  /* 0x0000000408087287 */ /* 0x000fd8000c000000 */
.L_x_1185:
[----:B------:R-:W-:Y:S01]  /*10c20*/  UIMAD.WIDE UR4, UR8, 0x2aaaaaab, URZ ;  /* 0x2aaaaaab080478a5 */ /* 0x000fe2000f8e023f */
[----:B------:R-:W-:Y:S03]  /*10c30*/  BSSY B7, `(.L_x_1188) ;  /* 0x00003f0000077945 */ /* 0x000fe60003800000 */
[----:B------:R-:W-:-:S04]  /*10c40*/  USHF.R.U32.HI UR4, URZ, 0x1f, UR5 ;  /* 0x0000001f3f047899 */ /* 0x000fc80008011605 */
[----:B------:R-:W-:-:S04]  /*10c50*/  ULEA.HI.SX32 UR4, UR5, UR4, 0x1c ;  /* 0x0000000405047291 */ /* 0x000fc8000f8fe23f */
[----:B------:R-:W-:-:S04]  /*10c60*/  UISETP.LT.AND UP0, UPT, URZ, UR4, UPT ;  /* 0x000000043f00728c */ /* 0x000fc8000bf01270 */
[----:B------:R-:W-:-:S04]  /*10c70*/  USEL UR40, URZ, UR4, !UP0 ;  /* 0x000000043f287287 */ /* 0x000fc8000c000000 */
[----:B------:R-:W-:-:S06]  /*10c80*/  UISETP.GT.AND UP0, UPT, UR41, UR40, UPT ;  /* 0x000000282900728c */ /* 0x000fcc000bf04270 */
[----:B------:R-:W-:-:S13]  /*10c90*/  PLOP3.LUT P0, PT, PT, PT, UP0, 0x80, 0x0 ;  /* 0x000000000000781c */ /* 0x000fda0003f0f008 */
[----:B------:R-:W-:Y:S05]  /*10ca0*/  @P0 BRA `(.L_x_1189) ;  /* 0x00000000004c0947 */ /* 0x000fea0003800000 */
[----:B------:R-:W0:Y:S02]  /*10cb0*/  S2R R0, SR_TID.X ;  /* 0x0000000000007919 */ /* 0x000e240000002100 */
        /* <DEDUP_REMOVED lines=10> */
[----:B-1----:R-:W2:Y:S01]  /*10d60*/  @P0 ATOMG.E.ADD.STRONG.GPU PT, R3, desc[UR6][R2.64], R5 ;  /* 0x00000005020309a8 */ /* 0x002ea200081ee1c6 */
[----:B------:R-:W0:Y:S02]  /*10d70*/  S2R R4, SR_LTMASK ;  /* 0x0000000000047919 */ /* 0x000e240000003900 */
[----:B0-----:R-:W-:-:S04]  /*10d80*/  LOP3.LUT R4, R4, UR4, RZ, 0xc0, !PT ;  /* 0x0000000404047c12 */ /* 0x001fc8000f8ec0ff */
[----:B------:R-:W0:Y:S01]  /*10d90*/  POPC R7, R4 ;  /* 0x0000000400077309 */ /* 0x000e220000000000 */
[----:B--2---:R-:W0:Y:S02]  /*10da0*/  SHFL.IDX PT, R0, R3, R0, 0x1f ;  /* 0x00001f0003007589 */ /* 0x004e2400000e0000 */
[----:B0-----:R-:W-:-:S05]  /*10db0*/  IADD3 R0, R0, UR44, R7 ;  /* 0x0000002c00007c10 */ /* 0x001fca000fffe007 */
[----:B------:R1:W-:Y:S01]  /*10dc0*/  STL [R1+0x14], R0 ;  /* 0x0000140001007387 */ /* 0x0003e20000100800 */
[----:B------:R-:W-:Y:S05]  /*10dd0*/  BRA `(.L_x_1190) ;  /* 0x0000003c00547947 */ /* 0x000fea0003800000 */
.L_x_1189:
[----:B------:R-:W-:Y:S01]  /*10de0*/  VIADD R0, R17, 0x18400 ;  /* 0x0001840011007836 */ /* 0x000fe20000000000 */
[----:B------:R-:W-:Y:S04]  /*10df0*/  BSSY B6, `(.L_x_1191) ;  /* 0x0000013000067945 */ /* 0x000fe80003800000 */
[----:B------:R-:W-:-:S13]  /*10e00*/  LOP3.LUT P0, RZ, R0, 0x3ff, RZ, 0xc0, !PT ;  /* 0x000003ff00ff7812 */ /* 0x000fda000780c0ff */
[----:B------:R-:W-:Y:S05]  /*10e10*/  @!P0 BRA `(.L_x_1192) ;  /* 0x0000000000408947 */ /* 0x000fea0003800000 */
[----:B------:R-:W-:Y:S01]  /*10e20*/  MOV R2, 0x0 ;  /* 0x0000000000027802 */ /* 0x000fe20000000f00 */
[----:B------:R-:W-:Y:S01]  /*10e30*/  ULDC.64 UR6, c[0x4][0xb8] ;  /* 0x01002e0000067ab9 */ /* 0x000fe20000000a00 */
[----:B------:R-:W-:Y:S01]  /*10e40*/  ULDC.64 UR8, c[0x4][0xc0] ;  /* 0x0100300000087ab9 */ /* 0x000fe20000000a00 */
[----:B------:R-:W-:Y:S01]  /*10e50*/  ULDC.64 UR4, c[0x4][0x38] ;  /* 0x01000e0000047ab9 */ /* 0x000fe20000000a00 */
[----:B------:R-:W-:Y:S02]  /*10e60*/  IMAD.U32 R4, RZ, RZ, UR6 ;  /* 0x00000006ff047e24 */ /* 0x000fe4000f8e00ff */
[----:B------:R-:W0:Y:S01]  /*10e70*/  LDC.64 R2, c[0x4][R2] ;  /* 0x0100000002027b82 */ /* 0x000e220000000a00 */
        /* <DEDUP_REMOVED lines=9> */
[----:B0-----:R-:W-:Y:S05]  /*10f10*/  CALL.ABS.NOINC R2 ;  /* 0x0000000002007343 */ /* 0x001fea0003c00000 */
.L_x_1192:
[----:B------:R-:W-:Y:S05]  /*10f20*/  BSYNC B6 ;  /* 0x0000000000067941 */ /* 0x000fea0003800000 */
.L_x_1191:
        /* <DEDUP_REMOVED lines=8> */
[----:B------:R0:W1:Y:S01]  /*10fb0*/  LDC.64 R2, c[0x4][R16] ;  /* 0x0100000010027b82 */ /* 0x0000620000000a00 */
        /* <DEDUP_REMOVED lines=11> */
.L_x_1195:
        /* <DEDUP_REMOVED lines=15> */
.L_x_1194:
[----:B------:R-:W-:Y:S05]  /*11160*/  BSYNC B6 ;  /* 0x0000000000067941 */ /* 0x000fea0003800000 */
.L_x_1193:
[----:B------:R-:W-:Y:S01]  /*11170*/  ULDC.64 UR4, c[0x0][0x9f8] ;  /* 0x00027e0000047ab9 */ /* 0x000fe20000000a00 */
[----:B------:R-:W2:Y:S01]  /*11180*/  LDL.LU R0, [R1+0xc] ;  /* 0x00000c0001007983 */ /* 0x000ea20000300800 */
[----:B------:R-:W-:Y:S01]  /*11190*/  UISETP.NE.U32.AND UP0, UPT, UR4, URZ, UPT ;  /* 0x0000003f0400728c */ /* 0x000fe2000bf05070 */
[----:B------:R-:W-:Y:S01]  /*111a0*/  IMAD.U32 R7, RZ, RZ, UR42 ;  /* 0x0000002aff077e24 */ /* 0x000fe2000f8e00ff */
[----:B------:R-:W-:Y:S02]  /*111b0*/  ULDC.64 UR6, c[0x0][0x208] ;  /* 0x0000820000067ab9 */ /* 0x000fe40000000a00 */
[----:B------:R-:W-:-:S06]  /*111c0*/  UISETP.NE.AND.EX UP0, UPT, UR5, URZ, UPT, UP0 ;  /* 0x0000003f0500728c */ /* 0x000fcc000bf05300 */
[----:B------:R-:W-:-:S05]  /*111d0*/  PLOP3.LUT P0, PT, PT, PT, UP0, 0x80, 0x0 ;  /* 0x000000000000781c */ /* 0x000fca0003f0f008 */
[----:B------:R-:W-:Y:S02]  /*111e0*/  @UP0 ULDC.64 UR4, c[0x0][0x9f8] ;  /* 0x00027e0000040ab9 */ /* 0x000fe40000000a00 */
[----:B------:R-:W-:-:S06]  /*111f0*/  @UP0 UIMAD.WIDE UR4, UR42, 0x4, UR4 ;  /* 0x000000042a0408a5 */ /* 0x000fcc000f8e0204 */
[----:B------:R-:W-:Y:S02]  /*11200*/  IMAD.U32 R2, RZ, RZ, UR4 ;  /* 0x00000004ff027e24 */ /* 0x000fe4000f8e00ff */
[----:B------:R-:W-:-:S05]  /*11210*/  IMAD.U32 R3, RZ, RZ, UR5 ;  /* 0x00000005ff037e24 */ /* 0x000fca000f8e00ff */
[----:B------:R0:W3:Y:S01]  /*11220*/  @P0 LDG.E R7, desc[UR6][R2.64] ;  /* 0x0000000602070981 */ /* 0x0000e2000c1e1900 */
[----:B------:R-:W-:Y:S01]  /*11230*/  UMOV UR4, 0xffffffff ;  /* 0xffffffff00047882 */ /* 0x000fe20000000000 */
[----:B------:R-:W-:Y:S01]  /*11240*/  IMAD.U32 R19, RZ, RZ, UR41 ;  /* 0x00000029ff137e24 */ /* 0x000fe2000f8e00ff */
[----:B------:R-:W1:Y:S03]  /*11250*/  S2R R4, SR_TID.X ;  /* 0x0000000000047919 */ /* 0x000e660000002100 */
[----:B------:R-:W-:Y:S01]  /*11260*/  VIADD R19, R19, 0xffffffff ;  /* 0xffffffff13137836 */ /* 0x000fe20000000000 */
[----:B0-----:R-:W0:Y:S02]  /*11270*/  LDC.64 R2, c[0x0][0x418] ;  /* 0x00010600ff027b82 */ /* 0x001e240000000a00 */
[----:B0-----:R-:W-:Y:S02]  /*11280*/  ISETP.NE.U32.AND P0, PT, R2, RZ, PT ;  /* 0x000000ff0200720c */ /* 0x001fe40003f05070 */
[----:B-1----:R-:W-:-:S02]  /*11290*/  SHF.R.U32.HI R4, RZ, 0x5, R4 ;  /* 0x00000005ff047819 */ /* 0x002fc40000011604 */
[----:B------:R-:W-:Y:S02]  /*112a0*/  ISETP.NE.AND.EX P1, PT, R3, RZ, PT, P0 ;  /* 0x000000ff0300720c */ /* 0x000fe40003f25300 */
[----:B------:R-:W-:Y:S02]  /*112b0*/  LOP3.LUT R4, R4, 0x3, RZ, 0xc0, !PT ;  /* 0x0000000304047812 */ /* 0x000fe400078ec0ff */
[----:B--2---:R-:W-:-:S09]  /*112c0*/  LOP3.LUT R0, R0, 0xfffffffe, RZ, 0xc0, !PT ;  /* 0xfffffffe00007812 */ /* 0x004fd200078ec0ff */
[----:B------:R-:W-:Y:S02]  /*112d0*/  @P1 LOP3.LUT R0, R0, 0x1, RZ, 0xfc, !PT ;  /* 0x0000000100001812 */ /* 0x000fe400078efcff */
[----:B---3--:R-:W-:Y:S01]  /*112e0*/  SHF.R.S32.HI R8, RZ, 0x1f, R7 ;  /* 0x0000001fff087819 */ /* 0x008fe20000011407 */
[----:B------:R0:W-:Y:S01]  /*112f0*/  STL [R1], R7 ;  /* 0x0000000701007387 */ /* 0x0001e20000100800 */
[----:B------:R-:W-:-:S03]  /*11300*/  SEL R16, R7, RZ, !P1 ;  /* 0x000000ff07107207 */ /* 0x000fc60004800000 */
[----:B------:R0:W-:Y:S04]  /*11310*/  STL [R1+0x8], R8 ;  /* 0x0000080801007387 */ /* 0x0001e80000100800 */
[----:B------:R0:W-:Y:S01]  /*11320*/  STL [R1+0xc], R0 ;  /* 0x00000c0001007387 */ /* 0x0001e20000100800 */
[----:B------:R-:W-:Y:S05]  /*11330*/  BRA.DIV UR4, `(.L_x_1196) ;  /* 0x00000042043c7947 */ /* 0x000fea000b800000 */
[----:B------:R1:W2:Y:S02]  /*11340*/  SHFL.IDX PT, R14, R4, RZ, 0x1f ;  /* 0x00001fff040e7589 */ /* 0x0002a400000e0000 */
.L_x_1290:
[----:B------:R-:W-:Y:S02]  /*11350*/  PLOP3.LUT P2, PT, PT, PT, PT, 0x8, 0x0 ;  /* 0x000000000000781c */ /* 0x000fe40003f4e170 */
[----:B0-----:R-:W-:Y:S02]  /*11360*/  LOP3.LUT R0, R0, 0xfffffffd, RZ, 0xc0, !PT ;  /* 0xfffffffd00007812 */ /* 0x001fe400078ec0ff */
[----:B--2---:R-:W-:-:S09]  /*11370*/  ISETP.NE.AND P0, PT, R14, RZ, PT ;  /* 0x000000ff0e00720c */ /* 0x004fd20003f05270 */
[----:B------:R-:W-:-:S05]  /*11380*/  @P2 LOP3.LUT R0, R0, 0x2, RZ, 0xfc, !PT ;  /* 0x0000000200002812 */ /* 0x000fca00078efcff */
[----:B------:R0:W-:Y:S01]  /*11390*/  STL [R1+0xc], R0 ;  /* 0x00000c0001007387 */ /* 0x0001e20000100800 */
[----:B------:R-:W-:Y:S05]  /*113a0*/  @P0 BRA `(.L_x_1197) ;  /* 0x0000000400280947 */ /* 0x000fea0003800000 */
[----:B------:R-:W-:-:S03]  /*113b0*/  UMOV UR4, 0xffffffff ;  /* 0xffffffff00047882 */ /* 0x000fc60000000000 */
[----:B------:R-:W-:Y:S05]  /*113c0*/  BRA.DIV UR4, `(.L_x_1198) ;  /* 0x0000004204387947 */ /* 0x000fea000b800000 */
[----:B------:R-:W-:-:S13]  /*113d0*/  ELECT P6, URZ, PT ;  /* 0x00000000003f782f */ /* 0x000fda00038c0000 */
.L_x_1293:
[----:B------:R-:W-:Y:S05]  /*113e0*/  @!P6 BRA `(.L_x_1197) ;  /* 0x000000040018e947 */ /* 0x000fea0003800000 */
[----:B------:R-:W-:Y:S01]  /*113f0*/  IMAD.MOV.U32 R16, RZ, RZ, R7 ;  /* 0x000000ffff107224 */ /* 0x000fe200078e0007 */
[----:B------:R-:W-:Y:S06]  /*11400*/  @!P1 BRA `(.L_x_1199) ;  /* 0x0000000000489947 */ /* 0x000fec0003800000 */
[----:B------:R-:W2:Y:S01]  /*11410*/  LDC R6, c[0x0][0x43c] ;  /* 0x00010f00ff067b82 */ /* 0x000ea20000000800 */
[----:B------:R-:W-:Y:S01]  /*11420*/  ULDC.64 UR4, c[0x0][0x428] ;  /* 0x00010a0000047ab9 */ /* 0x000fe20000000a00 */
[----:B------:R-:W-:Y:S01]  /*11430*/  ULDC.64 UR6, c[0x0][0x208] ;  /* 0x0000820000067ab9 */ /* 0x000fe20000000a00 */
[----:B--2---:R-:W-:-:S13]  /*11440*/  ISETP.NE.AND P0, PT, R6, 0x1, PT ;  /* 0x000000010600780c */ /* 0x004fda0003f05270 */
[----:B-1----:R-:W0:Y:S02]  /*11450*/  @P0 LDC.64 R4, c[0x0][0x440] ;  /* 0x00011000ff040b82 */ /* 0x002e240000000a00 */
[----:B0-----:R-:W-:-:S04]  /*11460*/  @P0 IMAD.HI.U32 R0, R19, R4, RZ ;  /* 0x0000000413000227 */ /* 0x001fc800078e00ff */
[----:B------:R-:W-:Y:S01]  /*11470*/  IMAD.MOV.U32 R4, RZ, RZ, R19 ;  /* 0x000000ffff047224 */ /* 0x000fe200078e0013 */
[----:B------:R-:W-:-:S04]  /*11480*/  @P0 SHF.R.U32.HI R4, RZ, R5, R0 ;  /* 0x00000005ff040219 */ /* 0x000fc80000011600 */
[--C-:B------:R-:W-:Y:S01]  /*11490*/  SHF.R.S32.HI R5, RZ, 0x1f, R4.reuse ;  /* 0x0000001fff057819 */ /* 0x100fe20000011404 */
[----:B------:R-:W-:-:S04]  /*114a0*/  IMAD.MOV R0, RZ, RZ, -R4 ;  /* 0x000000ffff007224 */ /* 0x000fc800078e0a04 */
[----:B------:R-:W-:Y:S02]  /*114b0*/  IMAD R19, R6, R0, R19 ;  /* 0x0000000006137224 */ /* 0x000fe400078e0213 */
[----:B------:R-:W-:Y:S02]  /*114c0*/  IMAD R0, R8, UR4, RZ ;  /* 0x0000000408007c24 */ /* 0x000fe4000f8e02ff */
[----:B------:R-:W-:-:S04]  /*114d0*/  IMAD.WIDE.U32 R4, R7, UR4, R4 ;  /* 0x0000000407047c25 */ /* 0x000fc8000f8e0004 */
[----:B------:R-:W-:Y:S01]  /*114e0*/  IMAD R0, R7, UR5, R0 ;  /* 0x0000000507007c24 */ /* 0x000fe2000f8e0200 */
[----:B------:R-:W-:-:S03]  /*114f0*/  LEA R2, P0, R4, R2, 0x2 ;  /* 0x0000000204027211 */ /* 0x000fc600078010ff */
[----:B------:R-:W-:-:S05]  /*11500*/  IMAD.IADD R0, R5, 0x1, R0 ;  /* 0x0000000105007824 */ /* 0x000fca00078e0200 */
[----:B------:R-:W-:-:S05]  /*11510*/  LEA.HI.X R3, R4, R3, R0, 0x2, P0 ;  /* 0x0000000304037211 */ /* 0x000fca00000f1400 */
[----:B------:R2:W5:Y:S02]  /*11520*/  LDG.E R16, desc[UR6][R2.64] ;  /* 0x0000000602107981 */ /* 0x000564000c1e1900 */
.L_x_1199:
[----:B--2---:R-:W2:Y:S01]  /*11530*/  LDL R2, [R1+0x4] ;  /* 0x0000040001027983 */ /* 0x004ea20000100800 */
[----:B0-----:R-:W-:Y:S01]  /*11540*/  IMAD R0, R18, 0x8, R17 ;  /* 0x0000000812007824 */ /* 0x001fe200078e0211 */
[----:B--2---:R-:W-:-:S04]  /*11550*/  SHF.L.U32 R2, R2, 0x1f, RZ ;  /* 0x0000001f02027819 */ /* 0x004fc800000006ff */
[----:B------:R-:W0:Y:S02]  /*11560*/  SYNCS.PHASECHK.TRANS64.TRYWAIT P0, [R0+URZ+0x2a840], R2 ;  /* 0x02a84002000075a7 */ /* 0x000e24000800017f */
[----:B0-----:R-:W-:Y:S05]  /*11570*/  @!P0 BRA `(.L_x_1200) ;  /* 0x0000003c00ec8947 */ /* 0x001fea0003800000 */
.L_x_1294:
        /* <DEDUP_REMOVED lines=11> */
.L_x_1201:
[----:B0-----:R-:W2:Y:S01]  /*11630*/  LDL.LU R2, [R1+0xc] ;  /* 0x00000c0001027983 */ /* 0x001ea20000300800 */
[----:B------:R-:W-:Y:S01]  /*11640*/  R2UR UR33, R0 ;  /* 0x00000000002172ca */ /* 0x000fe200000e0000 */
[----:B------:R-:W-:Y:S01]  /*11650*/  IMAD R0, R18, 0x9000, R17 ;  /* 0x0000900012007824 */ /* 0x000fe200078e0211 */
[----:B------:R-:W-:Y:S01]  /*11660*/  R2UR UR35, R19 ;  /* 0x00000000132372ca */ /* 0x000fe200000e0000 */
[----:B------:R-:W-:Y:S01]  /*11670*/  UIADD3 UR4, UP0, UR38, 0x370, URZ ;  /* 0x0000037026047890 */ /* 0x000fe2000ff1e03f */
[----:B------:R-:W-:Y:S01]  /*11680*/  PLOP3.LUT P0, PT, PT, PT, PT, 0x80, 0x0 ;  /* 0x000000000000781c */ /* 0x000fe20003f0f070 */
[----:B------:R-:W-:Y:S01]  /*11690*/  UMOV UR6, 0x0 ;  /* 0x0000000000067882 */ /* 0x000fe20000000000 */
[----:B------:R-:W-:Y:S01]  /*116a0*/  R2UR UR8, R0 ;  /* 0x00000000000872ca */ /* 0x000fe200000e0000 */
[----:B------:R-:W-:Y:S01]  /*116b0*/  UIADD3.X UR5, URZ, UR39, URZ, UP0, !UPT ;  /* 0x000000273f057290 */ /* 0x000fe200087fe43f */
[----:B-----5:R-:W-:Y:S01]  /*116c0*/  R2UR UR37, R16 ;  /* 0x00000000102572ca */ /* 0x020fe200000e0000 */
[----:B------:R-:W-:Y:S01]  /*116d0*/  UMOV UR7, 0x14f00000 ;  /* 0x14f0000000077882 */ /* 0x000fe20000000000 */
[----:B------:R-:W-:Y:S01]  /*116e0*/  UMOV UR34, URZ ;  /* 0x0000003f00227c82 */ /* 0x000fe20008000000 */
[----:B------:R-:W-:Y:S01]  /*116f0*/  UMOV UR18, 0x40 ;  /* 0x0000004000127882 */ /* 0x000fe20000000000 */
[----:B------:R-:W-:Y:S01]  /*11700*/  UMOV UR20, UR36 ;  /* 0x0000002400147c82 */ /* 0x000fe20008000000 */
[----:B------:R-:W-:-:S02]  /*11710*/  UIADD3 UR33, UR33, 0x2a830, URZ ;  /* 0x0002a83021217890 */ /* 0x000fc4000fffe03f */
[----:B------:R-:W-:Y:S01]  /*11720*/  UIMAD UR35, UR35, 0x60, URZ ;  /* 0x00000060232378a4 */ /* 0x000fe2000f8e023f */
[----:B------:R-:W-:Y:S01]  /*11730*/  UMOV UR10, 0x80 ;  /* 0x00000080000a7882 */ /* 0x000fe20000000000 */
[----:B------:R-:W-:Y:S02]  /*11740*/  UMOV UR12, UR36 ;  /* 0x00000024000c7c82 */ /* 0x000fe40008000000 */
[----:B------:R-:W-:Y:S02]  /*11750*/  UIADD3 UR32, UR8, 0x18400, URZ ;  /* 0x0001840008207890 */ /* 0x000fe4000fffe03f */
[----:B------:R-:W-:Y:S02]  /*11760*/  UIADD3 UR16, UR8, 0x1b400, URZ ;  /* 0x0001b40008107890 */ /* 0x000fe4000fffe03f */
[----:B------:R-:W-:Y:S01]  /*11770*/  UIADD3 UR8, UR8, 0x1e400, URZ ;  /* 0x0001e40008087890 */ /* 0x000fe2000fffe03f */
[----:B------:R-:W-:Y:S01]  /*11780*/  UMOV UR21, UR37 ;  /* 0x0000002500157c82 */ /* 0x000fe20008000000 */
[----:B------:R-:W-:Y:S01]  /*11790*/  UMOV UR17, UR33 ;  /* 0x0000002100117c82 */ /* 0x000fe20008000000 */
[----:B------:R-:W-:Y:S01]  /*117a0*/  UMOV UR19, UR35 ;  /* 0x0000002300137c82 */ /* 0x000fe20008000000 */
[----:B------:R-:W-:Y:S01]  /*117b0*/  UMOV UR13, UR37 ;  /* 0x00000025000d7c82 */ /* 0x000fe20008000000 */
[----:B------:R-:W-:Y:S01]  /*117c0*/  UMOV UR9, UR33 ;  /* 0x0000002100097c82 */ /* 0x000fe20008000000 */
[----:B------:R-:W-:Y:S01]  /*117d0*/  UMOV UR11, UR35 ;  /* 0x00000023000b7c82 */ /* 0x000fe20008000000 */
[----:B------:R3:W-:Y:S01]  /*117e0*/  UTMALDG.4D [UR32], [UR4], desc[UR6] ;  /* 0x00000620040075b4 */ /* 0x0007e20008019000 */
[----:B------:R3:W-:Y:S01]  /*117f0*/  UTMALDG.4D [UR16], [UR4], desc[UR6] ;  /* 0x00000610040075b4 */ /* 0x0007e20008019000 */
[----:B------:R3:W-:Y:S01]  /*11800*/  UTMALDG.4D [UR8], [UR4], desc[UR6] ;  /* 0x00000608040075b4 */ /* 0x0007e20008019000 */
[----:B--2---:R-:W-:-:S04]  /*11810*/  LOP3.LUT R2, R2, 0xfffffffd, RZ, 0xc0, !PT ;  /* 0xfffffffd02027812 */ /* 0x004fc800078ec0ff */
[----:B------:R-:W-:-:S05]  /*11820*/  @P0 LOP3.LUT R2, R2, 0x2, RZ, 0xfc, !PT ;  /* 0x0000000202020812 */ /* 0x000fca00078efcff */
[----:B------:R3:W-:Y:S01]  /*11830*/  STL [R1+0xc], R2 ;  /* 0x00000c0201007387 */ /* 0x0007e20000100800 */
[----:B------:R-:W-:Y:S01]  /*11840*/  NOP ;  /* 0x0000000000007918 */ /* 0x000fe20000000000 */
.L_x_1197:
[----:B0-----:R-:W-:Y:S01]  /*11850*/  VIADD R0, R17, 0xc400 ;  /* 0x0000c40011007836 */ /* 0x001fe20000000000 */
[----:B------:R-:W-:Y:S05]  /*11860*/  WARPSYNC.ALL ;  /* 0x0000000000007948 */ /* 0x000fea0003800000 */
[----:B------:R-:W-:Y:S01]  /*11870*/  BAR.SYNC.DEFER_BLOCKING 0x8, 0x180 ;  /* 0x0206000000007b1d */ /* 0x000fe20000010000 */
[----:B------:R-:W-:-:S05]  /*11880*/  LOP3.LUT P0, RZ, R0, 0x3ff, RZ, 0xc0, !PT ;  /* 0x000003ff00ff7812 */ /* 0x000fca000780c0ff */
[----:B------:R-:W-:Y:S08]  /*11890*/  BSSY B6, `(.L_x_1202) ;  /* 0x0000012000067945 */ /* 0x000ff00003800000 */
[----:B------:R-:W-:Y:S05]  /*118a0*/  @!P0 BRA `(.L_x_1203) ;  /* 0x0000000000408947 */ /* 0x000fea0003800000 */
[----:B---3--:R-:W-:Y:S01]  /*118b0*/  MOV R2, 0x0 ;  /* 0x0000000000027802 */ /* 0x008fe20000000f00 */
[----:B------:R-:W-:Y:S01]  /*118c0*/  ULDC.64 UR6, c[0x4][0xb8] ;  /* 0x01002e0000067ab9 */ /* 0x000fe20000000a00 */
[----:B------:R-:W-:Y:S01]  /*118d0*/  ULDC.64 UR8, c[0x4][0xc0] ;  /* 0x0100300000087ab9 */ /* 0x000fe20000000a00 */
[----:B------:R-:W-:Y:S01]  /*118e0*/  ULDC.64 UR4, c[0x4][0x20] ;  /* 0x0100080000047ab9 */ /* 0x000fe20000000a00 */
[----:B-1----:R-:W-:Y:S02]  /*118f0*/  IMAD.U32 R4, RZ, RZ, UR6 ;  /* 0x00000006ff047e24 */ /* 0x002fe4000f8e00ff */
        /* <DEDUP_REMOVED lines=11> */
.L_x_1203:
[----:B---3--:R-:W-:Y:S05]  /*119b0*/  BSYNC B6 ;  /* 0x0000000000067941 */ /* 0x008fea0003800000 */
.L_x_1202:
[----:B------:R-:W0:Y:S01]  /*119c0*/  S2R R2, SR_TID.X ;  /* 0x0000000000027919 */ /* 0x000e220000002100 */
[----:B------:R-:W2:Y:S01]  /*119d0*/  LDC R7, c[0x0][0x448] ;  /* 0x00011200ff077b82 */ /* 0x000ea20000000800 */
[----:B------:R-:W-:Y:S01]  /*119e0*/  USHF.R.S32.HI UR4, URZ, 0x1f, UR36 ;  /* 0x0000001f3f047899 */ /* 0x000fe20008011424 */
[----:B------:R-:W-:Y:S01]  /*119f0*/  ULDC.64 UR8, c[0x0][0x2d8] ;  /* 0x0000b60000087ab9 */ /* 0x000fe20000000a00 */
[----:B------:R-:W3:Y:S02]  /*11a00*/  S2R R9, SR_TID.X ;  /* 0x0000000000097919 */ /* 0x000ee40000002100 */
[----:B------:R-:W-:Y:S02]  /*11a10*/  UIMAD UR6, UR4, UR8, URZ ;  /* 0x00000008040672a4 */ /* 0x000fe4000f8e023f */
[----:B------:R-:W-:Y:S01]  /*11a20*/  UIMAD.WIDE.U32 UR4, UR36, UR8, URZ ;  /* 0x00000008240472a5 */ /* 0x000fe2000f8e003f */
[----:B------:R-:W4:Y:S01]  /*11a30*/  S2R R8, SR_TID.X ;  /* 0x0000000000087919 */ /* 0x000f220000002100 */
[----:B------:R-:W-:-:S02]  /*11a40*/  UIMAD UR6, UR36, UR9, UR6 ;  /* 0x00000009240672a4 */ /* 0x000fc4000f8e0206 */
[----:B------:R-:W-:Y:S02]  /*11a50*/  USHF.R.S32.HI UR7, URZ, 0x1f, UR42 ;  /* 0x0000001f3f077899 */ /* 0x000fe4000801142a */
[----:B------:R-:W-:Y:S01]  /*11a60*/  UIADD3 UR5, UR5, UR6, URZ ;  /* 0x0000000605057290 */ /* 0x000fe2000fffe03f */
[----:B------:R-:W-:-:S03]  /*11a70*/  ULDC.64 UR8, c[0x0][0x2e0] ;  /* 0x0000b80000087ab9 */ /* 0x000fc60000000a00 */
[----:B------:R-:W-:Y:S02]  /*11a80*/  UIMAD.WIDE.U32 UR4, UR42, UR8, UR4 ;  /* 0x000000082a0472a5 */ /* 0x000fe4000f8e0004 */
[----:B------:R-:W-:-:S04]  /*11a90*/  UIMAD UR6, UR7, UR8, URZ ;  /* 0x00000008070672a4 */ /* 0x000fc8000f8e023f */
[----:B------:R-:W-:Y:S01]  /*11aa0*/  UIMAD UR6, UR42, UR9, UR6 ;  /* 0x000000092a0672a4 */ /* 0x000fe2000f8e0206 */
[----:B--2---:R-:W-:Y:S01]  /*11ab0*/  ISETP.NE.AND P0, PT, R7, 0x1, PT ;  /* 0x000000010700780c */ /* 0x004fe20003f05270 */
[----:B-1----:R-:W-:Y:S02]  /*11ac0*/  IMAD.U32 R4, RZ, RZ, UR4 ;  /* 0x00000004ff047e24 */ /* 0x002fe4000f8e00ff */
[----:B------:R-:W-:Y:S02]  /*11ad0*/  UIADD3 UR6, UR5, UR6, URZ ;  /* 0x0000000605067290 */ /* 0x000fe4000fffe03f */
[----:B------:R-:W-:Y:S01]  /*11ae0*/  IMAD.U32 R5, RZ, RZ, UR5 ;  /* 0x00000005ff057e24 */ /* 0x000fe2000f8e00ff */
[----:B------:R-:W-:Y:S01]  /*11af0*/  ULDC.64 UR4, c[0x0][0x2d0] ;  /* 0x0000b40000047ab9 */ /* 0x000fe20000000a00 */
[C---:B0-----:R-:W-:Y:S01]  /*11b00*/  LOP3.LUT R0, R2.reuse, 0x7f, RZ, 0xc0, !PT ;  /* 0x0000007f02007812 */ /* 0x041fe200078ec0ff */
[----:B------:R-:W-:-:S03]  /*11b10*/  IMAD.SHL.U32 R2, R2, 0x10, RZ ;  /* 0x0000001002027824 */ /* 0x000fc600078e00ff */
[----:B------:R-:W-:Y:S01]  /*11b20*/  SHF.R.U32.HI R0, RZ, 0x3, R0 ;  /* 0x00000003ff007819 */ /* 0x000fe20000011600 */
[----:B---3--:R-:W-:Y:S01]  /*11b30*/  IMAD.SHL.U32 R9, R9, 0x8, RZ ;  /* 0x0000000809097824 */ /* 0x008fe200078e00ff */
[----:B------:R-:W0:Y:S02]  /*11b40*/  @P0 LDC R3, c[0x0][0x44c] ;  /* 0x00011300ff030b82 */ /* 0x000e240000000800 */
[----:B------:R-:W-:Y:S01]  /*11b50*/  LOP3.LUT R2, R0, 0x70, R2, 0xf8, !PT ;  /* 0x0000007000027812 */ /* 0x000fe200078ef802 */
[----:B----4-:R-:W-:Y:S01]  /*11b60*/  IMAD.SHL.U32 R10, R8, 0x8, RZ ;  /* 0x00000008080a7824 */ /* 0x010fe200078e00ff */
[----:B------:R-:W-:-:S03]  /*11b70*/  LOP3.LUT R9, R9, 0x38, RZ, 0xc0, !PT ;  /* 0x0000003809097812 */ /* 0x000fc600078ec0ff */
[----:B------:R-:W-:Y:S01]  /*11b80*/  VIADD R2, R2, UR43 ;  /* 0x0000002b02027c36 */ /* 0x000fe20008000000 */
[----:B------:R-:W1:Y:S01]  /*11b90*/  @P0 LDC R0, c[0x0][0x450] ;  /* 0x00011400ff000b82 */ /* 0x000e620000000800 */
[C---:B------:R-:W-:Y:S02]  /*11ba0*/  LOP3.LUT R11, R9.reuse, 0x40, RZ, 0xfc, !PT ;  /* 0x00000040090b7812 */ /* 0x040fe400078efcff */
[----:B------:R-:W-:Y:S01]  /*11bb0*/  IMAD.MOV.U32 R6, RZ, RZ, R2 ;  /* 0x000000ffff067224 */ /* 0x000fe200078e0002 */
[----:B------:R-:W-:Y:S02]  /*11bc0*/  LOP3.LUT R9, R9, 0x80, RZ, 0xfc, !PT ;  /* 0x0000008009097812 */ /* 0x000fe400078efcff */
[----:B------:R-:W-:Y:S01]  /*11bd0*/  LOP3.LUT R10, R10, 0x38, RZ, 0xc0, !PT ;  /* 0x000000380a0a7812 */ /* 0x000fe200078ec0ff */
[----:B0-----:R-:W-:-:S05]  /*11be0*/  @P0 IMAD.HI.U32 R3, R2, R3, RZ ;  /* 0x0000000302030227 */ /* 0x001fca00078e00ff */
[----:B-1----:R-:W-:Y:S01]  /*11bf0*/  @P0 SHF.R.U32.HI R6, RZ, R0, R3 ;  /* 0x00000000ff060219 */ /* 0x002fe20000011603 */
[----:B------:R-:W-:Y:S01]  /*11c00*/  IMAD.U32 R3, RZ, RZ, UR6 ;  /* 0x00000006ff037e24 */ /* 0x000fe2000f8e00ff */
[----:B------:R-:W-:-:S03]  /*11c10*/  ULDC.64 UR6, c[0x0][0x280] ;  /* 0x0000a00000067ab9 */ /* 0x000fc60000000a00 */
[----:B------:R-:W-:-:S04]  /*11c20*/  IMAD.MOV R0, RZ, RZ, -R6 ;  /* 0x000000ffff007224 */ /* 0x000fc800078e0a06 */
[----:B------:R-:W-:Y:S02]  /*11c30*/  IMAD R0, R7, R0, R2 ;  /* 0x0000000007007224 */ /* 0x000fe400078e0202 */
[----:B------:R-:W-:Y:S01]  /*11c40*/  IMAD.MOV.U32 R2, RZ, RZ, R4 ;  /* 0x000000ffff027224 */ /* 0x000fe200078e0004 */
[----:B------:R-:W-:-:S03]  /*11c50*/  SHF.R.S32.HI R4, RZ, 0x1f, R6 ;  /* 0x0000001fff047819 */ /* 0x000fc60000011406 */
[----:B------:R-:W-:-:S04]  /*11c60*/  IMAD.WIDE.U32 R2, R6, UR4, R2 ;  /* 0x0000000406027c25 */ /* 0x000fc8000f8e0002 */
        /* <DEDUP_REMOVED lines=18> */
[----:B------:R-:W0:Y:S01]  /*11d90*/  S2R R2, SR_TID.X ;  /* 0x0000000000027919 */ /* 0x000e220000002100 */
[----:B------:R-:W-:Y:S01]  /*11da0*/  ULDC UR4, c[0x0][0x288] ;  /* 0x0000a20000047ab9 */ /* 0x000fe20000000800 */
[----:B------:R-:W-:Y:S01]  /*11db0*/  ULDC.64 UR6, c[0x0][0x208] ;  /* 0x0000820000067ab9 */ /* 0x000fe20000000a00 */
[----:B------:R-:W-:Y:S01]  /*11dc0*/  IMAD R5, R7, UR4, RZ ;  /* 0x0000000407057c24 */ /* 0x000fe2000f8e02ff */
[----:B------:R-:W1:Y:S01]  /*11dd0*/  SHFL.IDX PT, R3, R0, RZ, 0x181f ;  /* 0x00181fff00037589 */ /* 0x000e6200000e0000 */
[----:B0-----:R-:W-:-:S04]  /*11de0*/  LOP3.LUT R2, R2, 0x7f, RZ, 0xc0, !PT ;  /* 0x0000007f02027812 */ /* 0x001fc800078ec0ff */
[----:B------:R-:W-:Y:S02]  /*11df0*/  SHF.R.U32.HI R8, RZ, 0x3, R2 ;  /* 0x00000003ff087819 */ /* 0x000fe40000011602 */
[----:B------:R-:W0:Y:S03]  /*11e00*/  SHFL.IDX PT, R2, R6, RZ, 0x181f ;  /* 0x00181fff06027589 */ /* 0x000e2600000e0000 */
[----:B------:R-:W-:-:S05]  /*11e10*/  VIADD R4, R8, UR43 ;  /* 0x0000002b08047c36 */ /* 0x000fca0008000000 */
        /* <DEDUP_REMOVED lines=9> */
[----:B------:R0:W-:Y:S02]  /*11eb0*/  @!P4 LDGSTS.E.BYPASS.LTC128B.128 [R9+0x14400], desc[UR6][R2.64+0x100], !P2 ;  /* 0x144001000209cfae */ /* 0x0001e4000d101d46 */
[----:B0-----:R-:W-:-:S02]  /*11ec0*/  VIADD R2, R4, 0x10 ;  /* 0x0000001004027836 */ /* 0x001fc40000000000 */
[----:B------:R-:W0:Y:S03]  /*11ed0*/  SHFL.IDX PT, R3, R0, 0x1, 0x181f ;  /* 0x00381f0000037f89 */ /* 0x000e2600000e0000 */
[----:B------:R-:W-:Y:S02]  /*11ee0*/  ISETP.GE.AND P4, PT, R2, R5, PT ;  /* 0x000000050200720c */ /* 0x000fe40003f86270 */
[----:B------:R-:W1:Y:S11]  /*11ef0*/  SHFL.IDX PT, R2, R6, 0x1, 0x181f ;  /* 0x00381f0006027f89 */ /* 0x000e7600000e0000 */
[----:B0-----:R-:W-:-:S05]  /*11f00*/  @!P4 LEA R3, P3, R10, R3, 0x1 ;  /* 0x000000030a03c211 */ /* 0x001fca00078608ff */
[----:B-1----:R-:W-:-:S05]  /*11f10*/  @!P4 IMAD.X R2, RZ, RZ, R2, P3 ;  /* 0x000000ffff02c224 */ /* 0x002fca00018e0602 */
[----:B------:R-:W-:-:S04]  /*11f20*/  @!P4 LOP3.LUT R3, R3, R2, RZ, 0x3c, !PT ;  /* 0x000000020303c212 */ /* 0x000fc800078e3cff */
[----:B------:R-:W-:-:S04]  /*11f30*/  @!P4 LOP3.LUT R2, R3, R2, RZ, 0x3c, !PT ;  /* 0x000000020302c212 */ /* 0x000fc800078e3cff */
[----:B------:R-:W-:-:S05]  /*11f40*/  @!P4 LOP3.LUT R3, R3, R2, RZ, 0x3c, !PT ;  /* 0x000000020303c212 */ /* 0x000fca00078e3cff */
[----:B------:R-:W-:Y:S04]  /*11f50*/  @!P4 LDGSTS.E.BYPASS.LTC128B.128 [R9+0xcc00], desc[UR6][R2.64], !P0 ;  /* 0x0cc000000209cfae */ /* 0x000fe8000c101d46 */
        /* <DEDUP_REMOVED lines=52> */
[----:B------:R-:W-:Y:S01]  /*122a0*/  ISETP.GE.AND P4, PT, R2, R5, PT ;  /* 0x000000050200720c */ /* 0x000fe20003f86270 */
[----:B------:R-:W-:Y:S04]  /*122b0*/  SHFL.IDX PT, R0, R0, 0x7, 0x181f ;  /* 0x00f81f0000007f89 */ /* 0x000fe800000e0000 */
[----:B------:R-:W1:Y:S04]  /*122c0*/  SHFL.IDX PT, R2, R6, 0x6, 0x181f ;  /* 0x00d81f0006027f89 */ /* 0x000e6800000e0000 */
[----:B------:R-:W2:Y:S04]  /*122d0*/  SHFL.IDX PT, R6, R6, 0x7, 0x181f ;  /* 0x00f81f0006067f89 */ /* 0x000ea800000e0000 */
        /* <DEDUP_REMOVED lines=8> */
.L_x_1311:
[----:B------:R-:W-:Y:S01]  /*12360*/  VIADD R4, R4, 0x70 ;  /* 0x0000007004047836 */ /* 0x000fe20000000000 */
[----:B------:R-:W-:Y:S04]  /*12370*/  BSSY B0, `(.L_x_1205) ;  /* 0x000000c000007945 */ /* 0x000fe80003800000 */
[----:B------:R-:W-:-:S13]  /*12380*/  ISETP.GE.AND P3, PT, R4, R5, PT ;  /* 0x000000050400720c */ /* 0x000fda0003f66270 */
[----:B------:R-:W-:Y:S05]  /*12390*/  @P3 BRA `(.L_x_1206) ;  /* 0x0000000000243947 */ /* 0x000fea0003800000 */
[----:B0-----:R-:W-:Y:S01]  /*123a0*/  LEA R2, P3, R10, R0, 0x1 ;  /* 0x000000000a027211 */ /* 0x001fe200078608ff */
[----:B------:R-:W-:-:S04]  /*123b0*/  ULDC.64 UR4, c[0x0][0x208] ;  /* 0x0000820000047ab9 */ /* 0x000fc80000000a00 */
[----:B------:R-:W-:-:S05]  /*123c0*/  IMAD.X R3, RZ, RZ, R6, P3 ;  /* 0x000000ffff037224 */ /* 0x000fca00018e0606 */
[----:B------:R-:W-:Y:S01]  /*123d0*/  @!PT LDS RZ, [RZ] ;  /* 0x00000000fffff984 */ /* 0x000fe20000000800 */
[----:B------:R-:W-:Y:S01]  /*123e0*/  @!PT LDS RZ, [RZ] ;  /* 0x00000000fffff984 */ /* 0x000fe20000000800 */
[----:B------:R-:W-:Y:S01]  /*123f0*/  @!PT LDS RZ, [RZ] ;  /* 0x00000000fffff984 */ /* 0x000fe20000000800 */
[----:B------:R1:W-:Y:S04]  /*12400*/  LDGSTS.E.BYPASS.LTC128B.128 [R9+0xfc00], desc[UR4][R2.64], !P0 ;  /* 0x0fc0000002097fae */ /* 0x0003e8000c101d44 */
[----:B------:R1:W-:Y:S04]  /*12410*/  LDGSTS.E.BYPASS.LTC128B.128 [R9+0x13c00], desc[UR4][R2.64+0x80], !P1 ;  /* 0x13c0008002097fae */ /* 0x0003e8000c901d44 */
[----:B------:R1:W-:Y:S02]  /*12420*/  LDGSTS.E.BYPASS.LTC128B.128 [R9+0x17c00], desc[UR4][R2.64+0x100], !P2 ;  /* 0x17c0010002097fae */ /* 0x0003e4000d101d44 */
.L_x_1206:
[----:B------:R-:W-:Y:S05]  /*12430*/  BSYNC B0 ;  /* 0x0000000000007941 */ /* 0x000fea0003800000 */
.L_x_1205:
[----:B------:R-:W-:Y:S01]  /*12440*/  NOP ;  /* 0x0000000000007918 */ /* 0x000fe20000000000 */
[----:B------:R-:W-:Y:S01]  /*12450*/  PLOP3.LUT P0, PT, PT, PT, PT, 0x80, 0x0 ;  /* 0x000000000000781c */ /* 0x000fe20003f0f070 */
[----:B------:R-:W-:-:S12]  /*12460*/  VIADD R6, R17, 0x2a800 ;  /* 0x0002a80011067836 */ /* 0x000fd80000000000 */
.L_x_1207:
[----:B------:R-:W-:Y:S02]  /*12470*/  PLOP3.LUT P1, PT, P1, P0, PT, 0xa2, 0x0 ;  /* 0x000000000000781c */ /* 0x000fe40000f21472 */
[----:B------:R-:W-:-:S08]  /*12480*/  @P0 R2UR P1, UR4, R17 ;  /* 0x00000000110402ca */ /* 0x000fd00000020000 */
[----:B------:R-:W-:-:S05]  /*12490*/  @P0 PLOP3.LUT P0, PT, P1, PT, PT, 0x80, 0x0 ;  /* 0x000000000000081c */ /* 0x000fca0000f0f070 */
[----:B------:R-:W-:Y:S01]  /*124a0*/  @!P1 SYNCS.ARRIVE.TRANS64.RED.A0T1 RZ, [UR4+0x2a800], RZ ;  /* 0x02a800ffffff99a7 */ /* 0x000fe20008200404 */
[----:B------:R-:W-:Y:S07]  /*124b0*/  @!P1 ARRIVES.LDGSTSBAR.64.TRANSCNT [UR4+0x2a800] ;  /* 0x02a80000ff0099b0 */ /* 0x000fee0008000a84 */
[----:B------:R-:W-:Y:S05]  /*124c0*/  @P0 BRA.U.ANY `(.L_x_1207) ;  /* 0xfffffffd00e80947 */ /* 0x000fea000393ffff */
[----:B01----:R-:W2:Y:S02]  /*124d0*/  LDL.LU R2, [R1+0x18] ;  /* 0x0000180001027983 */ /* 0x003ea40000300800 */
        /* <DEDUP_REMOVED lines=11> */
.L_x_1312:
[----:B------:R-:W-:Y:S05]  /*12590*/  BSYNC B0 ;  /* 0x0000000000007941 */ /* 0x000fea0003800000 */
.L_x_1208:
[----:B------:R-:W-:-:S04]  /*125a0*/  UIADD3 UR4, UR41, -0x2, URZ ;  /* 0xfffffffe29047890 */ /* 0x000fc8000fffe03f */
[----:B------:R-:W-:-:S06]  /*125b0*/  UISETP.GE.AND UP0, UPT, UR4, UR40, UPT ;  /* 0x000000280400728c */ /* 0x000fcc000bf06270 */
[----:B------:R-:W-:-:S13]  /*125c0*/  PLOP3.LUT P0, PT, PT, PT, UP0, 0x80, 0x0 ;  /* 0x000000000000781c */ /* 0x000fda0003f0f008 */
[----:B------:R-:W-:Y:S05]  /*125d0*/  @!P0 BRA `(.L_x_1210) ;  /* 0x0000002000008947 */ /* 0x000fea0003800000 */
[----:B0-----:R-:W-:Y:S01]  /*125e0*/  IMAD R0, RZ, RZ, -UR41 ;  /* 0x80000029ff007e24 */ /* 0x001fe2000f8e02ff */
[----:B------:R-:W-:-:S04]  /*125f0*/  LOP3.LUT R8, RZ, UR40, RZ, 0x33, !PT ;  /* 0x00000028ff087c12 */ /* 0x000fc8000f8e33ff */
[----:B------:R-:W-:-:S05]  /*12600*/  VIADDMNMX R8, R0, 0x1, R8, !PT ;  /* 0x0000000100087846 */ /* 0x000fca0007800108 */
[----:B------:R-:W-:-:S05]  /*12610*/  VIADD R0, R8, UR41 ;  /* 0x0000002908007c36 */ /* 0x000fca0008000000 */
[----:B------:R-:W-:-:S04]  /*12620*/  LOP3.LUT R0, R0, 0x1, RZ, 0xc0, !PT ;  /* 0x0000000100007812 */ /* 0x000fc800078ec0ff */
[----:B------:R-:W-:Y:S01]  /*12630*/  ISETP.NE.U32.AND P0, PT, R0, 0x1, PT ;  /* 0x000000010000780c */ /* 0x000fe20003f05070 */
[----:B------:R-:W-:-:S12]  /*12640*/  IMAD.U32 R0, RZ, RZ, UR4 ;  /* 0x00000004ff007e24 */ /* 0x000fd8000f8e00ff */
[----:B------:R-:W-:Y:S05]  /*12650*/  @P0 BRA `(.L_x_1211) ;  /* 0x0000000800a00947 */ /* 0x000fea0003800000 */
[----:B------:R-:W2:Y:S04]  /*12660*/  LDL R2, [R1+0xc] ;  /* 0x00000c0001027983 */ /* 0x000ea80000100800 */
[----:B------:R-:W3:Y:S01]  /*12670*/  LDL R3, [R1+0x4] ;  /* 0x0000040001037983 */ /* 0x000ee20000100800 */
[----:B------:R-:W-:-:S05]  /*12680*/  VIADD R7, R18, 0x1 ;  /* 0x0000000112077836 */ /* 0x000fca0000000000 */
[C---:B------:R-:W-:Y:S01]  /*12690*/  ISETP.NE.AND P0, PT, R7.reuse, 0x2, PT ;  /* 0x000000020700780c */ /* 0x040fe20003f05270 */
[----:B------:R-:W-:Y:S03]  /*126a0*/  BSSY B0, `(.L_x_1212) ;  /* 0x000009f000007945 */ /* 0x000fe60003800000 */
[----:B------:R-:W-:Y:S02]  /*126b0*/  SEL R10, RZ, 0x1, P0 ;  /* 0x00000001ff0a7807 */ /* 0x000fe40000000000 */
[----:B------:R-:W-:Y:S02]  /*126c0*/  SEL R7, R7, RZ, P0 ;  /* 0x000000ff07077207 */ /* 0x000fe40000000000 */
[----:B--2---:R-:W-:Y:S02]  /*126d0*/  LOP3.LUT P1, RZ, R2, 0x2, RZ, 0xc0, !PT ;  /* 0x0000000202ff7812 */ /* 0x004fe4000782c0ff */
[----:B---3--:R-:W-:-:S11]  /*126e0*/  LOP3.LUT R10, R3, R10, RZ, 0x3c, !PT ;  /* 0x0000000a030a7212 */ /* 0x008fd600078e3cff */
[----:B------:R-:W-:Y:S05]  /*126f0*/  @!P1 BRA `(.L_x_1213) ;  /* 0x0000000800649947 */ /* 0x000fea0003800000 */
[----:B------:R-:W-:Y:S01]  /*12700*/  LOP3.LUT P1, RZ, R2, 0x1, RZ, 0xc0, !PT ;  /* 0x0000000102ff7812 */ /* 0x000fe2000782c0ff */
[----:B------:R-:W-:-:S12]  /*12710*/  IMAD.MOV.U32 R5, RZ, RZ, R16 ;  /* 0x000000ffff057224 */ /* 0x000fd800078e0010 */
[----:B------:R-:W-:Y:S05]  /*12720*/  @!P1 BRA `(.L_x_1214) ;  /* 0x0000000000549947 */ /* 0x000fea0003800000 */
[----:B------:R-:W2:Y:S01]  /*12730*/  LDL R9, [R1+0x8] ;  /* 0x0000080001097983 */ /* 0x000ea20000100800 */
[----:B------:R-:W0:Y:S03]  /*12740*/  LDC R5, c[0x0][0x43c] ;  /* 0x00010f00ff057b82 */ /* 0x000e260000000800 */
[----:B------:R-:W3:Y:S01]  /*12750*/  LDL R11, [R1] ;  /* 0x00000000010b7983 */ /* 0x000ee20000100800 */
[----:B------:R-:W-:Y:S01]  /*12760*/  IMAD.MOV.U32 R4, RZ, RZ, R0 ;  /* 0x000000ffff047224 */ /* 0x000fe200078e0000 */
[----:B------:R-:W-:Y:S01]  /*12770*/  ULDC.64 UR4, c[0x0][0x428] ;  /* 0x00010a0000047ab9 */ /* 0x000fe20000000a00 */
[----:B------:R-:W-:Y:S01]  /*12780*/  ULDC.64 UR6, c[0x0][0x208] ;  /* 0x0000820000067ab9 */ /* 0x000fe20000000a00 */
[----:B0-----:R-:W-:-:S13]  /*12790*/  ISETP.NE.AND P0, PT, R5, 0x1, PT ;  /* 0x000000010500780c */ /* 0x001fda0003f05270 */
[----:B------:R-:W0:Y:S02]  /*127a0*/  @P0 LDC.64 R2, c[0x0][0x440] ;  /* 0x00011000ff020b82 */ /* 0x000e240000000a00 */
[----:B0-----:R-:W-:-:S05]  /*127b0*/  @P0 IMAD.HI.U32 R2, R0, R2, RZ ;  /* 0x0000000200020227 */ /* 0x001fca00078e00ff */
[----:B------:R-:W-:-:S05]  /*127c0*/  @P0 SHF.R.U32.HI R4, RZ, R3, R2 ;  /* 0x00000003ff040219 */ /* 0x000fca0000011602 */
[----:B------:R-:W-:-:S04]  /*127d0*/  IMAD.MOV R2, RZ, RZ, -R4 ;  /* 0x000000ffff027224 */ /* 0x000fc800078e0a04 */
[----:B------:R-:W-:Y:S01]  /*127e0*/  IMAD R0, R5, R2, R0 ;  /* 0x0000000205007224 */ /* 0x000fe200078e0200 */
[----:B------:R-:W-:Y:S01]  /*127f0*/  SHF.R.S32.HI R5, RZ, 0x1f, R4 ;  /* 0x0000001fff057819 */ /* 0x000fe20000011404 */
[----:B------:R-:W0:Y:S01]  /*12800*/  LDC.64 R2, c[0x0][0x418] ;  /* 0x00010600ff027b82 */ /* 0x000e220000000a00 */
[----:B--2---:R-:W-:-:S04]  /*12810*/  IMAD R9, R9, UR4, RZ ;  /* 0x0000000409097c24 */ /* 0x004fc8000f8e02ff */
[C---:B---3--:R-:W-:Y:S02]  /*12820*/  IMAD R9, R11.reuse, UR5, R9 ;  /* 0x000000050b097c24 */ /* 0x048fe4000f8e0209 */
[----:B------:R-:W-:-:S04]  /*12830*/  IMAD.WIDE.U32 R4, R11, UR4, R4 ;  /* 0x000000040b047c25 */ /* 0x000fc8000f8e0004 */
[----:B------:R-:W-:Y:S01]  /*12840*/  IMAD.IADD R5, R9, 0x1, R5 ;  /* 0x0000000109057824 */ /* 0x000fe200078e0205 */
[----:B0-----:R-:W-:-:S04]  /*12850*/  LEA R2, P0, R4, R2, 0x2 ;  /* 0x0000000204027211 */ /* 0x001fc800078010ff */
[----:B------:R-:W-:-:S05]  /*12860*/  LEA.HI.X R3, R4, R3, R5, 0x2, P0 ;  /* 0x0000000304037211 */ /* 0x000fca00000f1405 */
[----:B------:R0:W5:Y:S04]  /*12870*/  LDG.E R5, desc[UR6][R2.64] ;  /* 0x0000000602057981 */ /* 0x000168000c1e1900 */
.L_x_1214:
[----:B0-----:R-:W-:Y:S01]  /*12880*/  IMAD R3, R7, 0x8, R17 ;  /* 0x0000000807037824 */ /* 0x001fe200078e0211 */
[----:B------:R-:W-:Y:S01]  /*12890*/  SHF.L.U32 R2, R10, 0x1f, RZ ;  /* 0x0000001f0a027819 */ /* 0x000fe200000006ff */
[----:B------:R-:W-:Y:S03]  /*128a0*/  BSSY B1, `(.L_x_1215) ;  /* 0x0000003000017945 */ /* 0x000fe60003800000 */
[----:B------:R-:W0:Y:S02]  /*128b0*/  SYNCS.PHASECHK.TRANS64.TRYWAIT P0, [R3+URZ+0x2a840], R2 ;  /* 0x02a84002030075a7 */ /* 0x000e24000800017f */
[----:B0-----:R-:W-:Y:S05]  /*128c0*/  @!P0 BRA `(.L_x_1216) ;  /* 0x0000003800448947 */ /* 0x001fea0003800000 */
.L_x_1313:
[----:B------:R-:W-:Y:S05]  /*128d0*/  BSYNC B1 ;  /* 0x0000000000017941 */ /* 0x000fea0003800000 */
.L_x_1215:
[----:B------:R-:W1:Y:S01]  /*128e0*/  S2R R4, SR_TID.X ;  /* 0x0000000000047919 */ /* 0x000e620000002100 */
[----:B------:R-:W-:Y:S01]  /*128f0*/  BSSY B1, `(.L_x_1217) ;  /* 0x000000b000017945 */ /* 0x000fe20003800000 */
[----:B-1----:R-:W-:-:S04]  /*12900*/  LOP3.LUT R4, R4, 0x7f, RZ, 0xc0, !PT ;  /* 0x0000007f04047812 */ /* 0x002fc800078ec0ff */
[----:B------:R-:W-:-:S13]  /*12910*/  ISETP.NE.AND P1, PT, R4, RZ, PT ;  /* 0x000000ff0400720c */ /* 0x000fda0003f25270 */
[----:B------:R-:W-:Y:S05]  /*12920*/  @P1 BRA `(.L_x_1218) ;  /* 0x00000000001c1947 */ /* 0x000fea0003800000 */
[----:B------:R-:W1:Y:S01]  /*12930*/  S2R R4, SR_TID.X ;  /* 0x0000000000047919 */ /* 0x000e620000002100 */
[----:B0-----:R-:W-:-:S04]  /*12940*/  IMAD.MOV.U32 R2, RZ, RZ, 0x9000 ;  /* 0x00009000ff027424 */ /* 0x001fc800078e00ff */
[----:B------:R2:W-:Y:S01]  /*12950*/  SYNCS.ARRIVE.TRANS64 RZ, [R3+URZ+0x2a830], R2 ;  /* 0x02a8300203ff79a7 */ /* 0x0005e2000800003f */
[----:B-1----:R-:W-:-:S04]  /*12960*/  LOP3.LUT R4, R4, 0x1f, RZ, 0xc0, !PT ;  /* 0x0000001f04047812 */ /* 0x002fc800078ec0ff */
[----:B------:R-:W-:-:S13]  /*12970*/  ISETP.NE.AND P0, PT, R4, RZ, PT ;  /* 0x000000ff0400720c */ /* 0x000fda0003f05270 */
[----:B--2---:R-:W-:Y:S05]  /*12980*/  @!P0 BRA `(.L_x_1218) ;  /* 0x0000000000048947 */ /* 0x004fea0003800000 */
[----:B------:R-:W-:Y:S01]  /*12990*/  BPT.TRAP 0x1 ;  /* 0x000000040000795c */ /* 0x000fe20000300000 */
.L_x_1218:
[----:B------:R-:W-:Y:S05]  /*129a0*/  BSYNC B1 ;  /* 0x0000000000017941 */ /* 0x000fea0003800000 */
.L_x_1217:
[----:B------:R-:W-:Y:S01]  /*129b0*/  IMAD.MOV.U32 R11, RZ, RZ, RZ ;  /* 0x000000ffff0b7224 */ /* 0x000fe200078e00ff */
[----:B------:R-:W-:Y:S01]  /*129c0*/  UIADD3 UR4, UP0, UR38, 0x370, URZ ;  /* 0x0000037026047890 */ /* 0x000fe2000ff1e03f */
[----:B------:R-:W-:Y:S01]  /*129d0*/  IMAD R4, R7, 0x9000, R17 ;  /* 0x0000900007047824 */ /* 0x000fe200078e0211 */
[----:B------:R-:W-:Y:S01]  /*129e0*/  PLOP3.LUT P0, PT, PT, PT, PT, 0x80, 0x0 ;  /* 0x000000000000781c */ /* 0x000fe20003f0f070 */
[----:B0-----:R-:W-:Y:S01]  /*129f0*/  VIADD R3, R3, 0x2a830 ;  /* 0x0002a83003037836 */ /* 0x001fe20000000000 */
[----:B------:R-:W-:Y:S01]  /*12a00*/  R2UR UR10, R11 ;  /* 0x000000000b0a72ca */ /* 0x000fe200000e0000 */
[----:B------:R-:W-:Y:S01]  /*12a10*/  IMAD R2, R0, 0x60, RZ ;  /* 0x0000006000027824 */ /* 0x000fe200078e02ff */
[----:B------:R-:W-:Y:S01]  /*12a20*/  UIADD3.X UR5, URZ, UR39, URZ, UP0, !UPT ;  /* 0x000000273f057290 */ /* 0x000fe200087fe43f */
[----:B------:R-:W-:Y:S01]  /*12a30*/  VIADD R9, R4, 0x18400 ;  /* 0x0001840004097836 */ /* 0x000fe20000000000 */
[----:B------:R-:W-:Y:S01]  /*12a40*/  UMOV UR6, 0x0 ;  /* 0x0000000000067882 */ /* 0x000fe20000000000 */
[----:B------:R-:W-:-:S10]  /*12a50*/  UMOV UR7, 0x14f00000 ;  /* 0x14f0000000077882 */ /* 0x000fd40000000000 */
.L_x_1219:
[----:B------:R-:W-:-:S13]  /*12a60*/  @P0 ELECT P2, URZ, PT ;  /* 0x00000000003f082f */ /* 0x000fda0003840000 */
[----:B-----5:R-:W-:Y:S01]  /*12a70*/  @P2 R2UR UR13, R5 ;  /* 0x00000000050d22ca */ /* 0x020fe200000e0000 */
[----:B------:R-:W-:Y:S01]  /*12a80*/  UMOV UR12, UR36 ;  /* 0x00000024000c7c82 */ /* 0x000fe20008000000 */
[----:B------:R-:W-:Y:S02]  /*12a90*/  @P2 R2UR UR11, R2 ;  /* 0x00000000020b22ca */ /* 0x000fe400000e0000 */
[----:B------:R-:W-:Y:S02]  /*12aa0*/  @P2 R2UR UR9, R3 ;  /* 0x00000000030922ca */ /* 0x000fe400000e0000 */
[----:B------:R-:W-:Y:S02]  /*12ab0*/  @P2 R2UR UR8, R9 ;  /* 0x00000000090822ca */ /* 0x000fe400000e0000 */
[----:B------:R-:W-:Y:S02]  /*12ac0*/  @P2 PLOP3.LUT P0, PT, P2, PT, PT, 0x8, 0x0 ;  /* 0x000000000000281c */ /* 0x000fe4000170e170 */
        /* <DEDUP_REMOVED lines=9> */
.L_x_1220:
[----:B------:R-:W-:-:S13]  /*12b60*/  @P0 ELECT P2, URZ, PT ;  /* 0x00000000003f082f */ /* 0x000fda0003840000 */
[----:B------:R-:W-:Y:S01]  /*12b70*/  @P2 R2UR UR13, R5 ;  /* 0x00000000050d22ca */ /* 0x000fe200000e0000 */
        /* <DEDUP_REMOVED lines=13> */
.L_x_1221:
        /* <DEDUP_REMOVED lines=10> */
[----:B------:R-:W2:Y:S01]  /*12cf0*/  LDL.LU R9, [R1+0x4] ;  /* 0x0000040001097983 */ /* 0x000ea20000300800 */
[----:B------:R-:W-:Y:S01]  /*12d00*/  IMAD R3, R18, 0x8, R6 ;  /* 0x0000000812037824 */ /* 0x000fe200078e0206 */
[----:B------:R-:W-:Y:S01]  /*12d10*/  BSSY B1, `(.L_x_1222) ;  /* 0x0000004000017945 */ /* 0x000fe20003800000 */
[----:B--2---:R-:W-:-:S04]  /*12d20*/  SHF.L.U32 R2, R9, 0x1f, RZ ;  /* 0x0000001f09027819 */ /* 0x004fc800000006ff */
[----:B------:R-:W0:Y:S02]  /*12d30*/  SYNCS.PHASECHK.TRANS64.TRYWAIT P0, [R3+URZ+0x60], R2 ;  /* 0x00006002030075a7 */ /* 0x000e24000800017f */
[----:B0-----:R-:W-:Y:S05]  /*12d40*/  @!P0 BRA `(.L_x_1223) ;  /* 0x0000003400388947 */ /* 0x001fea0003800000 */
.L_x_1314:
[----:B------:R-:W-:Y:S05]  /*12d50*/  BSYNC B1 ;  /* 0x0000000000017941 */ /* 0x000fea0003800000 */
.L_x_1222:
[----:B------:R-:W-:Y:S01]  /*12d60*/  BSSY B1, `(.L_x_1224) ;  /* 0x000000c000017945 */ /* 0x000fe20003800000 */
[----:B------:R-:W-:Y:S02]  /*12d70*/  IMAD.MOV.U32 R12, RZ, RZ, 0x0 ;  /* 0x00000000ff0c7424 */ /* 0x000fe400078e00ff */
[----:B------:R-:W-:Y:S01]  /*12d80*/  IMAD.MOV.U32 R13, RZ, RZ, 0x14f00000 ;  /* 0x14f00000ff0d7424 */ /* 0x000fe200078e00ff */
[----:B------:R-:W-:Y:S06]  /*12d90*/  @P1 BRA `(.L_x_1225) ;  /* 0x0000000000201947 */ /* 0x000fec0003800000 */
[----:B------:R-:W1:Y:S01]  /*12da0*/  S2R R4, SR_TID.X ;  /* 0x0000000000047919 */ /* 0x000e620000002100 */
[----:B0-----:R-:W-:Y:S02]  /*12db0*/  IMAD R2, R18, 0x8, R17 ;  /* 0x0000000812027824 */ /* 0x001fe400078e0211 */
[----:B------:R-:W-:-:S04]  /*12dc0*/  IMAD.MOV.U32 R3, RZ, RZ, 0x6000 ;  /* 0x00006000ff037424 */ /* 0x000fc800078e00ff */
[----:B------:R2:W-:Y:S01]  /*12dd0*/  SYNCS.ARRIVE.TRANS64 RZ, [R2+URZ+0x2a850], R3 ;  /* 0x02a8500302ff79a7 */ /* 0x0005e2000800003f */
[----:B-1----:R-:W-:-:S04]  /*12de0*/  LOP3.LUT R4, R4, 0x1f, RZ, 0xc0, !PT ;  /* 0x0000001f04047812 */ /* 0x002fc800078ec0ff */
[----:B------:R-:W-:-:S13]  /*12df0*/  ISETP.NE.AND P0, PT, R4, RZ, PT ;  /* 0x000000ff0400720c */ /* 0x000fda0003f05270 */
[----:B--2---:R-:W-:Y:S05]  /*12e00*/  @!P0 BRA `(.L_x_1225) ;  /* 0x0000000000048947 */ /* 0x004fea0003800000 */
[----:B------:R-:W-:Y:S01]  /*12e10*/  BPT.TRAP 0x1 ;  /* 0x000000040000795c */ /* 0x000fe20000300000 */
.L_x_1225:
[----:B------:R-:W-:Y:S05]  /*12e20*/  BSYNC B1 ;  /* 0x0000000000017941 */ /* 0x000fea0003800000 */
.L_x_1224:
[----:B------:R-:W-:Y:S01]  /*12e30*/  R2UR UR10, R11 ;  /* 0x000000000b0a72ca */ /* 0x000fe200000e0000 */
[--C-:B0-----:R-:W-:Y:S01]  /*12e40*/  IMAD R2, R18, 0x8, R17.reuse ;  /* 0x0000000812027824 */ /* 0x101fe200078e0211 */
[----:B------:R-:W-:Y:S01]  /*12e50*/  R2UR UR6, R12 ;  /* 0x000000000c0672ca */ /* 0x000fe200000e0000 */
[----:B------:R-:W-:Y:S01]  /*12e60*/  IMAD R3, R18, 0x6000, R17 ;  /* 0x0000600012037824 */ /* 0x000fe200078e0211 */
[----:B------:R-:W-:Y:S01]  /*12e70*/  R2UR UR7, R13 ;  /* 0x000000000d0772ca */ /* 0x000fe200000e0000 */
[----:B------:R-:W-:Y:S01]  /*12e80*/  UIADD3 UR4, UP0, UR38, 0x470, URZ ;  /* 0x0000047026047890 */ /* 0x000fe2000ff1e03f */
[----:B------:R-:W-:Y:S01]  /*12e90*/  PLOP3.LUT P0, PT, PT, PT, PT, 0x80, 0x0 ;  /* 0x000000000000781c */ /* 0x000fe20003f0f070 */
[----:B------:R-:W-:Y:S02]  /*12ea0*/  IMAD R4, R19, 0x60, RZ ;  /* 0x0000006013047824 */ /* 0x000fe400078e02ff */
[----:B------:R-:W-:Y:S01]  /*12eb0*/  VIADD R2, R2, 0x2a850 ;  /* 0x0002a85002027836 */ /* 0x000fe20000000000 */
[----:B------:R-:W-:Y:S01]  /*12ec0*/  UIADD3.X UR5, URZ, UR39, URZ, UP0, !UPT ;  /* 0x000000273f057290 */ /* 0x000fe200087fe43f */
[----:B------:R-:W-:-:S11]  /*12ed0*/  VIADD R9, R3, 0x400 ;  /* 0x0000040003097836 */ /* 0x000fd60000000000 */
.L_x_1226:
        /* <DEDUP_REMOVED lines=15> */
.L_x_1227:
        /* <DEDUP_REMOVED lines=10> */
[----:B------:R-:W-:Y:S02]  /*13070*/  IMAD.MOV.U32 R16, RZ, RZ, R5 ;  /* 0x000000ffff107224 */ /* 0x000fe400078e0005 */
[----:B------:R-:W-:-:S07]  /*13080*/  IMAD.MOV.U32 R19, RZ, RZ, R0 ;  /* 0x000000ffff137224 */ /* 0x000fce00078e0000 */
.L_x_1213:
[----:B------:R-:W-:Y:S05]  /*13090*/  BSYNC B0 ;  /* 0x0000000000007941 */ /* 0x000fea0003800000 */
.L_x_1212:
[----:B------:R0:W-:Y:S01]  /*130a0*/  STL [R1+0x4], R10 ;  /* 0x0000040a01007387 */ /* 0x0001e20000100800 */
[----:B------:R-:W-:Y:S01]  /*130b0*/  UIADD3 UR4, UR41, -0x3, URZ ;  /* 0xfffffffd29047890 */ /* 0x000fe2000fffe03f */
[----:B------:R-:W-:-:S05]  /*130c0*/  IMAD.MOV.U32 R18, RZ, RZ, R7 ;  /* 0x000000ffff127224 */ /* 0x000fca00078e0007 */
[----:B------:R-:W-:-:S07]  /*130d0*/  IMAD.U32 R0, RZ, RZ, UR4 ;  /* 0x00000004ff007e24 */ /* 0x000fce000f8e00ff */
.L_x_1211:
[----:B------:R-:W-:Y:S01]  /*130e0*/  ULOP3.LUT UR4, URZ, UR41, URZ, 0x33, !UPT ;  /* 0x000000293f047292 */ /* 0x000fe2000f8e333f */
[----:B------:R-:W-:Y:S01]  /*130f0*/  VIADD R8, R8, 0xfffffffe ;  /* 0xfffffffe08087836 */ /* 0x000fe20000000000 */
[----:B------:R-:W-:Y:S04]  /*13100*/  BSSY B0, `(.L_x_1210) ;  /* 0x000014d000007945 */ /* 0x000fe80003800000 */
[----:B------:R-:W-:-:S13]  /*13110*/  ISETP.NE.AND P0, PT, R8, UR4, PT ;  /* 0x0000000408007c0c */ /* 0x000fda000bf05270 */
[----:B------:R-:W-:Y:S05]  /*13120*/  @!P0 BRA `(.L_x_1228) ;  /* 0x0000001400288947 */ /* 0x000fea0003800000 */
[----:B------:R-:W-:-:S07]  /*13130*/  IMAD.MOV.U32 R8, RZ, RZ, R16 ;  /* 0x000000ffff087224 */ /* 0x000fce00078e0010 */
.L_x_1261:
[----:B------:R-:W2:Y:S04]  /*13140*/  LDL R2, [R1+0xc] ;  /* 0x00000c0001027983 */ /* 0x000ea80000100800 */
[----:B------:R-:W3:Y:S01]  /*13150*/  LDL R3, [R1+0x4] ;  /* 0x0000040001037983 */ /* 0x000ee20000100800 */
[----:B------:R-:W-:Y:S01]  /*13160*/  VIADD R4, R18, 0x1 ;  /* 0x0000000112047836 */ /* 0x000fe20000000000 */
[----:B------:R-:W-:Y:S05]  /*13170*/  YIELD ;  /* 0x0000000000007946 */ /* 0x000fea0003800000 */
[----:B------:R-:W-:Y:S01]  /*13180*/  ISETP.NE.AND P0, PT, R4, 0x2, PT ;  /* 0x000000020400780c */ /* 0x000fe20003f05270 */
[----:B------:R-:W-:Y:S03]  /*13190*/  BSSY B1, `(.L_x_1229) ;  /* 0x000009d000017945 */ /* 0x000fe60003800000 */
[----:B------:R-:W-:-:S02]  /*131a0*/  SEL R5, RZ, 0x1, P0 ;  /* 0x00000001ff057807 */ /* 0x000fc40000000000 */
[----:B------:R-:W-:Y:S02]  /*131b0*/  SEL R4, R4, RZ, P0 ;  /* 0x000000ff04047207 */ /* 0x000fe40000000000 */
[----:B--2---:R-:W-:Y:S02]  /*131c0*/  LOP3.LUT P1, RZ, R2, 0x2, RZ, 0xc0, !PT ;  /* 0x0000000202ff7812 */ /* 0x004fe4000782c0ff */
[----:B---3--:R-:W-:-:S11]  /*131d0*/  LOP3.LUT R5, R3, R5, RZ, 0x3c, !PT ;  /* 0x0000000503057212 */ /* 0x008fd600078e3cff */
[----:B------:R-:W-:Y:S05]  /*131e0*/  @!P1 BRA `(.L_x_1230) ;  /* 0x00000008005c9947 */ /* 0x000fea0003800000 */
[----:B------:R-:W-:Y:S01]  /*131f0*/  LOP3.LUT P1, RZ, R2, 0x1, RZ, 0xc0, !PT ;  /* 0x0000000102ff7812 */ /* 0x000fe2000782c0ff */
[----:B------:R-:W-:-:S12]  /*13200*/  IMAD.MOV.U32 R7, RZ, RZ, R0 ;  /* 0x000000ffff077224 */ /* 0x000fd800078e0000 */
[----:B------:R-:W-:Y:S05]  /*13210*/  @!P1 BRA `(.L_x_1231) ;  /* 0x0000000000549947 */ /* 0x000fea0003800000 */
[----:B0-----:R-:W2:Y:S01]  /*13220*/  LDL R10, [R1+0x8] ;  /* 0x00000800010a7983 */ /* 0x001ea20000100800 */
[----:B------:R-:W0:Y:S01]  /*13230*/  LDC R8, c[0x0][0x43c] ;  /* 0x00010f00ff087b82 */ /* 0x000e220000000800 */
[----:B------:R-:W-:Y:S02]  /*13240*/  ULDC.64 UR4, c[0x0][0x428] ;  /* 0x00010a0000047ab9 */ /* 0x000fe40000000a00 */
[----:B------:R-:W3:Y:S01]  /*13250*/  LDL R9, [R1] ;  /* 0x0000000001097983 */ /* 0x000ee20000100800 */
[----:B------:R-:W-:Y:S01]  /*13260*/  ULDC.64 UR6, c[0x0][0x208] ;  /* 0x0000820000067ab9 */ /* 0x000fe20000000a00 */
[----:B0-----:R-:W-:-:S13]  /*13270*/  ISETP.NE.AND P0, PT, R8, 0x1, PT ;  /* 0x000000010800780c */ /* 0x001fda0003f05270 */
[----:B------:R-:W0:Y:S02]  /*13280*/  @P0 LDC.64 R2, c[0x0][0x440] ;  /* 0x00011000ff020b82 */ /* 0x000e240000000a00 */
[----:B0-----:R-:W-:-:S04]  /*13290*/  @P0 IMAD.HI.U32 R7, R0, R2, RZ ;  /* 0x0000000200070227 */ /* 0x001fc800078e00ff */
[----:B------:R-:W-:Y:S01]  /*132a0*/  IMAD.MOV.U32 R2, RZ, RZ, R0 ;  /* 0x000000ffff027224 */ /* 0x000fe200078e0000 */
[----:B------:R-:W-:-:S04]  /*132b0*/  @P0 SHF.R.U32.HI R2, RZ, R3, R7 ;  /* 0x00000003ff020219 */ /* 0x000fc80000011607 */
[--C-:B------:R-:W-:Y:S01]  /*132c0*/  SHF.R.S32.HI R3, RZ, 0x1f, R2.reuse ;  /* 0x0000001fff037819 */ /* 0x100fe20000011402 */
[----:B------:R-:W-:-:S04]  /*132d0*/  IMAD.MOV R7, RZ, RZ, -R2 ;  /* 0x000000ffff077224 */ /* 0x000fc800078e0a02 */
[----:B------:R-:W-:Y:S02]  /*132e0*/  IMAD R7, R8, R7, R0 ;  /* 0x0000000708077224 */ /* 0x000fe400078e0200 */
        /* <DEDUP_REMOVED lines=8> */
.L_x_1231:
[----:B------:R-:W-:Y:S01]  /*13370*/  IMAD R3, R4, 0x8, R17 ;  /* 0x0000000804037824 */ /* 0x000fe200078e0211 */
[----:B------:R-:W-:Y:S01]  /*13380*/  SHF.L.U32 R2, R5, 0x1f, RZ ;  /* 0x0000001f05027819 */ /* 0x000fe200000006ff */
[----:B------:R-:W-:Y:S03]  /*13390*/  BSSY B2, `(.L_x_1232) ;  /* 0x0000003000027945 */ /* 0x000fe60003800000 */
[----:B------:R-:W2:Y:S02]  /*133a0*/  SYNCS.PHASECHK.TRANS64.TRYWAIT P0, [R3+URZ+0x2a840], R2 ;  /* 0x02a84002030075a7 */ /* 0x000ea4000800017f */
[----:B--2---:R-:W-:Y:S05]  /*133b0*/  @!P0 BRA `(.L_x_1233) ;  /* 0x0000002c00b08947 */ /* 0x004fea0003800000 */
.L_x_1315:
[----:B------:R-:W-:Y:S05]  /*133c0*/  BSYNC B2 ;  /* 0x0000000000027941 */ /* 0x000fea0003800000 */
.L_x_1232:
[----:B-1----:R-:W1:Y:S01]  /*133d0*/  S2R R9, SR_TID.X ;  /* 0x0000000000097919 */ /* 0x002e620000002100 */
[----:B------:R-:W-:Y:S01]  /*133e0*/  BSSY B2, `(.L_x_1234) ;  /* 0x000000b000027945 */ /* 0x000fe20003800000 */
[----:B-1----:R-:W-:-:S04]  /*133f0*/  LOP3.LUT R9, R9, 0x7f, RZ, 0xc0, !PT ;  /* 0x0000007f09097812 */ /* 0x002fc800078ec0ff */
[----:B------:R-:W-:-:S13]  /*13400*/  ISETP.NE.AND P1, PT, R9, RZ, PT ;  /* 0x000000ff0900720c */ /* 0x000fda0003f25270 */
[----:B------:R-:W-:Y:S05]  /*13410*/  @P1 BRA `(.L_x_1235) ;  /* 0x00000000001c1947 */ /* 0x000fea0003800000 */
[----:B------:R-:W1:Y:S01]  /*13420*/  S2R R9, SR_TID.X ;  /* 0x0000000000097919 */ /* 0x000e620000002100 */
[----:B--2---:R-:W-:-:S04]  /*13430*/  IMAD.MOV.U32 R2, RZ, RZ, 0x9000 ;  /* 0x00009000ff027424 */ /* 0x004fc800078e00ff */
[----:B------:R3:W-:Y:S01]  /*13440*/  SYNCS.ARRIVE.TRANS64 RZ, [R3+URZ+0x2a830], R2 ;  /* 0x02a8300203ff79a7 */ /* 0x0007e2000800003f */
[----:B-1----:R-:W-:-:S04]  /*13450*/  LOP3.LUT R9, R9, 0x1f, RZ, 0xc0, !PT ;  /* 0x0000001f09097812 */ /* 0x002fc800078ec0ff */
[----:B------:R-:W-:-:S13]  /*13460*/  ISETP.NE.AND P0, PT, R9, RZ, PT ;  /* 0x000000ff0900720c */ /* 0x000fda0003f05270 */
[----:B---3--:R-:W-:Y:S05]  /*13470*/  @!P0 BRA `(.L_x_1235) ;  /* 0x0000000000048947 */ /* 0x008fea0003800000 */
[----:B------:R-:W-:Y:S01]  /*13480*/  BPT.TRAP 0x1 ;  /* 0x000000040000795c */ /* 0x000fe20000300000 */
.L_x_1235:
[----:B------:R-:W-:Y:S05]  /*13490*/  BSYNC B2 ;  /* 0x0000000000027941 */ /* 0x000fea0003800000 */
.L_x_1234:
[----:B------:R-:W-:Y:S01]  /*134a0*/  IMAD.MOV.U32 R12, RZ, RZ, RZ ;  /* 0x000000ffff0c7224 */ /* 0x000fe200078e00ff */
[----:B------:R-:W-:Y:S01]  /*134b0*/  UIADD3 UR4, UP0, UR38, 0x370, URZ ;  /* 0x0000037026047890 */ /* 0x000fe2000ff1e03f */
[----:B------:R-:W-:Y:S01]  /*134c0*/  IMAD R9, R4, 0x9000, R17 ;  /* 0x0000900004097824 */ /* 0x000fe200078e0211 */
[----:B------:R-:W-:Y:S01]  /*134d0*/  PLOP3.LUT P0, PT, PT, PT, PT, 0x80, 0x0 ;  /* 0x000000000000781c */ /* 0x000fe20003f0f070 */
[----:B--2---:R-:W-:Y:S01]  /*134e0*/  VIADD R3, R3, 0x2a830 ;  /* 0x0002a83003037836 */ /* 0x004fe20000000000 */
[----:B------:R-:W-:Y:S01]  /*134f0*/  R2UR UR10, R12 ;  /* 0x000000000c0a72ca */ /* 0x000fe200000e0000 */
[----:B------:R-:W-:Y:S01]  /*13500*/  IMAD R2, R7, 0x60, RZ ;  /* 0x0000006007027824 */ /* 0x000fe200078e02ff */
[----:B------:R-:W-:Y:S01]  /*13510*/  UIADD3.X UR5, URZ, UR39, URZ, UP0, !UPT ;  /* 0x000000273f057290 */ /* 0x000fe200087fe43f */
[----:B0-----:R-:W-:Y:S01]  /*13520*/  VIADD R10, R9, 0x18400 ;  /* 0x00018400090a7836 */ /* 0x001fe20000000000 */
[----:B------:R-:W-:Y:S01]  /*13530*/  UMOV UR6, 0x0 ;  /* 0x0000000000067882 */ /* 0x000fe20000000000 */
[----:B------:R-:W-:-:S10]  /*13540*/  UMOV UR7, 0x14f00000 ;  /* 0x14f0000000077882 */ /* 0x000fd40000000000 */
.L_x_1236:
        /* <DEDUP_REMOVED lines=16> */
.L_x_1237:
        /* <DEDUP_REMOVED lines=15> */
.L_x_1238:
        /* <DEDUP_REMOVED lines=16> */
.L_x_1316:
[----:B------:R-:W-:Y:S05]  /*13840*/  BSYNC B2 ;  /* 0x0000000000027941 */ /* 0x000fea0003800000 */
.L_x_1239:
        /* <DEDUP_REMOVED lines=11> */
.L_x_1242:
[----:B------:R-:W-:Y:S05]  /*13900*/  BSYNC B2 ;  /* 0x0000000000027941 */ /* 0x000fea0003800000 */
.L_x_1241:
[----:B------:R-:W-:Y:S01]  /*13910*/  R2UR UR10, R12 ;  /* 0x000000000c0a72ca */ /* 0x000fe200000e0000 */
[----:B------:R-:W-:Y:S01]  /*13920*/  IMAD R18, R18, 0x6000, R17 ;  /* 0x0000600012127824 */ /* 0x000fe200078e0211 */
[----:B------:R-:W-:Y:S01]  /*13930*/  R2UR UR6, R10 ;  /* 0x000000000a0672ca */ /* 0x000fe200000e0000 */
[----:B------:R-:W-:Y:S01]  /*13940*/  UIADD3 UR4, UP0, UR38, 0x470, URZ ;  /* 0x0000047026047890 */ /* 0x000fe2000ff1e03f */
[----:B------:R-:W-:Y:S01]  /*13950*/  R2UR UR7, R11 ;  /* 0x000000000b0772ca */ /* 0x000fe200000e0000 */
[----:B0-----:R-:W-:Y:S01]  /*13960*/  IMAD R3, R19, 0x60, RZ ;  /* 0x0000006013037824 */ /* 0x001fe200078e02ff */
[----:B------:R-:W-:Y:S01]  /*13970*/  PLOP3.LUT P0, PT, PT, PT, PT, 0x80, 0x0 ;  /* 0x000000000000781c */ /* 0x000fe20003f0f070 */
[----:B------:R-:W-:Y:S01]  /*13980*/  VIADD R2, R2, 0x50 ;  /* 0x0000005002027836 */ /* 0x000fe20000000000 */
[----:B------:R-:W-:Y:S01]  /*13990*/  UIADD3.X UR5, URZ, UR39, URZ, UP0, !UPT ;  /* 0x000000273f057290 */ /* 0x000fe200087fe43f */
[----:B------:R-:W-:-:S11]  /*139a0*/  VIADD R9, R18, 0x400 ;  /* 0x0000040012097836 */ /* 0x000fd60000000000 */
.L_x_1243:
        /* <DEDUP_REMOVED lines=15> */
.L_x_1244:
        /* <DEDUP_REMOVED lines=12> */
.L_x_1230:
[----:B------:R-:W-:Y:S05]  /*13b60*/  BSYNC B1 ;  /* 0x0000000000017941 */ /* 0x000fea0003800000 */
.L_x_1229:
[----:B------:R-:W2:Y:S01]  /*13b70*/  LDL R3, [R1+0xc] ;  /* 0x00000c0001037983 */ /* 0x000ea20000100800 */
[----:B------:R-:W-:Y:S01]  /*13b80*/  VIADD R18, R4, 0x1 ;  /* 0x0000000104127836 */ /* 0x000fe20000000000 */
[----:B------:R-:W-:Y:S01]  /*13b90*/  BSSY B1, `(.L_x_1245) ;  /* 0x00000a0000017945 */ /* 0x000fe20003800000 */
[----:B------:R-:W-:-:S03]  /*13ba0*/  VIADD R7, R0, 0xffffffff ;  /* 0xffffffff00077836 */ /* 0x000fc60000000000 */
[----:B------:R-:W-:-:S04]  /*13bb0*/  ISETP.NE.AND P0, PT, R18, 0x2, PT ;  /* 0x000000021200780c */ /* 0x000fc80003f05270 */
[----:B------:R-:W-:Y:S02]  /*13bc0*/  SEL R2, RZ, 0x1, P0 ;  /* 0x00000001ff027807 */ /* 0x000fe40000000000 */
[----:B------:R-:W-:Y:S02]  /*13bd0*/  SEL R18, R18, RZ, P0 ;  /* 0x000000ff12127207 */ /* 0x000fe40000000000 */
[----:B------:R-:W-:-:S05]  /*13be0*/  LOP3.LUT R11, R5, R2, RZ, 0x3c, !PT ;  /* 0x00000002050b7212 */ /* 0x000fca00078e3cff */
[----:B------:R1:W-:Y:S01]  /*13bf0*/  STL [R1+0x4], R11 ;  /* 0x0000040b01007387 */ /* 0x0003e20000100800 */
[----:B--2---:R-:W-:-:S13]  /*13c00*/  LOP3.LUT P1, RZ, R3, 0x2, RZ, 0xc0, !PT ;  /* 0x0000000203ff7812 */ /* 0x004fda000782c0ff */
[----:B-1----:R-:W-:Y:S05]  /*13c10*/  @!P1 BRA `(.L_x_1246) ;  /* 0x00000008005c9947 */ /* 0x002fea0003800000 */
[----:B------:R-:W-:Y:S01]  /*13c20*/  LOP3.LUT P1, RZ, R3, 0x1, RZ, 0xc0, !PT ;  /* 0x0000000103ff7812 */ /* 0x000fe2000782c0ff */
[----:B0-----:R-:W-:-:S12]  /*13c30*/  IMAD.MOV.U32 R10, RZ, RZ, R7 ;  /* 0x000000ffff0a7224 */ /* 0x001fd800078e0007 */
[----:B------:R-:W-:Y:S05]  /*13c40*/  @!P1 BRA `(.L_x_1247) ;  /* 0x0000000000549947 */ /* 0x000fea0003800000 */
[----:B------:R-:W2:Y:S01]  /*13c50*/  LDL R13, [R1+0x8] ;  /* 0x00000800010d7983 */ /* 0x000ea20000100800 */
        /* <DEDUP_REMOVED lines=20> */
.L_x_1247:
[----:B------:R-:W-:Y:S01]  /*13da0*/  IMAD R2, R18, 0x8, R17 ;  /* 0x0000000812027824 */ /* 0x000fe200078e0211 */
[----:B------:R-:W-:Y:S01]  /*13db0*/  SHF.L.U32 R3, R11, 0x1f, RZ ;  /* 0x0000001f0b037819 */ /* 0x000fe200000006ff */
[----:B------:R-:W-:Y:S03]  /*13dc0*/  BSSY B2, `(.L_x_1248) ;  /* 0x0000003000027945 */ /* 0x000fe60003800000 */
[----:B------:R-:W1:Y:S02]  /*13dd0*/  SYNCS.PHASECHK.TRANS64.TRYWAIT P0, [R2+URZ+0x2a840], R3 ;  /* 0x02a84003020075a7 */ /* 0x000e64000800017f */
[----:B-1----:R-:W-:Y:S05]  /*13de0*/  @!P0 BRA `(.L_x_1249) ;  /* 0x00000024004c8947 */ /* 0x002fea0003800000 */
.L_x_1317:
[----:B------:R-:W-:Y:S05]  /*13df0*/  BSYNC B2 ;  /* 0x0000000000027941 */ /* 0x000fea0003800000 */
.L_x_1248:
        /* <DEDUP_REMOVED lines=12> */
.L_x_1251:
[----:B------:R-:W-:Y:S05]  /*13ec0*/  BSYNC B2 ;  /* 0x0000000000027941 */ /* 0x000fea0003800000 */
.L_x_1250:
[----:B------:R-:W-:Y:S01]  /*13ed0*/  IMAD.MOV.U32 R14, RZ, RZ, RZ ;  /* 0x000000ffff0e7224 */ /* 0x000fe200078e00ff */
[----:B------:R-:W-:Y:S01]  /*13ee0*/  UIADD3 UR4, UP0, UR38, 0x370, URZ ;  /* 0x0000037026047890 */ /* 0x000fe2000ff1e03f */
[C---:B-1----:R-:W-:Y:S01]  /*13ef0*/  IMAD R3, R18.reuse, 0x8, R6 ;  /* 0x0000000812037824 */ /* 0x042fe200078e0206 */
[----:B------:R-:W-:Y:S01]  /*13f00*/  PLOP3.LUT P0, PT, PT, PT, PT, 0x80, 0x0 ;  /* 0x000000000000781c */ /* 0x000fe20003f0f070 */
[----:B------:R-:W-:Y:S01]  /*13f10*/  IMAD R9, R18, 0x9000, R17 ;  /* 0x0000900012097824 */ /* 0x000fe200078e0211 */
[----:B------:R-:W-:Y:S01]  /*13f20*/  R2UR UR10, R14 ;  /* 0x000000000e0a72ca */ /* 0x000fe200000e0000 */
[----:B------:R-:W-:Y:S01]  /*13f30*/  VIADD R3, R3, 0x30 ;  /* 0x0000003003037836 */ /* 0x000fe20000000000 */
[----:B------:R-:W-:Y:S01]  /*13f40*/  UIADD3.X UR5, URZ, UR39, URZ, UP0, !UPT ;  /* 0x000000273f057290 */ /* 0x000fe200087fe43f */
[----:B------:R-:W-:Y:S01]  /*13f50*/  IMAD R2, R10, 0x60, RZ ;  /* 0x000000600a027824 */ /* 0x000fe200078e02ff */
[----:B------:R-:W-:Y:S01]  /*13f60*/  UMOV UR6, 0x0 ;  /* 0x0000000000067882 */ /* 0x000fe20000000000 */
[----:B------:R-:W-:Y:S01]  /*13f70*/  VIADD R11, R9, 0x18400 ;  /* 0x00018400090b7836 */ /* 0x000fe20000000000 */
[----:B------:R-:W-:-:S09]  /*13f80*/  UMOV UR7, 0x14f00000 ;  /* 0x14f0000000077882 */ /* 0x000fd20000000000 */
.L_x_1252:
        /* <DEDUP_REMOVED lines=16> */
.L_x_1253:
        /* <DEDUP_REMOVED lines=15> */
.L_x_1254:
        /* <DEDUP_REMOVED lines=15> */
.L_x_1318:
[----:B------:R-:W-:Y:S05]  /*14270*/  BSYNC B2 ;  /* 0x0000000000027941 */ /* 0x000fea0003800000 */
.L_x_1255:
[----:B------:R-:W-:Y:S01]  /*14280*/  BSSY B2, `(.L_x_1257) ;  /* 0x000000b000027945 */ /* 0x000fe20003800000 */
[----:B------:R-:W-:Y:S02]  /*14290*/  IMAD.MOV.U32 R12, RZ, RZ, 0x0 ;  /* 0x00000000ff0c7424 */ /* 0x000fe400078e00ff */
[----:B------:R-:W-:Y:S01]  /*142a0*/  IMAD.MOV.U32 R13, RZ, RZ, 0x14f00000 ;  /* 0x14f00000ff0d7424 */ /* 0x000fe200078e00ff */
[----:B------:R-:W-:Y:S06]  /*142b0*/  @P1 BRA `(.L_x_1258) ;  /* 0x00000000001c1947 */ /* 0x000fec0003800000 */
[----:B------:R-:W1:Y:S02]  /*142c0*/  S2R R3, SR_TID.X ;  /* 0x0000000000037919 */ /* 0x000e640000002100 */
[----:B-1----:R-:W-:Y:S01]  /*142d0*/  LOP3.LUT R9, R3, 0x1f, RZ, 0xc0, !PT ;  /* 0x0000001f03097812 */ /* 0x002fe200078ec0ff */
[----:B------:R-:W-:-:S03]  /*142e0*/  IMAD.MOV.U32 R3, RZ, RZ, 0x6000 ;  /* 0x00006000ff037424 */ /* 0x000fc600078e00ff */
[----:B------:R-:W-:Y:S01]  /*142f0*/  ISETP.NE.AND P0, PT, R9, RZ, PT ;  /* 0x000000ff0900720c */ /* 0x000fe20003f05270 */
[----:B------:R1:W-:-:S12]  /*14300*/  SYNCS.ARRIVE.TRANS64 RZ, [R2+URZ+0x50], R3 ;  /* 0x0000500302ff79a7 */ /* 0x0003d8000800003f */
[----:B-1----:R-:W-:Y:S05]  /*14310*/  @!P0 BRA `(.L_x_1258) ;  /* 0x0000000000048947 */ /* 0x002fea0003800000 */
[----:B------:R-:W-:Y:S01]  /*14320*/  BPT.TRAP 0x1 ;  /* 0x000000040000795c */ /* 0x000fe20000300000 */
.L_x_1258:
[----:B------:R-:W-:Y:S05]  /*14330*/  BSYNC B2 ;  /* 0x0000000000027941 */ /* 0x000fea0003800000 */
.L_x_1257:
[----:B------:R-:W-:Y:S01]  /*14340*/  R2UR UR10, R14 ;  /* 0x000000000e0a72ca */ /* 0x000fe200000e0000 */
[----:B------:R-:W-:Y:S01]  /*14350*/  IMAD R4, R4, 0x6000, R17 ;  /* 0x0000600004047824 */ /* 0x000fe200078e0211 */
[----:B------:R-:W-:Y:S01]  /*14360*/  R2UR UR6, R12 ;  /* 0x000000000c0672ca */ /* 0x000fe200000e0000 */
[----:B------:R-:W-:Y:S01]  /*14370*/  UIADD3 UR4, UP0, UR38, 0x470, URZ ;  /* 0x0000047026047890 */ /* 0x000fe2000ff1e03f */
[----:B------:R-:W-:Y:S01]  /*14380*/  R2UR UR7, R13 ;  /* 0x000000000d0772ca */ /* 0x000fe200000e0000 */
[----:B------:R-:W-:Y:S01]  /*14390*/  IMAD R3, R19, 0x60, RZ ;  /* 0x0000006013037824 */ /* 0x000fe200078e02ff */
[----:B------:R-:W-:Y:S01]  /*143a0*/  PLOP3.LUT P0, PT, PT, PT, PT, 0x80, 0x0 ;  /* 0x000000000000781c */ /* 0x000fe20003f0f070 */
[----:B0-----:R-:W-:Y:S01]  /*143b0*/  VIADD R2, R2, 0x50 ;  /* 0x0000005002027836 */ /* 0x001fe20000000000 */
[----:B------:R-:W-:Y:S01]  /*143c0*/  UIADD3.X UR5, URZ, UR39, URZ, UP0, !UPT ;  /* 0x000000273f057290 */ /* 0x000fe200087fe43f */
[----:B------:R-:W-:-:S11]  /*143d0*/  VIADD R5, R4, 0x400 ;  /* 0x0000040004057836 */ /* 0x000fd60000000000 */
.L_x_1259:
        /* <DEDUP_REMOVED lines=15> */
.L_x_1260:
        /* <DEDUP_REMOVED lines=12> */
.L_x_1246:
[----:B------:R-:W-:Y:S05]  /*14590*/  BSYNC B1 ;  /* 0x0000000000017941 */ /* 0x000fea0003800000 */
.L_x_1245:
[----:B------:R-:W-:Y:S01]  /*145a0*/  ISETP.GT.AND P0, PT, R7, UR40, PT ;  /* 0x0000002807007c0c */ /* 0x000fe2000bf04270 */
[----:B------:R-:W-:-:S12]  /*145b0*/  VIADD R0, R0, 0xfffffffe ;  /* 0xfffffffe00007836 */ /* 0x000fd80000000000 */
[----:B------:R-:W-:Y:S05]  /*145c0*/  @P0 BRA `(.L_x_1261) ;  /* 0xffffffe800dc0947 */ /* 0x000fea000383ffff */
.L_x_1228:
[----:B------:R-:W-:Y:S05]  /*145d0*/  BSYNC B0 ;  /* 0x0000000000007941 */ /* 0x000fea0003800000 */
.L_x_1210:
[----:B0-----:R-:W0:Y:S01]  /*145e0*/  S2R R0, SR_TID.X ;  /* 0x0000000000007919 */ /* 0x001e220000002100 */
[----:B------:R-:W-:Y:S01]  /*145f0*/  BSSY B0, `(.L_x_1262) ;  /* 0x0000012000007945 */ /* 0x000fe20003800000 */
[----:B0-----:R-:W-:-:S04]  /*14600*/  LOP3.LUT R6, R0, 0x7f, RZ, 0xc0, !PT ;  /* 0x0000007f00067812 */ /* 0x001fc800078ec0ff */
[----:B------:R-:W-:-:S13]  /*14610*/  ISETP.NE.AND P1, PT, R6, RZ, PT ;  /* 0x000000ff0600720c */ /* 0x000fda0003f25270 */
[----:B------:R-:W-:Y:S05]  /*14620*/  @P1 BRA `(.L_x_1263) ;  /* 0x0000000000381947 */ /* 0x000fea0003800000 */
[----:B------:R-:W0:Y:S01]  /*14630*/  S2R R3, SR_LANEID ;  /* 0x0000000000037919 */ /* 0x000e220000000000 */
[----:B------:R-:W-:Y:S01]  /*14640*/  VOTEU.ANY UR4, UPT, PT ;  /* 0x0000000000047886 */ /* 0x000fe200038e0100 */
[----:B------:R-:W-:Y:S01]  /*14650*/  ULDC.64 UR6, c[0x0][0x208] ;  /* 0x0000820000067ab9 */ /* 0x000fe20000000a00 */
[----:B------:R-:W0:Y:S08]  /*14660*/  FLO.U32 R0, UR4 ;  /* 0x0000000400007d00 */ /* 0x000e3000080e0000 */
[----:B------:R-:W1:Y:S01]  /*14670*/  POPC R5, UR4 ;  /* 0x0000000400057d09 */ /* 0x000e620008000000 */
[----:B0-----:R-:W-:-:S02]  /*14680*/  ISETP.EQ.U32.AND P0, PT, R0, R3, PT ;  /* 0x000000030000720c */ /* 0x001fc40003f02070 */
[----:B------:R-:W1:Y:S11]  /*14690*/  LDC.64 R2, c[0x0][0xc80] ;  /* 0x00032000ff027b82 */ /* 0x000e760000000a00 */
[----:B-1----:R-:W2:Y:S01]  /*146a0*/  @P0 ATOMG.E.ADD.STRONG.GPU PT, R3, desc[UR6][R2.64], R5 ;  /* 0x00000005020309a8 */ /* 0x002ea200081ee1c6 */
[----:B------:R-:W0:Y:S02]  /*146b0*/  S2R R4, SR_LTMASK ;  /* 0x0000000000047919 */ /* 0x000e240000003900 */
[----:B0-----:R-:W-:-:S04]  /*146c0*/  LOP3.LUT R4, R4, UR4, RZ, 0xc0, !PT ;  /* 0x0000000404047c12 */ /* 0x001fc8000f8ec0ff */
[----:B------:R-:W0:Y:S01]  /*146d0*/  POPC R7, R4 ;  /* 0x0000000400077309 */ /* 0x000e220000000000 */
[----:B--2---:R-:W0:Y:S02]  /*146e0*/  SHFL.IDX PT, R0, R3, R0, 0x1f ;  /* 0x00001f0003007589 */ /* 0x004e2400000e0000 */
[----:B0-----:R-:W-:-:S05]  /*146f0*/  IADD3 R0, R0, UR44, R7 ;  /* 0x0000002c00007c10 */ /* 0x001fca000fffe007 */
[----:B------:R0:W-:Y:S02]  /*14700*/  STL [R1+0x14], R0 ;  /* 0x0000140001007387 */ /* 0x0001e40000100800 */
.L_x_1263:
[----:B------:R-:W-:Y:S05]  /*14710*/  BSYNC B0 ;  /* 0x0000000000007941 */ /* 0x000fea0003800000 */
.L_x_1262:
[----:B0-----:R-:W2:Y:S01]  /*14720*/  LDL R0, [R1+0xc] ;  /* 0x00000c0001007983 */ /* 0x001ea20000100800 */
[----:B------:R-:W-:Y:S01]  /*14730*/  BSSY B0, `(.L_x_1264) ;  /* 0x0000038000007945 */ /* 0x000fe20003800000 */
[----:B--2---:R-:W-:-:S13]  /*14740*/  LOP3.LUT P0, RZ, R0, 0x2, RZ, 0xc0, !PT ;  /* 0x0000000200ff7812 */ /* 0x004fda000780c0ff */
[----:B------:R-:W-:Y:S05]  /*14750*/  @!P0 BRA `(.L_x_1265) ;  /* 0x0000000000d48947 */ /* 0x000fea0003800000 */
[----:B------:R-:W2:Y:S01]  /*14760*/  LDL R0, [R1+0x4] ;  /* 0x0000040001007983 */ /* 0x000ea20000100800 */
[----:B------:R-:W-:Y:S01]  /*14770*/  IMAD R2, R18, 0x8, R17 ;  /* 0x0000000812027824 */ /* 0x000fe200078e0211 */
[----:B------:R-:W-:Y:S01]  /*14780*/  BSSY B1, `(.L_x_1266) ;  /* 0x0000005000017945 */ /* 0x000fe20003800000 */
[----:B------:R-:W-:Y:S02]  /*14790*/  ISETP.NE.AND P2, PT, R6, RZ, PT ;  /* 0x000000ff0600720c */ /* 0x000fe40003f45270 */
[----:B--2---:R-:W-:-:S04]  /*147a0*/  SHF.L.U32 R3, R0, 0x1f, RZ ;  /* 0x0000001f00037819 */ /* 0x004fc800000006ff */
[----:B------:R-:W0:Y:S02]  /*147b0*/  SYNCS.PHASECHK.TRANS64.TRYWAIT P0, [R2+URZ+0x2a860], R3 ;  /* 0x02a86003020075a7 */ /* 0x000e24000800017f */
[----:B0-----:R-:W-:Y:S05]  /*147c0*/  @!P0 BRA `(.L_x_1267) ;  /* 0x0000001800fc8947 */ /* 0x001fea0003800000 */
.L_x_1319:
[----:B------:R-:W-:Y:S05]  /*147d0*/  BSYNC B1 ;  /* 0x0000000000017941 */ /* 0x000fea0003800000 */
.L_x_1266:
[----:B------:R-:W-:Y:S04]  /*147e0*/  BSSY B1, `(.L_x_1268) ;  /* 0x0000009000017945 */ /* 0x000fe80003800000 */
        /* <DEDUP_REMOVED lines=8> */
.L_x_1269:
[----:B------:R-:W-:Y:S05]  /*14870*/  BSYNC B1 ;  /* 0x0000000000017941 */ /* 0x000fea0003800000 */
.L_x_1268:
[----:B------:R-:W-:Y:S01]  /*14880*/  IMAD R0, R18, 0x6000, R17 ;  /* 0x0000600012007824 */ /* 0x000fe200078e0211 */
[----:B------:R-:W-:Y:S01]  /*14890*/  UIADD3 UR4, UP0, UR38, 0x470, URZ ;  /* 0x0000047026047890 */ /* 0x000fe2000ff1e03f */
[----:B------:R-:W-:Y:S01]  /*148a0*/  PLOP3.LUT P0, PT, PT, PT, PT, 0x80, 0x0 ;  /* 0x000000000000781c */ /* 0x000fe20003f0f070 */
[----:B------:R-:W-:Y:S01]  /*148b0*/  IMAD R19, R19, 0x60, RZ ;  /* 0x0000006013137824 */ /* 0x000fe200078e02ff */
[----:B------:R-:W-:Y:S01]  /*148c0*/  UMOV UR6, 0x0 ;  /* 0x0000000000067882 */ /* 0x000fe20000000000 */
[----:B0-----:R-:W-:Y:S01]  /*148d0*/  VIADD R2, R2, 0x2a850 ;  /* 0x0002a85002027836 */ /* 0x001fe20000000000 */
[----:B------:R-:W-:Y:S01]  /*148e0*/  UIADD3.X UR5, URZ, UR39, URZ, UP0, !UPT ;  /* 0x000000273f057290 */ /* 0x000fe200087fe43f */
[----:B------:R-:W-:Y:S01]  /*148f0*/  VIADD R3, R0, 0x400 ;  /* 0x0000040000037836 */ /* 0x000fe20000000000 */
[----:B------:R-:W-:Y:S01]  /*14900*/  UMOV UR7, 0x14f00000 ;  /* 0x14f0000000077882 */ /* 0x000fe20000000000 */
[----:B------:R-:W-:-:S09]  /*14910*/  UMOV UR10, URZ ;  /* 0x0000003f000a7c82 */ /* 0x000fd20008000000 */
.L_x_1270:
        /* <DEDUP_REMOVED lines=15> */
.L_x_1271:
        /* <DEDUP_REMOVED lines=10> */
.L_x_1265:
[----:B------:R-:W-:Y:S05]  /*14ab0*/  BSYNC B0 ;  /* 0x0000000000007941 */ /* 0x000fea0003800000 */
.L_x_1264:
[----:B------:R-:W2:Y:S01]  /*14ac0*/  LDL.LU R3, [R1+0x4] ;  /* 0x0000040001037983 */ /* 0x000ea20000300800 */
[----:B------:R-:W-:-:S05]  /*14ad0*/  VIADD R18, R18, 0x1 ;  /* 0x0000000112127836 */ /* 0x000fca0000000000 */
[----:B------:R-:W-:-:S04]  /*14ae0*/  ISETP.NE.AND P0, PT, R18, 0x2, PT ;  /* 0x000000021200780c */ /* 0x000fc80003f05270 */
[----:B------:R-:W-:Y:S02]  /*14af0*/  SEL R0, RZ, 0x1, P0 ;  /* 0x00000001ff007807 */ /* 0x000fe40000000000 */
[----:B------:R-:W-:Y:S02]  /*14b00*/  SEL R18, R18, RZ, P0 ;  /* 0x000000ff12127207 */ /* 0x000fe40000000000 */
[----:B--2---:R-:W-:-:S05]  /*14b10*/  LOP3.LUT R3, R3, R0, RZ, 0x3c, !PT ;  /* 0x0000000003037212 */ /* 0x004fca00078e3cff */
[----:B------:R0:W-:Y:S02]  /*14b20*/  STL [R1+0x4], R3 ;  /* 0x0000040301007387 */ /* 0x0001e40000100800 */
.L_x_1190:
[----:B------:R-:W-:Y:S05]  /*14b30*/  BSYNC B7 ;  /* 0x0000000000077941 */ /* 0x000fea0003800000 */
.L_x_1188:
[----:B-1----:R-:W2:Y:S04]  /*14b40*/  LDL R0, [R1+0xc] ;  /* 0x00000c0001007983 */ /* 0x002ea80000100800 */
[----:B------:R1:W5:Y:S01]  /*14b50*/  LDL R2, [R1+0x14] ;  /* 0x0000140001027983 */ /* 0x0003620000100800 */
[----:B--2---:R-:W-:-:S13]  /*14b60*/  LOP3.LUT P0, RZ, R0, 0x4, RZ, 0xc0, !PT ;  /* 0x0000000400ff7812 */ /* 0x004fda000780c0ff */
[----:B-1----:R-:W-:Y:S05]  /*14b70*/  @!P0 BRA `(.L_x_1272) ;  /* 0x0000000000288947 */ /* 0x002fea0003800000 */
[----:B------:R-:W-:Y:S05]  /*14b80*/  WARPSYNC.ALL ;  /* 0x0000000000007948 */ /* 0x000fea0003800000 */
[----:B------:R-:W1:Y:S08]  /*14b90*/  S2UR UR5, SR_CgaCtaId ;  /* 0x00000000000579c3 */ /* 0x000e700000008800 */
[----:B------:R-:W-:Y:S06]  /*14ba0*/  BAR.SYNC.DEFER_BLOCKING 0x5, 0x180 ;  /* 0x0146000000007b1d */ /* 0x000fec0000010000 */
[----:B------:R-:W-:-:S02]  /*14bb0*/  UMOV UR4, 0x400 ;  /* 0x0000040000047882 */ /* 0x000fc40000000000 */
[----:B-1----:R-:W-:-:S06]  /*14bc0*/  ULEA UR4, UR5, UR4, 0x18 ;  /* 0x0000000405047291 */ /* 0x002fcc000f8ec03f */
[----:B------:R-:W-:-:S05]  /*14bd0*/  IMAD.U32 R17, RZ, RZ, UR4 ;  /* 0x00000004ff117e24 */ /* 0x000fca000f8e00ff */
[----:B-----5:R-:W1:Y:S04]  /*14be0*/  LDS R2, [R17+0x2a8d0] ;  /* 0x02a8d00011027984 */ /* 0x020e680000000800 */
[----:B-1----:R3:W-:Y:S01]  /*14bf0*/  STL [R1+0x14], R2 ;  /* 0x0000140201007387 */ /* 0x0027e20000100800 */
[----:B------:R-:W-:Y:S06]  /*14c00*/  BAR.ARV 0x4, 0x180 ;  /* 0x0106000000007b1d */ /* 0x000fec0000002000 */
[----:B------:R-:W-:Y:S05]  /*14c10*/  BRA `(.L_x_1273) ;  /* 0x00000000002c7947 */ /* 0x000fea0003800000 */
.L_x_1272:
[----:B------:R-:W-:-:S03]  /*14c20*/  UMOV UR4, 0xffffffff ;  /* 0xffffffff00047882 */ /* 0x000fc60000000000 */
[----:B------:R-:W-:Y:S05]  /*14c30*/  BRA.DIV UR4, `(.L_x_1274) ;  /* 0x0000001604f47947 */ /* 0x000fea000b800000 */
[----:B-----5:R1:W2:Y:S02]  /*14c40*/  SHFL.IDX PT, R14, R2, RZ, 0x1f ;  /* 0x00001fff020e7589 */ /* 0x0202a400000e0000 */
.L_x_1322:
[----:B0-----:R-:W0:Y:S01]  /*14c50*/  @!P1 S2R R3, SR_CgaCtaId ;  /* 0x0000000000039919 */ /* 0x001e220000008800 */
[----:B------:R-:W-:Y:S05]  /*14c60*/  WARPSYNC.ALL ;  /* 0x0000000000007948 */ /* 0x000fea0003800000 */
[----:B------:R-:W-:Y:S01]  /*14c70*/  BAR.SYNC.DEFER_BLOCKING 0x4, 0x180 ;  /* 0x0106000000007b1d */ /* 0x000fe20000010000 */
[----:B------:R-:W-:-:S05]  /*14c80*/  @!P1 MOV R0, 0x400 ;  /* 0x0000040000009802 */ /* 0x000fca0000000f00 */
[----:B--2---:R2:W-:Y:S01]  /*14c90*/  STL [R1+0x14], R14 ;  /* 0x0000140e01007387 */ /* 0x0045e20000100800 */
[----:B0-----:R-:W-:-:S05]  /*14ca0*/  @!P1 LEA R17, R3, R0, 0x18 ;  /* 0x0000000003119211 */ /* 0x001fca00078ec0ff */
[----:B------:R2:W-:Y:S01]  /*14cb0*/  @!P1 STS [R17+0x2a8d0], R2 ;  /* 0x02a8d00211009388 */ /* 0x0005e20000000800 */
[----:B------:R-:W-:Y:S06]  /*14cc0*/  BAR.ARV 0x5, 0x180 ;  /* 0x0146000000007b1d */ /* 0x000fec0000002000 */
.L_x_1273:
[----:B------:R-:W4:Y:S01]  /*14cd0*/  LDL R0, [R1+0x14] ;  /* 0x0000140001007983 */ /* 0x000f220000100800 */
[----:B------:R-:W-:Y:S02]  /*14ce0*/  ULDC UR4, c[0x0][0xc38] ;  /* 0x00030e0000047ab9 */ /* 0x000fe40000000800 */
[----:B----4-:R-:W-:-:S13]  /*14cf0*/  ISETP.GE.AND P0, PT, R0, UR4, PT ;  /* 0x0000000400007c0c */ /* 0x010fda000bf06270 */
[----:B------:R-:W-:Y:S05]  /*14d00*/  @!P0 BRA `(.L_x_1275) ;  /* 0xffffffb400d88947 */ /* 0x000fea000383ffff */
.L_x_1179:
[----:B0-----:R-:W4:Y:S01]  /*14d10*/  LDL.LU R0, [R1+0x18] ;  /* 0x0000180001007983 */ /* 0x001f220000300800 */
[----:B------:R-:W-:Y:S01]  /*14d20*/  BSSY B0, `(.L_x_1276) ;  /* 0x000000b000007945 */ /* 0x000fe20003800000 */
[----:B------:R-:W0:Y:S01]  /*14d30*/  S2R R5, SR_CgaCtaId ;  /* 0x0000000000057919 */ /* 0x000e220000008800 */
[----:B----4-:R-:W-:-:S05]  /*14d40*/  VIADD R0, R0, 0x1 ;  /* 0x0000000100007836 */ /* 0x010fca0000000000 */
[----:B-123--:R-:W-:-:S04]  /*14d50*/  LEA.HI R2, R0, R0, RZ, 0x1 ;  /* 0x0000000000027211 */ /* 0x00efc800078f08ff */
[----:B------:R-:W-:-:S05]  /*14d60*/  LOP3.LUT R3, R2, 0xfffffffe, RZ, 0xc0, !PT ;  /* 0xfffffffe02037812 */ /* 0x000fca00078ec0ff */
[----:B------:R-:W-:Y:S01]  /*14d70*/  IMAD.IADD R3, R0, 0x1, -R3 ;  /* 0x0000000100037824 */ /* 0x000fe200078e0a03 */
[----:B------:R-:W-:-:S04]  /*14d80*/  MOV R0, 0x400 ;  /* 0x0000040000007802 */ /* 0x000fc80000000f00 */
[----:B0-----:R-:W-:Y:S02]  /*14d90*/  LEA R0, R5, R0, 0x18 ;  /* 0x0000000005007211 */ /* 0x001fe400078ec0ff */
[----:B------:R-:W-:-:S04]  /*14da0*/  SHF.L.U32 R3, R3, 0x1f, RZ ;  /* 0x0000001f03037819 */ /* 0x000fc800000006ff */
[----:B------:R-:W0:Y:S02]  /*14db0*/  SYNCS.PHASECHK.TRANS64.TRYWAIT P0, [R0+URZ+0x2a820], R3 ;  /* 0x02a82003000075a7 */ /* 0x000e24000800017f */
[----:B0-----:R-:W-:Y:S05]  /*14dc0*/  @!P0 BRA `(.L_x_1277) ;  /* 0x0000001400b88947 */ /* 0x001fea0003800000 */
.L_x_1323:
[----:B------:R-:W-:Y:S05]  /*14dd0*/  BSYNC B0 ;  /* 0x0000000000007941 */ /* 0x000fea0003800000 */
.L_x_1276:
[----:B------:R-:W-:-:S03]  /*14de0*/  UMOV UR4, 0xffffffff ;  /* 0xffffffff00047882 */ /* 0x000fc60000000000 */
[----:B------:R-:W-:Y:S05]  /*14df0*/  BRA.DIV UR4, `(.L_x_1278) ;  /* 0x0000001604c07947 */ /* 0x000fea000b800000 */
[----:B------:R-:W1:Y:S02]  /*14e00*/  S2R R2, SR_TID.X ;  /* 0x0000000000027919 */ /* 0x000e640000002100 */
[----:B-1----:R-:W-:-:S04]  /*14e10*/  SHF.R.U32.HI R2, RZ, 0x5, R2 ;  /* 0x00000005ff027819 */ /* 0x002fc80000011602 */
[----:B------:R-:W-:-:S05]  /*14e20*/  LOP3.LUT R2, R2, 0x3, RZ, 0xc0, !PT ;  /* 0x0000000302027812 */ /* 0x000fca00078ec0ff */
[----:B------:R1:W2:Y:S02]  /*14e30*/  SHFL.IDX PT, R14, R2, RZ, 0x1f ;  /* 0x00001fff020e7589 */ /* 0x0002a400000e0000 */
.L_x_1326:
[----:B--2---:R-:W-:Y:S01]  /*14e40*/  ISETP.NE.AND P0, PT, R14, RZ, PT ;  /* 0x000000ff0e00720c */ /* 0x004fe20003f05270 */
[----:B------:R-:W-:-:S12]  /*14e50*/  BSSY B0, `(.L_x_1279) ;  /* 0x0000027000007945 */ /* 0x000fd80003800000 */
[----:B------:R-:W-:Y:S05]  /*14e60*/  @P0 BRA `(.L_x_1280) ;  /* 0x0000000000940947 */ /* 0x000fea0003800000 */
[----:B------:R-:W-:-:S03]  /*14e70*/  UMOV UR4, 0xffffffff ;  /* 0xffffffff00047882 */ /* 0x000fc60000000000 */
[----:B------:R-:W-:Y:S05]  /*14e80*/  BRA.DIV UR4, `(.L_x_1281) ;  /* 0x0000001604d07947 */ /* 0x000fea000b800000 */
[----:B------:R-:W-:-:S13]  /*14e90*/  ELECT P6, URZ, PT ;  /* 0x00000000003f782f */ /* 0x000fda00038c0000 */
.L_x_1329:
[----:B------:R-:W-:Y:S05]  /*14ea0*/  @!P6 BRA `(.L_x_1280) ;  /* 0x000000000084e947 */ /* 0x000fea0003800000 */
[----:B-1----:R-:W2:Y:S02]  /*14eb0*/  LDL R2, [R1+0x1c] ;  /* 0x00001c0001027983 */ /* 0x002ea40000100800 */
[----:B--2---:R-:W-:-:S13]  /*14ec0*/  R2UR UR4, R2 ;  /* 0x00000000020472ca */ /* 0x004fda00000e0000 */
[----:B------:R-:W-:-:S06]  /*14ed0*/  ULOP3.LUT UR4, UR4, 0x2, URZ, 0xfc, !UPT ;  /* 0x0000000204047892 */ /* 0x000fcc000f8efc3f */
[----:B------:R-:W-:-:S05]  /*14ee0*/  IMAD.U32 R2, RZ, RZ, UR4 ;  /* 0x00000004ff027e24 */ /* 0x000fca000f8e00ff */
[----:B------:R-:W-:-:S13]  /*14ef0*/  ISETP.NE.AND P2, PT, R2, 0x3, PT ;  /* 0x000000030200780c */ /* 0x000fda0003f45270 */
[----:B------:R-:W-:Y:S05]  /*14f00*/  @!P2 BRA `(.L_x_1282) ;  /* 0x000000000004a947 */ /* 0x000fea0003800000 */
[----:B------:R-:W-:Y:S01]  /*14f10*/  BPT.TRAP 0x1 ;  /* 0x000000040000795c */ /* 0x000fe20000300000 */
.L_x_1282:
[----:B------:R-:W2:Y:S01]  /*14f20*/  LDL.LU R7, [R1+0x4] ;  /* 0x0000040001077983 */ /* 0x000ea20000300800 */
[----:B0-----:R-:W-:Y:S02]  /*14f30*/  VIADD R3, R0, 0x2a840 ;  /* 0x0002a84000037836 */ /* 0x001fe40000000000 */
[C---:B------:R-:W-:Y:S02]  /*14f40*/  VIADD R2, R18.reuse, 0x1 ;  /* 0x0000000112027836 */ /* 0x040fe40000000000 */
[----:B------:R-:W-:-:S03]  /*14f50*/  IMAD R6, R18, 0x8, R3 ;  /* 0x0000000812067824 */ /* 0x000fc600078e0203 */
[----:B------:R-:W-:-:S04]  /*14f60*/  ISETP.NE.AND P1, PT, R2, 0x2, PT ;  /* 0x000000020200780c */ /* 0x000fc80003f25270 */
[----:B------:R-:W-:Y:S02]  /*14f70*/  SEL R4, RZ, 0x1, P1 ;  /* 0x00000001ff047807 */ /* 0x000fe40000800000 */
[C---:B--2---:R-:W-:Y:S02]  /*14f80*/  SHF.L.U32 R5, R7.reuse, 0x1f, RZ ;  /* 0x0000001f07057819 */ /* 0x044fe400000006ff */
[----:B------:R-:W-:Y:S02]  /*14f90*/  LOP3.LUT R7, R7, R4, RZ, 0x3c, !PT ;  /* 0x0000000407077212 */ /* 0x000fe400078e3cff */
[----:B------:R-:W0:Y:S01]  /*14fa0*/  SYNCS.PHASECHK.TRANS64.TRYWAIT P0, [R6+URZ], R5 ;  /* 0x00000005060075a7 */ /* 0x000e22000800017f */
[----:B------:R-:W-:Y:S02]  /*14fb0*/  SEL R4, R2, RZ, P1 ;  /* 0x000000ff02047207 */ /* 0x000fe40000800000 */
[----:B------:R-:W-:-:S03]  /*14fc0*/  SHF.L.U32 R2, R7, 0x1f, RZ ;  /* 0x0000001f07027819 */ /* 0x000fc600000006ff */
[----:B------:R-:W-:Y:S01]  /*14fd0*/  IMAD R3, R4, 0x8, R3 ;  /* 0x0000000804037824 */ /* 0x000fe200078e0203 */
[----:B0-----:R-:W-:Y:S06]  /*14fe0*/  @!P0 BRA `(.L_x_1283) ;  /* 0x0000001400988947 */ /* 0x001fec0003800000 */
.L_x_1330:
[----:B------:R-:W1:Y:S02]  /*14ff0*/  SYNCS.PHASECHK.TRANS64.TRYWAIT P0, [R3+URZ], R2 ;  /* 0x00000002030075a7 */ /* 0x000e64000800017f */
[----:B-1----:R-:W-:Y:S05]  /*15000*/  @!P0 BRA `(.L_x_1284) ;  /* 0x0000001400a48947 */ /* 0x002fea0003800000 */
.L_x_1331:
[----:B------:R-:W-:Y:S05]  /*15010*/  @!P2 BRA `(.L_x_1285) ;  /* 0x000000000004a947 */ /* 0x000fea0003800000 */
[----:B------:R-:W-:Y:S01]  /*15020*/  BPT.TRAP 0x1 ;  /* 0x000000040000795c */ /* 0x000fe20000300000 */
.L_x_1285:
[----:B-1----:R-:W-:-:S04]  /*15030*/  VIADD R3, R0, 0x2a860 ;  /* 0x0002a86000037836 */ /* 0x002fc80000000000 */
[----:B------:R-:W-:-:S04]  /*15040*/  IMAD R18, R18, 0x8, R3 ;  /* 0x0000000812127824 */ /* 0x000fc800078e0203 */
[----:B------:R-:W1:Y:S02]  /*15050*/  SYNCS.PHASECHK.TRANS64.TRYWAIT P0, [R18+URZ], R5 ;  /* 0x00000005120075a7 */ /* 0x000e64000800017f */
[----:B-1----:R-:W-:Y:S05]  /*15060*/  @!P0 BRA `(.L_x_1286) ;  /* 0x0000001400a08947 */ /* 0x002fea0003800000 */
.L_x_1332:
[----:B------:R-:W-:-:S07]  /*15070*/  IMAD R3, R4, 0x8, R3 ;  /* 0x0000000804037824 */ /* 0x000fce00078e0203 */
.L_x_1287:
[----:B--2---:R2:W3:Y:S02]  /*15080*/  SYNCS.PHASECHK.TRANS64.TRYWAIT P0, [R3+URZ], R2 ;  /* 0x00000002030075a7 */ /* 0x0044e4000800017f */
[----:B---3--:R-:W-:Y:S05]  /*15090*/  @!P0 NANOSLEEP.SYNCS 0x989680 ;  /* 0x009896800000895d */ /* 0x008fea0003900000 */
[----:B------:R-:W3:Y:S02]  /*150a0*/  @!P0 SYNCS.PHASECHK.TRANS64 P0, [R3+URZ], R2 ;  /* 0x00000002030085a7 */ /* 0x000ee4000800007f */
[----:B---3--:R-:W-:Y:S05]  /*150b0*/  @!P0 BRA `(.L_x_1287) ;  /* 0xfffffffc00f08947 */ /* 0x008fea000383ffff */
.L_x_1280:
[----:B------:R-:W-:Y:S05]  /*150c0*/  BSYNC B0 ;  /* 0x0000000000007941 */ /* 0x000fea0003800000 */
.L_x_1279:
[----:B------:R-:W-:Y:S05]  /*150d0*/  EXIT ;  /* 0x000000000000794d */ /* 0x000fea0003800000 */
.L_x_1092:
[----:B0-----:R-:W-:-:S04]  /*150e0*/  IMAD.U32 R3, RZ, RZ, UR38 ;  /* 0x00000026ff037e24 */ /* 0x001fc8000f8e00ff */
[----:B------:R0:W1:Y:S03]  /*150f0*/  SYNCS.PHASECHK.TRANS64.TRYWAIT P1, [R3+URZ+0x2a800], R0 ;  /* 0x02a80000030075a7 */ /* 0x000066000802017f */
[----:B-1----:R-:W-:Y:S05]  /*15100*/  @!P1 NANOSLEEP.SYNCS 0x989680 ;  /* 0x009896800000995d */ /* 0x002fea0003900000 */
[----:B------:R-:W1:Y:S02]  /*15110*/  @!P1 SYNCS.PHASECHK.TRANS64 P1, [R3+URZ+0x2a800], R0 ;  /* 0x02a80000030095a7 */ /* 0x000e64000802007f */
[----:B-1----:R-:W-:Y:S05]  /*15120*/  @!P1 BRA `(.L_x_1092) ;  /* 0xfffffffc00ec9947 */ /* 0x002fea000383ffff */
[----:B------:R-:W-:Y:S05]  /*15130*/  BRA `(.L_x_1288) ;  /* 0xfffffec800347947 */ /* 0x000fea000383ffff */
.L_x_1096:
[----:B-1----:R1:W3:Y:S02]  /*15140*/  SYNCS.PHASECHK.TRANS64.TRYWAIT P1, [R21+URZ+0x2a830], R0 ;  /* 0x02a83000150075a7 */ /* 0x0022e4000802017f */
[----:B---3--:R-:W-:Y:S05]  /*15150*/  @!P1 NANOSLEEP.SYNCS 0x989680 ;  /* 0x009896800000995d */ /* 0x008fea0003900000 */
[----:B------:R-:W3:Y:S02]  /*15160*/  @!P1 SYNCS.PHASECHK.TRANS64 P1, [R21+URZ+0x2a830], R0 ;  /* 0x02a83000150095a7 */ /* 0x000ee4000802007f */
[----:B---3--:R-:W-:Y:S05]  /*15170*/  @!P1 BRA `(.L_x_1096) ;  /* 0xfffffffc00f09947 */ /* 0x008fea000383ffff */
[----:B------:R-:W-:Y:S05]  /*15180*/  BRA `(.L_x_1095) ;  /* 0xfffffec800687947 */ /* 0x000fea000383ffff */
.L_x_1112:
[----:B-1----:R-:W-:-:S04]  /*15190*/  IMAD.U32 R14, RZ, RZ, UR7 ;  /* 0x00000007ff0e7e24 */ /* 0x002fc8000f8e00ff */
[----:B------:R1:W2:Y:S03]  /*151a0*/  SYNCS.PHASECHK.TRANS64.TRYWAIT P1, [R14+URZ+0x2a830], R11 ;  /* 0x02a8300b0e0075a7 */ /* 0x0002a6000802017f */
[----:B--2---:R-:W-:Y:S05]  /*151b0*/  @!P1 NANOSLEEP.SYNCS 0x989680 ;  /* 0x009896800000995d */ /* 0x004fea0003900000 */
[----:B------:R-:W2:Y:S02]  /*151c0*/  @!P1 SYNCS.PHASECHK.TRANS64 P1, [R14+URZ+0x2a830], R11 ;  /* 0x02a8300b0e0095a7 */ /* 0x000ea4000802007f */
[----:B--2---:R-:W-:Y:S05]  /*151d0*/  @!P1 BRA `(.L_x_1112) ;  /* 0xfffffffc00ec9947 */ /* 0x004fea000383ffff */
[----:B------:R-:W-:Y:S05]  /*151e0*/  BRA `(.L_x_1111) ;  /* 0xfffffef800a47947 */ /* 0x000fea000383ffff */
.L_x_1116:
[----:B01----:R-:W-:-:S04]  /*151f0*/  IMAD.U32 R11, RZ, RZ, UR14 ;  /* 0x0000000eff0b7e24 */ /* 0x003fc8000f8e00ff */
[----:B------:R0:W1:Y:S03]  /*15200*/  SYNCS.PHASECHK.TRANS64.TRYWAIT P1, [R11+URZ+0x2a850], R0 ;  /* 0x02a850000b0075a7 */ /* 0x000066000802017f */
[----:B-1----:R-:W-:Y:S05]  /*15210*/  @!P1 NANOSLEEP.SYNCS 0x989680 ;  /* 0x009896800000995d */ /* 0x002fea0003900000 */
[----:B------:R-:W1:Y:S02]  /*15220*/  @!P1 SYNCS.PHASECHK.TRANS64 P1, [R11+URZ+0x2a850], R0 ;  /* 0x02a850000b0095a7 */ /* 0x000e64000802007f */
[----:B-1----:R-:W-:Y:S05]  /*15230*/  @!P1 BRA `(.L_x_1116) ;  /* 0xfffffffc00ec9947 */ /* 0x002fea000383ffff */
[----:B------:R-:W-:Y:S05]  /*15240*/  BRA `(.L_x_1115) ;  /* 0xffffff0000cc7947 */ /* 0x000fea000383ffff */
.L_x_1133:
[----:B-1----:R-:W-:-:S04]  /*15250*/  IMAD.U32 R8, RZ, RZ, UR6 ;  /* 0x00000006ff087e24 */ /* 0x002fc8000f8e00ff */
[----:B------:R1:W2:Y:S03]  /*15260*/  SYNCS.PHASECHK.TRANS64.TRYWAIT P1, [R8+URZ+0x2a830], R7 ;  /* 0x02a83007080075a7 */ /* 0x0002a6000802017f */
[----:B--2---:R-:W-:Y:S05]  /*15270*/  @!P1 NANOSLEEP.SYNCS 0x989680 ;  /* 0x009896800000995d */ /* 0x004fea0003900000 */
[----:B------:R-:W2:Y:S02]  /*15280*/  @!P1 SYNCS.PHASECHK.TRANS64 P1, [R8+URZ+0x2a830], R7 ;  /* 0x02a83007080095a7 */ /* 0x000ea4000802007f */
[----:B--2---:R-:W-:Y:S05]  /*15290*/  @!P1 BRA `(.L_x_1133) ;  /* 0xfffffffc00ec9947 */ /* 0x004fea000383ffff */
[----:B------:R-:W-:Y:S05]  /*152a0*/  BRA `(.L_x_1132) ;  /* 0xffffff2c00fc7947 */ /* 0x000fea000383ffff */
.L_x_1137:
[----:B01----:R-:W-:-:S04]  /*152b0*/  IMAD.U32 R7, RZ, RZ, UR10 ;  /* 0x0000000aff077e24 */ /* 0x003fc8000f8e00ff */
[----:B------:R0:W1:Y:S03]  /*152c0*/  SYNCS.PHASECHK.TRANS64.TRYWAIT P1, [R7+URZ+0x2a850], R0 ;  /* 0x02a85000070075a7 */ /* 0x000066000802017f */
[----:B-1----:R-:W-:Y:S05]  /*152d0*/  @!P1 NANOSLEEP.SYNCS 0x989680 ;  /* 0x009896800000995d */ /* 0x002fea0003900000 */
[----:B------:R-:W1:Y:S02]  /*152e0*/  @!P1 SYNCS.PHASECHK.TRANS64 P1, [R7+URZ+0x2a850], R0 ;  /* 0x02a85000070095a7 */ /* 0x000e64000802007f */
[----:B-1----:R-:W-:Y:S05]  /*152f0*/  @!P1 BRA `(.L_x_1137) ;  /* 0xfffffffc00ec9947 */ /* 0x002fea000383ffff */
[----:B------:R-:W-:Y:S05]  /*15300*/  BRA `(.L_x_1136) ;  /* 0xffffff3800247947 */ /* 0x000fea000383ffff */
.L_x_1143:
[----:B-1----:R-:W-:-:S04]  /*15310*/  IMAD.U32 R8, RZ, RZ, UR6 ;  /* 0x00000006ff087e24 */ /* 0x002fc8000f8e00ff */
[----:B------:R1:W2:Y:S03]  /*15320*/  SYNCS.PHASECHK.TRANS64.TRYWAIT P1, [R8+URZ+0x2a830], R7 ;  /* 0x02a83007080075a7 */ /* 0x0002a6000802017f */
[----:B--2---:R-:W-:Y:S05]  /*15330*/  @!P1 NANOSLEEP.SYNCS 0x989680 ;  /* 0x009896800000995d */ /* 0x004fea0003900000 */
[----:B------:R-:W2:Y:S02]  /*15340*/  @!P1 SYNCS.PHASECHK.TRANS64 P1, [R8+URZ+0x2a830], R7 ;  /* 0x02a83007080095a7 */ /* 0x000ea4000802007f */
[----:B--2---:R-:W-:Y:S05]  /*15350*/  @!P1 BRA `(.L_x_1143) ;  /* 0xfffffffc00ec9947 */ /* 0x004fea000383ffff */
[----:B------:R-:W-:Y:S05]  /*15360*/  BRA `(.L_x_1142) ;  /* 0xffffff5000707947 */ /* 0x000fea000383ffff */
.L_x_1147:
[----:B01----:R-:W-:-:S04]  /*15370*/  IMAD.U32 R7, RZ, RZ, UR10 ;  /* 0x0000000aff077e24 */ /* 0x003fc8000f8e00ff */
[----:B------:R0:W1:Y:S03]  /*15380*/  SYNCS.PHASECHK.TRANS64.TRYWAIT P1, [R7+URZ+0x2a850], R0 ;  /* 0x02a85000070075a7 */ /* 0x000066000802017f */
[----:B-1----:R-:W-:Y:S05]  /*15390*/  @!P1 NANOSLEEP.SYNCS 0x989680 ;  /* 0x009896800000995d */ /* 0x002fea0003900000 */
[----:B------:R-:W1:Y:S02]  /*153a0*/  @!P1 SYNCS.PHASECHK.TRANS64 P1, [R7+URZ+0x2a850], R0 ;  /* 0x02a85000070095a7 */ /* 0x000e64000802007f */
[----:B-1----:R-:W-:Y:S05]  /*153b0*/  @!P1 BRA `(.L_x_1147) ;  /* 0xfffffffc00ec9947 */ /* 0x002fea000383ffff */
[----:B------:R-:W-:Y:S05]  /*153c0*/  BRA `(.L_x_1146) ;  /* 0xffffff5800987947 */ /* 0x000fea000383ffff */
.L_x_1160:
[----:B-1----:R-:W-:-:S04]  /*153d0*/  IMAD.U32 R5, RZ, RZ, UR5 ;  /* 0x00000005ff057e24 */ /* 0x002fc8000f8e00ff */
[----:B------:R1:W2:Y:S03]  /*153e0*/  SYNCS.PHASECHK.TRANS64.TRYWAIT P0, [R5+URZ+0x2a850], R0 ;  /* 0x02a85000050075a7 */ /* 0x0002a6000800017f */
[----:B--2---:R-:W-:Y:S05]  /*153f0*/  @!P0 NANOSLEEP.SYNCS 0x989680 ;  /* 0x009896800000895d */ /* 0x004fea0003900000 */
[----:B------:R-:W2:Y:S02]  /*15400*/  @!P0 SYNCS.PHASECHK.TRANS64 P0, [R5+URZ+0x2a850], R0 ;  /* 0x02a85000050085a7 */ /* 0x000ea4000800007f */
[----:B--2---:R-:W-:Y:S05]  /*15410*/  @!P0 BRA `(.L_x_1160) ;  /* 0xfffffffc00ec8947 */ /* 0x004fea000383ffff */
[----:B------:R-:W-:Y:S05]  /*15420*/  BRA `(.L_x_1159) ;  /* 0xffffff8800007947 */ /* 0x000fea000383ffff */
.L_x_1196:
[----:B------:R-:W-:Y:S02]  /*15430*/  IMAD.MOV.U32 R13, RZ, RZ, R4 ;  /* 0x000000ffff0d7224 */ /* 0x000fe400078e0004 */
[----:B------:R-:W-:Y:S02]  /*15440*/  IMAD.MOV.U32 R12, RZ, RZ, RZ ;  /* 0x000000ffff0c7224 */ /* 0x000fe400078e00ff */
[----:B------:R-:W-:Y:S02]  /*15450*/  IMAD.MOV.U32 R11, RZ, RZ, 0x1f ;  /* 0x0000001fff0b7424 */ /* 0x000fe400078e00ff */
[----:B------:R-:W-:-:S07]  /*15460*/  IMAD.MOV.U32 R15, RZ, RZ, -0x1 ;  /* 0xffffffffff0f7424 */ /* 0x000fce00078e00ff */
[----:B0-----:R-:W-:Y:S05]  /*15470*/  WARPSYNC.COLLECTIVE R15, `(.L_x_1289) ;  /* 0x000000000f087348 */ /* 0x001fea0003c00000 */
[----:B------:R1:W2:Y:S02]  /*15480*/  SHFL.IDX P6, R14, R13, R12, R11 ;  /* 0x0000000c0d0e7389 */ /* 0x0002a400000c000b */
[----:B012---:R-:W-:Y:S01]  /*15490*/  ENDCOLLECTIVE ;  /* 0x000000000000791b */ /* 0x007fe20003800000 */
.L_x_1289:
[----:B------:R-:W-:Y:S05]  /*154a0*/  BRA `(.L_x_1290) ;  /* 0xffffffbc00a87947 */ /* 0x000fea000383ffff */
.L_x_1198:
[----:B------:R-:W-:Y:S01]  /*154b0*/  BSSY B0, `(.L_x_1291) ;  /* 0x0000006000007945 */ /* 0x000fe20003800000 */
[----:B------:R-:W-:-:S07]  /*154c0*/  IMAD.MOV.U32 R15, RZ, RZ, -0x1 ;  /* 0xffffffffff0f7424 */ /* 0x000fce00078e00ff */
[----:B01----:R-:W-:Y:S05]  /*154d0*/  WARPSYNC.COLLECTIVE R15, `(.L_x_1292) ;  /* 0x000000000f0c7348 */ /* 0x003fea0003c00000 */
[----:B------:R-:W-:Y:S02]  /*154e0*/  ELECT P6, UR62, PT ;  /* 0x00000000003e782f */ /* 0x000fe400038c0000 */
[----:B------:R-:W-:Y:S01]  /*154f0*/  MOV R14, UR62 ;  /* 0x0000003e000e7c02 */ /* 0x000fe20008000f00 */
[----:B01----:R-:W-:Y:S10]  /*15500*/  ENDCOLLECTIVE ;  /* 0x000000000000791b */ /* 0x003ff40003800000 */
.L_x_1292:
[----:B------:R-:W-:Y:S05]  /*15510*/  BSYNC B0 ;  /* 0x0000000000007941 */ /* 0x000fea0003800000 */
.L_x_1291:
[----:B------:R-:W-:Y:S05]  /*15520*/  BRA `(.L_x_1293) ;  /* 0xffffffbc00ac7947 */ /* 0x000fea000383ffff */
.L_x_1200:
[----:B0-----:R0:W2:Y:S02]  /*15530*/  SYNCS.PHASECHK.TRANS64.TRYWAIT P0, [R0+URZ+0x2a840], R2 ;  /* 0x02a84002000075a7 */ /* 0x0010a4000800017f */
[----:B--2---:R-:W-:Y:S05]  /*15540*/  @!P0 NANOSLEEP.SYNCS 0x989680 ;  /* 0x009896800000895d */ /* 0x004fea0003900000 */
[----:B------:R-:W2:Y:S02]  /*15550*/  @!P0 SYNCS.PHASECHK.TRANS64 P0, [R0+URZ+0x2a840], R2 ;  /* 0x02a84002000085a7 */ /* 0x000ea4000800007f */
[----:B--2---:R-:W-:Y:S05]  /*15560*/  @!P0 BRA `(.L_x_1200) ;  /* 0xfffffffc00f08947 */ /* 0x004fea000383ffff */
[----:B------:R-:W-:Y:S05]  /*15570*/  BRA `(.L_x_1294) ;  /* 0xffffffc000007947 */ /* 0x000fea000383ffff */
.L_x_1204:
[----:B------:R-:W-:Y:S01]  /*15580*/  IMAD.MOV.U32 R13, RZ, RZ, R6 ;  /* 0x000000ffff0d7224 */ /* 0x000fe200078e0006 */
[----:B------:R-:W-:Y:S01]  /*15590*/  LOP3.LUT R8, R8, 0x7f, RZ, 0xc0, !PT ;  /* 0x0000007f08087812 */ /* 0x000fe200078ec0ff */
[----:B------:R-:W-:Y:S02]  /*155a0*/  IMAD.MOV.U32 R12, RZ, RZ, RZ ;  /* 0x000000ffff0c7224 */ /* 0x000fe400078e00ff */
[----:B------:R-:W-:Y:S01]  /*155b0*/  IMAD.MOV.U32 R11, RZ, RZ, 0x181f ;  /* 0x0000181fff0b7424 */ /* 0x000fe200078e00ff */
[----:B------:R-:W-:Y:S01]  /*155c0*/  SHF.R.U32.HI R8, RZ, 0x3, R8 ;  /* 0x00000003ff087819 */ /* 0x000fe20000011608 */
[----:B------:R-:W-:-:S04]  /*155d0*/  IMAD.MOV.U32 R15, RZ, RZ, -0x1 ;  /* 0xffffffffff0f7424 */ /* 0x000fc800078e00ff */
[----:B------:R-:W-:-:S07]  /*155e0*/  VIADD R4, R8, UR43 ;  /* 0x0000002b08047c36 */ /* 0x000fce0008000000 */
[----:B-----5:R-:W-:Y:S05]  /*155f0*/  WARPSYNC.COLLECTIVE R15, `(.L_x_1295) ;  /* 0x000000000f087348 */ /* 0x020fea0003c00000 */
[----:B------:R0:W1:Y:S02]  /*15600*/  SHFL.IDX P6, R14, R13, R12, R11 ;  /* 0x0000000c0d0e7389 */ /* 0x00006400000c000b */
[----:B01---5:R-:W-:Y:S01]  /*15610*/  ENDCOLLECTIVE ;  /* 0x000000000000791b */ /* 0x023fe20003800000 */
.L_x_1295:
[----:B------:R-:W-:Y:S02]  /*15620*/  VIADD R8, R4, 0x10 ;  /* 0x0000001004087836 */ /* 0x000fe40000000000 */
[----:B------:R-:W-:Y:S02]  /*15630*/  IMAD.MOV.U32 R13, RZ, RZ, R0 ;  /* 0x000000ffff0d7224 */ /* 0x000fe400078e0000 */
[----:B------:R-:W-:-:S07]  /*15640*/  IMAD.MOV.U32 R2, RZ, RZ, R14 ;  /* 0x000000ffff027224 */ /* 0x000fce00078e000e */
[----:B------:R-:W-:Y:S05]  /*15650*/  WARPSYNC.COLLECTIVE R15, `(.L_x_1296) ;  /* 0x000000000f087348 */ /* 0x000fea0003c00000 */
[----:B------:R0:W1:Y:S02]  /*15660*/  SHFL.IDX P6, R14, R13, R12, R11 ;  /* 0x0000000c0d0e7389 */ /* 0x00006400000c000b */
[----:B01----:R-:W-:Y:S01]  /*15670*/  ENDCOLLECTIVE ;  /* 0x000000000000791b */ /* 0x003fe20003800000 */
.L_x_1296:
[----:B------:R-:W-:Y:S01]  /*15680*/  ULDC UR4, c[0x0][0x288] ;  /* 0x0000a20000047ab9 */ /* 0x000fe20000000800 */
[----:B------:R-:W-:Y:S01]  /*15690*/  ULDC.64 UR6, c[0x0][0x208] ;  /* 0x0000820000067ab9 */ /* 0x000fe20000000a00 */
[----:B------:R-:W-:-:S05]  /*156a0*/  IMAD R5, R7, UR4, RZ ;  /* 0x0000000407057c24 */ /* 0x000fca000f8e02ff */
[----:B------:R-:W-:Y:S01]  /*156b0*/  ISETP.GE.AND P4, PT, R4, R5, PT ;  /* 0x000000050400720c */ /* 0x000fe20003f86270 */
[----:B------:R-:W-:Y:S02]  /*156c0*/  IMAD.MOV.U32 R13, RZ, RZ, R6 ;  /* 0x000000ffff0d7224 */ /* 0x000fe400078e0006 */
[----:B------:R-:W-:Y:S02]  /*156d0*/  IMAD.MOV.U32 R12, RZ, RZ, 0x1 ;  /* 0x00000001ff0c7424 */ /* 0x000fe400078e00ff */
[----:B------:R-:W-:-:S08]  /*156e0*/  IMAD.MOV.U32 R3, RZ, RZ, R14 ;  /* 0x000000ffff037224 */ /* 0x000fd000078e000e */
        /* <DEDUP_REMOVED lines=15> */
.L_x_1297:
[----:B------:R-:W-:Y:S02]  /*157e0*/  IMAD.MOV.U32 R13, RZ, RZ, R0 ;  /* 0x000000ffff0d7224 */ /* 0x000fe400078e0000 */
[----:B------:R-:W-:-:S07]  /*157f0*/  IMAD.MOV.U32 R2, RZ, RZ, R14 ;  /* 0x000000ffff027224 */ /* 0x000fce00078e000e */
[----:B------:R-:W-:Y:S05]  /*15800*/  WARPSYNC.COLLECTIVE R15, `(.L_x_1298) ;  /* 0x000000000f087348 */ /* 0x000fea0003c00000 */
[----:B------:R0:W1:Y:S02]  /*15810*/  SHFL.IDX P6, R14, R13, R12, R11 ;  /* 0x0000000c0d0e7389 */ /* 0x00006400000c000b */
[----:B01----:R-:W-:Y:S01]  /*15820*/  ENDCOLLECTIVE ;  /* 0x000000000000791b */ /* 0x003fe20003800000 */
.L_x_1298:
[----:B------:R-:W-:Y:S01]  /*15830*/  ULDC.64 UR4, c[0x0][0x208] ;  /* 0x0000820000047ab9 */ /* 0x000fe20000000a00 */
[----:B------:R-:W-:Y:S02]  /*15840*/  IMAD.MOV.U32 R13, RZ, RZ, R6 ;  /* 0x000000ffff0d7224 */ /* 0x000fe400078e0006 */
[----:B------:R-:W-:Y:S02]  /*15850*/  IMAD.MOV.U32 R12, RZ, RZ, 0x2 ;  /* 0x00000002ff0c7424 */ /* 0x000fe400078e00ff */
[----:B------:R-:W-:-:S05]  /*15860*/  IMAD.MOV.U32 R3, RZ, RZ, R14 ;  /* 0x000000ffff037224 */ /* 0x000fca00078e000e */
        /* <DEDUP_REMOVED lines=14> */
.L_x_1299:
[----:B------:R-:W-:-:S05]  /*15950*/  VIADD R2, R4, 0x20 ;  /* 0x0000002004027836 */ /* 0x000fca0000000000 */
[----:B------:R-:W-:Y:S01]  /*15960*/  ISETP.GE.AND P4, PT, R2, R5, PT ;  /* 0x000000050200720c */ /* 0x000fe20003f86270 */
[----:B------:R-:W-:Y:S02]  /*15970*/  IMAD.MOV.U32 R13, RZ, RZ, R0 ;  /* 0x000000ffff0d7224 */ /* 0x000fe400078e0000 */
[----:B------:R-:W-:-:S10]  /*15980*/  IMAD.MOV.U32 R2, RZ, RZ, R14 ;  /* 0x000000ffff027224 */ /* 0x000fd400078e000e */
[----:B------:R-:W-:Y:S05]  /*15990*/  WARPSYNC.COLLECTIVE R15, `(.L_x_1300) ;  /* 0x000000000f087348 */ /* 0x000fea0003c00000 */
[----:B------:R0:W1:Y:S02]  /*159a0*/  SHFL.IDX P6, R14, R13, R12, R11 ;  /* 0x0000000c0d0e7389 */ /* 0x00006400000c000b */
[----:B01----:R-:W-:Y:S01]  /*159b0*/  ENDCOLLECTIVE ;  /* 0x000000000000791b */ /* 0x003fe20003800000 */
.L_x_1300:
        /* <DEDUP_REMOVED lines=18> */
.L_x_1301:
[----:B------:R-:W-:-:S05]  /*15ae0*/  VIADD R2, R4, 0x30 ;  /* 0x0000003004027836 */ /* 0x000fca0000000000 */
[----:B------:R-:W-:Y:S01]  /*15af0*/  ISETP.GE.AND P4, PT, R2, R5, PT ;  /* 0x000000050200720c */ /* 0x000fe20003f86270 */
[----:B------:R-:W-:Y:S02]  /*15b00*/  IMAD.MOV.U32 R13, RZ, RZ, R0 ;  /* 0x000000ffff0d7224 */ /* 0x000fe400078e0000 */
[----:B------:R-:W-:-:S10]  /*15b10*/  IMAD.MOV.U32 R2, RZ, RZ, R14 ;  /* 0x000000ffff027224 */ /* 0x000fd400078e000e */
[----:B------:R-:W-:Y:S05]  /*15b20*/  WARPSYNC.COLLECTIVE R15, `(.L_x_1302) ;  /* 0x000000000f087348 */ /* 0x000fea0003c00000 */
[----:B------:R0:W1:Y:S02]  /*15b30*/  SHFL.IDX P6, R14, R13, R12, R11 ;  /* 0x0000000c0d0e7389 */ /* 0x00006400000c000b */
[----:B01----:R-:W-:Y:S01]  /*15b40*/  ENDCOLLECTIVE ;  /* 0x000000000000791b */ /* 0x003fe20003800000 */
.L_x_1302:
        /* <DEDUP_REMOVED lines=18> */
.L_x_1303:
[----:B------:R-:W-:-:S05]  /*15c70*/  VIADD R2, R4, 0x40 ;  /* 0x0000004004027836 */ /* 0x000fca0000000000 */
[----:B------:R-:W-:Y:S01]  /*15c80*/  ISETP.GE.AND P4, PT, R2, R5, PT ;  /* 0x000000050200720c */ /* 0x000fe20003f86270 */
[----:B------:R-:W-:Y:S02]  /*15c90*/  IMAD.MOV.U32 R13, RZ, RZ, R0 ;  /* 0x000000ffff0d7224 */ /* 0x000fe400078e0000 */
[----:B------:R-:W-:-:S10]  /*15ca0*/  IMAD.MOV.U32 R2, RZ, RZ, R14 ;  /* 0x000000ffff027224 */ /* 0x000fd400078e000e */
[----:B------:R-:W-:Y:S05]  /*15cb0*/  WARPSYNC.COLLECTIVE R15, `(.L_x_1304) ;  /* 0x000000000f087348 */ /* 0x000fea0003c00000 */
[----:B------:R0:W1:Y:S02]  /*15cc0*/  SHFL.IDX P6, R14, R13, R12, R11 ;  /* 0x0000000c0d0e7389 */ /* 0x00006400000c000b */
[----:B01----:R-:W-:Y:S01]  /*15cd0*/  ENDCOLLECTIVE ;  /* 0x000000000000791b */ /* 0x003fe20003800000 */
.L_x_1304:
        /* <DEDUP_REMOVED lines=18> */
.L_x_1305:
[----:B------:R-:W-:-:S05]  /*15e00*/  VIADD R2, R4, 0x50 ;  /* 0x0000005004027836 */ /* 0x000fca0000000000 */
[----:B------:R-:W-:Y:S01]  /*15e10*/  ISETP.GE.AND P4, PT, R2, R5, PT ;  /* 0x000000050200720c */ /* 0x000fe20003f86270 */
[----:B------:R-:W-:Y:S02]  /*15e20*/  IMAD.MOV.U32 R13, RZ, RZ, R0 ;  /* 0x000000ffff0d7224 */ /* 0x000fe400078e0000 */
[----:B------:R-:W-:-:S10]  /*15e30*/  IMAD.MOV.U32 R2, RZ, RZ, R14 ;  /* 0x000000ffff027224 */ /* 0x000fd400078e000e */
[----:B------:R-:W-:Y:S05]  /*15e40*/  WARPSYNC.COLLECTIVE R15, `(.L_x_1306) ;  /* 0x000000000f087348 */ /* 0x000fea0003c00000 */
[----:B------:R0:W1:Y:S02]  /*15e50*/  SHFL.IDX P6, R14, R13, R12, R11 ;  /* 0x0000000c0d0e7389 */ /* 0x00006400000c000b */
[----:B01----:R-:W-:Y:S01]  /*15e60*/  ENDCOLLECTIVE ;  /* 0x000000000000791b */ /* 0x003fe20003800000 */
.L_x_1306:
        /* <DEDUP_REMOVED lines=18> */
.L_x_1307:
[----:B------:R-:W-:-:S05]  /*15f90*/  VIADD R2, R4, 0x60 ;  /* 0x0000006004027836 */ /* 0x000fca0000000000 */
[----:B------:R-:W-:Y:S01]  /*15fa0*/  ISETP.GE.AND P4, PT, R2, R5, PT ;  /* 0x000000050200720c */ /* 0x000fe20003f86270 */
[----:B------:R-:W-:Y:S02]  /*15fb0*/  IMAD.MOV.U32 R13, RZ, RZ, R0 ;  /* 0x000000ffff0d7224 */ /* 0x000fe400078e0000 */
[----:B------:R-:W-:-:S10]  /*15fc0*/  IMAD.MOV.U32 R2, RZ, RZ, R14 ;  /* 0x000000ffff027224 */ /* 0x000fd400078e000e */
[----:B------:R-:W-:Y:S05]  /*15fd0*/  WARPSYNC.COLLECTIVE R15, `(.L_x_1308) ;  /* 0x000000000f087348 */ /* 0x000fea0003c00000 */
[----:B------:R0:W1:Y:S02]  /*15fe0*/  SHFL.IDX P6, R14, R13, R12, R11 ;  /* 0x0000000c0d0e7389 */ /* 0x00006400000c000b */
[----:B01----:R-:W-:Y:S01]  /*15ff0*/  ENDCOLLECTIVE ;  /* 0x000000000000791b */ /* 0x003fe20003800000 */
.L_x_1308:
        /* <DEDUP_REMOVED lines=18> */
.L_x_1309:
[----:B------:R-:W-:Y:S02]  /*16120*/  IMAD.MOV.U32 R13, RZ, RZ, R0 ;  /* 0x000000ffff0d7224 */ /* 0x000fe400078e0000 */
[----:B------:R-:W-:-:S07]  /*16130*/  IMAD.MOV.U32 R6, RZ, RZ, R14 ;  /* 0x000000ffff067224 */ /* 0x000fce00078e000e */
[----:B------:R-:W-:Y:S05]  /*16140*/  WARPSYNC.COLLECTIVE R15, `(.L_x_1310) ;  /* 0x000000000f087348 */ /* 0x000fea0003c00000 */
[----:B------:R0:W1:Y:S02]  /*16150*/  SHFL.IDX P6, R14, R13, R12, R11 ;  /* 0x0000000c0d0e7389 */ /* 0x00006400000c000b */
[----:B01----:R-:W-:Y:S01]  /*16160*/  ENDCOLLECTIVE ;  /* 0x000000000000791b */ /* 0x003fe20003800000 */
.L_x_1310:
[----:B------:R-:W-:Y:S01]  /*16170*/  IMAD.MOV.U32 R0, RZ, RZ, R14 ;  /* 0x000000ffff007224 */ /* 0x000fe200078e000e */
[----:B------:R-:W-:Y:S06]  /*16180*/  BRA `(.L_x_1311) ;  /* 0xffffffc000747947 */ /* 0x000fec000383ffff */
.L_x_1209:
[----:B0-----:R0:W1:Y:S02]  /*16190*/  SYNCS.PHASECHK.TRANS64.TRYWAIT P0, [R17+URZ+0x2a820], R0 ;  /* 0x02a82000110075a7 */ /* 0x001064000800017f */
[----:B-1----:R-:W-:Y:S05]  /*161a0*/  @!P0 NANOSLEEP.SYNCS 0x989680 ;  /* 0x009896800000895d */ /* 0x002fea0003900000 */
[----:B------:R-:W1:Y:S02]  /*161b0*/  @!P0 SYNCS.PHASECHK.TRANS64 P0, [R17+URZ+0x2a820], R0 ;  /* 0x02a82000110085a7 */ /* 0x000e64000800007f */
[----:B-1----:R-:W-:Y:S05]  /*161c0*/  @!P0 BRA `(.L_x_1209) ;  /* 0xfffffffc00f08947 */ /* 0x002fea000383ffff */
[----:B------:R-:W-:Y:S05]  /*161d0*/  BRA `(.L_x_1312) ;  /* 0xffffffc000ec7947 */ /* 0x000fea000383ffff */
.L_x_1216:
[----:B0-----:R0:W1:Y:S02]  /*161e0*/  SYNCS.PHASECHK.TRANS64.TRYWAIT P0, [R3+URZ+0x2a840], R2 ;  /* 0x02a84002030075a7 */ /* 0x001064000800017f */
[----:B-1----:R-:W-:Y:S05]  /*161f0*/  @!P0 NANOSLEEP.SYNCS 0x989680 ;  /* 0x009896800000895d */ /* 0x002fea0003900000 */
[----:B------:R-:W1:Y:S02]  /*16200*/  @!P0 SYNCS.PHASECHK.TRANS64 P0, [R3+URZ+0x2a840], R2 ;  /* 0x02a84002030085a7 */ /* 0x000e64000800007f */
[----:B-1----:R-:W-:Y:S05]  /*16210*/  @!P0 BRA `(.L_x_1216) ;  /* 0xfffffffc00f08947 */ /* 0x002fea000383ffff */
[----:B------:R-:W-:Y:S05]  /*16220*/  BRA `(.L_x_1313) ;  /* 0xffffffc400a87947 */ /* 0x000fea000383ffff */
.L_x_1223:
[----:B0-----:R0:W1:Y:S02]  /*16230*/  SYNCS.PHASECHK.TRANS64.TRYWAIT P0, [R3+URZ+0x60], R2 ;  /* 0x00006002030075a7 */ /* 0x001064000800017f */
[----:B-1----:R-:W-:Y:S05]  /*16240*/  @!P0 NANOSLEEP.SYNCS 0x989680 ;  /* 0x009896800000895d */ /* 0x002fea0003900000 */
[----:B------:R-:W1:Y:S02]  /*16250*/  @!P0 SYNCS.PHASECHK.TRANS64 P0, [R3+URZ+0x60], R2 ;  /* 0x00006002030085a7 */ /* 0x000e64000800007f */
[----:B-1----:R-:W-:Y:S05]  /*16260*/  @!P0 BRA `(.L_x_1223) ;  /* 0xfffffffc00f08947 */ /* 0x002fea000383ffff */
[----:B------:R-:W-:Y:S05]  /*16270*/  BRA `(.L_x_1314) ;  /* 0xffffffc800b47947 */ /* 0x000fea000383ffff */
.L_x_1233:
[----:B--2---:R2:W3:Y:S02]  /*16280*/  SYNCS.PHASECHK.TRANS64.TRYWAIT P0, [R3+URZ+0x2a840], R2 ;  /* 0x02a84002030075a7 */ /* 0x0044e4000800017f */
[----:B---3--:R-:W-:Y:S05]  /*16290*/  @!P0 NANOSLEEP.SYNCS 0x989680 ;  /* 0x009896800000895d */ /* 0x008fea0003900000 */
[----:B------:R-:W3:Y:S02]  /*162a0*/  @!P0 SYNCS.PHASECHK.TRANS64 P0, [R3+URZ+0x2a840], R2 ;  /* 0x02a84002030085a7 */ /* 0x000ee4000800007f */
[----:B---3--:R-:W-:Y:S05]  /*162b0*/  @!P0 BRA `(.L_x_1233) ;  /* 0xfffffffc00f08947 */ /* 0x008fea000383ffff */
[----:B------:R-:W-:Y:S05]  /*162c0*/  BRA `(.L_x_1315) ;  /* 0xffffffd0003c7947 */ /* 0x000fea000383ffff */
.L_x_1240:
[----:B0-----:R0:W1:Y:S02]  /*162d0*/  SYNCS.PHASECHK.TRANS64.TRYWAIT P0, [R2+URZ+0x60], R3 ;  /* 0x00006003020075a7 */ /* 0x001064000800017f */
[----:B-1----:R-:W-:Y:S05]  /*162e0*/  @!P0 NANOSLEEP.SYNCS 0x989680 ;  /* 0x009896800000895d */ /* 0x002fea0003900000 */
[----:B------:R-:W1:Y:S02]  /*162f0*/  @!P0 SYNCS.PHASECHK.TRANS64 P0, [R2+URZ+0x60], R3 ;  /* 0x00006003020085a7 */ /* 0x000e64000800007f */
[----:B-1----:R-:W-:Y:S05]  /*16300*/  @!P0 BRA `(.L_x_1240) ;  /* 0xfffffffc00f08947 */ /* 0x002fea000383ffff */
[----:B------:R-:W-:Y:S05]  /*16310*/  BRA `(.L_x_1316) ;  /* 0xffffffd400487947 */ /* 0x000fea000383ffff */
.L_x_1249:
[----:B-1----:R1:W2:Y:S02]  /*16320*/  SYNCS.PHASECHK.TRANS64.TRYWAIT P0, [R2+URZ+0x2a840], R3 ;  /* 0x02a84003020075a7 */ /* 0x0022a4000800017f */
[----:B--2---:R-:W-:Y:S05]  /*16330*/  @!P0 NANOSLEEP.SYNCS 0x989680 ;  /* 0x009896800000895d */ /* 0x004fea0003900000 */
[----:B------:R-:W2:Y:S02]  /*16340*/  @!P0 SYNCS.PHASECHK.TRANS64 P0, [R2+URZ+0x2a840], R3 ;  /* 0x02a84003020085a7 */ /* 0x000ea4000800007f */
[----:B--2---:R-:W-:Y:S05]  /*16350*/  @!P0 BRA `(.L_x_1249) ;  /* 0xfffffffc00f08947 */ /* 0x004fea000383ffff */
[----:B------:R-:W-:Y:S05]  /*16360*/  BRA `(.L_x_1317) ;  /* 0xffffffd800a07947 */ /* 0x000fea000383ffff */
.L_x_1256:
[----:B0-----:R0:W1:Y:S02]  /*16370*/  SYNCS.PHASECHK.TRANS64.TRYWAIT P0, [R2+URZ+0x60], R5 ;  /* 0x00006005020075a7 */ /* 0x001064000800017f */
[----:B-1----:R-:W-:Y:S05]  /*16380*/  @!P0 NANOSLEEP.SYNCS 0x989680 ;  /* 0x009896800000895d */ /* 0x002fea0003900000 */
[----:B------:R-:W1:Y:S02]  /*16390*/  @!P0 SYNCS.PHASECHK.TRANS64 P0, [R2+URZ+0x60], R5 ;  /* 0x00006005020085a7 */ /* 0x000e64000800007f */
[----:B-1----:R-:W-:Y:S05]  /*163a0*/  @!P0 BRA `(.L_x_1256) ;  /* 0xfffffffc00f08947 */ /* 0x002fea000383ffff */
[----:B------:R-:W-:Y:S05]  /*163b0*/  BRA `(.L_x_1318) ;  /* 0xffffffdc00ac7947 */ /* 0x000fea000383ffff */
.L_x_1267:
[----:B0-----:R0:W1:Y:S02]  /*163c0*/  SYNCS.PHASECHK.TRANS64.TRYWAIT P0, [R2+URZ+0x2a860], R3 ;  /* 0x02a86003020075a7 */ /* 0x001064000800017f */
[----:B-1----:R-:W-:Y:S05]  /*163d0*/  @!P0 NANOSLEEP.SYNCS 0x989680 ;  /* 0x009896800000895d */ /* 0x002fea0003900000 */
[----:B------:R-:W1:Y:S02]  /*163e0*/  @!P0 SYNCS.PHASECHK.TRANS64 P0, [R2+URZ+0x2a860], R3 ;  /* 0x02a86003020085a7 */ /* 0x000e64000800007f */
[----:B-1----:R-:W-:Y:S05]  /*163f0*/  @!P0 BRA `(.L_x_1267) ;  /* 0xfffffffc00f08947 */ /* 0x002fea000383ffff */
[----:B------:R-:W-:Y:S05]  /*16400*/  BRA `(.L_x_1319) ;  /* 0xffffffe000f07947 */ /* 0x000fea000383ffff */
.L_x_1274:
[----:B------:R-:W-:Y:S01]  /*16410*/  BSSY B0, `(.L_x_1320) ;  /* 0x0000008000007945 */ /* 0x000fe20003800000 */
[----:B-----5:R-:W-:Y:S02]  /*16420*/  IMAD.MOV.U32 R13, RZ, RZ, R2 ;  /* 0x000000ffff0d7224 */ /* 0x020fe400078e0002 */
[----:B------:R-:W-:Y:S02]  /*16430*/  IMAD.MOV.U32 R12, RZ, RZ, RZ ;  /* 0x000000ffff0c7224 */ /* 0x000fe400078e00ff */
[----:B------:R-:W-:Y:S02]  /*16440*/  IMAD.MOV.U32 R11, RZ, RZ, 0x1f ;  /* 0x0000001fff0b7424 */ /* 0x000fe400078e00ff */
[----:B------:R-:W-:-:S07]  /*16450*/  IMAD.MOV.U32 R15, RZ, RZ, -0x1 ;  /* 0xffffffffff0f7424 */ /* 0x000fce00078e00ff */
[----:B0-----:R-:W-:Y:S05]  /*16460*/  WARPSYNC.COLLECTIVE R15, `(.L_x_1321) ;  /* 0x000000000f087348 */ /* 0x001fea0003c00000 */
[----:B------:R1:W2:Y:S02]  /*16470*/  SHFL.IDX P6, R14, R13, R12, R11 ;  /* 0x0000000c0d0e7389 */ /* 0x0002a400000c000b */
[----:B012---:R-:W-:Y:S01]  /*16480*/  ENDCOLLECTIVE ;  /* 0x000000000000791b */ /* 0x007fe20003800000 */
.L_x_1321:
[----:B------:R-:W-:Y:S05]  /*16490*/  BSYNC B0 ;  /* 0x0000000000007941 */ /* 0x000fea0003800000 */
.L_x_1320:
[----:B------:R-:W-:Y:S05]  /*164a0*/  BRA `(.L_x_1322) ;  /* 0xffffffe400e87947 */ /* 0x000fea000383ffff */
.L_x_1277:
[----:B0-----:R0:W1:Y:S02]  /*164b0*/  SYNCS.PHASECHK.TRANS64.TRYWAIT P0, [R0+URZ+0x2a820], R3 ;  /* 0x02a82003000075a7 */ /* 0x001064000800017f */
[----:B-1----:R-:W-:Y:S05]  /*164c0*/  @!P0 NANOSLEEP.SYNCS 0x989680 ;  /* 0x009896800000895d */ /* 0x002fea0003900000 */
[----:B------:R-:W1:Y:S02]  /*164d0*/  @!P0 SYNCS.PHASECHK.TRANS64 P0, [R0+URZ+0x2a820], R3 ;  /* 0x02a82003000085a7 */ /* 0x000e64000800007f */
[----:B-1----:R-:W-:Y:S05]  /*164e0*/  @!P0 BRA `(.L_x_1277) ;  /* 0xfffffffc00f08947 */ /* 0x002fea000383ffff */
[----:B------:R-:W-:Y:S05]  /*164f0*/  BRA `(.L_x_1323) ;  /* 0xffffffe800347947 */ /* 0x000fea000383ffff */
.L_x_1278:
[----:B------:R-:W1:Y:S01]  /*16500*/  S2R R2, SR_TID.X ;  /* 0x0000000000027919 */ /* 0x000e620000002100 */
[----:B------:R-:W-:Y:S01]  /*16510*/  BSSY B0, `(.L_x_1324) ;  /* 0x000000a000007945 */ /* 0x000fe20003800000 */
[----:B------:R-:W-:Y:S02]  /*16520*/  IMAD.MOV.U32 R12, RZ, RZ, RZ ;  /* 0x000000ffff0c7224 */ /* 0x000fe400078e00ff */
[----:B------:R-:W-:Y:S02]  /*16530*/  IMAD.MOV.U32 R11, RZ, RZ, 0x1f ;  /* 0x0000001fff0b7424 */ /* 0x000fe400078e00ff */
[----:B------:R-:W-:Y:S01]  /*16540*/  IMAD.MOV.U32 R15, RZ, RZ, -0x1 ;  /* 0xffffffffff0f7424 */ /* 0x000fe200078e00ff */
[----:B-1----:R-:W-:-:S04]  /*16550*/  SHF.R.U32.HI R2, RZ, 0x5, R2 ;  /* 0x00000005ff027819 */ /* 0x002fc80000011602 */
[----:B------:R-:W-:-:S05]  /*16560*/  LOP3.LUT R2, R2, 0x3, RZ, 0xc0, !PT ;  /* 0x0000000302027812 */ /* 0x000fca00078ec0ff */
[----:B------:R-:W-:-:S07]  /*16570*/  IMAD.MOV.U32 R13, RZ, RZ, R2 ;  /* 0x000000ffff0d7224 */ /* 0x000fce00078e0002 */
[----:B0-----:R-:W-:Y:S05]  /*16580*/  WARPSYNC.COLLECTIVE R15, `(.L_x_1325) ;  /* 0x000000000f087348 */ /* 0x001fea0003c00000 */
[----:B------:R1:W2:Y:S02]  /*16590*/  SHFL.IDX P6, R14, R13, R12, R11 ;  /* 0x0000000c0d0e7389 */ /* 0x0002a400000c000b */
[----:B012---:R-:W-:Y:S01]  /*165a0*/  ENDCOLLECTIVE ;  /* 0x000000000000791b */ /* 0x007fe20003800000 */
.L_x_1325:
[----:B------:R-:W-:Y:S05]  /*165b0*/  BSYNC B0 ;  /* 0x0000000000007941 */ /* 0x000fea0003800000 */
.L_x_1324:
[----:B------:R-:W-:Y:S05]  /*165c0*/  BRA `(.L_x_1326) ;  /* 0xffffffe8001c7947 */ /* 0x000fea000383ffff */
.L_x_1281:
[----:B------:R-:W-:Y:S01]  /*165d0*/  BSSY B1, `(.L_x_1327) ;  /* 0x0000006000017945 */ /* 0x000fe20003800000 */
[----:B------:R-:W-:-:S07]  /*165e0*/  IMAD.MOV.U32 R15, RZ, RZ, -0x1 ;  /* 0xffffffffff0f7424 */ /* 0x000fce00078e00ff */
[----:B01----:R-:W-:Y:S05]  /*165f0*/  WARPSYNC.COLLECTIVE R15, `(.L_x_1328) ;  /* 0x000000000f0c7348 */ /* 0x003fea0003c00000 */
[----:B------:R-:W-:Y:S02]  /*16600*/  ELECT P6, UR62, PT ;  /* 0x00000000003e782f */ /* 0x000fe400038c0000 */
[----:B------:R-:W-:Y:S01]  /*16610*/  MOV R14, UR62 ;  /* 0x0000003e000e7c02 */ /* 0x000fe20008000f00 */
[----:B01----:R-:W-:Y:S10]  /*16620*/  ENDCOLLECTIVE ;  /* 0x000000000000791b */ /* 0x003ff40003800000 */
.L_x_1328:
[----:B------:R-:W-:Y:S05]  /*16630*/  BSYNC B1 ;  /* 0x0000000000017941 */ /* 0x000fea0003800000 */
.L_x_1327:
[----:B------:R-:W-:Y:S05]  /*16640*/  BRA `(.L_x_1329) ;  /* 0xffffffe800147947 */ /* 0x000fea000383ffff */
.L_x_1283:
[----:B0-----:R0:W1:Y:S02]  /*16650*/  SYNCS.PHASECHK.TRANS64.TRYWAIT P0, [R6+URZ], R5 ;  /* 0x00000005060075a7 */ /* 0x001064000800017f */
[----:B-1----:R-:W-:Y:S05]  /*16660*/  @!P0 NANOSLEEP.SYNCS 0x989680 ;  /* 0x009896800000895d */ /* 0x002fea0003900000 */
[----:B------:R-:W1:Y:S02]  /*16670*/  @!P0 SYNCS.PHASECHK.TRANS64 P0, [R6+URZ], R5 ;  /* 0x00000005060085a7 */ /* 0x000e64000800007f */
[----:B-1----:R-:W-:Y:S05]  /*16680*/  @!P0 BRA `(.L_x_1283) ;  /* 0xfffffffc00f08947 */ /* 0x002fea000383ffff */
[----:B------:R-:W-:Y:S05]  /*16690*/  BRA `(.L_x_1330) ;  /* 0xffffffe800547947 */ /* 0x000fea000383ffff */
.L_x_1284:
[----:B-1----:R1:W2:Y:S02]  /*166a0*/  SYNCS.PHASECHK.TRANS64.TRYWAIT P0, [R3+URZ], R2 ;  /* 0x00000002030075a7 */ /* 0x0022a4000800017f */
[----:B--2---:R-:W-:Y:S05]  /*166b0*/  @!P0 NANOSLEEP.SYNCS 0x989680 ;  /* 0x009896800000895d */ /* 0x004fea0003900000 */
[----:B------:R-:W2:Y:S02]  /*166c0*/  @!P0 SYNCS.PHASECHK.TRANS64 P0, [R3+URZ], R2 ;  /* 0x00000002030085a7 */ /* 0x000ea4000800007f */
[----:B--2---:R-:W-:Y:S05]  /*166d0*/  @!P0 BRA `(.L_x_1284) ;  /* 0xfffffffc00f08947 */ /* 0x004fea000383ffff */
[----:B------:R-:W-:Y:S05]  /*166e0*/  BRA `(.L_x_1331) ;  /* 0xffffffe800487947 */ /* 0x000fea000383ffff */
.L_x_1286:
[----:B-1----:R1:W2:Y:S02]  /*166f0*/  SYNCS.PHASECHK.TRANS64.TRYWAIT P0, [R18+URZ], R5 ;  /* 0x00000005120075a7 */ /* 0x0022a4000800017f */
[----:B--2---:R-:W-:Y:S05]  /*16700*/  @!P0 NANOSLEEP.SYNCS 0x989680 ;  /* 0x009896800000895d */ /* 0x004fea0003900000 */
[----:B------:R-:W2:Y:S02]  /*16710*/  @!P0 SYNCS.PHASECHK.TRANS64 P0, [R18+URZ], R5 ;  /* 0x00000005120085a7 */ /* 0x000ea4000800007f */
[----:B--2---:R-:W-:Y:S05]  /*16720*/  @!P0 BRA `(.L_x_1286) ;  /* 0xfffffffc00f08947 */ /* 0x004fea000383ffff */
[----:B------:R-:W-:Y:S05]  /*16730*/  BRA `(.L_x_1332) ;  /* 0xffffffe8004c7947 */ /* 0x000fea000383ffff */
.L_x_1333:
        /* <DEDUP_REMOVED lines=12> */
.L_x_3197:


//--------------------- .text._ZN7cutlass13device_kernelIN5flash11enable_sm90INS1_16FlashAttnFwdSm90INS1_25CollectiveMainloopFwdSm90ILi2EN4cute5tupleIJNS5_1CILi1EEES8_S8_EEENS6_IJNS7_ILi128EEENS7_ILi96EEENS7_ILi192EEEEEELi128ENS_6half_tEfNS_4arch4Sm90ELb0ELb1ELb1ELb1ELb0ELb0ELb0ELb1ELb1ELb1ELb0ELb0EEENS1_21CollectiveEpilogueFwdINS6_IJSA_SA_SB_EEES9_SE_SG_Li256ELb1ELb1ELb0ELb0EEENS1_36VarlenDynamicPersistentTileSchedulerILi128ELi96ELi256ELi128ELb0ELb1ELb1ELb1ELb0ELb1EEEEEEEEEvNT_6ParamsE --------------------------
	.section	.text._ZN7cutlass13device_kernelIN5flash11enable_sm90INS1_16FlashAttnFwdSm90INS1_25CollectiveMainloopFwdSm90ILi2EN4cute5tupleIJNS5_1CILi1EEES8_S8_EEENS6_IJNS7_ILi128EEENS7_ILi96EEENS7_ILi192EEEEEELi128ENS_6half_tEfNS_4arch4Sm90ELb0ELb1ELb1ELb1ELb0ELb0ELb0ELb1ELb1ELb1ELb0ELb0EEENS1_21CollectiveEpilogueFwdINS6_IJSA_SA_SB_EEES9_SE_SG_Li256ELb1ELb1ELb0ELb0EEENS1_36VarlenDynamicPersistentTileSchedulerILi128ELi96ELi256ELi128ELb0ELb1ELb1ELb1ELb0ELb1EEEEEEEEEvNT_6ParamsE,"ax",@progbits
	.align	128
.text._ZN7cutlass13device_kernelIN5flash11enable_sm90INS1_16FlashAttnFwdSm90INS1_25CollectiveMainloopFwdSm90ILi2EN4cute5tupleIJNS5_1CILi1EEES8_S8_EEENS6_IJNS7_ILi128EEENS7_ILi96EEENS7_ILi192EEEEEELi128ENS_6half_tEfNS_4arch4Sm90ELb0ELb1ELb1ELb1ELb0ELb0ELb0ELb1ELb1ELb1ELb0ELb0EEENS1_21CollectiveEpilogueFwdINS6_IJSA_SA_SB_EEES9_SE_SG_Li256ELb1ELb1ELb0ELb0EEENS1_36VarlenDynamicPersistentTileSchedulerILi128ELi96ELi256ELi128ELb0ELb1ELb1ELb1ELb0ELb1EEEEEEEEEvNT_6ParamsE:
        .type           _ZN7cutlass13device_kernelIN5flash11enable_sm90INS1_16FlashAttnFwdSm90INS1_25CollectiveMainloopFwdSm90ILi2EN4cute5tupleIJNS5_1CILi1EEES8_S8_EEENS6_IJNS7_ILi128EEENS7_ILi96EEENS7_ILi192EEEEEELi128ENS_6half_tEfNS_4arch4Sm90ELb0ELb1ELb1ELb1ELb0ELb0ELb0ELb1ELb1ELb1ELb0ELb0EEENS1_21CollectiveEpilogueFwdINS6_IJSA_SA_SB_EEES9_SE_SG_Li256ELb1ELb1ELb0ELb0EEENS1_36VarlenDynamicPersistentTileSchedulerILi128ELi96ELi256ELi128ELb0ELb1ELb1ELb1ELb0ELb1EEEEEEEEEvNT_6ParamsE,@function
        .size           _ZN7cutlass13device_kernelIN5flash11enable_sm90INS1_16FlashAttnFwdSm90INS1_25CollectiveMainloopFwdSm90ILi2EN4cute5tupleIJNS5_1CILi1EEES8_S8_EEENS6_IJNS7_ILi128EEENS7_ILi96EEENS7_ILi192EEEEEELi128ENS_6half_tEfNS_4arch4Sm90ELb0ELb1ELb1ELb1ELb0ELb0ELb0ELb1ELb1ELb1ELb0ELb0EEENS1_21CollectiveEpilogueFwdINS6_IJSA_SA_SB_EEES9_SE_SG_Li256ELb1ELb1ELb0ELb0EEENS1_36VarlenDynamicPersistentTileSchedulerILi128ELi96ELi256ELi128ELb0ELb1ELb1ELb1ELb0ELb1EEEEEEEEEvNT_6ParamsE,(.L_x_3198 - _ZN7cutlass13device_kernelIN5flash11enable_sm90INS1_16FlashAttnFwdSm90INS1_25CollectiveMainloopFwdSm90ILi2EN4cute5tupleIJNS5_1CILi1EEES8_S8_EEENS6_IJNS7_ILi128EEENS7_ILi96EEENS7_ILi192EEEEEELi128ENS_6half_tEfNS_4arch4Sm90ELb0ELb1ELb1ELb1ELb0ELb0ELb0ELb1ELb1ELb1ELb0ELb0EEENS1_21CollectiveEpilogueFwdINS6_IJSA_SA_SB_EEES9_SE_SG_Li256ELb1ELb1ELb0ELb0EEENS1_36VarlenDynamicPersistentTileSchedulerILi128ELi96ELi256ELi128ELb0ELb1ELb1ELb1ELb0ELb1EEEEEEEEEvNT_6ParamsE)
        .other          _ZN7cutlass13device_kernelIN5flash11enable_sm90INS1_16FlashAttnFwdSm90INS1_25CollectiveMainloopFwdSm90ILi2EN4cute5tupleIJNS5_1CILi1EEES8_S8_EEENS6_IJNS7_ILi128EEENS7_ILi96EEENS7_ILi192EEEEEELi128ENS_6half_tEfNS_4arch4Sm90ELb0ELb1ELb1ELb1ELb0ELb0ELb0ELb1ELb1ELb1ELb0ELb0EEENS1_21CollectiveEpilogueFwdINS6_IJSA_SA_SB_EEES9_SE_SG_Li256ELb1ELb1ELb0ELb0EEENS1_36VarlenDynamicPersistentTileSchedulerILi128ELi96ELi256ELi128ELb0ELb1ELb1ELb1ELb0ELb1EEEEEEEEEvNT_6ParamsE,@"STO_CUDA_ENTRY STV_DEFAULT"
_ZN7cutlass13device_kernelIN5flash11enable_sm90INS1_16FlashAttnFwdSm90INS1_25CollectiveMainloopFwdSm90ILi2EN4cute5tupleIJNS5_1CILi1EEES8_S8_EEENS6_IJNS7_ILi128EEENS7_ILi96EEENS7_ILi192EEEEEELi128ENS_6half_tEfNS_4arch4Sm90ELb0ELb1ELb1ELb1ELb0ELb0ELb0ELb1ELb1ELb1ELb0ELb0EEENS1_21CollectiveEpilogueFwdINS6_IJSA_SA_SB_EEES9_SE_SG_Li256ELb1ELb1ELb0ELb0EEENS1_36VarlenDynamicPersistentTileSchedulerILi128ELi96ELi256ELi128ELb0ELb1ELb1ELb1ELb0ELb1EEEEEEEEEvNT_6ParamsE:
        /* <DEDUP_REMOVED lines=18> */
.L_x_1335:
[----:B------:R-:W-:Y:S05]  /*0120*/  BSYNC B0 ;  /* 0x0000000000007941 */ /* 0x000fea0003800000 */
.L_x_1334:
        /* <DEDUP_REMOVED lines=41> */
.L_x_1336:
        /* <DEDUP_REMOVED lines=22> */
.L_x_1337:
        /* <DEDUP_REMOVED lines=18> */
.L_x_1338:
        /* <DEDUP_REMOVED lines=22> */
.L_x_1339:
        /* <DEDUP_REMOVED lines=22> */
.L_x_1340:
        /* <DEDUP_REMOVED lines=8> */
.L_x_1342:
        /* <DEDUP_REMOVED lines=15> */
[----:B------:R-:W-:Y:S01]  /*0a70*/  IMAD.MOV.U32 R166, RZ, RZ, RZ ;  /* 0x000000ffffa67224 */ /* 0x000fe200078e00ff */
[----:B------:R-:W-:Y:S01]  /*0a80*/  UMOV UR36, URZ ;  /* 0x0000003f00247c82 */ /* 0x000fe20008000000 */
[----:B------:R-:W-:Y:S01]  /*0a90*/  UMOV UR37, URZ ;  /* 0x0000003f00257c82 */ /* 0x000fe20008000000 */
[----:B------:R-:W0:Y:S02]  /*0aa0*/  S2R R0, SR_TID.X ;  /* 0x0000000000007919 */ /* 0x000e240000002100 */
[----:B0-----:R-:W-:-:S05]  /*0ab0*/  VIADD R173, R0, 0xffffff80 ;  /* 0xffffff8000ad7836 */ /* 0x001fca0000000000 */
[----:B------:R-:W-:-:S04]  /*0ac0*/  SHF.R.S32.HI R0, RZ, 0x1f, R173 ;  /* 0x0000001fff007819 */ /* 0x000fc800000114ad */
[CC--:B------:R-:W-:Y:S02]  /*0ad0*/  LEA.HI R3, R0.reuse, R173.reuse, RZ, 0x7 ;  /* 0x000000ad00037211 */ /* 0x0c0fe400078f38ff */
[CC--:B------:R-:W-:Y:S02]  /*0ae0*/  LEA.HI R4, R0.reuse, R173.reuse, RZ, 0x5 ;  /* 0x000000ad00047211 */ /* 0x0c0fe400078f28ff */
[----:B------:R-:W-:Y:S02]  /*0af0*/  LEA.HI R10, R0, R173, RZ, 0x2 ;  /* 0x000000ad000a7211 */ /* 0x000fe400078f10ff */
[----:B------:R-:W-:Y:S01]  /*0b00*/  SHF.R.S32.HI R168, RZ, 0x7, R3 ;  /* 0x00000007ffa87819 */ /* 0x000fe20000011403 */
[----:B------:R-:W-:Y:S01]  /*0b10*/  IMAD.SHL.U32 R6, R4, 0x20, RZ ;  /* 0x0000002004067824 */ /* 0x000fe200078e00ff */
[----:B------:R-:W-:-:S04]  /*0b20*/  LOP3.LUT R10, R10, 0xfffffffc, RZ, 0xc0, !PT ;  /* 0xfffffffc0a0a7812 */ /* 0x000fc800078ec0ff */
[----:B------:R-:W-:Y:S01]  /*0b30*/  LOP3.LUT R7, R6, 0xfffffc00, RZ, 0xc0, !PT ;  /* 0xfffffc0006077812 */ /* 0x000fe200078ec0ff */
[----:B------:R-:W-:Y:S01]  /*0b40*/  IMAD.IADD R10, R173, 0x1, -R10 ;  /* 0x00000001ad0a7824 */ /* 0x000fe200078e0a0a */
[----:B--2---:R-:W-:Y:S02]  /*0b50*/  R2UR UR4, R2 ;  /* 0x00000000020472ca */ /* 0x004fe400000e0000 */
[C---:B------:R-:W-:Y:S02]  /*0b60*/  LOP3.LUT R2, R3.reuse, 0xffffff80, RZ, 0xc0, !PT ;  /* 0xffffff8003027812 */ /* 0x040fe400078ec0ff */
[----:B------:R-:W-:-:S03]  /*0b70*/  LEA.HI R3, R3, R168, RZ, 0x1 ;  /* 0x000000a803037211 */ /* 0x000fc600078f08ff */
[----:B------:R-:W-:Y:S01]  /*0b80*/  IMAD.IADD R167, R173, 0x1, -R2 ;  /* 0x00000001ada77824 */ /* 0x000fe200078e0a02 */
[CC--:B------:R-:W-:Y:S02]  /*0b90*/  LEA.HI R2, R0.reuse, R173.reuse, RZ, 0x4 ;  /* 0x000000ad00027211 */ /* 0x0c0fe400078f20ff */
[----:B------:R-:W-:Y:S02]  /*0ba0*/  LEA.HI R0, R0, R173, RZ, 0x3 ;  /* 0x000000ad00007211 */ /* 0x000fe400078f18ff */
[----:B------:R-:W-:Y:S01]  /*0bb0*/  SHF.R.S32.HI R8, RZ, 0x1f, R167 ;  /* 0x0000001fff087819 */ /* 0x000fe200000114a7 */
[----:B------:R-:W-:Y:S01]  /*0bc0*/  ULOP3.LUT UR61, UR4, 0x1, URZ, 0xfc, !UPT ;  /* 0x00000001043d7892 */ /* 0x000fe2000f8efc3f */
[----:B------:R-:W-:Y:S02]  /*0bd0*/  SHF.R.S32.HI R5, RZ, 0x4, R2 ;  /* 0x00000004ff057819 */ /* 0x000fe40000011402 */
[----:B------:R-:W-:Y:S02]  /*0be0*/  LEA.HI R9, R8, R167, RZ, 0x2 ;  /* 0x000000a708097211 */ /* 0x000fe400078f10ff */
[----:B------:R-:W-:-:S02]  /*0bf0*/  LOP3.LUT R4, R2, 0x3fffff0, RZ, 0xc0, !PT ;  /* 0x03fffff002047812 */ /* 0x000fc400078ec0ff */
[--C-:B------:R-:W-:Y:S02]  /*0c00*/  SHF.R.S32.HI R6, RZ, 0x2, R9.reuse ;  /* 0x00000002ff067819 */ /* 0x100fe40000011409 */
[----:B------:R-:W-:Y:S01]  /*0c10*/  SHF.R.S32.HI R11, RZ, 0x1f, R9 ;  /* 0x0000001fff0b7819 */ /* 0x000fe20000011409 */
[----:B------:R-:W-:Y:S01]  /*0c20*/  IMAD.IADD R4, R173, 0x1, -R4 ;  /* 0x00000001ad047824 */ /* 0x000fe200078e0a04 */
[----:B------:R-:W-:Y:S02]  /*0c30*/  LEA.HI R2, R2, R5, RZ, 0x1 ;  /* 0x0000000502027211 */ /* 0x000fe400078f08ff */
[----:B------:R-:W-:Y:S01]  /*0c40*/  LEA.HI R11, R11, R6, RZ, 0x3 ;  /* 0x000000060b0b7211 */ /* 0x000fe200078f18ff */
[----:B------:R-:W-:Y:S01]  /*0c50*/  IMAD R7, R4, 0x40, R7 ;  /* 0x0000004004077824 */ /* 0x000fe200078e0207 */
[----:B------:R-:W-:Y:S02]  /*0c60*/  LOP3.LUT R162, R0, 0xfffffff8, RZ, 0xc0, !PT ;  /* 0xfffffff800a27812 */ /* 0x000fe400078ec0ff */
[----:B------:R-:W-:-:S02]  /*0c70*/  LOP3.LUT R11, R11, 0xfffffff8, RZ, 0xc0, !PT ;  /* 0xfffffff80b0b7812 */ /* 0x000fc400078ec0ff */
[----:B------:R-:W-:Y:S01]  /*0c80*/  LEA.HI R8, R8, R167, RZ, 0x5 ;  /* 0x000000a708087211 */ /* 0x000fe200078f28ff */
[----:B------:R-:W-:Y:S01]  /*0c90*/  IMAD.IADD R162, R173, 0x1, -R162 ;  /* 0x00000001ada27824 */ /* 0x000fe200078e0aa2 */
[----:B------:R-:W-:Y:S01]  /*0ca0*/  LOP3.LUT R2, R2, 0x1ffffffe, RZ, 0xc0, !PT ;  /* 0x1ffffffe02027812 */ /* 0x000fe200078ec0ff */
[----:B------:R-:W-:Y:S01]  /*0cb0*/  IMAD.IADD R11, R6, 0x1, -R11 ;  /* 0x00000001060b7824 */ /* 0x000fe200078e0a0b */
[----:B------:R-:W-:Y:S01]  /*0cc0*/  SHF.R.S32.HI R8, RZ, 0x5, R8 ;  /* 0x00000005ff087819 */ /* 0x000fe20000011408 */
[----:B------:R-:W-:Y:S01]  /*0cd0*/  IMAD.SHL.U32 R160, R162, 0x8, RZ ;  /* 0x00000008a2a07824 */ /* 0x000fe200078e00ff */
[----:B------:R-:W-:Y:S01]  /*0ce0*/  LEA.HI R4, R10, R10, RZ, 0x1 ;  /* 0x0000000a0a047211 */ /* 0x000fe200078f08ff */
[----:B------:R-:W-:Y:S01]  /*0cf0*/  IMAD.IADD R2, R5, 0x1, -R2 ;  /* 0x0000000105027824 */ /* 0x000fe200078e0a02 */
[----:B------:R-:W-:Y:S01]  /*0d00*/  LOP3.LUT R3, R3, 0x3fffffe, RZ, 0xc0, !PT ;  /* 0x03fffffe03037812 */ /* 0x000fe200078ec0ff */
[----:B------:R-:W-:Y:S01]  /*0d10*/  IMAD R8, R8, 0x10, R11 ;  /* 0x0000001008087824 */ /* 0x000fe200078e020b */
[----:B------:R-:W-:Y:S01]  /*0d20*/  LOP3.LUT R5, R4, 0x1ffffffe, RZ, 0xc0, !PT ;  /* 0x1ffffffe04057812 */ /* 0x000fe200078ec0ff */
[----:B------:R-:W-:Y:S01]  /*0d30*/  IMAD R170, R2, 0x8, R7 ;  /* 0x0000000802aa7824 */ /* 0x000fe200078e0207 */
[----:B------:R-:W-:Y:S01]  /*0d40*/  LOP3.LUT R2, R9, 0x7ffffffc, RZ, 0xc0, !PT ;  /* 0x7ffffffc09027812 */ /* 0x000fe200078ec0ff */
[----:B------:R-:W-:Y:S01]  /*0d50*/  IMAD.IADD R3, R168, 0x1, -R3 ;  /* 0x00000001a8037824 */ /* 0x000fe200078e0a03 */
[----:B------:R-:W-:Y:S01]  /*0d60*/  SHF.R.S32.HI R165, RZ, 0x3, R0 ;  /* 0x00000003ffa57819 */ /* 0x000fe20000011400 */
[----:B------:R-:W-:Y:S01]  /*0d70*/  VIADD R161, R160, 0x40 ;  /* 0x00000040a0a17836 */ /* 0x000fe20000000000 */
[----:B------:R-:W-:Y:S01]  /*0d80*/  SHF.R.S32.HI R172, RZ, 0x1f, R160 ;  /* 0x0000001fffac7819 */ /* 0x000fe200000114a0 */
[----:B------:R-:W-:-:S02]  /*0d90*/  IMAD.IADD R22, R10, 0x1, -R5 ;  /* 0x000000010a167824 */ /* 0x000fc400078e0a05 */
[----:B------:R-:W-:Y:S01]  /*0da0*/  IMAD R169, R3, 0x40, R8 ;  /* 0x0000004003a97824 */ /* 0x000fe200078e0208 */
[----:B------:R-:W-:Y:S01]  /*0db0*/  SHF.R.S32.HI R171, RZ, 0x1f, R161 ;  /* 0x0000001fffab7819 */ /* 0x000fe200000114a1 */
[----:B------:R-:W-:Y:S02]  /*0dc0*/  IMAD.IADD R19, R167, 0x1, -R2 ;  /* 0x00000001a7137824 */ /* 0x000fe400078e0a02 */
[----:B------:R-:W-:-:S07]  /*0dd0*/  IMAD R22, R22, 0x8, R169 ;  /* 0x0000000816167824 */ /* 0x000fce00078e02a9 */
.L_x_1442:
[----:B0---4-:R-:W0:Y:S01]  /*0de0*/  LDC.64 R2, c[0x0][0xa28] ;  /* 0x00028a00ff027b82 */ /* 0x011e220000000a00 */
[----:B------:R-:W-:Y:S01]  /*0df0*/  IMAD.MOV.U32 R7, RZ, RZ, RZ ;  /* 0x000000ffff077224 */ /* 0x000fe200078e00ff */
[----:B------:R-:W-:-:S06]  /*0e00*/  ULDC.64 UR6, c[0x0][0x208] ;  /* 0x0000820000067ab9 */ /* 0x000fcc0000000a00 */
[----:B--2---:R-:W1:Y:S01]  /*0e10*/  LDC.64 R4, c[0x0][0xa18] ;  /* 0x00028600ff047b82 */ /* 0x004e620000000a00 */
[----:B0-----:R-:W-:-:S04]  /*0e20*/  ISETP.NE.U32.AND P0, PT, R2, RZ, PT ;  /* 0x000000ff0200720c */ /* 0x001fc80003f05070 */
[----:B------:R-:W-:Y:S02]  /*0e30*/  ISETP.NE.AND.EX P0, PT, R3, RZ, PT, P0 ;  /* 0x000000ff0300720c */ /* 0x000fe40003f05300 */
[----:B-1----:R-:W-:-:S04]  /*0e40*/  ISETP.NE.U32.AND P1, PT, R4, RZ, PT ;  /* 0x000000ff0400720c */ /* 0x002fc80003f25070 */
[----:B------:R-:W-:-:S07]  /*0e50*/  ISETP.NE.AND.EX P1, PT, R5, RZ, PT, P1 ;  /* 0x000000ff0500720c */ /* 0x000fce0003f25310 */
[----:B------:R-:W0:Y:S08]  /*0e60*/  @P0 LDC.64 R2, c[0x0][0xa28] ;  /* 0x00028a00ff020b82 */ /* 0x000e300000000a00 */
[----:B------:R-:W1:Y:S01]  /*0e70*/  @P1 LDC.64 R4, c[0x0][0xa18] ;  /* 0x00028600ff041b82 */ /* 0x000e620000000a00 */
[----:B------:R-:W-:Y:S02]  /*0e80*/  ULDC UR4, c[0x0][0x288] ;  /* 0x0000a20000047ab9 */ /* 0x000fe40000000800 */
[----:B------:R-:W-:Y:S01]  /*0e90*/  IMAD.U32 R17, RZ, RZ, UR4 ;  /* 0x00000004ff117e24 */ /* 0x000fe2000f8e00ff */
[----:B------:R-:W-:-:S02]  /*0ea0*/  ULDC.64 UR4, c[0x0][0x418] ;  /* 0x0001060000047ab9 */ /* 0x000fc40000000a00 */
[----:B------:R-:W-:-:S03]  /*0eb0*/  UISETP.NE.U32.AND UP0, UPT, UR4, URZ, UPT ;  /* 0x0000003f0400728c */ /* 0x000fc6000bf05070 */
[----:B------:R-:W-:Y:S01]  /*0ec0*/  ULDC UR4, c[0x0][0x424] ;  /* 0x0001090000047ab9 */ /* 0x000fe20000000800 */
[----:B------:R-:W-:-:S03]  /*0ed0*/  UISETP.NE.AND.EX UP0, UPT, UR5, URZ, UPT, UP0 ;  /* 0x0000003f0500728c */ /* 0x000fc6000bf05300 */
[----:B------:R-:W-:Y:S01]  /*0ee0*/  ULDC UR5, c[0x0][0x2f0] ;  /* 0x0000bc0000057ab9 */ /* 0x000fe20000000800 */
[----:B0-----:R-:W-:-:S04]  /*0ef0*/  @P0 IMAD.WIDE R2, R47, 0x4, R2 ;  /* 0x000000042f020825 */ /* 0x001fc800078e0202 */
[----:B-1----:R-:W-:Y:S01]  /*0f00*/  @P1 IMAD.WIDE R4, R47, 0x4, R4 ;  /* 0x000000042f041825 */ /* 0x002fe200078e0204 */
[----:B------:R0:W5:Y:S01]  /*0f10*/  @P0 LDG.E R7, desc[UR6][R2.64] ;  /* 0x0000000602070981 */ /* 0x000162000c1e1900 */
[----:B------:R-:W-:-:S03]  /*0f20*/  USEL UR4, UR4, 0x1, UP0 ;  /* 0x0000000104047887 */ /* 0x000fc60008000000 */
[----:B------:R0:W5:Y:S01]  /*0f30*/  @P1 LDG.E R17, desc[UR6][R4.64] ;  /* 0x0000000604111981 */ /* 0x000162000c1e1900 */
[----:B------:R-:W-:Y:S01]  /*0f40*/  ULDC.64 UR6, c[0x0][0xa20] ;  /* 0x0002880000067ab9 */ /* 0x000fe20000000a00 */
[----:B------:R-:W-:Y:S01]  /*0f50*/  UIMAD UR4, UR4, UR5, URZ ;  /* 0x00000005040472a4 */ /* 0x000fe2000f8e023f */
[----:B------:R-:W-:Y:S01]  /*0f60*/  ISETP.NE.U32.AND P2, PT, RZ, UR6, PT ;  /* 0x00000006ff007c0c */ /* 0x000fe2000bf45070 */
[----:B------:R-:W-:-:S03]  /*0f70*/  IMAD.MOV.U32 R163, RZ, RZ, R46 ;  /* 0x000000ffffa37224 */ /* 0x000fc600078e002e */
[----:B------:R-:W-:Y:S01]  /*0f80*/  ISETP.NE.AND.EX P2, PT, RZ, UR7, PT, P2 ;  /* 0x00000007ff007c0c */ /* 0x000fe2000bf45320 */
[----:B---3--:R-:W-:-:S12]  /*0f90*/  @P1 BRA `(.L_x_1343) ;  /* 0x0000000000281947 */ /* 0x008fd80003800000 */
[----:B------:R-:W-:Y:S02]  /*0fa0*/  ULDC.64 UR6, c[0x0][0xa00] ;  /* 0x0002800000067ab9 */ /* 0x000fe40000000a00 */
[----:B------:R-:W-:-:S04]  /*0fb0*/  ISETP.NE.U32.AND P0, PT, RZ, UR6, PT ;  /* 0x00000006ff007c0c */ /* 0x000fc8000bf05070 */
[----:B------:R-:W-:-:S13]  /*0fc0*/  ISETP.NE.AND.EX P0, PT, RZ, UR7, PT, P0 ;  /* 0x00000007ff007c0c */ /* 0x000fda000bf05300 */
[----:B------:R-:W-:Y:S05]  /*0fd0*/  @!P0 BRA `(.L_x_1343) ;  /* 0x0000000000188947 */ /* 0x000fea0003800000 */
[----:B0-----:R-:W0:Y:S01]  /*0fe0*/  LDC.64 R2, c[0x0][0xa00] ;  /* 0x00028000ff027b82 */ /* 0x001e220000000a00 */
[----:B------:R-:W-:Y:S01]  /*0ff0*/  ULDC.64 UR6, c[0x0][0x208] ;  /* 0x0000820000067ab9 */ /* 0x000fe20000000a00 */
[----:B0-----:R-:W-:-:S05]  /*1000*/  IMAD.WIDE R2, R47, 0x4, R2 ;  /* 0x000000042f027825 */ /* 0x001fca00078e0202 */
[----:B-----5:R-:W2:Y:S04]  /*1010*/  LDG.E R17, desc[UR6][R2.64] ;  /* 0x0000000602117981 */ /* 0x020ea8000c1e1900 */
[----:B------:R-:W2:Y:S02]  /*1020*/  LDG.E R0, desc[UR6][R2.64+0x4] ;  /* 0x0000040602007981 */ /* 0x000ea4000c1e1900 */
[----:B--2---:R-:W-:-:S07]  /*1030*/  IMAD.IADD R17, R0, 0x1, -R17 ;  /* 0x0000000100117824 */ /* 0x004fce00078e0a11 */
.L_x_1343:
[----:B------:R-:W-:Y:S02]  /*1040*/  IMAD.U32 R16, RZ, RZ, UR4 ;  /* 0x00000004ff107e24 */ /* 0x000fe4000f8e00ff */
[----:B------:R-:W-:Y:S01]  /*1050*/  IMAD.MOV.U32 R164, RZ, RZ, R47 ;  /* 0x000000ffffa47224 */ /* 0x000fe200078e002f */
[----:B------:R-:W-:Y:S06]  /*1060*/  @!P2 BRA `(.L_x_1344) ;  /* 0x000000000014a947 */ /* 0x000fec0003800000 */
[----:B0-----:R-:W0:Y:S01]  /*1070*/  LDC.64 R2, c[0x0][0xa20] ;  /* 0x00028800ff027b82 */ /* 0x001e220000000a00 */
[----:B------:R-:W-:Y:S01]  /*1080*/  ULDC.64 UR4, c[0x0][0x208] ;  /* 0x0000820000047ab9 */ /* 0x000fe20000000a00 */
[----:B0-----:R-:W-:-:S05]  /*1090*/  IMAD.WIDE R2, R47, 0x4, R2 ;  /* 0x000000042f027825 */ /* 0x001fca00078e0202 */
[----:B------:R1:W5:Y:S01]  /*10a0*/  LDG.E R16, desc[UR4][R2.64] ;  /* 0x0000000402107981 */ /* 0x000362000c1e1900 */
[----:B------:R-:W-:Y:S05]  /*10b0*/  BRA `(.L_x_1345) ;  /* 0x0000000000287947 */ /* 0x000fea0003800000 */
.L_x_1344:
[----:B------:R-:W-:Y:S02]  /*10c0*/  ULDC.64 UR4, c[0x0][0xa08] ;  /* 0x0002820000047ab9 */ /* 0x000fe40000000a00 */
[----:B------:R-:W-:-:S04]  /*10d0*/  ISETP.NE.U32.AND P0, PT, RZ, UR4, PT ;  /* 0x00000004ff007c0c */ /* 0x000fc8000bf05070 */
[----:B------:R-:W-:-:S13]  /*10e0*/  ISETP.NE.AND.EX P0, PT, RZ, UR5, PT, P0 ;  /* 0x00000005ff007c0c */ /* 0x000fda000bf05300 */
[----:B------:R-:W-:Y:S05]  /*10f0*/  @!P0 BRA `(.L_x_1345) ;  /* 0x0000000000188947 */ /* 0x000fea0003800000 */
[----:B0-----:R-:W0:Y:S01]  /*1100*/  LDC.64 R2, c[0x0][0xa08] ;  /* 0x00028200ff027b82 */ /* 0x001e220000000a00 */
[----:B------:R-:W-:Y:S01]  /*1110*/  ULDC.64 UR4, c[0x0][0x208] ;  /* 0x0000820000047ab9 */ /* 0x000fe20000000a00 */
[----:B0-----:R-:W-:-:S05]  /*1120*/  IMAD.WIDE R2, R47, 0x4, R2 ;  /* 0x000000042f027825 */ /* 0x001fca00078e0202 */
[----:B------:R-:W2:Y:S04]  /*1130*/  LDG.E R16, desc[UR4][R2.64] ;  /* 0x0000000402107981 */ /* 0x000ea8000c1e1900 */
[----:B------:R-:W2:Y:S02]  /*1140*/  LDG.E R5, desc[UR4][R2.64+0x4] ;  /* 0x0000040402057981 */ /* 0x000ea4000c1e1900 */
[----:B--2---:R-:W-:-:S07]  /*1150*/  IMAD.IADD R16, R5, 0x1, -R16 ;  /* 0x0000000105107824 */ /* 0x004fce00078e0a10 */
.L_x_1345:
[----:B------:R-:W2:Y:S01]  /*1160*/  LDC R0, c[0x0][0x448] ;  /* 0x00011200ff007b82 */ /* 0x000ea20000000800 */
[----:B------:R-:W-:Y:S02]  /*1170*/  IMAD.SHL.U32 R18, R45, 0x80, RZ ;  /* 0x000000802d127824 */ /* 0x000fe400078e00ff */
[----:B-----5:R-:W-:-:S05]  /*1180*/  IMAD.IADD R16, R16, 0x1, -R7 ;  /* 0x0000000110107824 */ /* 0x020fca00078e0a07 */
[----:B------:R-:W3:Y:S01]  /*1190*/  LDC.64 R8, c[0x0][0x9e0] ;  /* 0x00027800ff087b82 */ /* 0x000ee20000000a00 */
[----:B--2---:R-:W-:Y:S01]  /*11a0*/  ISETP.NE.AND P1, PT, R0, 0x1, PT ;  /* 0x000000010000780c */ /* 0x004fe20003f25270 */
[----:B------:R-:W-:Y:S01]  /*11b0*/  VIADD R0, R18, 0x7f ;  /* 0x0000007f12007836 */ /* 0x000fe20000000000 */
[----:B---3--:R-:W-:-:S11]  /*11c0*/  ISETP.GE.AND P2, PT, R9, 0x1, PT ;  /* 0x000000010900780c */ /* 0x008fd60003f46270 */
[----:B01----:R-:W0:Y:S08]  /*11d0*/  @P1 LDC R3, c[0x0][0x44c] ;  /* 0x00011300ff031b82 */ /* 0x003e300000000800 */
[----:B------:R-:W1:Y:S01]  /*11e0*/  @P1 LDC R5, c[0x0][0x450] ;  /* 0x00011400ff051b82 */ /* 0x000e620000000800 */
[----:B0-----:R-:W-:Y:S01]  /*11f0*/  @P1 IMAD.HI.U32 R2, R0, R3, RZ ;  /* 0x0000000300021227 */ /* 0x001fe200078e00ff */
[----:B------:R-:W-:-:S04]  /*1200*/  IADD3 R3, R16, 0x1, -R17 ;  /* 0x0000000110037810 */ /* 0x000fc80007ffe811 */
[----:B-1----:R-:W-:-:S05]  /*1210*/  @P1 SHF.R.U32.HI R0, RZ, R5, R2 ;  /* 0x00000005ff001219 */ /* 0x002fca0000011602 */
        /* <DEDUP_REMOVED lines=13> */
.L_x_1347:
[----:B------:R-:W-:-:S13]  /*12f0*/  ISETP.NE.AND P0, PT, R9, 0x1, PT ;  /* 0x000000010900780c */ /* 0x000fda0003f05270 */
[----:B------:R-:W0:Y:S02]  /*1300*/  @P0 LDC.64 R4, c[0x0][0x9e8] ;  /* 0x00027a00ff040b82 */ /* 0x000e240000000a00 */
[----:B0-----:R-:W-:-:S05]  /*1310*/  @P0 IMAD.HI.U32 R4, R2, R4, RZ ;  /* 0x0000000402040227 */ /* 0x001fca00078e00ff */
[----:B------:R-:W-:-:S07]  /*1320*/  @P0 SHF.R.U32.HI R2, RZ, R5, R4 ;  /* 0x00000005ff020219 */ /* 0x000fce0000011604 */
.L_x_1348:
[----:B------:R-:W-:-:S05]  /*1330*/  IMAD R3, R2, R9, R9 ;  /* 0x0000000902037224 */ /* 0x000fca00078e0209 */
[----:B------:R-:W-:-:S07]  /*1340*/  VIMNMX R0, R0, R3, PT ;  /* 0x0000000300007248 */ /* 0x000fce0003fe0100 */
.L_x_1346:
[----:B------:R-:W0:Y:S01]  /*1350*/  @P1 LDC R3, c[0x0][0x44c] ;  /* 0x00011300ff031b82 */ /* 0x000e220000000800 */
[----:B------:R-:W-:Y:S01]  /*1360*/  VIADD R2, R0, 0x5f ;  /* 0x0000005f00027836 */ /* 0x000fe20000000000 */
[----:B------:R-:W-:Y:S01]  /*1370*/  ULDC UR4, c[0x0][0x9dc] ;  /* 0x0002770000047ab9 */ /* 0x000fe20000000800 */
[----:B------:R-:W-:Y:S02]  /*1380*/  VIADD R0, R16, 0x5f ;  /* 0x0000005f10007836 */ /* 0x000fe40000000000 */
[----:B------:R-:W-:Y:S02]  /*1390*/  IMAD.MOV.U32 R4, RZ, RZ, R18 ;  /* 0x000000ffff047224 */ /* 0x000fe400078e0012 */
[----:B------:R-:W-:Y:S01]  /*13a0*/  IMAD.HI R0, R0, 0x2aaaaaab, RZ ;  /* 0x2aaaaaab00007827 */ /* 0x000fe200078e02ff */
[----:B------:R-:W1:Y:S03]  /*13b0*/  @P1 LDC R6, c[0x0][0x450] ;  /* 0x00011400ff061b82 */ /* 0x000e660000000800 */
[----:B------:R-:W-:-:S04]  /*13c0*/  IMAD.HI R2, R2, 0x2aaaaaab, RZ ;  /* 0x2aaaaaab02027827 */ /* 0x000fc800078e02ff */
[----:B------:R-:W-:Y:S01]  /*13d0*/  IMAD.IADD R73, R16, 0x1, -R17 ;  /* 0x0000000110497824 */ /* 0x000fe200078e0a11 */
[----:B------:R-:W-:-:S04]  /*13e0*/  SHF.R.U32.HI R5, RZ, 0x1f, R2 ;  /* 0x0000001fff057819 */ /* 0x000fc80000011602 */
[----:B------:R-:W-:Y:S01]  /*13f0*/  LEA.HI.SX32 R72, R2, R5, 0x1c ;  /* 0x0000000502487211 */ /* 0x000fe200078fe2ff */
[----:B0-----:R-:W-:-:S05]  /*1400*/  @P1 IMAD.HI.U32 R3, R18, R3, RZ ;  /* 0x0000000312031227 */ /* 0x001fca00078e00ff */
[----:B-1----:R-:W-:Y:S02]  /*1410*/  @P1 SHF.R.U32.HI R4, RZ, R6, R3 ;  /* 0x00000006ff041219 */ /* 0x002fe40000011603 */
[----:B------:R-:W-:-:S04]  /*1420*/  SHF.R.U32.HI R3, RZ, 0x1f, R0 ;  /* 0x0000001fff037819 */ /* 0x000fc80000011600 */
[----:B------:R-:W-:Y:S01]  /*1430*/  LEA.HI.SX32 R3, R0, R3, 0x1c ;  /* 0x0000000300037211 */ /* 0x000fe200078fe2ff */
[----:B------:R-:W-:-:S03]  /*1440*/  IMAD.IADD R0, R73, 0x1, R4 ;  /* 0x0000000149007824 */ /* 0x000fc600078e0204 */
[----:B------:R-:W-:Y:S01]  /*1450*/  VIMNMX R72, R3, R72, PT ;  /* 0x0000004803487248 */ /* 0x000fe20003fe0100 */
        /* <DEDUP_REMOVED lines=11> */
.L_x_1350:
[----:B------:R-:W-:-:S13]  /*1510*/  ISETP.NE.AND P0, PT, R9, 0x1, PT ;  /* 0x000000010900780c */ /* 0x000fda0003f05270 */
[----:B------:R-:W0:Y:S02]  /*1520*/  @P0 LDC.64 R4, c[0x0][0x9e8] ;  /* 0x00027a00ff040b82 */ /* 0x000e240000000a00 */
[----:B0-----:R-:W-:-:S05]  /*1530*/  @P0 IMAD.HI.U32 R4, R0, R4, RZ ;  /* 0x0000000400040227 */ /* 0x001fca00078e00ff */
[----:B------:R-:W-:-:S07]  /*1540*/  @P0 SHF.R.U32.HI R0, RZ, R5, R4 ;  /* 0x00000005ff000219 */ /* 0x000fce0000011604 */
.L_x_1351:
[----:B------:R-:W-:-:S05]  /*1550*/  IMAD R3, R0, R9, RZ ;  /* 0x0000000900037224 */ /* 0x000fca00078e02ff */
[----:B------:R-:W-:-:S07]  /*1560*/  VIMNMX R2, R2, R3, !PT ;  /* 0x0000000302027248 */ /* 0x000fce0007fe0100 */
.L_x_1349:
[----:B------:R-:W-:Y:S01]  /*1570*/  IMAD.HI R2, R2, 0x2aaaaaab, RZ ;  /* 0x2aaaaaab02027827 */ /* 0x000fe200078e02ff */
[----:B------:R-:W-:Y:S02]  /*1580*/  PLOP3.LUT P0, PT, PT, PT, PT, 0x80, 0x0 ;  /* 0x000000000000781c */ /* 0x000fe40003f0f070 */
[----:B------:R-:W-:Y:S02]  /*1590*/  CS2R R86, SRZ ;  /* 0x0000000000567805 */ /* 0x000fe4000001ff00 */
[----:B------:R-:W-:Y:S01]  /*15a0*/  CS2R R84, SRZ ;  /* 0x0000000000547805 */ /* 0x000fe2000001ff00 */
[----:B------:R-:W-:Y:S01]  /*15b0*/  IMAD.MOV.U32 R0, RZ, RZ, RZ ;  /* 0x000000ffff007224 */ /* 0x000fe200078e00ff */
[----:B------:R-:W-:Y:S02]  /*15c0*/  SHF.R.U32.HI R3, RZ, 0x1f, R2 ;  /* 0x0000001fff037819 */ /* 0x000fe40000011602 */
[----:B------:R-:W-:Y:S02]  /*15d0*/  CS2R R82, SRZ ;  /* 0x0000000000527805 */ /* 0x000fe4000001ff00 */
[----:B------:R-:W-:-:S02]  /*15e0*/  CS2R R80, SRZ ;  /* 0x0000000000507805 */ /* 0x000fc4000001ff00 */
[----:B------:R-:W-:Y:S02]  /*15f0*/  CS2R R78, SRZ ;  /* 0x00000000004e7805 */ /* 0x000fe4000001ff00 */
[----:B------:R-:W-:Y:S01]  /*1600*/  LEA.HI.SX32 R3, R2, R3, 0x1c ;  /* 0x0000000302037211 */ /* 0x000fe200078fe2ff */
[----:B------:R-:W-:Y:S01]  /*1610*/  IMAD.MOV.U32 R2, RZ, RZ, RZ ;  /* 0x000000ffff027224 */ /* 0x000fe200078e00ff */
[----:B------:R-:W-:Y:S02]  /*1620*/  CS2R R76, SRZ ;  /* 0x00000000004c7805 */ /* 0x000fe4000001ff00 */
[----:B------:R-:W-:Y:S02]  /*1630*/  CS2R R74, SRZ ;  /* 0x00000000004a7805 */ /* 0x000fe4000001ff00 */
[----:B------:R-:W-:Y:S02]  /*1640*/  VIMNMX R23, RZ, R3, !PT ;  /* 0x00000003ff177248 */ /* 0x000fe40007fe0100 */
[----:B------:R-:W-:-:S02]  /*1650*/  CS2R R28, SRZ ;  /* 0x00000000001c7805 */ /* 0x000fc4000001ff00 */
[----:B------:R-:W-:Y:S02]  /*1660*/  CS2R R70, SRZ ;  /* 0x0000000000467805 */ /* 0x000fe4000001ff00 */
[----:B------:R-:W-:Y:S02]  /*1670*/  CS2R R68, SRZ ;  /* 0x0000000000447805 */ /* 0x000fe4000001ff00 */
[----:B------:R-:W-:Y:S02]  /*1680*/  ISETP.GT.AND P1, PT, R72, R23, PT ;  /* 0x000000174800720c */ /* 0x000fe40003f24270 */
        /* <DEDUP_REMOVED lines=18> */
[----:B------:R-:W-:Y:S01]  /*17b0*/  CS2R R6, SRZ ;  /* 0x0000000000067805 */ /* 0x000fe2000001ff00 */
[----:B------:R-:W-:Y:S02]  /*17c0*/  IMAD.MOV.U32 R8, RZ, RZ, RZ ;  /* 0x000000ffff087224 */ /* 0x000fe400078e00ff */
[----:B------:R-:W-:Y:S02]  /*17d0*/  IMAD.MOV.U32 R91, RZ, RZ, RZ ;  /* 0x000000ffff5b7224 */ /* 0x000fe400078e00ff */
[----:B------:R-:W-:-:S02]  /*17e0*/  IMAD.MOV.U32 R10, RZ, RZ, RZ ;  /* 0x000000ffff0a7224 */ /* 0x000fc400078e00ff */
[----:B------:R-:W-:Y:S02]  /*17f0*/  IMAD.MOV.U32 R93, RZ, RZ, RZ ;  /* 0x000000ffff5d7224 */ /* 0x000fe400078e00ff */
        /* <DEDUP_REMOVED lines=34> */
.L_x_1353:
        /* <DEDUP_REMOVED lines=8> */
.L_x_1575:
[----:B------:R-:W-:Y:S05]  /*1aa0*/  @!P0 BRA `(.L_x_1355) ;  /* 0x0000000000048947 */ /* 0x000fea0003800000 */
[----:B------:R-:W-:Y:S01]  /*1ab0*/  BPT.TRAP 0x1 ;  /* 0x000000040000795c */ /* 0x000fe20000300000 */
.L_x_1355:
[----:B------:R-:W-:Y:S02]  /*1ac0*/  IMAD.U32 R15, RZ, RZ, UR37 ;  /* 0x00000025ff0f7e24 */ /* 0x000fe4000f8e00ff */
[----:B0-----:R-:W-:-:S03]  /*1ad0*/  IMAD.U32 R0, RZ, RZ, UR36 ;  /* 0x00000024ff007e24 */ /* 0x001fc6000f8e00ff */
[----:B------:R-:W-:Y:S02]  /*1ae0*/  LEA R15, R15, UR38, 0x3 ;  /* 0x000000260f0f7c11 */ /* 0x000fe4000f8e18ff */
[----:B------:R-:W-:-:S04]  /*1af0*/  SHF.L.U32 R0, R0, 0x1f, RZ ;  /* 0x0000001f00007819 */ /* 0x000fc800000006ff */
[----:B------:R0:W1:Y:S01]  /*1b00*/  SYNCS.PHASECHK.TRANS64.TRYWAIT P1, [R15+URZ+0x2a830], R0 ;  /* 0x02a830000f0075a7 */ /* 0x000062000802017f */
[----:B------:R-:W-:Y:S05]  /*1b10*/  @!P0 BRA `(.L_x_1356) ;  /* 0x0000000000048947 */ /* 0x000fea0003800000 */
[----:B------:R-:W-:Y:S01]  /*1b20*/  BPT.TRAP 0x1 ;  /* 0x000000040000795c */ /* 0x000fe20000300000 */
.L_x_1356:
[----:B------:R-:W2:Y:S02]  /*1b30*/  S2R R2, SR_TID.X ;  /* 0x0000000000027919 */ /* 0x000ea40000002100 */
[----:B--2---:R-:W-:Y:S01]  /*1b40*/  LOP3.LUT P2, RZ, R2, 0x7f, RZ, 0xc0, !PT ;  /* 0x0000007f02ff7812 */ /* 0x004fe2000784c0ff */
[----:B-1----:R-:W-:-:S12]  /*1b50*/  @P1 BRA `(.L_x_1357) ;  /* 0x0000000000081947 */ /* 0x002fd80003800000 */
[----:B------:R-:W1:Y:S02]  /*1b60*/  SYNCS.PHASECHK.TRANS64.TRYWAIT P1, [R15+URZ+0x2a830], R0 ;  /* 0x02a830000f0075a7 */ /* 0x000e64000802017f */
[----:B-1----:R-:W-:Y:S05]  /*1b70*/  @!P1 BRA `(.L_x_1358) ;  /* 0x0000015000fc9947 */ /* 0x002fea0003800000 */
.L_x_1357:
        /* <DEDUP_REMOVED lines=10> */
[----:B------:R-:W2:Y:S01]  /*1c20*/  LDC R9, c[0x0][0x448] ;  /* 0x00011200ff097b82 */ /* 0x000ea20000000800 */
[----:B------:R-:W-:Y:S01]  /*1c30*/  UMOV UR53, 0x40000040 ;  /* 0x4000004000357882 */ /* 0x000fe20000000000 */
[----:B------:R-:W-:Y:S01]  /*1c40*/  UMOV UR55, 0x40000040 ;  /* 0x4000004000377882 */ /* 0x000fe20000000000 */
[----:B------:R-:W-:Y:S01]  /*1c50*/  ULOP3.LUT UR60, UR4, 0x10000, URZ, 0xfc, !UPT ;  /* 0x00010000043c7892 */ /* 0x000fe2000f8efc3f */
[----:B------:R-:W3:Y:S01]  /*1c60*/  S2R R20, SR_TID.X ;  /* 0x0000000000147919 */ /* 0x000ee20000002100 */
[----:B------:R-:W-:Y:S01]  /*1c70*/  ULOP3.LUT UR4, UR39, 0x10000, URZ, 0xfc, !UPT ;  /* 0x0001000027047892 */ /* 0x000fe2000f8efc3f */
[----:B------:R-:W-:Y:S01]  /*1c80*/  IMAD.IADD R12, R22, 0x1, R18 ;  /* 0x00000001160c7824 */ /* 0x000fe200078e0212 */
[----:B------:R-:W-:-:S02]  /*1c90*/  UIMAD UR5, UR37, 0x900, UR60 ;  /* 0x00000900250578a4 */ /* 0x000fc4000f8e023c */
[----:B------:R-:W-:Y:S01]  /*1ca0*/  UIADD3 UR56, UR4, 0x2, URZ ;  /* 0x0000000204387890 */ /* 0x000fe2000fffe03f */
[----:B------:R-:W-:Y:S01]  /*1cb0*/  IMAD.MOV.U32 R21, RZ, RZ, R12 ;  /* 0x000000ffff157224 */ /* 0x000fe200078e000c */
[----:B------:R-:W-:Y:S01]  /*1cc0*/  UIADD3 UR58, UR5, 0x2, URZ ;  /* 0x00000002053a7890 */ /* 0x000fe2000fffe03f */
[----:B------:R-:W-:Y:S02]  /*1cd0*/  UMOV UR8, UR4 ;  /* 0x0000000400087c82 */ /* 0x000fe40008000000 */
[----:B------:R-:W-:Y:S01]  /*1ce0*/  UMOV UR10, UR5 ;  /* 0x00000005000a7c82 */ /* 0x000fe20008000000 */
[----:B------:R-:W-:Y:S01]  /*1cf0*/  UIADD3 UR52, UR4, 0x4, URZ ;  /* 0x0000000404347890 */ /* 0x000fe2000fffe03f */
[----:B------:R-:W-:Y:S01]  /*1d00*/  HGMMA.64x96x16.F32 R24, gdesc[UR8], RZ, !UPT, gsb0 ;  /* 0x01600000081879f0 */ /* 0x000fe2000c0008ff */
[----:B------:R-:W-:Y:S01]  /*1d10*/  UIADD3 UR54, UR5, 0x4, URZ ;  /* 0x0000000405367890 */ /* 0x000fe2000fffe03f */
[----:B------:R-:W-:Y:S01]  /*1d20*/  IMAD.U32 R4, RZ, RZ, UR8 ;  /* 0x00000008ff047e24 */ /* 0x000fe2000f8e00ff */
[----:B------:R-:W-:-:S02]  /*1d30*/  UIADD3 UR8, UR4, 0x6, URZ ;  /* 0x0000000604087890 */ /* 0x000fc4000fffe03f */
[----:B------:R-:W-:Y:S01]  /*1d40*/  UIADD3 UR10, UR5, 0x6, URZ ;  /* 0x00000006050a7890 */ /* 0x000fe2000fffe03f */
[----:B------:R-:W-:Y:S01]  /*1d50*/  UMOV UR9, 0x40000040 ;  /* 0x4000004000097882 */ /* 0x000fe20000000000 */
[----:B------:R-:W-:Y:S01]  /*1d60*/  UMOV UR11, 0x40000040 ;  /* 0x40000040000b7882 */ /* 0x000fe20000000000 */
[----:B------:R-:W-:Y:S01]  /*1d70*/  UIADD3 UR12, UR4, 0x400, URZ ;  /* 0x00000400040c7890 */ /* 0x000fe2000fffe03f */
[----:B--2---:R-:W-:Y:S01]  /*1d80*/  ISETP.NE.AND P2, PT, R9, 0x1, PT ;  /* 0x000000010900780c */ /* 0x004fe20003f45270 */
[----:B------:R-:W-:Y:S01]  /*1d90*/  UIADD3 UR14, UR5, 0x300, URZ ;  /* 0x00000300050e7890 */ /* 0x000fe2000fffe03f */
[----:B------:R-:W-:Y:S01]  /*1da0*/  UMOV UR13, 0x40000040 ;  /* 0x40000040000d7882 */ /* 0x000fe20000000000 */
[----:B------:R-:W-:Y:S01]  /*1db0*/  UMOV UR15, 0x40000040 ;  /* 0x40000040000f7882 */ /* 0x000fe20000000000 */
[----:B------:R-:W-:Y:S02]  /*1dc0*/  UIADD3 UR16, UR4, 0x402, URZ ;  /* 0x0000040204107890 */ /* 0x000fe4000fffe03f */
[----:B------:R-:W-:Y:S01]  /*1dd0*/  UIADD3 UR18, UR5, 0x302, URZ ;  /* 0x0000030205127890 */ /* 0x000fe2000fffe03f */
[----:B------:R-:W-:Y:S01]  /*1de0*/  UMOV UR17, 0x40000040 ;  /* 0x4000004000117882 */ /* 0x000fe20000000000 */
[----:B------:R-:W-:Y:S01]  /*1df0*/  UMOV UR19, 0x40000040 ;  /* 0x4000004000137882 */ /* 0x000fe20000000000 */
[----:B------:R-:W-:Y:S01]  /*1e00*/  UIADD3 UR20, UR4, 0x404, URZ ;  /* 0x0000040404147890 */ /* 0x000fe2000fffe03f */
[----:B---3--:R-:W-:Y:S01]  /*1e10*/  LOP3.LUT P1, RZ, R20, 0x7f, RZ, 0xc0, !PT ;  /* 0x0000007f14ff7812 */ /* 0x008fe2000782c0ff */
[----:B------:R-:W-:-:S02]  /*1e20*/  UIADD3 UR22, UR5, 0x304, URZ ;  /* 0x0000030405167890 */ /* 0x000fc4000fffe03f */
[----:B------:R-:W2:Y:S01]  /*1e30*/  @P2 LDC R13, c[0x0][0x44c] ;  /* 0x00011300ff0d2b82 */ /* 0x000ea20000000800 */
[----:B------:R-:W-:Y:S01]  /*1e40*/  UMOV UR21, 0x40000040 ;  /* 0x4000004000157882 */ /* 0x000fe20000000000 */
[----:B------:R-:W-:Y:S01]  /*1e50*/  UMOV UR23, 0x40000040 ;  /* 0x4000004000177882 */ /* 0x000fe20000000000 */
[----:B------:R-:W-:Y:S01]  /*1e60*/  UIADD3 UR24, UR4, 0x406, URZ ;  /* 0x0000040604187890 */ /* 0x000fe2000fffe03f */
[----:B------:R-:W-:Y:S01]  /*1e70*/  IMAD R20, R72, -0x60, R16 ;  /* 0xffffffa048147824 */ /* 0x000fe200078e0210 */
[----:B------:R-:W-:Y:S01]  /*1e80*/  UIADD3 UR26, UR5, 0x306, URZ ;  /* 0x00000306051a7890 */ /* 0x000fe2000fffe03f */
[----:B------:R-:W-:Y:S01]  /*1e90*/  UMOV UR25, 0x40000040 ;  /* 0x4000004000197882 */ /* 0x000fe20000000000 */
[----:B------:R-:W-:Y:S01]  /*1ea0*/  UMOV UR27, 0x40000040 ;  /* 0x40000040001b7882 */ /* 0x000fe20000000000 */
[----:B------:R-:W-:Y:S01]  /*1eb0*/  UIADD3 UR28, UR4, 0x800, URZ ;  /* 0x00000800041c7890 */ /* 0x000fe2000fffe03f */
[----:B------:R-:W3:Y:S01]  /*1ec0*/  @P2 LDC R14, c[0x0][0x450] ;  /* 0x00011400ff0e2b82 */ /* 0x000ee20000000800 */
[----:B------:R-:W-:Y:S01]  /*1ed0*/  UIADD3 UR30, UR5, 0x600, URZ ;  /* 0x00000600051e7890 */ /* 0x000fe2000fffe03f */
[----:B------:R-:W-:Y:S01]  /*1ee0*/  VIADD R20, R20, 0x60 ;  /* 0x0000006014147836 */ /* 0x000fe20000000000 */
        /* <DEDUP_REMOVED lines=8> */
[----:B--2---:R-:W-:Y:S01]  /*1f70*/  @P2 IMAD.HI.U32 R13, R12, R13, RZ ;  /* 0x0000000d0c0d2227 */ /* 0x004fe200078e00ff */
[----:B------:R-:W-:Y:S01]  /*1f80*/  UMOV UR41, 0x40000040 ;  /* 0x4000004000297882 */ /* 0x000fe20000000000 */
[----:B------:R-:W-:Y:S01]  /*1f90*/  UMOV UR43, 0x40000040 ;  /* 0x40000040002b7882 */ /* 0x000fe20000000000 */
[----:B------:R-:W-:Y:S02]  /*1fa0*/  UIADD3 UR48, UR4, 0x806, URZ ;  /* 0x0000080604307890 */ /* 0x000fe4000fffe03f */
[----:B------:R-:W-:Y:S01]  /*1fb0*/  UIADD3 UR50, UR5, 0x606, URZ ;  /* 0x0000060605327890 */ /* 0x000fe2000fffe03f */
[----:B------:R-:W-:Y:S01]  /*1fc0*/  UMOV UR49, 0x40000040 ;  /* 0x4000004000317882 */ /* 0x000fe20000000000 */
[----:B------:R-:W-:Y:S01]  /*1fd0*/  UMOV UR51, 0x40000040 ;  /* 0x4000004000337882 */ /* 0x000fe20000000000 */
[----:B------:R-:W-:Y:S01]  /*1fe0*/  ULDC UR4, c[0x0][0x9d8] ;  /* 0x0002760000047ab9 */ /* 0x000fe20000000800 */
[----:B---3--:R-:W-:Y:S01]  /*1ff0*/  @P2 SHF.R.U32.HI R21, RZ, R14, R13 ;  /* 0x0000000eff152219 */ /* 0x008fe2000001160d */
[----:B------:R-:W-:Y:S01]  /*2000*/  @!P1 VIADD R14, R15, 0x2a840 ;  /* 0x0002a8400f0e9836 */ /* 0x000fe20000000000 */
[----:B------:R-:W2:Y:S04]  /*2010*/  LDC.64 R12, c[0x0][0x9e0] ;  /* 0x00027800ff0c7b82 */ /* 0x000ea80000000a00 */
[----:B------:R-:W-:Y:S01]  /*2020*/  @!P1 PRMT R14, RZ, 0x654, R14 ;  /* 0x00000654ff0e9816 */ /* 0x000fe2000000000e */
        /* <DEDUP_REMOVED lines=39> */
[----:B------:R-:W3:Y:S01]  /*22a0*/  SHFL.IDX PT, R67, R21, RZ, 0x1c1f ;  /* 0x001c1fff15437589 */ /* 0x000ee200000e0000 */
[----:B------:R4:W2:Y:S01]  /*22b0*/  MUFU.TANH R74, R25 ;  /* 0x00000019004a7308 */ /* 0x0008a20000002400 */
[----:B------:R5:W-:Y:S01]  /*22c0*/  @!P1 SYNCS.ARRIVE.TRANS64.RED.A1T0 RZ, [R14+URZ], RZ ;  /* 0x000000ff0eff99a7 */ /* 0x000be2000810043f */
[----:B------:R-:W-:Y:S01]  /*22d0*/  FMUL.FTZ R3, R26, UR4 ;  /* 0x000000041a037c20 */ /* 0x000fe20008410000 */
[----:B01----:R-:W-:Y:S01]  /*22e0*/  FMUL.FTZ R0, R27, UR4 ;  /* 0x000000041b007c20 */ /* 0x003fe20008410000 */
[----:B------:R-:W-:Y:S01]  /*22f0*/  FMUL.FTZ R28, R28, UR4 ;  /* 0x000000041c1c7c20 */ /* 0x000fe20008410000 */
[----:B------:R-:W-:Y:S01]  /*2300*/  FMUL.FTZ R29, R29, UR4 ;  /* 0x000000041d1d7c20 */ /* 0x000fe20008410000 */
[----:B------:R-:W-:Y:S01]  /*2310*/  FMUL.FTZ R2, R30, UR4 ;  /* 0x000000041e027c20 */ /* 0x000fe20008410000 */
[----:B------:R-:W-:Y:S01]  /*2320*/  FMUL.FTZ R6, R31, UR4 ;  /* 0x000000041f067c20 */ /* 0x000fe20008410000 */
[----:B------:R-:W-:Y:S01]  /*2330*/  FMUL.FTZ R32, R32, UR4 ;  /* 0x0000000420207c20 */ /* 0x000fe20008410000 */
[----:B----4-:R-:W-:-:S02]  /*2340*/  IMAD.MOV.U32 R25, RZ, RZ, -0x60 ;  /* 0xffffffa0ff197424 */ /* 0x010fc400078e00ff */
[----:B------:R-:W-:Y:S01]  /*2350*/  FMUL.FTZ R33, R33, UR4 ;  /* 0x0000000421217c20 */ /* 0x000fe20008410000 */
[----:B------:R-:W-:Y:S01]  /*2360*/  FMUL.FTZ R10, R34, UR4 ;  /* 0x00000004220a7c20 */ /* 0x000fe20008410000 */
[----:B------:R-:W-:Y:S01]  /*2370*/  FMUL.FTZ R11, R35, UR4 ;  /* 0x00000004230b7c20 */ /* 0x000fe20008410000 */
[----:B------:R-:W-:Y:S02]  /*2380*/  IMAD R24, R72, R25, 0x61 ;  /* 0x0000006148187424 */ /* 0x000fe400078e0219 */
        /* <DEDUP_REMOVED lines=26> */
[----:B-----5:R-:W-:Y:S01]  /*2530*/  FMUL.FTZ R14, R71, UR4 ;  /* 0x00000004470e7c20 */ /* 0x020fe20008410000 */
[----:B------:R-:W-:Y:S01]  /*2540*/  FMUL.FTZ R50, R50, UR4 ;  /* 0x0000000432327c20 */ /* 0x000fe20008410000 */
[----:B------:R-:W-:Y:S01]  /*2550*/  FMUL.FTZ R54, R54, UR4 ;  /* 0x0000000436367c20 */ /* 0x000fe20008410000 */
[----:B------:R-:W-:Y:S01]  /*2560*/  FMUL.FTZ R58, R58, UR4 ;  /* 0x000000043a3a7c20 */ /* 0x000fe20008410000 */
[----:B------:R-:W-:Y:S01]  /*2570*/  FMUL.FTZ R62, R62, UR4 ;  /* 0x000000043e3e7c20 */ /* 0x000fe20008410000 */
[----:B------:R-:W-:Y:S01]  /*2580*/  IMAD R25, R19, -0x2, R24 ;  /* 0xfffffffe13197824 */ /* 0x000fe200078e0218 */
[----:B--2---:R-:W-:Y:S01]  /*2590*/  ISETP.GE.AND P1, PT, R13, 0x1, PT ;  /* 0x000000010d00780c */ /* 0x004fe20003f26270 */
[----:B------:R-:W0:Y:S01]  /*25a0*/  MUFU.TANH R8, R8 ;  /* 0x0000000800087308 */ /* 0x000e220000002400 */
[----:B------:R-:W-:Y:S01]  /*25b0*/  FMUL.FTZ R61, R61, UR4 ;  /* 0x000000043d3d7c20 */ /* 0x000fe20008410000 */
[----:B------:R-:W-:Y:S01]  /*25c0*/  FMUL.FTZ R38, R38, UR4 ;  /* 0x0000000426267c20 */ /* 0x000fe20008410000 */
[----:B------:R-:W-:Y:S01]  /*25d0*/  IADD3 R27, -R17, R25, R16 ;  /* 0x00000019111b7210 */ /* 0x000fe20007ffe110 */
[----:B------:R-:W-:Y:S01]  /*25e0*/  FMUL.FTZ R42, R42, UR4 ;  /* 0x000000042a2a7c20 */ /* 0x000fe20008410000 */
[----:B------:R-:W-:Y:S01]  /*25f0*/  FMUL.FTZ R46, R46, UR4 ;  /* 0x000000042e2e7c20 */ /* 0x000fe20008410000 */
[----:B------:R-:W-:Y:S01]  /*2600*/  IMAD R34, R19, -0x2, R20 ;  /* 0xfffffffe13227824 */ /* 0x000fe200078e0214 */
[----:B------:R-:W-:Y:S01]  /*2610*/  P2R R175, PR, RZ, 0x2 ;  /* 0x00000002ffaf7803 */ /* 0x000fe20000000000 */
[----:B------:R-:W1:Y:S08]  /*2620*/  MUFU.TANH R3, R3 ;  /* 0x0000000300037308 */ /* 0x000e700000002400 */
[----:B------:R-:W2:Y:S08]  /*2630*/  MUFU.TANH R0, R0 ;  /* 0x0000000000007308 */ /* 0x000eb00000002400 */
        /* <DEDUP_REMOVED lines=42> */
[----:B-----5:R-:W-:-:S07]  /*28e0*/  IMAD.IADD R61, R27, 0x1, R12 ;  /* 0x000000011b3d7824 */ /* 0x020fce00078e020c */
[----:B------:R5:W0:Y:S01]  /*28f0*/  MUFU.TANH R35, R42 ;  /* 0x0000002a00237308 */ /* 0x000a220000002400 */
[----:B---3--:R-:W-:-:S07]  /*2900*/  VIADD R38, R27, UR51 ;  /* 0x000000331b267c36 */ /* 0x008fce0008000000 */
[----:B------:R3:W0:Y:S01]  /*2910*/  MUFU.TANH R75, R46 ;  /* 0x0000002e004b7308 */ /* 0x0006220000002400 */
[----:B-----5:R-:W-:Y:S01]  /*2920*/  VIADD R42, R24, 0xffffffff ;  /* 0xffffffff182a7836 */ /* 0x020fe20000000000 */
[----:B------:R-:W-:Y:S01]  /*2930*/  VIADDMNMX R24, R67, R61, R34, PT ;  /* 0x0000003d43187246 */ /* 0x000fe20003800122 */
[----:B---3--:R-:W-:Y:S02]  /*2940*/  VIADD R46, R25, 0xffffffff ;  /* 0xffffffff192e7836 */ /* 0x008fe40000000000 */
[----:B------:R-:W-:Y:S01]  /*2950*/  IMAD.IADD R25, R38, 0x1, R67 ;  /* 0x0000000126197824 */ /* 0x000fe200078e0243 */
[----:B-12-4-:R-:W-:Y:S06]  /*2960*/  @!P1 BRA `(.L_x_1359) ;  /* 0x00000000004c9947 */ /* 0x016fec0003800000 */
[----:B------:R-:W-:Y:S01]  /*2970*/  IADD3 R20, -R17, R16, R67 ;  /* 0x0000001011147210 */ /* 0x000fe20007ffe143 */
        /* <DEDUP_REMOVED lines=10> */
.L_x_1361:
[----:B------:R-:W-:-:S13]  /*2a20*/  ISETP.NE.AND P1, PT, R13, 0x1, PT ;  /* 0x000000010d00780c */ /* 0x000fda0003f25270 */
[----:B------:R-:W1:Y:S02]  /*2a30*/  @P1 LDC.64 R26, c[0x0][0x9e8] ;  /* 0x00027a00ff1a1b82 */ /* 0x000e640000000a00 */
[----:B-1----:R-:W-:-:S05]  /*2a40*/  @P1 IMAD.HI.U32 R26, R20, R26, RZ ;  /* 0x0000001a141a1227 */ /* 0x002fca00078e00ff */
[----:B------:R-:W-:-:S07]  /*2a50*/  @P1 SHF.R.U32.HI R20, RZ, R27, R26 ;  /* 0x0000001bff141219 */ /* 0x000fce000001161a */
.L_x_1362:
[----:B------:R-:W-:Y:S05]  /*2a60*/  BSYNC B0 ;  /* 0x0000000000007941 */ /* 0x000fea0003800000 */
.L_x_1360:
[----:B------:R-:W-:-:S05]  /*2a70*/  IMAD R20, R20, R13, R46 ;  /* 0x0000000d14147224 */ /* 0x000fca00078e022e */
[----:B------:R-:W-:Y:S02]  /*2a80*/  VIMNMX R25, R25, R20, !PT ;  /* 0x0000001419197248 */ /* 0x000fe40007fe0100 */
[----:B------:R-:W-:-:S07]  /*2a90*/  VIADDMNMX R24, R20, R13, R24, PT ;  /* 0x0000000d14187246 */ /* 0x000fce0003800118 */
.L_x_1359:
        /* <DEDUP_REMOVED lines=15> */
[----:B-1----:R-:W-:Y:S02]  /*2b90*/  VIADDMNMX R34, R21, R61, R34, PT ;  /* 0x0000003d15227246 */ /* 0x002fe40003800122 */
[----:B0-----:R-:W-:-:S02]  /*2ba0*/  FSEL R81, R29, -INF , !P2 ;  /* 0xff8000001d517808 */ /* 0x001fc40005000000 */
[C---:B------:R-:W-:Y:S02]  /*2bb0*/  ISETP.GT.AND P2, PT, R25.reuse, 0x10, !P3 ;  /* 0x000000101900780c */ /* 0x040fe40005f44270 */
        /* <DEDUP_REMOVED lines=81> */
[----:B------:R-:W-:-:S04]  /*30d0*/  ISETP.LT.OR P2, PT, R24, 0x51, P2 ;  /* 0x000000511800780c */ /* 0x000fc80001741670 */
[----:B------:R-:W-:Y:S02]  /*30e0*/  FSEL R28, R64, -INF , !P2 ;  /* 0xff800000401c7808 */ /* 0x000fe40005000000 */
        /* <DEDUP_REMOVED lines=19> */
[----:B------:R-:W-:Y:S01]  /*3220*/  IADD3 R8, -R17, R16, R21 ;  /* 0x0000001011087210 */ /* 0x000fe20007ffe115 */
        /* <DEDUP_REMOVED lines=10> */
.L_x_1365:
[----:B------:R-:W-:-:S13]  /*32d0*/  ISETP.NE.AND P4, PT, R13, 0x1, PT ;  /* 0x000000010d00780c */ /* 0x000fda0003f85270 */
[----:B------:R-:W0:Y:S02]  /*32e0*/  @P4 LDC.64 R36, c[0x0][0x9e8] ;  /* 0x00027a00ff244b82 */ /* 0x000e240000000a00 */
[----:B0-----:R-:W-:-:S05]  /*32f0*/  @P4 IMAD.HI.U32 R36, R8, R36, RZ ;  /* 0x0000002408244227 */ /* 0x001fca00078e00ff */
[----:B------:R-:W-:-:S07]  /*3300*/  @P4 SHF.R.U32.HI R8, RZ, R37, R36 ;  /* 0x00000025ff084219 */ /* 0x000fce0000011624 */
.L_x_1366:
[----:B------:R-:W-:Y:S05]  /*3310*/  BSYNC B0 ;  /* 0x0000000000007941 */ /* 0x000fea0003800000 */
.L_x_1364:
[----:B------:R-:W-:-:S05]  /*3320*/  IMAD R8, R8, R13, R46 ;  /* 0x0000000d08087224 */ /* 0x000fca00078e022e */
[----:B------:R-:W-:Y:S02]  /*3330*/  VIMNMX R25, R25, R8, !PT ;  /* 0x0000000819197248 */ /* 0x000fe40007fe0100 */
[----:B------:R-:W-:-:S07]  /*3340*/  VIADDMNMX R34, R8, R13, R34, PT ;  /* 0x0000000d08227246 */ /* 0x000fce0003800122 */
.L_x_1363:
[C---:B------:R-:W-:Y:S01]  /*3350*/  ISETP.GT.AND P1, PT, R25.reuse, 0x1, !P1 ;  /* 0x000000011900780c */ /* 0x040fe20004f24270 */
[----:B------:R-:W-:Y:S01]  /*3360*/  ULDC UR4, c[0x0][0x988] ;  /* 0x0002620000047ab9 */ /* 0x000fe20000000800 */
[----:B------:R-:W-:Y:S02]  /*3370*/  ISETP.GT.AND P3, PT, R25, RZ, !P3 ;  /* 0x000000ff1900720c */ /* 0x000fe40005f64270 */
[C---:B------:R-:W-:Y:S02]  /*3380*/  ISETP.LT.OR P1, PT, R34.reuse, 0x2, P1 ;  /* 0x000000022200780c */ /* 0x040fe40000f21670 */
[----:B------:R-:W-:Y:S02]  /*3390*/  ISETP.LT.OR P3, PT, R34, 0x1, P3 ;  /* 0x000000012200780c */ /* 0x000fe40001f61670 */
[----:B------:R-:W-:Y:S02]  /*33a0*/  FSEL R21, R0, -INF , !P1 ;  /* 0xff80000000157808 */ /* 0x000fe40004800000 */
[----:B------:R-:W-:-:S02]  /*33b0*/  ISETP.NE.AND P1, PT, R27, RZ, PT ;  /* 0x000000ff1b00720c */ /* 0x000fc40003f25270 */
[----:B------:R-:W-:Y:S02]  /*33c0*/  FSEL R36, R3, -INF , !P3 ;  /* 0xff80000003247808 */ /* 0x000fe40005800000 */
[----:B------:R-:W-:Y:S02]  /*33d0*/  ISETP.GT.AND P1, PT, R25, 0x9, !P1 ;  /* 0x000000091900780c */ /* 0x000fe40004f24270 */
[----:B------:R-:W-:Y:S02]  /*33e0*/  FMNMX.FTZ R3, R33, R67, !PT ;  /* 0x0000004321037209 */ /* 0x000fe40007810000 */
[----:B------:R-:W-:Y:S02]  /*33f0*/  ISETP.LT.OR P1, PT, R34, 0xa, P1 ;  /* 0x0000000a2200780c */ /* 0x000fe40000f21670 */
[----:B------:R-:W-:Y:S02]  /*3400*/  FMNMX.FTZ R3, R71, R3, !PT ;  /* 0x0000000347037209 */ /* 0x000fe40007810000 */
[----:B------:R-:W-:-:S02]  /*3410*/  FSEL R40, R6, -INF , !P1 ;  /* 0xff80000006287808 */ /* 0x000fc40004800000 */
[----:B------:R-:W-:Y:S02]  /*3420*/  ISETP.NE.AND P1, PT, R29, RZ, PT ;  /* 0x000000ff1d00720c */ /* 0x000fe40003f25270 */
[----:B------:R-:W-:Y:S02]  /*3430*/  FMNMX.FTZ R3, R81, R3, !PT ;  /* 0x0000000351037209 */ /* 0x000fe40007810000 */
[C---:B------:R-:W-:Y:S02]  /*3440*/  ISETP.GT.AND P1, PT, R25.reuse, 0x10, !P1 ;  /* 0x000000101900780c */ /* 0x040fe40004f24270 */
[----:B------:R-:W-:Y:S02]  /*3450*/  ISETP.GT.AND P5, PT, R25, 0x8, !P5 ;  /* 0x000000081900780c */ /* 0x000fe40006fa4270 */
[----:B------:R-:W-:Y:S02]  /*3460*/  ISETP.LT.OR P1, PT, R34, 0x11, P1 ;  /* 0x000000112200780c */ /* 0x000fe40000f21670 */
[----:B------:R-:W-:-:S02]  /*3470*/  FMNMX.FTZ R3, R83, R3, !PT ;  /* 0x0000000353037209 */ /* 0x000fc40007810000 */
[----:B------:R-:W-:Y:S02]  /*3480*/  FSEL R42, R10, -INF , !P1 ;  /* 0xff8000000a2a7808 */ /* 0x000fe40004800000 */
[----:B------:R-:W-:Y:S02]  /*3490*/  ISETP.NE.AND P1, PT, R50, RZ, PT ;  /* 0x000000ff3200720c */ /* 0x000fe40003f25270 */
[C---:B------:R-:W-:Y:S02]  /*34a0*/  ISETP.LT.OR P5, PT, R34.reuse, 0x9, P5 ;  /* 0x000000092200780c */ /* 0x040fe40002fa1670 */
[----:B------:R-:W-:Y:S02]  /*34b0*/  ISETP.GT.AND P1, PT, R25, 0x11, !P1 ;  /* 0x000000111900780c */ /* 0x000fe40004f24270 */
[----:B------:R-:W-:Y:S02]  /*34c0*/  FMNMX.FTZ R3, R85, R3, !PT ;  /* 0x0000000355037209 */ /* 0x000fe40007810000 */
[----:B------:R-:W-:-:S02]  /*34d0*/  ISETP.LT.OR P1, PT, R34, 0x12, P1 ;  /* 0x000000122200780c */ /* 0x000fc40000f21670 */
[----:B------:R-:W-:Y:S02]  /*34e0*/  FSEL R38, R2, -INF , !P5 ;  /* 0xff80000002267808 */ /* 0x000fe40006800000 */
[----:B------:R-:W-:Y:S01]  /*34f0*/  FSEL R44, R11, -INF , !P1 ;  /* 0xff8000000b2c7808 */ /* 0x000fe20004800000 */
[----:B------:R-:W-:Y:S01]  /*3500*/  IMAD.U32 R11, RZ, RZ, UR4 ;  /* 0x00000004ff0b7e24 */ /* 0x000fe2000f8e00ff */
[----:B------:R-:W-:Y:S02]  /*3510*/  ISETP.NE.AND P1, PT, R54, RZ, PT ;  /* 0x000000ff3600720c */ /* 0x000fe40003f25270 */
[----:B------:R-:W-:Y:S02]  /*3520*/  ISETP.NE.AND P5, PT, R58, RZ, PT ;  /* 0x000000ff3a00720c */ /* 0x000fe40003fa5270 */
[----:B------:R-:W-:Y:S02]  /*3530*/  ISETP.GT.AND P1, PT, R25, 0x18, !P1 ;  /* 0x000000181900780c */ /* 0x000fe40004f24270 */
[----:B------:R-:W-:-:S02]  /*3540*/  FMNMX.FTZ R3, R87, R3, !PT ;  /* 0x0000000357037209 */ /* 0x000fc40007810000 */
[C---:B------:R-:W-:Y:S02]  /*3550*/  ISETP.LT.OR P1, PT, R34.reuse, 0x19, P1 ;  /* 0x000000192200780c */ /* 0x040fe40000f21670 */
[----:B------:R-:W-:Y:S02]  /*3560*/  FMNMX.FTZ R3, R89, R3, !PT ;  /* 0x0000000359037209 */ /* 0x000fe40007810000 */
[----:B------:R-:W-:Y:S02]  /*3570*/  FSEL R46, R31, -INF , !P1 ;  /* 0xff8000001f2e7808 */ /* 0x000fe40004800000 */
[----:B------:R-:W-:Y:S02]  /*3580*/  ISETP.GT.AND P1, PT, R25, 0x19, !P5 ;  /* 0x000000191900780c */ /* 0x000fe40006f24270 */
[----:B------:R-:W-:Y:S02]  /*3590*/  FMNMX.FTZ R3, R91, R3, !PT ;  /* 0x000000035b037209 */ /* 0x000fe40007810000 */
[----:B------:R-:W-:-:S02]  /*35a0*/  ISETP.LT.OR P1, PT, R34, 0x1a, P1 ;  /* 0x0000001a2200780c */ /* 0x000fc40000f21670 */
[----:B------:R-:W-:Y:S02]  /*35b0*/  ISETP.NE.AND P4, PT, R62, RZ, PT ;  /* 0x000000ff3e00720c */ /* 0x000fe40003f85270 */
[----:B------:R-:W-:Y:S02]  /*35c0*/  FSEL R48, R39, -INF , !P1 ;  /* 0xff80000027307808 */ /* 0x000fe40004800000 */
        /* <DEDUP_REMOVED lines=12> */
[----:B------:R-:W-:Y:S02]  /*3690*/  ISETP.NE.AND P5, PT, R52, RZ, PT ;  /* 0x000000ff3400720c */ /* 0x000fe40003fa5270 */
[----:B------:R-:W-:Y:S02]  /*36a0*/  FSEL R52, R43, -INF , !P1 ;  /* 0xff8000002b347808 */ /* 0x000fe40004800000 */
[----:B------:R-:W-:Y:S02]  /*36b0*/  ISETP.NE.AND P1, PT, R74, RZ, PT ;  /* 0x000000ff4a00720c */ /* 0x000fe40003f25270 */
[----:B------:R-:W-:-:S02]  /*36c0*/  FMNMX.FTZ R3, R53, R3, !PT ;  /* 0x0000000335037209 */ /* 0x000fc40007810000 */
[----:B------:R-:W-:Y:S02]  /*36d0*/  ISETP.GT.AND P1, PT, R25, 0x28, !P1 ;  /* 0x000000281900780c */ /* 0x000fe40004f24270 */
[----:B------:R-:W-:Y:S02]  /*36e0*/  FMNMX.FTZ R3, R99, R3, !PT ;  /* 0x0000000363037209 */ /* 0x000fe40007810000 */
[----:B------:R-:W-:Y:S02]  /*36f0*/  ISETP.LT.OR P1, PT, R34, 0x29, P1 ;  /* 0x000000292200780c */ /* 0x000fe40000f21670 */
[----:B------:R-:W-:Y:S02]  /*3700*/  FMNMX.FTZ R3, R57, R3, !PT ;  /* 0x0000000339037209 */ /* 0x000fe40007810000 */
[----:B------:R-:W-:Y:S02]  /*3710*/  FSEL R54, R75, -INF , !P1 ;  /* 0xff8000004b367808 */ /* 0x000fe40004800000 */
[----:B------:R-:W-:-:S02]  /*3720*/  ISETP.NE.AND P1, PT, R80, RZ, PT ;  /* 0x000000ff5000720c */ /* 0x000fc40003f25270 */
[----:B------:R-:W-:Y:S02]  /*3730*/  FMNMX.FTZ R3, R32, R3, !PT ;  /* 0x0000000320037209 */ /* 0x000fe40007810000 */
[----:B------:R-:W-:Y:S02]  /*3740*/  ISETP.GT.AND P1, PT, R25, 0x29, !P1 ;  /* 0x000000291900780c */ /* 0x000fe40004f24270 */
[----:B------:R-:W-:Y:S02]  /*3750*/  FMNMX.FTZ R3, R30, R3, !PT ;  /* 0x000000031e037209 */ /* 0x000fe40007810000 */
[----:B------:R-:W-:Y:S02]  /*3760*/  ISETP.LT.OR P1, PT, R34, 0x2a, P1 ;  /* 0x0000002a2200780c */ /* 0x000fe40000f21670 */
[----:B------:R-:W-:Y:S02]  /*3770*/  FMNMX.FTZ R3, R28, R3, !PT ;  /* 0x000000031c037209 */ /* 0x000fe40007810000 */
[----:B------:R-:W-:-:S02]  /*3780*/  ISETP.NE.AND P4, PT, R56, RZ, PT ;  /* 0x000000ff3800720c */ /* 0x000fc40003f85270 */
[----:B------:R-:W-:Y:S02]  /*3790*/  FSEL R56, R47, -INF , !P1 ;  /* 0xff8000002f387808 */ /* 0x000fe40004800000 */
[----:B------:R-:W-:Y:S02]  /*37a0*/  FMNMX.FTZ R3, R26, R3, !PT ;  /* 0x000000031a037209 */ /* 0x000fe40007810000 */
[----:B------:R-:W-:Y:S02]  /*37b0*/  ISETP.NE.AND P1, PT, R82, RZ, PT ;  /* 0x000000ff5200720c */ /* 0x000fe40003f25270 */
[----:B------:R-:W-:Y:S02]  /*37c0*/  FMNMX.FTZ R3, R20, R3, !PT ;  /* 0x0000000314037209 */ /* 0x000fe40007810000 */
[----:B------:R-:W-:Y:S02]  /*37d0*/  ISETP.GT.AND P1, PT, R25, 0x30, !P1 ;  /* 0x000000301900780c */ /* 0x000fe40004f24270 */
[----:B------:R-:W-:-:S02]  /*37e0*/  FMNMX.FTZ R3, R24, R3, !PT ;  /* 0x0000000318037209 */ /* 0x000fc40007810000 */
[----:B------:R-:W-:Y:S02]  /*37f0*/  ISETP.LT.OR P1, PT, R34, 0x31, P1 ;  /* 0x000000312200780c */ /* 0x000fe40000f21670 */
[C---:B------:R-:W-:Y:S01]  /*3800*/  ISETP.GT.AND P6, PT, R25.reuse, 0x51, !P6 ;  /* 0x000000511900780c */ /* 0x040fe200077c4270 */
[----:B------:R-:W0:Y:S01]  /*3810*/  SHFL.BFLY PT, R8, R3, 0x2, 0x1f ;  /* 0x0c401f0003087f89 */ /* 0x000e2200000e0000 */
[----:B------:R-:W-:Y:S02]  /*3820*/  FSEL R58, R76, -INF , !P1 ;  /* 0xff8000004c3a7808 */ /* 0x000fe40004800000 */
[----:B------:R-:W-:Y:S02]  /*3830*/  ISETP.NE.AND P1, PT, R84, RZ, PT ;  /* 0x000000ff5400720c */ /* 0x000fe40003f25270 */
[C---:B------:R-:W-:Y:S02]  /*3840*/  ISETP.GT.AND P2, PT, R25.reuse, 0x58, !P2 ;  /* 0x000000581900780c */ /* 0x040fe40005744270 */
[----:B------:R-:W-:-:S02]  /*3850*/  ISETP.GT.AND P1, PT, R25, 0x31, !P1 ;  /* 0x000000311900780c */ /* 0x000fc40004f24270 */
[C---:B------:R-:W-:Y:S02]  /*3860*/  ISETP.LT.OR P6, PT, R34.reuse, 0x52, P6 ;  /* 0x000000522200780c */ /* 0x040fe400037c1670 */
[C---:B------:R-:W-:Y:S02]  /*3870*/  ISETP.LT.OR P1, PT, R34.reuse, 0x32, P1 ;  /* 0x000000322200780c */ /* 0x040fe40000f21670 */
[----:B------:R-:W-:Y:S02]  /*3880*/  ISETP.LT.OR P2, PT, R34, 0x59, P2 ;  /* 0x000000592200780c */ /* 0x000fe40001741670 */
[----:B------:R-:W-:Y:S02]  /*3890*/  FSEL R60, R51, -INF , !P1 ;  /* 0xff800000333c7808 */ /* 0x000fe40004800000 */
[----:B------:R-:W-:Y:S02]  /*38a0*/  ISETP.NE.AND P1, PT, R86, RZ, PT ;  /* 0x000000ff5600720c */ /* 0x000fe40003f25270 */
[----:B------:R-:W-:-:S02]  /*38b0*/  FSEL R68, R7, -INF , !P6 ;  /* 0xff80000007447808 */ /* 0x000fc40007000000 */
[----:B------:R-:W-:Y:S02]  /*38c0*/  ISETP.GT.AND P1, PT, R25, 0x38, !P1 ;  /* 0x000000381900780c */ /* 0x000fe40004f24270 */
[----:B0-----:R-:W-:Y:S02]  /*38d0*/  FMNMX.FTZ R27, R3, R8, !PT ;  /* 0x00000008031b7209 */ /* 0x001fe40007810000 */
[----:B------:R-:W-:Y:S02]  /*38e0*/  ISETP.LT.OR P1, PT, R34, 0x39, P1 ;  /* 0x000000392200780c */ /* 0x000fe40000f21670 */
[----:B------:R-:W-:Y:S01]  /*38f0*/  FMNMX.FTZ R3, R36, R21, !PT ;  /* 0x0000001524037209 */ /* 0x000fe20007810000 */
[----:B------:R-:W0:Y:S01]  /*3900*/  SHFL.BFLY PT, R8, R27, 0x1, 0x1f ;  /* 0x0c201f001b087f89 */ /* 0x000e2200000e0000 */
[----:B------:R-:W-:Y:S02]  /*3910*/  FSEL R62, R77, -INF , !P1 ;  /* 0xff8000004d3e7808 */ /* 0x000fe40004800000 */
[----:B------:R-:W-:-:S02]  /*3920*/  ISETP.NE.AND P1, PT, R88, RZ, PT ;  /* 0x000000ff5800720c */ /* 0x000fc40003f25270 */
[----:B------:R-:W-:Y:S02]  /*3930*/  FMNMX.FTZ R3, R38, R3, !PT ;  /* 0x0000000326037209 */ /* 0x000fe40007810000 */
[----:B------:R-:W-:Y:S02]  /*3940*/  ISETP.GT.AND P1, PT, R25, 0x39, !P1 ;  /* 0x000000391900780c */ /* 0x000fe40004f24270 */
[----:B------:R-:W-:Y:S02]  /*3950*/  FMNMX.FTZ R3, R40, R3, !PT ;  /* 0x0000000328037209 */ /* 0x000fe40007810000 */
[----:B------:R-:W-:Y:S02]  /*3960*/  ISETP.LT.OR P1, PT, R34, 0x3a, P1 ;  /* 0x0000003a2200780c */ /* 0x000fe40000f21670 */
[----:B------:R-:W-:Y:S02]  /*3970*/  FMNMX.FTZ R3, R42, R3, !PT ;  /* 0x000000032a037209 */ /* 0x000fe40007810000 */
        /* <DEDUP_REMOVED lines=21> */
[----:B------:R-:W-:Y:S02]  /*3ad0*/  ISETP.GT.AND P1, PT, R25, 0x49, !P4 ;  /* 0x000000491900780c */ /* 0x000fe40006724270 */
[----:B------:R-:W-:Y:S02]  /*3ae0*/  FMNMX.FTZ R3, R62, R3, !PT ;  /* 0x000000033e037209 */ /* 0x000fe40007810000 */
[----:B0-----:R-:W-:Y:S02]  /*3af0*/  FMNMX.FTZ R8, R27, R8, !PT ;  /* 0x000000081b087209 */ /* 0x001fe40007810000 */
[----:B------:R-:W-:-:S02]  /*3b00*/  ISETP.LT.OR P1, PT, R34, 0x4a, P1 ;  /* 0x0000004a2200780c */ /* 0x000fc40000f21670 */
[----:B------:R-:W-:Y:S01]  /*3b10*/  FMNMX.FTZ R3, R64, R3, !PT ;  /* 0x0000000340037209 */ /* 0x000fe20007810000 */
[C---:B------:R-:W-:Y:S01]  /*3b20*/  FMUL.FTZ R29, R8.reuse, R11 ;  /* 0x0000000b081d7220 */ /* 0x040fe20000410000 */
[----:B------:R-:W-:Y:S02]  /*3b30*/  FSEL R0, R63, -INF , !P1 ;  /* 0xff8000003f007808 */ /* 0x000fe40004800000 */
[----:B------:R-:W-:Y:S02]  /*3b40*/  FSETP.NEU.FTZ.AND P1, PT, R8, -INF , PT ;  /* 0xff8000000800780b */ /* 0x000fe40003f3d000 */
[----:B------:R-:W-:Y:S02]  /*3b50*/  ISETP.NE.AND P4, PT, R94, RZ, PT ;  /* 0x000000ff5e00720c */ /* 0x000fe40003f85270 */
[----:B------:R-:W-:Y:S02]  /*3b60*/  FMNMX.FTZ R3, R10, R3, !PT ;  /* 0x000000030a037209 */ /* 0x000fe40007810000 */
[----:B------:R-:W-:-:S02]  /*3b70*/  FSEL R74, R29, RZ, P1 ;  /* 0x000000ff1d4a7208 */ /* 0x000fc40000800000 */
        /* <DEDUP_REMOVED lines=18> */
[-CC-:B------:R-:W-:Y:S01]  /*3ca0*/  FFMA.FTZ R35, R83, R11.reuse, -R74.reuse ;  /* 0x0000000b53237223 */ /* 0x180fe2000001084a */
[----:B------:R-:W-:Y:S01]  /*3cb0*/  FSEL R34, R15, -INF , !P2 ;  /* 0xff8000000f227808 */ /* 0x000fe20005000000 */
[--C-:B------:R-:W-:Y:S01]  /*3cc0*/  FFMA.FTZ R24, R24, R11, -R74.reuse ;  /* 0x0000000b18187223 */ /* 0x100fe2000001084a */
[----:B------:R-:W-:Y:S01]  /*3cd0*/  FMNMX.FTZ R3, R68, R3, !PT ;  /* 0x0000000344037209 */ /* 0x000fe20007810000 */
[----:B------:R-:W-:Y:S01]  /*3ce0*/  MUFU.EX2 R27, R27 ;  /* 0x0000001b001b7308 */ /* 0x000fe20000000800 */
[----:B------:R-:W-:Y:S01]  /*3cf0*/  FSEL R14, R14, -INF , !P1 ;  /* 0xff8000000e0e7808 */ /* 0x000fe20004800000 */
[--C-:B------:R-:W-:Y:S01]  /*3d00*/  FFMA.FTZ R37, R87, R11, -R74.reuse ;  /* 0x0000000b57257223 */ /* 0x100fe2000001084a */
[----:B------:R-:W-:Y:S01]  /*3d10*/  FMNMX.FTZ R3, R34, R3, !PT ;  /* 0x0000000322037209 */ /* 0x000fe20007810000 */
[-CC-:B------:R-:W-:Y:S01]  /*3d20*/  FFMA.FTZ R39, R49, R11.reuse, -R74.reuse ;  /* 0x0000000b31277223 */ /* 0x180fe2000001084a */
[-CC-:B------:R-:W-:Y:S01]  /*3d30*/  FFMA.FTZ R26, R26, R11.reuse, -R74.reuse ;  /* 0x0000000b1a1a7223 */ /* 0x180fe2000001084a */
[--C-:B------:R-:W-:Y:S01]  /*3d40*/  FFMA.FTZ R15, R93, R11, -R74.reuse ;  /* 0x0000000b5d0f7223 */ /* 0x100fe2000001084a */
[----:B------:R-:W-:Y:S01]  /*3d50*/  FMNMX.FTZ R3, R14, R3, !PT ;  /* 0x000000030e037209 */ /* 0x000fe20007810000 */
[----:B------:R0:W1:Y:S01]  /*3d60*/  MUFU.EX2 R156, R29 ;  /* 0x0000001d009c7308 */ /* 0x0000620000000800 */
[-CC-:B------:R-:W-:Y:S01]  /*3d70*/  FFMA.FTZ R25, R45, R11.reuse, -R74.reuse ;  /* 0x0000000b2d197223 */ /* 0x180fe2000001084a */
[-CC-:B------:R-:W-:Y:S01]  /*3d80*/  FFMA.FTZ R41, R97, R11.reuse, -R74.reuse ;  /* 0x0000000b61297223 */ /* 0x180fe2000001084a */
[-CC-:B------:R-:W-:Y:S01]  /*3d90*/  FFMA.FTZ R45, R99, R11.reuse, -R74.reuse ;  /* 0x0000000b632d7223 */ /* 0x180fe2000001084a */
[----:B------:R-:W2:Y:S01]  /*3da0*/  SHFL.BFLY PT, R70, R3, 0x2, 0x1f ;  /* 0x0c401f0003467f89 */ /* 0x000ea200000e0000 */
[----:B------:R-:W-:Y:S01]  /*3db0*/  ISETP.NE.AND P4, PT, R9, 0x1, PT ;  /* 0x000000010900780c */ /* 0x000fe20003f85270 */
[-CC-:B------:R-:W-:Y:S01]  /*3dc0*/  FFMA.FTZ R32, R32, R11.reuse, -R74.reuse ;  /* 0x0000000b20207223 */ /* 0x180fe2000001084a */
[-CC-:B------:R-:W-:Y:S01]  /*3dd0*/  FFMA.FTZ R30, R30, R11.reuse, -R74.reuse ;  /* 0x0000000b1e1e7223 */ /* 0x180fe2000001084a */
[----:B------:R-:W3:Y:S01]  /*3de0*/  MUFU.EX2 R31, R31 ;  /* 0x0000001f001f7308 */ /* 0x000ee20000000800 */
[-CC-:B0-----:R-:W-:Y:S01]  /*3df0*/  FFMA.FTZ R29, R85, R11.reuse, -R74.reuse ;  /* 0x0000000b551d7223 */ /* 0x181fe2000001084a */
[-CC-:B------:R-:W-:Y:S01]  /*3e00*/  FFMA.FTZ R28, R28, R11.reuse, -R74.reuse ;  /* 0x0000000b1c1c7223 */ /* 0x180fe2000001084a */
[----:B------:R-:W-:-:S05]  /*3e10*/  FFMA.FTZ R20, R20, R11, -R74 ;  /* 0x0000000b14147223 */ /* 0x000fca000001084a */
[----:B------:R0:W4:Y:S02]  /*3e20*/  MUFU.EX2 R158, R33 ;  /* 0x00000021009e7308 */ /* 0x0001240000000800 */
[----:B------:R-:W5:Y:S06]  /*3e30*/  @P4 LDC R51, c[0x0][0x44c] ;  /* 0x00011300ff334b82 */ /* 0x000f6c0000000800 */
[----:B------:R-:W4:Y:S01]  /*3e40*/  MUFU.EX2 R35, R35 ;  /* 0x0000002300237308 */ /* 0x000f220000000800 */
[-CC-:B0-----:R-:W-:Y:S01]  /*3e50*/  FFMA.FTZ R33, R89, R11.reuse, -R74.reuse ;  /* 0x0000000b59217223 */ /* 0x181fe2000001084a */
[----:B--2---:R-:W-:Y:S01]  /*3e60*/  FMNMX.FTZ R70, R3, R70, !PT ;  /* 0x0000004603467209 */ /* 0x004fe20007810000 */
[----:B------:R-:W-:-:S05]  /*3e70*/  FFMA.FTZ R3, R57, R11, -R74 ;  /* 0x0000000b39037223 */ /* 0x000fca000001084a */
[----:B------:R0:W-:Y:S01]  /*3e80*/  MUFU.EX2 R152, R29 ;  /* 0x0000001d00987308 */ /* 0x0001e20000000800 */
[----:B------:R-:W2:Y:S07]  /*3e90*/  SHFL.BFLY PT, R7, R70, 0x1, 0x1f ;  /* 0x0c201f0046077f89 */ /* 0x000eae00000e0000 */
[----:B------:R1:W-:Y:S01]  /*3ea0*/  MUFU.EX2 R140, R3 ;  /* 0x00000003008c7308 */ /* 0x0003e20000000800 */
[----:B0-----:R-:W-:Y:S01]  /*3eb0*/  FFMA.FTZ R29, R91, R11, -R74 ;  /* 0x0000000b5b1d7223 */ /* 0x001fe2000001084a */
[----:B-----5:R-:W-:-:S06]  /*3ec0*/  @P4 IMAD.HI.U32 R51, R18, R51, RZ ;  /* 0x0000003312334227 */ /* 0x020fcc00078e00ff */
[----:B------:R-:W-:Y:S08]  /*3ed0*/  MUFU.EX2 R37, R37 ;  /* 0x0000002500257308 */ /* 0x000ff00000000800 */
[----:B------:R0:W-:Y:S01]  /*3ee0*/  MUFU.EX2 R154, R33 ;  /* 0x00000021009a7308 */ /* 0x0001e20000000800 */
[----:B--2---:R-:W-:-:S04]  /*3ef0*/  FMNMX.FTZ R7, R70, R7, !PT ;  /* 0x0000000746077209 */ /* 0x004fc80007810000 */
[C---:B------:R-:W-:Y:S01]  /*3f00*/  FSETP.NEU.FTZ.AND P1, PT, R7.reuse, -INF , PT ;  /* 0xff8000000700780b */ /* 0x040fe20003f3d000 */
[-C--:B-1----:R-:W-:Y:S02]  /*3f10*/  FMUL.FTZ R3, R7, R11.reuse ;  /* 0x0000000b07037220 */ /* 0x082fe40000410000 */
[----:B------:R-:W-:Y:S01]  /*3f20*/  MUFU.EX2 R29, R29 ;  /* 0x0000001d001d7308 */ /* 0x000fe20000000800 */
[----:B0-----:R-:W-:Y:S02]  /*3f30*/  FFMA.FTZ R33, R95, R11, -R74 ;  /* 0x0000000b5f217223 */ /* 0x001fe4000001084a */
[----:B------:R-:W-:-:S05]  /*3f40*/  FSEL R43, R3, RZ, P1 ;  /* 0x000000ff032b7208 */ /* 0x000fca0000800000 */
        /* <DEDUP_REMOVED lines=14> */
[----:B0-----:R-:W-:Y:S01]  /*4030*/  FADD.FTZ R24, R27, R156 ;  /* 0x0000009c1b187221 */ /* 0x001fe20000010000 */
[-CC-:B------:R-:W-:Y:S01]  /*4040*/  FFMA.FTZ R58, R58, R11.reuse, -R43.reuse ;  /* 0x0000000b3a3a7223 */ /* 0x180fe2000001082b */
[-CC-:B------:R-:W-:Y:S01]  /*4050*/  FFMA.FTZ R60, R60, R11.reuse, -R43.reuse ;  /* 0x0000000b3c3c7223 */ /* 0x180fe2000001082b */
[-CC-:B------:R-:W-:Y:S01]  /*4060*/  FFMA.FTZ R62, R62, R11.reuse, -R43.reuse ;  /* 0x0000000b3e3e7223 */ /* 0x180fe2000001082b */
[----:B---3--:R-:W-:Y:S01]  /*4070*/  FADD.FTZ R47, R31, R24 ;  /* 0x000000181f2f7221 */ /* 0x008fe20000010000 */
[-CC-:B------:R-:W-:Y:S01]  /*4080*/  FFMA.FTZ R6, R6, R11.reuse, -R43.reuse ;  /* 0x0000000b06067223 */ /* 0x180fe2000001082b */
[-C--:B------:R-:W-:Y:S01]  /*4090*/  FFMA.FTZ R64, R64, R11.reuse, -R43 ;  /* 0x0000000b40407223 */ /* 0x080fe2000001082b */
[----:B------:R-:W0:Y:S01]  /*40a0*/  MUFU.EX2 R21, R21 ;  /* 0x0000001500157308 */ /* 0x000e220000000800 */
[----:B----4-:R-:W-:Y:S01]  /*40b0*/  FADD.FTZ R24, R158, R47 ;  /* 0x0000002f9e187221 */ /* 0x010fe20000010000 */
[-CC-:B------:R-:W-:Y:S01]  /*40c0*/  FFMA.FTZ R10, R10, R11.reuse, -R43.reuse ;  /* 0x0000000b0a0a7223 */ /* 0x180fe2000001082b */
[-CC-:B------:R-:W-:Y:S01]  /*40d0*/  FFMA.FTZ R2, R2, R11.reuse, -R43.reuse ;  /* 0x0000000b02027223 */ /* 0x180fe2000001082b */
[-CC-:B------:R-:W-:Y:S01]  /*40e0*/  FFMA.FTZ R0, R0, R11.reuse, -R43.reuse ;  /* 0x0000000b00007223 */ /* 0x180fe2000001082b */
[----:B------:R-:W-:Y:S01]  /*40f0*/  FADD.FTZ R49, R35, R24 ;  /* 0x0000001823317221 */ /* 0x000fe20000010000 */
[-CC-:B------:R-:W-:Y:S01]  /*4100*/  FFMA.FTZ R66, R66, R11.reuse, -R43.reuse ;  /* 0x0000000b42427223 */ /* 0x180fe2000001082b */
[-CC-:B------:R-:W-:Y:S01]  /*4110*/  FFMA.FTZ R68, R68, R11.reuse, -R43.reuse ;  /* 0x0000000b44447223 */ /* 0x180fe2000001082b */
[----:B------:R-:W1:Y:S01]  /*4120*/  MUFU.EX2 R38, R38 ;  /* 0x0000002600267308 */ /* 0x000e620000000800 */
[-CC-:B------:R-:W-:Y:S01]  /*4130*/  FFMA.FTZ R34, R34, R11.reuse, -R43.reuse ;  /* 0x0000000b22227223 */ /* 0x180fe2000001082b */
[----:B------:R-:W-:Y:S01]  /*4140*/  FFMA.FTZ R14, R14, R11, -R43 ;  /* 0x0000000b0e0e7223 */ /* 0x000fe2000001082b */
[----:B------:R-:W-:-:S02]  /*4150*/  F2FP.F16.F32.PACK_AB R156, R156, R27 ;  /* 0x0000001b9c9c723e */ /* 0x000fc400000000ff */
[----:B------:R-:W-:-:S03]  /*4160*/  F2FP.F16.F32.PACK_AB R158, R158, R31 ;  /* 0x0000001f9e9e723e */ /* 0x000fc600000000ff */
[----:B------:R2:W3:Y:S01]  /*4170*/  MUFU.EX2 R159, R40 ;  /* 0x00000028009f7308 */ /* 0x0004e20000000800 */
[----:B0-----:R-:W-:Y:S01]  /*4180*/  FADD.FTZ R47, R36, R21 ;  /* 0x00000015242f7221 */ /* 0x001fe20000010000 */
[----:B------:R-:W-:-:S06]  /*4190*/  F2FP.F16.F32.PACK_AB R157, R21, R36 ;  /* 0x00000024159d723e */ /* 0x000fcc00000000ff */
[----:B------:R-:W0:Y:S01]  /*41a0*/  MUFU.EX2 R42, R42 ;  /* 0x0000002a002a7308 */ /* 0x000e220000000800 */
[----:B-1----:R-:W-:Y:S01]  /*41b0*/  FADD.FTZ R24, R38, R47 ;  /* 0x0000002f26187221 */ /* 0x002fe20000010000 */
[----:B--2---:R-:W1:Y:S06]  /*41c0*/  @P4 LDC R40, c[0x0][0x450] ;  /* 0x00011400ff284b82 */ /* 0x004e6c0000000800 */
[----:B------:R-:W2:Y:S01]  /*41d0*/  MUFU.EX2 R153, R44 ;  /* 0x0000002c00997308 */ /* 0x000ea20000000800 */
[C---:B---3--:R-:W-:Y:S01]  /*41e0*/  FADD.FTZ R47, R159.reuse, R24 ;  /* 0x000000189f2f7221 */ /* 0x048fe20000010000 */
[----:B------:R-:W-:-:S06]  /*41f0*/  F2FP.F16.F32.PACK_AB R159, R159, R38 ;  /* 0x000000269f9f723e */ /* 0x000fcc00000000ff */
[----:B------:R-:W3:Y:S01]  /*4200*/  MUFU.EX2 R46, R46 ;  /* 0x0000002e002e7308 */ /* 0x000ee20000000800 */
[----:B0-----:R-:W-:-:S07]  /*4210*/  FADD.FTZ R24, R42, R47 ;  /* 0x0000002f2a187221 */ /* 0x001fce0000010000 */
[----:B------:R-:W-:Y:S01]  /*4220*/  MUFU.EX2 R144, R39 ;  /* 0x0000002700907308 */ /* 0x000fe20000000800 */
[C---:B--2---:R-:W-:Y:S01]  /*4230*/  FADD.FTZ R47, R153.reuse, R24 ;  /* 0x00000018992f7221 */ /* 0x044fe20000010000 */
[----:B------:R-:W-:-:S06]  /*4240*/  F2FP.F16.F32.PACK_AB R153, R153, R42 ;  /* 0x0000002a9999723e */ /* 0x000fcc00000000ff */
[----:B------:R0:W-:Y:S01]  /*4250*/  MUFU.EX2 R39, R26 ;  /* 0x0000001a00277308 */ /* 0x0001e20000000800 */
[----:B---3--:R-:W-:-:S07]  /*4260*/  FADD.FTZ R24, R46, R47 ;  /* 0x0000002f2e187221 */ /* 0x008fce0000010000 */
        /* <DEDUP_REMOVED lines=8> */
[----:B------:R-:W3:Y:S01]  /*42f0*/  MUFU.EX2 R50, R50 ;  /* 0x0000003200327308 */ /* 0x000ee20000000800 */
[C---:B------:R-:W-:Y:S01]  /*4300*/  FADD.FTZ R26, R148.reuse, R49 ;  /* 0x00000031941a7221 */ /* 0x040fe20000010000 */
[C---:B--2---:R-:W-:Y:S01]  /*4310*/  FADD.FTZ R47, R155.reuse, R24 ;  /* 0x000000189b2f7221 */ /* 0x044fe20000010000 */
[----:B------:R-:W-:Y:S02]  /*4320*/  F2FP.F16.F32.PACK_AB R148, R148, R29 ;  /* 0x0000001d9494723e */ /* 0x000fe400000000ff */
[----:B------:R-:W-:-:S03]  /*4330*/  F2FP.F16.F32.PACK_AB R155, R155, R46 ;  /* 0x0000002e9b9b723e */ /* 0x000fc600000000ff */
[----:B------:R-:W2:Y:S01]  /*4340*/  MUFU.EX2 R150, R25 ;  /* 0x0000001900967308 */ /* 0x000ea20000000800 */
[----:B0-----:R-:W-:-:S07]  /*4350*/  FADD.FTZ R49, R15, R26 ;  /* 0x0000001a0f317221 */ /* 0x001fce0000010000 */
[----:B------:R-:W0:Y:S01]  /*4360*/  MUFU.EX2 R149, R52 ;  /* 0x0000003400957308 */ /* 0x000e220000000800 */
[----:B---3--:R-:W-:-:S07]  /*4370*/  FADD.FTZ R24, R50, R47 ;  /* 0x0000002f32187221 */ /* 0x008fce0000010000 */
[----:B------:R-:W3:Y:S01]  /*4380*/  MUFU.EX2 R33, R33 ;  /* 0x0000002100217308 */ /* 0x000ee20000000800 */
[C---:B--2---:R-:W-:Y:S01]  /*4390*/  FADD.FTZ R26, R150.reuse, R49 ;  /* 0x00000031961a7221 */ /* 0x044fe20000010000 */
[----:B------:R-:W-:-:S06]  /*43a0*/  F2FP.F16.F32.PACK_AB R150, R150, R15 ;  /* 0x0000000f9696723e */ /* 0x000fcc00000000ff */
[----:B------:R-:W2:Y:S01]  /*43b0*/  MUFU.EX2 R54, R54 ;  /* 0x0000003600367308 */ /* 0x000ea20000000800 */
[C---:B0-----:R-:W-:Y:S01]  /*43c0*/  FADD.FTZ R47, R149.reuse, R24 ;  /* 0x00000018952f7221 */ /* 0x041fe20000010000 */
[----:B------:R-:W-:-:S06]  /*43d0*/  F2FP.F16.F32.PACK_AB R149, R149, R50 ;  /* 0x000000329595723e */ /* 0x000fcc00000000ff */
[----:B------:R-:W-:Y:S01]  /*43e0*/  MUFU.EX2 R151, R56 ;  /* 0x0000003800977308 */ /* 0x000fe20000000800 */
[----:B---3--:R-:W-:-:S04]  /*43f0*/  FADD.FTZ R49, R33, R26 ;  /* 0x0000001a21317221 */ /* 0x008fc80000010000 */
[C---:B------:R-:W-:Y:S01]  /*4400*/  FADD.FTZ R24, R144.reuse, R49 ;  /* 0x0000003190187221 */ /* 0x040fe20000010000 */
[----:B------:R-:W-:Y:S02]  /*4410*/  F2FP.F16.F32.PACK_AB R144, R144, R33 ;  /* 0x000000219090723e */ /* 0x000fe400000000ff */
[----:B------:R-:W0:Y:S08]  /*4420*/  MUFU.EX2 R41, R41 ;  /* 0x0000002900297308 */ /* 0x000e300000000800 */
[----:B------:R-:W3:Y:S08]  /*4430*/  MUFU.EX2 R58, R58 ;  /* 0x0000003a003a7308 */ /* 0x000ef00000000800 */
[----:B------:R-:W-:Y:S08]  /*4440*/  MUFU.EX2 R145, R60 ;  /* 0x0000003c00917308 */ /* 0x000ff00000000800 */
[----:B------:R-:W4:Y:S08]  /*4450*/  MUFU.EX2 R45, R45 ;  /* 0x0000002d002d7308 */ /* 0x000f300000000800 */
[----:B------:R-:W-:Y:S08]  /*4460*/  MUFU.EX2 R62, R62 ;  /* 0x0000003e003e7308 */ /* 0x000ff00000000800 */
[----:B------:R2:W-:Y:S08]  /*4470*/  MUFU.EX2 R141, R6 ;  /* 0x00000006008d7308 */ /* 0x0005f00000000800 */
[----:B------:R-:W-:Y:S01]  /*4480*/  MUFU.EX2 R147, R64 ;  /* 0x0000004000937308 */ /* 0x000fe20000000800 */
[----:B--2---:R-:W-:Y:S01]  /*4490*/  FADD.FTZ R6, R54, R47 ;  /* 0x0000002f36067221 */ /* 0x004fe20000010000 */
[----:B0-----:R-:W-:-:S03]  /*44a0*/  FADD.FTZ R47, R41, R24 ;  /* 0x00000018292f7221 */ /* 0x001fc60000010000 */
[----:B------:R-:W-:Y:S01]  /*44b0*/  FADD.FTZ R43, R151, R6 ;  /* 0x00000006972b7221 */ /* 0x000fe20000010000 */
[C---:B------:R-:W-:Y:S01]  /*44c0*/  FADD.FTZ R24, R146.reuse, R47 ;  /* 0x0000002f92187221 */ /* 0x040fe20000010000 */
[----:B------:R-:W-:Y:S01]  /*44d0*/  F2FP.F16.F32.PACK_AB R146, R146, R41 ;  /* 0x000000299292723e */ /* 0x000fe200000000ff */
[----:B------:R-:W0:Y:S01]  /*44e0*/  MUFU.EX2 R32, R32 ;  /* 0x0000002000207308 */ /* 0x000e220000000800 */
[----:B---3--:R-:W-:Y:S01]  /*44f0*/  FADD.FTZ R6, R58, R43 ;  /* 0x0000002b3a067221 */ /* 0x008fe20000010000 */
[----:B----4-:R-:W-:Y:S01]  /*4500*/  FADD.FTZ R43, R45, R24 ;  /* 0x000000182d2b7221 */ /* 0x010fe20000010000 */
[----:B------:R-:W-:Y:S02]  /*4510*/  F2FP.F16.F32.PACK_AB R151, R151, R54 ;  /* 0x000000369797723e */ /* 0x000fe400000000ff */
[C---:B------:R-:W-:Y:S01]  /*4520*/  FADD.FTZ R27, R145.reuse, R6 ;  /* 0x00000006911b7221 */ /* 0x040fe20000010000 */
[C---:B------:R-:W-:Y:S01]  /*4530*/  FADD.FTZ R43, R140.reuse, R43 ;  /* 0x0000002b8c2b7221 */ /* 0x040fe20000010000 */
[----:B------:R-:W-:Y:S01]  /*4540*/  F2FP.F16.F32.PACK_AB R140, R140, R45 ;  /* 0x0000002d8c8c723e */ /* 0x000fe200000000ff */
[----:B------:R-:W-:Y:S01]  /*4550*/  MUFU.EX2 R10, R10 ;  /* 0x0000000a000a7308 */ /* 0x000fe20000000800 */
[----:B------:R-:W-:-:S07]  /*4560*/  F2FP.F16.F32.PACK_AB R145, R145, R58 ;  /* 0x0000003a9191723e */ /* 0x000fce00000000ff */
[----:B------:R2:W3:Y:S01]  /*4570*/  MUFU.EX2 R25, R30 ;  /* 0x0000001e00197308 */ /* 0x0004e20000000800 */
[----:B0-----:R-:W-:-:S07]  /*4580*/  FADD.FTZ R6, R32, R43 ;  /* 0x0000002b20067221 */ /* 0x001fce0000010000 */
[----:B------:R-:W0:Y:S01]  /*4590*/  MUFU.EX2 R28, R28 ;  /* 0x0000001c001c7308 */ /* 0x000e220000000800 */
[----:B--2---:R-:W-:Y:S01]  /*45a0*/  IMAD.MOV.U32 R30, RZ, RZ, R18 ;  /* 0x000000ffff1e7224 */ /* 0x004fe200078e0012 */
[----:B-1----:R-:W-:Y:S02]  /*45b0*/  @P4 SHF.R.U32.HI R30, RZ, R40, R51 ;  /* 0x00000028ff1e4219 */ /* 0x002fe40000011633 */
[----:B------:R-:W-:-:S03]  /*45c0*/  ISETP.GE.AND P4, PT, R13, 0x1, PT ;  /* 0x000000010d00780c */ /* 0x000fc60003f86270 */
[----:B------:R-:W-:Y:S01]  /*45d0*/  IMAD.IADD R73, R73, 0x1, R30 ;  /* 0x0000000149497824 */ /* 0x000fe200078e021e */
[----:B------:R-:W1:Y:S01]  /*45e0*/  MUFU.EX2 R2, R2 ;  /* 0x0000000200027308 */ /* 0x000e620000000800 */
[C---:B---3--:R-:W-:Y:S01]  /*45f0*/  FADD.FTZ R29, R25.reuse, R6 ;  /* 0x00000006191d7221 */ /* 0x048fe20000010000 */
[----:B------:R-:W-:Y:S01]  /*4600*/  F2FP.F16.F32.PACK_AB R142, R25, R32 ;  /* 0x00000020198e723e */ /* 0x000fe200000000ff */
[----:B------:R-:W-:-:S05]  /*4610*/  IMAD.IADD R12, R73, 0x1, R12 ;  /* 0x00000001490c7824 */ /* 0x000fca00078e020c */
[----:B------:R2:W-:Y:S01]  /*4620*/  MUFU.EX2 R143, R0 ;  /* 0x00000000008f7308 */ /* 0x0005e20000000800 */
[----:B0-----:R-:W-:Y:S01]  /*4630*/  FADD.FTZ R6, R28, R29 ;  /* 0x0000001d1c067221 */ /* 0x001fe20000010000 */
[----:B------:R-:W-:-:S06]  /*4640*/  F2FP.F16.F32.PACK_AB R136, R39, R28 ;  /* 0x0000001c2788723e */ /* 0x000fcc00000000ff */
[----:B------:R-:W0:Y:S01]  /*4650*/  MUFU.EX2 R20, R20 ;  /* 0x0000001400147308 */ /* 0x000e220000000800 */
[----:B--2---:R-:W-:-:S04]  /*4660*/  FADD.FTZ R0, R62, R27 ;  /* 0x0000001b3e007221 */ /* 0x004fc80000010000 */
[C---:B------:R-:W-:Y:S01]  /*4670*/  FADD.FTZ R27, R147.reuse, R0 ;  /* 0x00000000931b7221 */ /* 0x040fe20000010000 */
[----:B------:R-:W-:Y:S02]  /*4680*/  F2FP.F16.F32.PACK_AB R147, R147, R62 ;  /* 0x0000003e9393723e */ /* 0x000fe400000000ff */
[----:B------:R-:W2:Y:S01]  /*4690*/  MUFU.EX2 R66, R66 ;  /* 0x0000004200427308 */ /* 0x000ea20000000800 */
[----:B------:R-:W-:Y:S01]  /*46a0*/  FADD.FTZ R0, R10, R27 ;  /* 0x0000001b0a007221 */ /* 0x000fe20000010000 */
[----:B------:R-:W-:-:S03]  /*46b0*/  FADD.FTZ R27, R39, R6 ;  /* 0x00000006271b7221 */ /* 0x000fc60000010000 */
[C---:B------:R-:W-:Y:S01]  /*46c0*/  FADD.FTZ R15, R141.reuse, R0 ;  /* 0x000000008d0f7221 */ /* 0x040fe20000010000 */
[----:B------:R-:W-:Y:S01]  /*46d0*/  F2FP.F16.F32.PACK_AB R141, R141, R10 ;  /* 0x0000000a8d8d723e */ /* 0x000fe200000000ff */
[----:B------:R-:W-:Y:S01]  /*46e0*/  VIADD R10, R72, 0xfffffffe ;  /* 0xfffffffe480a7836 */ /* 0x000fe20000000000 */
[----:B------:R-:W3:Y:S01]  /*46f0*/  MUFU.EX2 R137, R68 ;  /* 0x0000004400897308 */ /* 0x000ee20000000800 */
[----:B-1----:R-:W-:Y:S01]  /*4700*/  FADD.FTZ R0, R2, R15 ;  /* 0x0000000f02007221 */ /* 0x002fe20000010000 */
[----:B0-----:R-:W-:Y:S01]  /*4710*/  FADD.FTZ R6, R20, R27 ;  /* 0x0000001b14067221 */ /* 0x001fe20000010000 */
[----:B------:R-:W-:Y:S02]  /*4720*/  F2FP.F16.F32.PACK_AB R138, R3, R20 ;  /* 0x00000014038a723e */ /* 0x000fe400000000ff */
[----:B------:R-:W-:Y:S01]  /*4730*/  FADD.FTZ R15, R143, R0 ;  /* 0x000000008f0f7221 */ /* 0x000fe20000010000 */
[----:B------:R-:W-:Y:S01]  /*4740*/  FADD.FTZ R6, R3, R6 ;  /* 0x0000000603067221 */ /* 0x000fe20000010000 */
[----:B------:R-:W-:Y:S01]  /*4750*/  F2FP.F16.F32.PACK_AB R143, R143, R2 ;  /* 0x000000028f8f723e */ /* 0x000fe200000000ff */
[----:B------:R-:W0:Y:S01]  /*4760*/  MUFU.EX2 R34, R34 ;  /* 0x0000002200227308 */ /* 0x000e220000000800 */
[----:B--2---:R-:W-:-:S07]  /*4770*/  FADD.FTZ R0, R66, R15 ;  /* 0x0000000f42007221 */ /* 0x004fce0000010000 */
[----:B------:R-:W1:Y:S01]  /*4780*/  MUFU.EX2 R139, R14 ;  /* 0x0000000e008b7308 */ /* 0x000e620000000800 */
[C---:B---3--:R-:W-:Y:S01]  /*4790*/  FADD.FTZ R3, R137.reuse, R0 ;  /* 0x0000000089037221 */ /* 0x048fe20000010000 */
[----:B------:R-:W-:-:S03]  /*47a0*/  F2FP.F16.F32.PACK_AB R137, R137, R66 ;  /* 0x000000428989723e */ /* 0x000fc600000000ff */
[----:B0-----:R-:W-:-:S04]  /*47b0*/  FADD.FTZ R0, R34, R3 ;  /* 0x0000000322007221 */ /* 0x001fc80000010000 */
[C---:B-1----:R-:W-:Y:S01]  /*47c0*/  FADD.FTZ R3, R139.reuse, R0 ;  /* 0x000000008b037221 */ /* 0x042fe20000010000 */
        /* <DEDUP_REMOVED lines=12> */
.L_x_1368:
[----:B------:R-:W-:-:S13]  /*4890*/  ISETP.NE.AND P1, PT, R13, 0x1, PT ;  /* 0x000000010d00780c */ /* 0x000fda0003f25270 */
[----:B------:R-:W0:Y:S02]  /*48a0*/  @P1 LDC.64 R14, c[0x0][0x9e8] ;  /* 0x00027a00ff0e1b82 */ /* 0x000e240000000a00 */
[----:B0-----:R-:W-:-:S05]  /*48b0*/  @P1 IMAD.HI.U32 R2, R0, R14, RZ ;  /* 0x0000000e00021227 */ /* 0x001fca00078e00ff */
[----:B------:R-:W-:-:S07]  /*48c0*/  @P1 SHF.R.U32.HI R0, RZ, R15, R2 ;  /* 0x0000000fff001219 */ /* 0x000fce0000011602 */
.L_x_1369:
[----:B------:R-:W-:-:S05]  /*48d0*/  IMAD R13, R0, R13, R13 ;  /* 0x0000000d000d7224 */ /* 0x000fca00078e020d */
[----:B------:R-:W-:-:S07]  /*48e0*/  VIMNMX R12, R12, R13, PT ;  /* 0x0000000d0c0c7248 */ /* 0x000fce0003fe0100 */
.L_x_1367:
        /* <DEDUP_REMOVED lines=45> */
.L_x_1387:
[----:B------:R-:W-:-:S04]  /*4bc0*/  UIADD3 UR5, UR37, 0x1, URZ ;  /* 0x0000000125057890 */ /* 0x000fc8000fffe03f */
[----:B------:R-:W-:-:S04]  /*4bd0*/  UISETP.NE.AND UP0, UPT, UR5, 0x2, UPT ;  /* 0x000000020500788c */ /* 0x000fc8000bf05270 */
[----:B------:R-:W-:Y:S02]  /*4be0*/  USEL UR39, URZ, 0x1, UP0 ;  /* 0x000000013f277887 */ /* 0x000fe40008000000 */
[----:B------:R-:W-:Y:S02]  /*4bf0*/  USEL UR5, UR5, URZ, UP0 ;  /* 0x0000003f05057287 */ /* 0x000fe40008000000 */
[----:B------:R-:W-:Y:S01]  /*4c00*/  ULOP3.LUT UR39, UR36, UR39, URZ, 0x3c, !UPT ;  /* 0x0000002724277292 */ /* 0x000fe2000f8e3c3f */
[----:B------:R-:W-:Y:S11]  /*4c10*/  @!P0 BRA `(.L_x_1371) ;  /* 0x0000000000048947 */ /* 0x000ff60003800000 */
[----:B------:R-:W-:Y:S01]  /*4c20*/  BPT.TRAP 0x1 ;  /* 0x000000040000795c */ /* 0x000fe20000300000 */
.L_x_1371:
[----:B------:R-:W-:Y:S01]  /*4c30*/  ULEA UR7, UR5, UR38, 0x3 ;  /* 0x0000002605077291 */ /* 0x000fe2000f8e183f */
[----:B------:R-:W-:-:S05]  /*4c40*/  IMAD.U32 R11, RZ, RZ, UR39 ;  /* 0x00000027ff0b7e24 */ /* 0x000fca000f8e00ff */
[----:B------:R-:W-:-:S04]  /*4c50*/  SHF.L.U32 R11, R11, 0x1f, RZ ;  /* 0x0000001f0b0b7819 */ /* 0x000fc800000006ff */
[----:B------:R0:W1:Y:S01]  /*4c60*/  SYNCS.PHASECHK.TRANS64.TRYWAIT P1, [UR7+0x2a830], R11 ;  /* 0x02a8300bff0075a7 */ /* 0x0000620008020147 */
[----:B------:R-:W-:Y:S05]  /*4c70*/  @!P0 BRA `(.L_x_1372) ;  /* 0x0000000000048947 */ /* 0x000fea0003800000 */
[----:B------:R-:W-:Y:S01]  /*4c80*/  BPT.TRAP 0x1 ;  /* 0x000000040000795c */ /* 0x000fe20000300000 */
.L_x_1372:
[----:B-1----:R-:W-:Y:S05]  /*4c90*/  @P1 BRA `(.L_x_1373) ;  /* 0x0000000000081947 */ /* 0x002fea0003800000 */
[----:B------:R-:W1:Y:S02]  /*4ca0*/  SYNCS.PHASECHK.TRANS64.TRYWAIT P1, [UR7+0x2a830], R11 ;  /* 0x02a8300bff0075a7 */ /* 0x000e640008020147 */
[----:B-1----:R-:W-:Y:S05]  /*4cb0*/  @!P1 BRA `(.L_x_1374) ;  /* 0x0000012000c09947 */ /* 0x002fea0003800000 */
.L_x_1373:
        /* <DEDUP_REMOVED lines=135> */
.L_x_1375:
[----:B------:R-:W-:Y:S01]  /*5530*/  ULEA UR14, UR37, UR38, 0x3 ;  /* 0x00000026250e7291 */ /* 0x000fe2000f8e183f */
[----:B------:R-:W-:-:S05]  /*5540*/  IMAD.U32 R0, RZ, RZ, UR36 ;  /* 0x00000024ff007e24 */ /* 0x000fca000f8e00ff */
[----:B------:R-:W-:-:S04]  /*5550*/  SHF.L.U32 R0, R0, 0x1f, RZ ;  /* 0x0000001f00007819 */ /* 0x000fc800000006ff */
[----:B------:R2:W3:Y:S01]  /*5560*/  SYNCS.PHASECHK.TRANS64.TRYWAIT P1, [UR14+0x2a850], R0 ;  /* 0x02a85000ff0075a7 */ /* 0x0004e2000802014e */
[----:B------:R-:W-:Y:S05]  /*5570*/  @!P0 BRA `(.L_x_1376) ;  /* 0x0000000000048947 */ /* 0x000fea0003800000 */
[----:B------:R-:W-:Y:S01]  /*5580*/  BPT.TRAP 0x1 ;  /* 0x000000040000795c */ /* 0x000fe20000300000 */
.L_x_1376:
[----:B---3--:R-:W-:Y:S05]  /*5590*/  @P1 BRA `(.L_x_1377) ;  /* 0x0000000000081947 */ /* 0x008fea0003800000 */
[----:B------:R-:W3:Y:S02]  /*55a0*/  SYNCS.PHASECHK.TRANS64.TRYWAIT P1, [UR14+0x2a850], R0 ;  /* 0x02a85000ff0075a7 */ /* 0x000ee4000802014e */
[----:B---3--:R-:W-:Y:S05]  /*55b0*/  @!P1 BRA `(.L_x_1378) ;  /* 0x0000011800989947 */ /* 0x008fea0003800000 */
.L_x_1377:
[----:B------:R-:W-:Y:S01]  /*55c0*/  UIADD3 UR6, UR38, 0x400, URZ ;  /* 0x0000040026067890 */ /* 0x000fe2000fffe03f */
[----:B------:R-:W-:Y:S01]  /*55d0*/  WARPGROUP.ARRIVE ;  /* 0x00000000000079c5 */ /* 0x000fe20000000000 */
[----:B------:R-:W-:Y:S01]  /*55e0*/  UMOV UR11, 0x40000040 ;  /* 0x40000040000b7882 */ /* 0x000fe20000000000 */
[----:B------:R-:W-:Y:S01]  /*55f0*/  ISETP.NE.AND P2, PT, R9, 0x1, PT ;  /* 0x000000010900780c */ /* 0x000fe20003f45270 */
[----:B------:R-:W-:-:S03]  /*5600*/  USHF.R.U32.HI UR6, URZ, 0x4, UR6 ;  /* 0x000000043f067899 */ /* 0x000fc60008011606 */
[----:B------:R-:W3:Y:S01]  /*5610*/  S2R R177, SR_TID.X ;  /* 0x0000000000b17919 */ /* 0x000ee20000002100 */
[----:B------:R-:W-:Y:S01]  /*5620*/  FMUL.FTZ R21, R102, UR4 ;  /* 0x0000000466157c20 */ /* 0x000fe20008410000 */
[----:B01----:R-:W-:Y:S01]  /*5630*/  FMUL.FTZ R11, R88, UR4 ;  /* 0x00000004580b7c20 */ /* 0x003fe20008410000 */
[----:B------:R-:W-:Y:S01]  /*5640*/  ULOP3.LUT UR6, UR6, 0x3fff, URZ, 0xc0, !UPT ;  /* 0x00003fff06067892 */ /* 0x000fe2000f8ec03f */
[----:B------:R-:W-:Y:S01]  /*5650*/  FMUL.FTZ R88, R103, UR4 ;  /* 0x0000000467587c20 */ /* 0x000fe20008410000 */
[----:B------:R-:W-:Y:S01]  /*5660*/  FMUL.FTZ R2, R91, UR4 ;  /* 0x000000045b027c20 */ /* 0x000fe20008410000 */
[----:B------:R-:W-:Y:S01]  /*5670*/  FMUL.FTZ R91, R107, UR4 ;  /* 0x000000046b5b7c20 */ /* 0x000fe20008410000 */
[----:B------:R-:W-:Y:S01]  /*5680*/  ULOP3.LUT UR6, UR6, 0x3000000, URZ, 0xfc, !UPT ;  /* 0x0300000006067892 */ /* 0x000fe2000f8efc3f */
[----:B------:R-:W-:Y:S01]  /*5690*/  FMUL.FTZ R107, R109, UR4 ;  /* 0x000000046d6b7c20 */ /* 0x000fe20008410000 */
[----:B------:R-:W-:Y:S01]  /*56a0*/  FMUL.FTZ R109, R113, UR4 ;  /* 0x00000004716d7c20 */ /* 0x000fe20008410000 */
[----:B------:R-:W-:Y:S01]  /*56b0*/  IMAD.IADD R113, R22, 0x1, R18 ;  /* 0x0000000116717824 */ /* 0x000fe200078e0212 */
[----:B------:R-:W-:Y:S01]  /*56c0*/  UIMAD UR6, UR37, 0x600, UR6 ;  /* 0x00000600250678a4 */ /* 0x000fe2000f8e0206 */
[----:B------:R-:W0:Y:S01]  /*56d0*/  @P2 LDC R102, c[0x0][0x44c] ;  /* 0x00011300ff662b82 */ /* 0x000e220000000800 */
[----:B--2---:R-:W-:Y:S01]  /*56e0*/  FMUL.FTZ R0, R90, UR4 ;  /* 0x000000045a007c20 */ /* 0x004fe20008410000 */
[----:B------:R-:W-:Y:S01]  /*56f0*/  FMUL.FTZ R121, R121, UR4 ;  /* 0x0000000479797c20 */ /* 0x000fe20008410000 */
[----:B------:R-:W-:Y:S01]  /*5700*/  FMUL.FTZ R90, R106, UR4 ;  /* 0x000000046a5a7c20 */ /* 0x000fe20008410000 */
[----:B------:R-:W-:Y:S01]  /*5710*/  FMUL.FTZ R106, R108, UR4 ;  /* 0x000000046c6a7c20 */ /* 0x000fe20008410000 */
[----:B------:R-:W-:Y:S01]  /*5720*/  FMUL.FTZ R108, R112, UR4 ;  /* 0x00000004706c7c20 */ /* 0x000fe20008410000 */
[----:B------:R-:W-:Y:S01]  /*5730*/  UMOV UR10, UR6 ;  /* 0x00000006000a7c82 */ /* 0x000fe20008000000 */
[----:B------:R1:W2:Y:S01]  /*5740*/  MUFU.TANH R112, R121 ;  /* 0x0000007900707308 */ /* 0x0002a20000002400 */
[----:B------:R-:W-:Y:S01]  /*5750*/  HGMMA.64x128x16.F32 R24, R156, gdesc[UR8].tnspB, R24, gsb0 ;  /* 0x41e000089c187df0 */ /* 0x000fe20008000818 */
[----:B------:R-:W-:Y:S01]  /*5760*/  UIADD3 UR10, UR6, 0x80, URZ ;  /* 0x00000080060a7890 */ /* 0x000fe2000fffe03f */
[----:B------:R-:W4:Y:S01]  /*5770*/  @P2 LDC R103, c[0x0][0x450] ;  /* 0x00011400ff672b82 */ /* 0x000f220000000800 */
[----:B------:R-:W-:Y:S01]  /*5780*/  UMOV UR11, 0x40000040 ;  /* 0x40000040000b7882 */ /* 0x000fe20000000000 */
[----:B------:R-:W-:Y:S01]  /*5790*/  FMUL.FTZ R12, R94, UR4 ;  /* 0x000000045e0c7c20 */ /* 0x000fe20008410000 */
[----:B------:R-:W-:Y:S01]  /*57a0*/  FMUL.FTZ R14, R95, UR4 ;  /* 0x000000045f0e7c20 */ /* 0x000fe20008410000 */
[----:B------:R-:W-:Y:S01]  /*57b0*/  FMUL.FTZ R15, R98, UR4 ;  /* 0x00000004620f7c20 */ /* 0x000fe20008410000 */
[----:B------:R-:W-:Y:S01]  /*57c0*/  FMUL.FTZ R20, R99, UR4 ;  /* 0x0000000463147c20 */ /* 0x000fe20008410000 */
[----:B-1----:R-:W-:-:S02]  /*57d0*/  IMAD R121, R10, -0x60, RZ ;  /* 0xffffffa00a797824 */ /* 0x002fc400078e02ff */
[----:B------:R-:W-:Y:S01]  /*57e0*/  FMUL.FTZ R94, R110, UR4 ;  /* 0x000000046e5e7c20 */ /* 0x000fe20008410000 */
        /* <DEDUP_REMOVED lines=16> */
[----:B----4-:R-:W-:Y:S01]  /*58f0*/  @P2 SHF.R.U32.HI R113, RZ, R103, R102 ;  /* 0x00000067ff712219 */ /* 0x010fe20000011666 */
[----:B------:R-:W-:Y:S01]  /*5900*/  IMAD.U32 R102, RZ, RZ, UR7 ;  /* 0x00000007ff667e24 */ /* 0x000fe2000f8e00ff */
[----:B---3--:R-:W-:Y:S01]  /*5910*/  LOP3.LUT P2, RZ, R177, 0x7f, RZ, 0xc0, !PT ;  /* 0x0000007fb1ff7812 */ /* 0x008fe2000784c0ff */
[----:B------:R-:W-:Y:S01]  /*5920*/  FMUL.FTZ R120, R120, UR4 ;  /* 0x0000000478787c20 */ /* 0x000fe20008410000 */
[----:B------:R-:W-:Y:S01]  /*5930*/  FMUL.FTZ R124, R124, UR4 ;  /* 0x000000047c7c7c20 */ /* 0x000fe20008410000 */
[----:B------:R-:W-:Y:S01]  /*5940*/  FMUL.FTZ R134, R134, UR4 ;  /* 0x0000000486867c20 */ /* 0x000fe20008410000 */
[----:B------:R-:W-:Y:S01]  /*5950*/  ISETP.NE.AND P1, PT, R175, RZ, PT ;  /* 0x000000ffaf00720c */ /* 0x000fe20003f25270 */
[----:B------:R-:W0:Y:S08]  /*5960*/  MUFU.TANH R11, R11 ;  /* 0x0000000b000b7308 */ /* 0x000e300000002400 */
[----:B------:R-:W-:Y:S01]  /*5970*/  @!P2 VIADD R102, R102, 0x2a840 ;  /* 0x0002a8406666a836 */ /* 0x000fe20000000000 */
[----:B------:R-:W1:Y:S04]  /*5980*/  MUFU.TANH R89, R89 ;  /* 0x0000005900597308 */ /* 0x000e680000002400 */
[----:B------:R-:W-:-:S04]  /*5990*/  @!P2 PRMT R103, RZ, 0x654, R102 ;  /* 0x00000654ff67a816 */ /* 0x000fc80000000066 */
        /* <DEDUP_REMOVED lines=17> */
[----:B------:R-:W5:Y:S01]  /*5ab0*/  SHFL.IDX PT, R119, R113, RZ, 0x1c1f ;  /* 0x001c1fff71777589 */ /* 0x000f6200000e0000 */
[----:B------:R-:W-:Y:S01]  /*5ac0*/  FMUL.FTZ R100, R118, UR4 ;  /* 0x0000000476647c20 */ /* 0x000fe20008410000 */
[----:B------:R-:W-:Y:S01]  /*5ad0*/  HGMMA.64x128x16.F32 R24, R152, gdesc[UR8].tnspB, R24, gsb0 ;  /* 0x41e0000898187df0 */ /* 0x000fe20008000818 */
[----:B------:R-:W-:Y:S01]  /*5ae0*/  UIADD3 UR10, UR6, 0x100, URZ ;  /* 0x00000100060a7890 */ /* 0x000fe2000fffe03f */
[----:B------:R-:W0:Y:S01]  /*5af0*/  MUFU.TANH R156, R156 ;  /* 0x0000009c009c7308 */ /* 0x000e220000002400 */
[----:B------:R-:W-:-:S07]  /*5b00*/  UMOV UR11, 0x40000040 ;  /* 0x40000040000b7882 */ /* 0x000fce0000000000 */
        /* <DEDUP_REMOVED lines=16> */
[----:B------:R-:W0:Y:S01]  /*5c10*/  MUFU.TANH R125, R125 ;  /* 0x0000007d007d7308 */ /* 0x000e220000002400 */
[----:B------:R-:W-:-:S02]  /*5c20*/  WARPGROUP.DEPBAR.LE gsb0, 0x0 ;  /* 0x00008000000079c5 */ /* 0x000fc40000010000 */
[----:B------:R-:W-:Y:S01]  /*5c30*/  WARPGROUP.ARRIVE ;  /* 0x00000000000079c5 */ /* 0x000fe20000000000 */
[----:B------:R-:W-:Y:S01]  /*5c40*/  FMUL.FTZ R152, R130, UR4 ;  /* 0x0000000482987c20 */ /* 0x000fe20008410000 */
[----:B------:R-:W-:-:S03]  /*5c50*/  FMUL.FTZ R154, R131, UR4 ;  /* 0x00000004839a7c20 */ /* 0x000fc60008410000 */
        /* <DEDUP_REMOVED lines=13> */
[----:B------:R-:W-:Y:S01]  /*5d30*/  FMUL.FTZ R150, R127, UR4 ;  /* 0x000000047f967c20 */ /* 0x000fe20008410000 */
[----:B------:R-:W-:-:S03]  /*5d40*/  VIADD R104, R121, 0x1 ;  /* 0x0000000179687836 */ /* 0x000fc60000000000 */
[----:B------:R-:W-:Y:S01]  /*5d50*/  HGMMA.64x128x16.F32 R24, R144, gdesc[UR8].tnspB, R24, gsb0 ;  /* 0x41e0000890187df0 */ /* 0x000fe20008000818 */
[----:B------:R-:W-:Y:S01]  /*5d60*/  UIADD3 UR10, UR6, 0x200, URZ ;  /* 0x00000200060a7890 */ /* 0x000fe2000fffe03f */
[----:B------:R-:W-:Y:S01]  /*5d70*/  IMAD R104, R19, -0x2, R104 ;  /* 0xfffffffe13687824 */ /* 0x000fe200078e0268 */
[----:B------:R-:W-:Y:S01]  /*5d80*/  UMOV UR11, 0x40000040 ;  /* 0x40000040000b7882 */ /* 0x000fe20000000000 */
[----:B------:R-:W-:Y:S01]  /*5d90*/  UIADD3 UR6, UR6, 0x280, URZ ;  /* 0x0000028006067890 */ /* 0x000fe2000fffe03f */
[----:B------:R-:W0:Y:S08]  /*5da0*/  MUFU.TANH R148, R148 ;  /* 0x0000009400947308 */ /* 0x000e300000002400 */
[----:B------:R-:W0:Y:S01]  /*5db0*/  MUFU.TANH R150, R150 ;  /* 0x0000009600967308 */ /* 0x000e220000002400 */
[----:B------:R-:W-:-:S02]  /*5dc0*/  WARPGROUP.DEPBAR.LE gsb0, 0x0 ;  /* 0x00008000000079c5 */ /* 0x000fc40000010000 */
[----:B------:R-:W-:Y:S01]  /*5dd0*/  WARPGROUP.ARRIVE ;  /* 0x00000000000079c5 */ /* 0x000fe20000000000 */
[----:B------:R-:W-:Y:S01]  /*5de0*/  FMUL.FTZ R144, R123, UR4 ;  /* 0x000000047b907c20 */ /* 0x000fe20008410000 */
[----:B------:R-:W-:-:S03]  /*5df0*/  FMUL.FTZ R146, R126, UR4 ;  /* 0x000000047e927c20 */ /* 0x000fc60008410000 */
[----:B------:R0:W0:Y:S01]  /*5e00*/  MUFU.TANH R123, R124 ;  /* 0x0000007c007b7308 */ /* 0x0000220000002400 */
[----:B------:R-:W-:Y:S01]  /*5e10*/  HGMMA.64x128x16.F32 R24, R140, gdesc[UR8].tnspB, R24, gsb0 ;  /* 0x41e000088c187df0 */ /* 0x000fe20008000818 */
[----:B------:R-:W-:Y:S01]  /*5e20*/  UMOV UR10, UR6 ;  /* 0x00000006000a7c82 */ /* 0x000fe20008000000 */
[----:B------:R-:W-:-:S05]  /*5e30*/  UMOV UR11, 0x40000040 ;  /* 0x40000040000b7882 */ /* 0x000fca0000000000 */
[----:B------:R-:W0:Y:S08]  /*5e40*/  MUFU.TANH R144, R144 ;  /* 0x0000009000907308 */ /* 0x000e300000002400 */
[----:B------:R-:W0:Y:S01]  /*5e50*/  MUFU.TANH R146, R146 ;  /* 0x0000009200927308 */ /* 0x000e220000002400 */
[----:B------:R-:W-:Y:S02]  /*5e60*/  WARPGROUP.DEPBAR.LE gsb0, 0x0 ;  /* 0x00008000000079c5 */ /* 0x000fe40000010000 */
[----:B------:R-:W-:Y:S01]  /*5e70*/  WARPGROUP.ARRIVE ;  /* 0x00000000000079c5 */ /* 0x000fe20000000000 */
[----:B------:R-:W-:Y:S01]  /*5e80*/  FMUL.FTZ R140, R105, UR4 ;  /* 0x00000004698c7c20 */ /* 0x000fe20008410000 */
[----:B------:R-:W-:Y:S01]  /*5e90*/  FMUL.FTZ R142, R122, UR4 ;  /* 0x000000047a8e7c20 */ /* 0x000fe20008410000 */
[----:B------:R-:W-:-:S03]  /*5ea0*/  IADD3 R105, -R17, R104, R16 ;  /* 0x0000006811697210 */ /* 0x000fc60007ffe110 */
[----:B------:R-:W-:Y:S01]  /*5eb0*/  HGMMA.64x128x16.F32 R24, R136, gdesc[UR8].tnspB, R24, gsb0 ;  /* 0x41e0000888187df0 */ /* 0x000fe20008000818 */
[----:B------:R-:W0:Y:S01]  /*5ec0*/  MUFU.TANH R140, R140 ;  /* 0x0000008c008c7308 */ /* 0x000e220000002400 */
[C---:B------:R-:W-:Y:S02]  /*5ed0*/  VIADD R127, R105.reuse, UR54 ;  /* 0x00000036697f7c36 */ /* 0x040fe40008000000 */
[----:B------:R-:W-:Y:S02]  /*5ee0*/  VIADD R130, R105, UR51 ;  /* 0x0000003369827c36 */ /* 0x000fe40008000000 */
[--C-:B-----5:R-:W-:Y:S02]  /*5ef0*/  IMAD.IADD R115, R127, 0x1, R119.reuse ;  /* 0x000000017f737824 */ /* 0x120fe400078e0277 */
[----:B------:R-:W-:Y:S01]  /*5f00*/  IMAD.IADD R117, R130, 0x1, R119 ;  /* 0x0000000182757824 */ /* 0x000fe200078e0277 */
[----:B------:R-:W0:Y:S01]  /*5f10*/  MUFU.TANH R142, R142 ;  /* 0x0000008e008e7308 */ /* 0x000e220000002400 */
[----:B------:R-:W-:-:S02]  /*5f20*/  WARPGROUP.DEPBAR.LE gsb0, 0x0 ;  /* 0x00008000000079c5 */ /* 0x000fc40000010000 */
[----:B------:R5:W-:Y:S01]  /*5f30*/  @!P2 SYNCS.ARRIVE.TRANS64.RED.A1T0 RZ, [R103+URZ], RZ ;  /* 0x000000ff67ffa9a7 */ /* 0x000be2000810043f */
[----:B------:R-:W-:Y:S02]  /*5f40*/  VIADD R136, R104, 0xffffffff ;  /* 0xffffffff68887836 */ /* 0x000fe40000000000 */
[----:B-----5:R-:W-:-:S06]  /*5f50*/  FMUL.FTZ R103, R135, UR4 ;  /* 0x0000000487677c20 */ /* 0x020fcc0008410000 */
[----:B------:R-:W0:Y:S01]  /*5f60*/  MUFU.TANH R103, R103 ;  /* 0x0000006700677308 */ /* 0x000e220000002400 */
[----:B-1234-:R-:W-:Y:S05]  /*5f70*/  @!P1 BRA `(.L_x_1379) ;  /* 0x0000000000549947 */ /* 0x01efea0003800000 */
[----:B------:R-:W-:Y:S01]  /*5f80*/  IADD3 R119, -R17, R16, R119 ;  /* 0x0000001011777210 */ /* 0x000fe20007ffe177 */
        /* <DEDUP_REMOVED lines=11> */
.L_x_1381:
[----:B------:R-:W-:-:S05]  /*6040*/  IMAD.U32 R116, RZ, RZ, UR50 ;  /* 0x00000032ff747e24 */ /* 0x000fca000f8e00ff */
[----:B------:R-:W-:-:S13]  /*6050*/  ISETP.NE.AND P1, PT, R116, 0x1, PT ;  /* 0x000000017400780c */ /* 0x000fda0003f25270 */
[----:B------:R-:W1:Y:S02]  /*6060*/  @P1 LDC.64 R104, c[0x0][0x9e8] ;  /* 0x00027a00ff681b82 */ /* 0x000e640000000a00 */
[----:B-1----:R-:W-:-:S05]  /*6070*/  @P1 IMAD.HI.U32 R104, R119, R104, RZ ;  /* 0x0000006877681227 */ /* 0x002fca00078e00ff */
[----:B------:R-:W-:-:S07]  /*6080*/  @P1 SHF.R.U32.HI R119, RZ, R105, R104 ;  /* 0x00000069ff771219 */ /* 0x000fce0000011668 */
.L_x_1382:
[----:B------:R-:W-:Y:S05]  /*6090*/  BSYNC B0 ;  /* 0x0000000000007941 */ /* 0x000fea0003800000 */
.L_x_1380:
[----:B------:R-:W-:-:S05]  /*60a0*/  IMAD R104, R119, R116, R136 ;  /* 0x0000007477687224 */ /* 0x000fca00078e0288 */
[----:B------:R-:W-:Y:S02]  /*60b0*/  VIADDMNMX R115, R104, R116, R115, PT ;  /* 0x0000007468737246 */ /* 0x000fe40003800173 */
[----:B------:R-:W-:-:S07]  /*60c0*/  VIMNMX R117, R117, R104, !PT ;  /* 0x0000006875757248 */ /* 0x000fce0007fe0100 */
.L_x_1379:
        /* <DEDUP_REMOVED lines=110> */
[----:B------:R-:W-:Y:S01]  /*67b0*/  ISETP.GE.AND P6, PT, R121, 0x5a, PT ;  /* 0x0000005a7900780c */ /* 0x000fe20003fc6270 */
[----:B------:R-:W0:Y:S03]  /*67c0*/  SHFL.IDX PT, R11, R113, 0x1, 0x1c1f ;  /* 0x003c1f00710b7f89 */ /* 0x000e2600000e0000 */
        /* <DEDUP_REMOVED lines=8> */
[----:B------:R-:W-:Y:S01]  /*6850*/  IADD3 R11, -R17, R16, R11 ;  /* 0x00000010110b7210 */ /* 0x000fe20007ffe10b */
        /* <DEDUP_REMOVED lines=11> */
.L_x_1385:
[----:B------:R-:W-:-:S05]  /*6910*/  IMAD.U32 R105, RZ, RZ, UR50 ;  /* 0x00000032ff697e24 */ /* 0x000fca000f8e00ff */
[----:B------:R-:W-:-:S13]  /*6920*/  ISETP.NE.AND P6, PT, R105, 0x1, PT ;  /* 0x000000016900780c */ /* 0x000fda0003fc5270 */
[----:B------:R-:W0:Y:S02]  /*6930*/  @P6 LDC.64 R128, c[0x0][0x9e8] ;  /* 0x00027a00ff806b82 */ /* 0x000e240000000a00 */
[----:B0-----:R-:W-:-:S05]  /*6940*/  @P6 IMAD.HI.U32 R128, R11, R128, RZ ;  /* 0x000000800b806227 */ /* 0x001fca00078e00ff */
[----:B------:R-:W-:-:S07]  /*6950*/  @P6 SHF.R.U32.HI R11, RZ, R129, R128 ;  /* 0x00000081ff0b6219 */ /* 0x000fce0000011680 */
.L_x_1386:
[----:B------:R-:W-:Y:S05]  /*6960*/  BSYNC B0 ;  /* 0x0000000000007941 */ /* 0x000fea0003800000 */
.L_x_1384:
[----:B------:R-:W-:-:S05]  /*6970*/  IMAD R128, R11, R105, R136 ;  /* 0x000000690b807224 */ /* 0x000fca00078e0288 */
[----:B------:R-:W-:Y:S02]  /*6980*/  VIADDMNMX R89, R128, R105, R89, PT ;  /* 0x0000006980597246 */ /* 0x000fe40003800159 */
[----:B------:R-:W-:-:S07]  /*6990*/  VIMNMX R93, R93, R128, !PT ;  /* 0x000000805d5d7248 */ /* 0x000fce0007fe0100 */
.L_x_1383:
        /* <DEDUP_REMOVED lines=133> */
[----:B------:R-:W-:Y:S01]  /*71f0*/  FSEL R109, R174, RZ, P1 ;  /* 0x000000ffae6d7208 */ /* 0x000fe20000800000 */
[--C-:B------:R-:W-:Y:S01]  /*7200*/  FFMA.FTZ R180, R180, R11, -R111.reuse ;  /* 0x0000000bb4b47223 */ /* 0x100fe2000001086f */
[----:B------:R-:W-:Y:S01]  /*7210*/  FMNMX.FTZ R21, R14, R21, !PT ;  /* 0x000000150e157209 */ /* 0x000fe20007810000 */
[-CC-:B------:R-:W-:Y:S01]  /*7220*/  FFMA.FTZ R184, R184, R11.reuse, -R111.reuse ;  /* 0x0000000bb8b87223 */ /* 0x180fe2000001086f */
[--C-:B------:R-:W-:Y:S01]  /*7230*/  FFMA.FTZ R182, R182, R11, -R111.reuse ;  /* 0x0000000bb6b67223 */ /* 0x100fe2000001086f */
[----:B------:R0:W-:Y:S01]  /*7240*/  MUFU.EX2 R93, R138 ;  /* 0x0000008a005d7308 */ /* 0x0001e20000000800 */
        /* <DEDUP_REMOVED lines=9> */
[-CC-:B0-----:R-:W-:Y:S01]  /*72e0*/  FFMA.FTZ R138, R92, R11.reuse, -R111.reuse ;  /* 0x0000000b5c8a7223 */ /* 0x181fe2000001086f */
        /* <DEDUP_REMOVED lines=8> */
[-CC-:B------:R-:W-:Y:S01]  /*7370*/  FFMA.FTZ R112, R112, R11.reuse, -R111.reuse ;  /* 0x0000000b70707223 */ /* 0x180fe2000001086f */
[-CC-:B------:R-:W-:Y:S01]  /*7380*/  FFMA.FTZ R105, R106, R11.reuse, -R111.reuse ;  /* 0x0000000b6a697223 */ /* 0x180fe2000001086f */
[--C-:B------:R-:W-:Y:S01]  /*7390*/  FFMA.FTZ R108, R108, R11, -R111.reuse ;  /* 0x0000000b6c6c7223 */ /* 0x100fe2000001086f */
[----:B------:R-:W-:Y:S01]  /*73a0*/  FMNMX.FTZ R95, R94, R95, !PT ;  /* 0x0000005f5e5f7209 */ /* 0x000fe20007810000 */
[----:B------:R-:W-:Y:S01]  /*73b0*/  FFMA.FTZ R96, R96, R11, -R111 ;  /* 0x0000000b60607223 */ /* 0x000fe2000001086f */
[----:B------:R-:W0:Y:S02]  /*73c0*/  MUFU.EX2 R182, R182 ;  /* 0x000000b600b67308 */ /* 0x000e240000000800 */
[----:B------:R-:W-:-:S04]  /*73d0*/  FMNMX.FTZ R95, R88, R95, !PT ;  /* 0x0000005f585f7209 */ /* 0x000fc80007810000 */
[----:B------:R-:W-:Y:S02]  /*73e0*/  FMNMX.FTZ R95, R98, R95, !PT ;  /* 0x0000005f625f7209 */ /* 0x000fe40007810000 */
[----:B------:R-:W-:Y:S02]  /*73f0*/  MUFU.EX2 R91, R178 ;  /* 0x000000b2005b7308 */ /* 0x000fe40000000800 */
[----:B------:R-:W-:-:S04]  /*7400*/  FMNMX.FTZ R97, R20, R95, !PT ;  /* 0x0000005f14617209 */ /* 0x000fc80007810000 */
[----:B------:R-:W-:Y:S02]  /*7410*/  FMNMX.FTZ R97, R100, R97, !PT ;  /* 0x0000006164617209 */ /* 0x000fe40007810000 */
[----:B------:R-:W-:Y:S02]  /*7420*/  MUFU.EX2 R176, R176 ;  /* 0x000000b000b07308 */ /* 0x000fe40000000800 */
[----:B------:R-:W-:-:S04]  /*7430*/  FMNMX.FTZ R97, R140, R97, !PT ;  /* 0x000000618c617209 */ /* 0x000fc80007810000 */
[----:B------:R-:W-:Y:S02]  /*7440*/  FMNMX.FTZ R97, R142, R97, !PT ;  /* 0x000000618e617209 */ /* 0x000fe40007810000 */
[----:B------:R0:W-:Y:S02]  /*7450*/  MUFU.EX2 R95, R158 ;  /* 0x0000009e005f7308 */ /* 0x0001e40000000800 */
[----:B------:R-:W-:-:S04]  /*7460*/  FMNMX.FTZ R97, R144, R97, !PT ;  /* 0x0000006190617209 */ /* 0x000fc80007810000 */
[----:B------:R-:W-:Y:S02]  /*7470*/  FMNMX.FTZ R97, R146, R97, !PT ;  /* 0x0000006192617209 */ /* 0x000fe40007810000 */
[----:B------:R1:W-:Y:S01]  /*7480*/  MUFU.EX2 R178, R156 ;  /* 0x0000009c00b27308 */ /* 0x0003e20000000800 */
[----:B0-----:R-:W-:Y:S02]  /*7490*/  F2FP.F16.F32.PACK_AB R158, R182, R21 ;  /* 0x00000015b69e723e */ /* 0x001fe400000000ff */
[----:B------:R-:W-:-:S04]  /*74a0*/  FMNMX.FTZ R97, R150, R97, !PT ;  /* 0x0000006196617209 */ /* 0x000fc80007810000 */
[----:B------:R-:W-:Y:S01]  /*74b0*/  FMNMX.FTZ R97, R152, R97, !PT ;  /* 0x0000006198617209 */ /* 0x000fe20007810000 */
[----:B------:R-:W-:Y:S01]  /*74c0*/  MUFU.EX2 R148, R148 ;  /* 0x0000009400947308 */ /* 0x000fe20000000800 */
[----:B-1----:R-:W-:Y:S02]  /*74d0*/  F2FP.F16.F32.PACK_AB R156, R180, R15 ;  /* 0x0000000fb49c723e */ /* 0x002fe400000000ff */
[----:B------:R-:W-:-:S04]  /*74e0*/  FMNMX.FTZ R97, R154, R97, !PT ;  /* 0x000000619a617209 */ /* 0x000fc80007810000 */
[----:B------:R-:W-:Y:S01]  /*74f0*/  FMNMX.FTZ R97, R102, R97, !PT ;  /* 0x0000006166617209 */ /* 0x000fe20007810000 */
[----:B------:R-:W-:Y:S03]  /*7500*/  MUFU.EX2 R89, R89 ;  /* 0x0000005900597308 */ /* 0x000fe60000000800 */
[----:B------:R-:W-:Y:S01]  /*7510*/  FMNMX.FTZ R0, R126, R97, !PT ;  /* 0x000000617e007209 */ /* 0x000fe20007810000 */
[-CC-:B------:R-:W-:Y:S01]  /*7520*/  FFMA.FTZ R97, R116, R11.reuse, -R111.reuse ;  /* 0x0000000b74617223 */ /* 0x180fe2000001086f */
[----:B------:R-:W-:-:S03]  /*7530*/  FFMA.FTZ R116, R124, R11, -R111 ;  /* 0x0000000b7c747223 */ /* 0x000fc6000001086f */
[----:B------:R-:W0:Y:S01]  /*7540*/  SHFL.BFLY PT, R103, R0, 0x2, 0x1f ;  /* 0x0c401f0000677f89 */ /* 0x000e2200000e0000 */
[----:B------:R-:W-:Y:S08]  /*7550*/  MUFU.EX2 R120, R120 ;  /* 0x0000007800787308 */ /* 0x000ff00000000800 */
[----:B------:R-:W-:Y:S08]  /*7560*/  MUFU.EX2 R97, R97 ;  /* 0x0000006100617308 */ /* 0x000ff00000000800 */
[----:B------:R-:W-:Y:S01]  /*7570*/  MUFU.EX2 R116, R116 ;  /* 0x0000007400747308 */ /* 0x000fe20000000800 */
[----:B0-----:R-:W-:-:S07]  /*7580*/  FMNMX.FTZ R107, R0, R103, !PT ;  /* 0x00000067006b7209 */ /* 0x001fce0007810000 */
[----:B------:R-:W-:Y:S01]  /*7590*/  MUFU.EX2 R99, R99 ;  /* 0x0000006300637308 */ /* 0x000fe20000000800 */
[-CC-:B------:R-:W-:Y:S01]  /*75a0*/  FFMA.FTZ R103, R110, R11.reuse, -R111.reuse ;  /* 0x0000000b6e677223 */ /* 0x180fe2000001086f */
[----:B------:R-:W0:Y:S06]  /*75b0*/  SHFL.BFLY PT, R0, R107, 0x1, 0x1f ;  /* 0x0c201f006b007f89 */ /* 0x000e2c00000e0000 */
        /* <DEDUP_REMOVED lines=40> */
[-CC-:B------:R-:W-:Y:S01]  /*7840*/  FFMA.FTZ R150, R150, R11.reuse, -R109.reuse ;  /* 0x0000000b96967223 */ /* 0x180fe2000001086d */
[----:B------:R-:W-:Y:S01]  /*7850*/  FFMA.FTZ R102, R102, R11, -R109 ;  /* 0x0000000b66667223 */ /* 0x000fe2000001086d */
[----:B------:R-:W-:Y:S01]  /*7860*/  ISETP.GT.AND P1, PT, R10, R13, PT ;  /* 0x0000000d0a00720c */ /* 0x000fe20003f24270 */
[----:B------:R-:W-:Y:S01]  /*7870*/  FADD.FTZ R6, R182, R7 ;  /* 0x00000007b6067221 */ /* 0x000fe20000010000 */
[----:B------:R-:W-:-:S02]  /*7880*/  VIADD R10, R10, 0xffffffff ;  /* 0xffffffff0a0a7836 */ /* 0x000fc40000000000 */
[----:B------:R-:W2:Y:S01]  /*7890*/  MUFU.EX2 R159, R159 ;  /* 0x0000009f009f7308 */ /* 0x000ea20000000800 */
[----:B-1----:R-:W-:Y:S01]  /*78a0*/  FFMA.FTZ R3, R2, R3, R157 ;  /* 0x0000000302037223 */ /* 0x002fe2000001009d */
[----:B------:R-:W-:-:S04]  /*78b0*/  FADD.FTZ R7, R91, R6 ;  /* 0x000000065b077221 */ /* 0x000fc80000010000 */
[----:B------:R-:W-:Y:S02]  /*78c0*/  FADD.FTZ R94, R176, R7 ;  /* 0x00000007b05e7221 */ /* 0x000fe40000010000 */
[----:B------:R-:W1:Y:S01]  /*78d0*/  MUFU.EX2 R12, R12 ;  /* 0x0000000c000c7308 */ /* 0x000e620000000800 */
[C---:B0-----:R-:W-:Y:S01]  /*78e0*/  FADD.FTZ R6, R8.reuse, R3 ;  /* 0x0000000308067221 */ /* 0x041fe20000010000 */
[----:B------:R-:W-:Y:S01]  /*78f0*/  FADD.FTZ R7, R95, R94 ;  /* 0x0000005e5f077221 */ /* 0x000fe20000010000 */
[----:B------:R-:W-:Y:S01]  /*7900*/  IMAD.U32 R94, RZ, RZ, UR14 ;  /* 0x0000000eff5e7e24 */ /* 0x000fe2000f8e00ff */
[----:B------:R-:W-:Y:S01]  /*7910*/  F2FP.F16.F32.PACK_AB R157, R8, R157 ;  /* 0x0000009d089d723e */ /* 0x000fe200000000ff */
[----:B------:R-:W-:Y:S02]  /*7920*/  IMAD.MOV.U32 R8, RZ, RZ, R174 ;  /* 0x000000ffff087224 */ /* 0x000fe400078e00ae */
[----:B------:R-:W-:Y:S01]  /*7930*/  FADD.FTZ R7, R178, R7 ;  /* 0x00000007b2077221 */ /* 0x000fe20000010000 */
[----:B------:R-:W-:Y:S01]  /*7940*/  @!P6 VIADD R94, R94, 0x2a860 ;  /* 0x0002a8605e5ee836 */ /* 0x000fe20000000000 */
[----:B------:R-:W0:Y:S01]  /*7950*/  MUFU.EX2 R153, R153 ;  /* 0x0000009900997308 */ /* 0x000e220000000800 */
[----:B--2---:R-:W-:-:S03]  /*7960*/  FADD.FTZ R3, R159, R6 ;  /* 0x000000069f037221 */ /* 0x004fc60000010000 */
[----:B------:R-:W-:-:S04]  /*7970*/  @!P6 PRMT R94, RZ, 0x654, R94 ;  /* 0x00000654ff5ee816 */ /* 0x000fc8000000005e */
[----:B------:R-:W2:Y:S01]  /*7980*/  MUFU.EX2 R14, R14 ;  /* 0x0000000e000e7308 */ /* 0x000ea20000000800 */
[C---:B-1----:R-:W-:Y:S01]  /*7990*/  FADD.FTZ R6, R12.reuse, R3 ;  /* 0x000000030c067221 */ /* 0x042fe20000010000 */
[----:B------:R1:W-:Y:S01]  /*79a0*/  @!P6 SYNCS.ARRIVE.TRANS64.RED.A1T0 RZ, [R94+URZ], RZ ;  /* 0x000000ff5effe9a7 */ /* 0x0003e2000810043f */
[----:B------:R-:W-:-:S05]  /*79b0*/  F2FP.F16.F32.PACK_AB R159, R12, R159 ;  /* 0x0000009f0c9f723e */ /* 0x000fca00000000ff */
[----:B------:R-:W3:Y:S01]  /*79c0*/  MUFU.EX2 R155, R155 ;  /* 0x0000009b009b7308 */ /* 0x000ee20000000800 */
[----:B0-----:R-:W-:-:S07]  /*79d0*/  FADD.FTZ R3, R153, R6 ;  /* 0x0000000699037221 */ /* 0x001fce0000010000 */
[----:B------:R-:W0:Y:S01]  /*79e0*/  MUFU.EX2 R104, R104 ;  /* 0x0000006800687308 */ /* 0x000e220000000800 */
[C---:B--2---:R-:W-:Y:S01]  /*79f0*/  FADD.FTZ R6, R14.reuse, R3 ;  /* 0x000000030e067221 */ /* 0x044fe20000010000 */
[----:B------:R-:W-:-:S06]  /*7a00*/  F2FP.F16.F32.PACK_AB R153, R14, R153 ;  /* 0x000000990e99723e */ /* 0x000fcc00000000ff */
[----:B------:R-:W2:Y:S01]  /*7a10*/  MUFU.EX2 R149, R149 ;  /* 0x0000009500957308 */ /* 0x000ea20000000800 */
[----:B---3--:R-:W-:-:S07]  /*7a20*/  FADD.FTZ R3, R155, R6 ;  /* 0x000000069b037221 */ /* 0x008fce0000010000 */
[----:B------:R3:W-:Y:S01]  /*7a30*/  MUFU.EX2 R145, R20 ;  /* 0x0000001400917308 */ /* 0x0007e20000000800 */
[C---:B0-----:R-:W-:Y:S01]  /*7a40*/  FADD.FTZ R6, R104.reuse, R3 ;  /* 0x0000000368067221 */ /* 0x041fe20000010000 */
[----:B------:R-:W-:-:S06]  /*7a50*/  F2FP.F16.F32.PACK_AB R155, R104, R155 ;  /* 0x0000009b689b723e */ /* 0x000fcc00000000ff */
[----:B------:R-:W0:Y:S01]  /*7a60*/  MUFU.EX2 R90, R90 ;  /* 0x0000005a005a7308 */ /* 0x000e220000000800 */
[----:B---3--:R-:W-:Y:S01]  /*7a70*/  FADD.FTZ R20, R148, R7 ;  /* 0x0000000794147221 */ /* 0x008fe20000010000 */
[----:B------:R-:W-:-:S03]  /*7a80*/  F2FP.F16.F32.PACK_AB R148, R93, R148 ;  /* 0x000000945d94723e */ /* 0x000fc600000000ff */
[----:B------:R-:W-:-:S03]  /*7a90*/  FADD.FTZ R20, R93, R20 ;  /* 0x000000145d147221 */ /* 0x000fc60000010000 */
[----:B------:R-:W3:Y:S01]  /*7aa0*/  MUFU.EX2 R151, R151 ;  /* 0x0000009700977308 */ /* 0x000ee20000000800 */
[----:B------:R-:W-:-:S04]  /*7ab0*/  FADD.FTZ R7, R89, R20 ;  /* 0x0000001459077221 */ /* 0x000fc80000010000 */
[----:B------:R-:W-:Y:S01]  /*7ac0*/  FADD.FTZ R20, R120, R7 ;  /* 0x0000000778147221 */ /* 0x000fe20000010000 */
[----:B--2---:R-:W-:Y:S02]  /*7ad0*/  FADD.FTZ R7, R149, R6 ;  /* 0x0000000695077221 */ /* 0x004fe40000010000 */
[----:B------:R-:W2:Y:S01]  /*7ae0*/  MUFU.EX2 R88, R88 ;  /* 0x0000005800587308 */ /* 0x000ea20000000800 */
[----:B------:R-:W-:Y:S01]  /*7af0*/  FADD.FTZ R3, R97, R20 ;  /* 0x0000001461037221 */ /* 0x000fe20000010000 */
[C---:B0-----:R-:W-:Y:S01]  /*7b00*/  FADD.FTZ R20, R90.reuse, R7 ;  /* 0x000000075a147221 */ /* 0x041fe20000010000 */
[----:B------:R-:W-:Y:S02]  /*7b10*/  F2FP.F16.F32.PACK_AB R149, R90, R149 ;  /* 0x000000955a95723e */ /* 0x000fe400000000ff */
[----:B------:R-:W-:Y:S01]  /*7b20*/  FADD.FTZ R6, R116, R3 ;  /* 0x0000000374067221 */ /* 0x000fe20000010000 */
[--C-:B------:R-:W-:Y:S01]  /*7b30*/  FFMA.FTZ R3, R152, R11, -R109.reuse ;  /* 0x0000000b98037223 */ /* 0x100fe2000001086d */
[----:B------:R-:W-:Y:S01]  /*7b40*/  F2FP.F16.F32.PACK_AB R152, R176, R91 ;  /* 0x0000005bb098723e */ /* 0x000fe200000000ff */
[----:B------:R-:W0:Y:S01]  /*7b50*/  MUFU.EX2 R98, R98 ;  /* 0x0000006200627308 */ /* 0x000e220000000800 */
[----:B---3--:R-:W-:Y:S01]  /*7b60*/  FADD.FTZ R7, R151, R20 ;  /* 0x0000001497077221 */ /* 0x008fe20000010000 */
[----:B------:R-:W-:Y:S01]  /*7b70*/  FADD.FTZ R111, R99, R6 ;  /* 0x00000006636f7221 */ /* 0x000fe20000010000 */
[-CC-:B------:R-:W-:Y:S01]  /*7b80*/  FFMA.FTZ R6, R154, R11.reuse, -R109.reuse ;  /* 0x0000000b9a067223 */ /* 0x180fe2000001086d */
[----:B------:R-:W-:Y:S01]  /*7b90*/  FFMA.FTZ R109, R126, R11, -R109 ;  /* 0x0000000b7e6d7223 */ /* 0x000fe2000001086d */
[----:B------:R-:W-:Y:S01]  /*7ba0*/  F2FP.F16.F32.PACK_AB R154, R178, R95 ;  /* 0x0000005fb29a723e */ /* 0x000fe200000000ff */
[----:B------:R-:W-:-:S02]  /*7bb0*/  FADD.FTZ R20, R118, R111 ;  /* 0x0000006f76147221 */ /* 0x000fc40000010000 */
[----:B------:R-:W3:Y:S01]  /*7bc0*/  MUFU.EX2 R100, R100 ;  /* 0x0000006400647308 */ /* 0x000ee20000000800 */
[C---:B--2---:R-:W-:Y:S01]  /*7bd0*/  FADD.FTZ R7, R88.reuse, R7 ;  /* 0x0000000758077221 */ /* 0x044fe20000010000 */
[----:B------:R-:W-:Y:S01]  /*7be0*/  FADD.FTZ R111, R101, R20 ;  /* 0x00000014656f7221 */ /* 0x000fe20000010000 */
[----:B------:R-:W-:-:S03]  /*7bf0*/  F2FP.F16.F32.PACK_AB R151, R88, R151 ;  /* 0x000000975897723e */ /* 0x000fc600000000ff */
[----:B------:R-:W-:Y:S02]  /*7c00*/  FADD.FTZ R20, R112, R111 ;  /* 0x0000006f70147221 */ /* 0x000fe40000010000 */
[----:B------:R2:W4:Y:S01]  /*7c10*/  MUFU.EX2 R147, R140 ;  /* 0x0000008c00937308 */ /* 0x0005220000000800 */
[----:B0-----:R-:W-:Y:S01]  /*7c20*/  FADD.FTZ R7, R98, R7 ;  /* 0x0000000762077221 */ /* 0x001fe20000010000 */
[----:B------:R-:W-:-:S03]  /*7c30*/  FADD.FTZ R15, R103, R20 ;  /* 0x00000014670f7221 */ /* 0x000fc60000010000 */
[C---:B------:R-:W-:Y:S01]  /*7c40*/  FADD.FTZ R7, R145.reuse, R7 ;  /* 0x0000000791077221 */ /* 0x040fe20000010000 */
[----:B------:R-:W-:Y:S02]  /*7c50*/  F2FP.F16.F32.PACK_AB R145, R145, R98 ;  /* 0x000000629191723e */ /* 0x000fe400000000ff */
[----:B------:R-:W0:Y:S01]  /*7c60*/  MUFU.EX2 R106, R142 ;  /* 0x0000008e006a7308 */ /* 0x000e220000000800 */
[----:B---3--:R-:W-:Y:S01]  /*7c70*/  FADD.FTZ R7, R100, R7 ;  /* 0x0000000764077221 */ /* 0x008fe20000010000 */
[----:B--2---:R-:W-:-:S06]  /*7c80*/  F2FP.F16.F32.PACK_AB R140, R112, R101 ;  /* 0x00000065708c723e */ /* 0x004fcc00000000ff */
[----:B------:R2:W3:Y:S01]  /*7c90*/  MUFU.EX2 R141, R144 ;  /* 0x00000090008d7308 */ /* 0x0004e20000000800 */
[C---:B----4-:R-:W-:Y:S01]  /*7ca0*/  FADD.FTZ R7, R147.reuse, R7 ;  /* 0x0000000793077221 */ /* 0x050fe20000010000 */
[----:B------:R-:W-:-:S06]  /*7cb0*/  F2FP.F16.F32.PACK_AB R147, R147, R100 ;  /* 0x000000649393723e */ /* 0x000fcc00000000ff */
[----:B-1----:R1:W4:Y:S01]  /*7cc0*/  MUFU.EX2 R94, R146 ;  /* 0x00000092005e7308 */ /* 0x0023220000000800 */
[----:B0-----:R-:W-:Y:S01]  /*7cd0*/  FADD.FTZ R7, R106, R7 ;  /* 0x000000076a077221 */ /* 0x001fe20000010000 */
[----:B--2---:R-:W-:-:S06]  /*7ce0*/  F2FP.F16.F32.PACK_AB R144, R116, R97 ;  /* 0x000000617490723e */ /* 0x004fcc00000000ff */
[----:B------:R0:W2:Y:S01]  /*7cf0*/  MUFU.EX2 R143, R150 ;  /* 0x00000096008f7308 */ /* 0x0000a20000000800 */
[C---:B---3--:R-:W-:Y:S01]  /*7d00*/  FADD.FTZ R7, R141.reuse, R7 ;  /* 0x000000078d077221 */ /* 0x048fe20000010000 */
[----:B-1----:R-:W-:Y:S02]  /*7d10*/  F2FP.F16.F32.PACK_AB R146, R118, R99 ;  /* 0x000000637692723e */ /* 0x002fe400000000ff */
[----:B------:R-:W-:-:S04]  /*7d20*/  F2FP.F16.F32.PACK_AB R141, R141, R106 ;  /* 0x0000006a8d8d723e */ /* 0x000fc800000000ff */
[----:B------:R-:W1:Y:S01]  /*7d30*/  MUFU.EX2 R108, R108 ;  /* 0x0000006c006c7308 */ /* 0x000e620000000800 */
[----:B----4-:R-:W-:Y:S01]  /*7d40*/  FADD.FTZ R7, R94, R7 ;  /* 0x000000075e077221 */ /* 0x010fe20000010000 */
[----:B0-----:R-:W-:-:S06]  /*7d50*/  F2FP.F16.F32.PACK_AB R150, R120, R89 ;  /* 0x000000597896723e */ /* 0x001fcc00000000ff */
        /* <DEDUP_REMOVED lines=19> */
[----:B-1----:R-:W-:Y:S01]  /*7e90*/  FADD.FTZ R20, R138, R15 ;  /* 0x0000000f8a147221 */ /* 0x002fe20000010000 */
[C---:B0-----:R-:W-:Y:S01]  /*7ea0*/  FADD.FTZ R3, R109.reuse, R7 ;  /* 0x000000076d037221 */ /* 0x041fe20000010000 */
[----:B------:R-:W-:Y:S01]  /*7eb0*/  F2FP.F16.F32.PACK_AB R139, R109, R102 ;  /* 0x000000666d8b723e */ /* 0x000fe200000000ff */
[----:B------:R-:W-:Y:S02]  /*7ec0*/  IMAD.MOV.U32 R7, RZ, RZ, R92 ;  /* 0x000000ffff077224 */ /* 0x000fe400078e005c */
[C---:B--2---:R-:W-:Y:S01]  /*7ed0*/  FADD.FTZ R6, R107.reuse, R20 ;  /* 0x000000146b067221 */ /* 0x044fe20000010000 */
[----:B------:R-:W-:Y:S01]  /*7ee0*/  F2FP.F16.F32.PACK_AB R138, R107, R138 ;  /* 0x0000008a6b8a723e */ /* 0x000fe200000000ff */
[----:B------:R-:W-:Y:S06]  /*7ef0*/  @P1 BRA `(.L_x_1387) ;  /* 0xffffffcc00301947 */ /* 0x000fec000383ffff */
[----:B------:R-:W-:Y:S01]  /*7f00*/  IMAD.MOV.U32 R7, RZ, RZ, R92 ;  /* 0x000000ffff077224 */ /* 0x000fe200078e005c */
[----:B------:R-:W-:Y:S01]  /*7f10*/  UMOV UR37, UR5 ;  /* 0x0000000500257c82 */ /* 0x000fe20008000000 */
[----:B------:R-:W-:Y:S01]  /*7f20*/  IMAD.MOV.U32 R8, RZ, RZ, R174 ;  /* 0x000000ffff087224 */ /* 0x000fe200078e00ae */
[----:B------:R-:W-:-:S06]  /*7f30*/  UMOV UR36, UR39 ;  /* 0x0000002700247c82 */ /* 0x000fcc0008000000 */
.L_x_1370:
        /* <DEDUP_REMOVED lines=23> */
.L_x_1389:
[----:B------:R-:W-:-:S13]  /*80b0*/  ISETP.NE.AND P1, PT, R9, 0x1, PT ;  /* 0x000000010900780c */ /* 0x000fda0003f25270 */
[----:B------:R-:W0:Y:S02]  /*80c0*/  @P1 LDC.64 R14, c[0x0][0x9e8] ;  /* 0x00027a00ff0e1b82 */ /* 0x000e240000000a00 */
[----:B0-----:R-:W-:-:S05]  /*80d0*/  @P1 IMAD.HI.U32 R14, R12, R14, RZ ;  /* 0x0000000e0c0e1227 */ /* 0x001fca00078e00ff */
[----:B------:R-:W-:-:S07]  /*80e0*/  @P1 SHF.R.U32.HI R12, RZ, R15, R14 ;  /* 0x0000000fff0c1219 */ /* 0x000fce000001160e */
.L_x_1390:
[----:B------:R-:W-:-:S05]  /*80f0*/  IMAD R12, R12, R9, RZ ;  /* 0x000000090c0c7224 */ /* 0x000fca00078e02ff */
[----:B------:R-:W-:-:S07]  /*8100*/  VIMNMX R13, R13, R12, !PT ;  /* 0x0000000c0d0d7248 */ /* 0x000fce0007fe0100 */
.L_x_1388:
        /* <DEDUP_REMOVED lines=12> */
.L_x_1400:
[----:B------:R-:W-:-:S04]  /*81d0*/  UIADD3 UR37, UR4, 0x1, URZ ;  /* 0x0000000104257890 */ /* 0x000fc8000fffe03f */
[----:B------:R-:W-:-:S04]  /*81e0*/  UISETP.NE.AND UP0, UPT, UR37, 0x2, UPT ;  /* 0x000000022500788c */ /* 0x000fc8000bf05270 */
[----:B------:R-:W-:Y:S02]  /*81f0*/  USEL UR36, URZ, 0x1, UP0 ;  /* 0x000000013f247887 */ /* 0x000fe40008000000 */
[----:B------:R-:W-:Y:S02]  /*8200*/  USEL UR37, UR37, URZ, UP0 ;  /* 0x0000003f25257287 */ /* 0x000fe40008000000 */
[----:B------:R-:W-:Y:S01]  /*8210*/  ULOP3.LUT UR36, UR7, UR36, URZ, 0x3c, !UPT ;  /* 0x0000002407247292 */ /* 0x000fe2000f8e3c3f */
[----:B------:R-:W-:Y:S11]  /*8220*/  @!P0 BRA `(.L_x_1392) ;  /* 0x0000000000048947 */ /* 0x000ff60003800000 */
[----:B------:R-:W-:Y:S01]  /*8230*/  BPT.TRAP 0x1 ;  /* 0x000000040000795c */ /* 0x000fe20000300000 */
.L_x_1392:
[----:B------:R-:W-:Y:S01]  /*8240*/  ULEA UR6, UR37, UR38, 0x3 ;  /* 0x0000002625067291 */ /* 0x000fe2000f8e183f */
[----:B------:R-:W-:-:S05]  /*8250*/  IMAD.U32 R7, RZ, RZ, UR36 ;  /* 0x00000024ff077e24 */ /* 0x000fca000f8e00ff */
[----:B------:R-:W-:-:S04]  /*8260*/  SHF.L.U32 R7, R7, 0x1f, RZ ;  /* 0x0000001f07077819 */ /* 0x000fc800000006ff */
[----:B------:R0:W1:Y:S01]  /*8270*/  SYNCS.PHASECHK.TRANS64.TRYWAIT P1, [UR6+0x2a830], R7 ;  /* 0x02a83007ff0075a7 */ /* 0x0000620008020146 */
[----:B------:R-:W-:Y:S05]  /*8280*/  @!P0 BRA `(.L_x_1393) ;  /* 0x0000000000048947 */ /* 0x000fea0003800000 */
[----:B------:R-:W-:Y:S01]  /*8290*/  BPT.TRAP 0x1 ;  /* 0x000000040000795c */ /* 0x000fe20000300000 */
.L_x_1393:
[----:B-1----:R-:W-:Y:S05]  /*82a0*/  @P1 BRA `(.L_x_1394) ;  /* 0x0000000000081947 */ /* 0x002fea0003800000 */
[----:B------:R-:W1:Y:S02]  /*82b0*/  SYNCS.PHASECHK.TRANS64.TRYWAIT P1, [UR6+0x2a830], R7 ;  /* 0x02a83007ff0075a7 */ /* 0x000e640008020146 */
[----:B-1----:R-:W-:Y:S05]  /*82c0*/  @!P1 BRA `(.L_x_1395) ;  /* 0x000000ec006c9947 */ /* 0x002fea0003800000 */
.L_x_1394:
        /* <DEDUP_REMOVED lines=135> */
.L_x_1396:
[----:B------:R-:W-:Y:S01]  /*8b40*/  ULEA UR10, UR4, UR38, 0x3 ;  /* 0x00000026040a7291 */ /* 0x000fe2000f8e183f */
[----:B------:R-:W-:-:S05]  /*8b50*/  IMAD.U32 R0, RZ, RZ, UR7 ;  /* 0x00000007ff007e24 */ /* 0x000fca000f8e00ff */
[----:B------:R-:W-:-:S04]  /*8b60*/  SHF.L.U32 R0, R0, 0x1f, RZ ;  /* 0x0000001f00007819 */ /* 0x000fc800000006ff */
[----:B------:R2:W3:Y:S01]  /*8b70*/  SYNCS.PHASECHK.TRANS64.TRYWAIT P1, [UR10+0x2a850], R0 ;  /* 0x02a85000ff0075a7 */ /* 0x0004e2000802014a */
[----:B------:R-:W-:Y:S05]  /*8b80*/  @!P0 BRA `(.L_x_1397) ;  /* 0x0000000000048947 */ /* 0x000fea0003800000 */
[----:B------:R-:W-:Y:S01]  /*8b90*/  BPT.TRAP 0x1 ;  /* 0x000000040000795c */ /* 0x000fe20000300000 */
.L_x_1397:
[----:B---3--:R-:W-:Y:S05]  /*8ba0*/  @P1 BRA `(.L_x_1398) ;  /* 0x0000000000081947 */ /* 0x008fea0003800000 */
[----:B------:R-:W3:Y:S02]  /*8bb0*/  SYNCS.PHASECHK.TRANS64.TRYWAIT P1, [UR10+0x2a850], R0 ;  /* 0x02a85000ff0075a7 */ /* 0x000ee4000802014a */
[----:B---3--:R-:W-:Y:S05]  /*8bc0*/  @!P1 BRA `(.L_x_1399) ;  /* 0x000000e400449947 */ /* 0x008fea0003800000 */
.L_x_1398:
        /* <DEDUP_REMOVED lines=182> */
[--C-:B------:R-:W-:Y:S01]  /*9730*/  FFMA.FTZ R107, R128, R11, -R111.reuse ;  /* 0x0000000b806b7223 */ /* 0x100fe2000001086f */
[----:B------:R-:W-:Y:S01]  /*9740*/  FMNMX.FTZ R7, R104, R7, !PT ;  /* 0x0000000768077209 */ /* 0x000fe20007810000 */
[----:B------:R-:W-:Y:S01]  /*9750*/  HGMMA.64x128x16.F32 R24, R144, gdesc[UR4].tnspB, R24, gsb0 ;  /* 0x41e0000490187df0 */ /* 0x000fe20008000818 */
[----:B------:R-:W-:Y:S01]  /*9760*/  UIADD3 UR6, UR4, 0x200, URZ ;  /* 0x0000020004067890 */ /* 0x000fe2000fffe03f */
[----:B------:R-:W0:Y:S01]  /*9770*/  MUFU.TANH R148, R148 ;  /* 0x0000009400947308 */ /* 0x000e220000002400 */
[----:B------:R-:W-:Y:S01]  /*9780*/  UMOV UR7, 0x40000040 ;  /* 0x4000004000077882 */ /* 0x000fe20000000000 */
[----:B------:R-:W-:Y:S01]  /*9790*/  FMNMX.FTZ R7, R194, R7, !PT ;  /* 0x00000007c2077209 */ /* 0x000fe20007810000 */
[----:B------:R-:W-:Y:S01]  /*97a0*/  UIADD3 UR4, UR4, 0x280, URZ ;  /* 0x0000028004047890 */ /* 0x000fe2000fffe03f */
[-CC-:B------:R-:W-:Y:S01]  /*97b0*/  FFMA.FTZ R120, R190, R11.reuse, -R111.reuse ;  /* 0x0000000bbe787223 */ /* 0x180fe2000001086f */
[----:B------:R-:W-:Y:S01]  /*97c0*/  FFMA.FTZ R109, R132, R11, -R111 ;  /* 0x0000000b846d7223 */ /* 0x000fe2000001086f */
[----:B------:R-:W-:-:S02]  /*97d0*/  FMNMX.FTZ R7, R114, R7, !PT ;  /* 0x0000000772077209 */ /* 0x000fc40007810000 */
[----:B------:R-:W1:Y:S02]  /*97e0*/  MUFU.TANH R150, R150 ;  /* 0x0000009600967308 */ /* 0x000e640000002400 */
[----:B------:R-:W-:-:S04]  /*97f0*/  FMNMX.FTZ R7, R196, R7, !PT ;  /* 0x00000007c4077209 */ /* 0x000fc80007810000 */
[----:B------:R-:W-:Y:S02]  /*9800*/  FMNMX.FTZ R7, R118, R7, !PT ;  /* 0x0000000776077209 */ /* 0x000fe40007810000 */
[----:B------:R-:W-:Y:S02]  /*9810*/  MUFU.EX2 R89, R89 ;  /* 0x0000005900597308 */ /* 0x000fe40000000800 */
[----:B------:R-:W-:-:S04]  /*9820*/  FMNMX.FTZ R7, R198, R7, !PT ;  /* 0x00000007c6077209 */ /* 0x000fc80007810000 */
[----:B------:R-:W-:Y:S02]  /*9830*/  FMNMX.FTZ R7, R122, R7, !PT ;  /* 0x000000077a077209 */ /* 0x000fe40007810000 */
[----:B------:R-:W2:Y:S02]  /*9840*/  MUFU.EX2 R176, R176 ;  /* 0x000000b000b07308 */ /* 0x000ea40000000800 */
[----:B0-----:R-:W-:-:S04]  /*9850*/  FMNMX.FTZ R7, R148, R7, !PT ;  /* 0x0000000794077209 */ /* 0x001fc80007810000 */
[----:B------:R-:W-:Y:S02]  /*9860*/  FMNMX.FTZ R7, R126, R7, !PT ;  /* 0x000000077e077209 */ /* 0x000fe40007810000 */
[----:B------:R-:W-:Y:S02]  /*9870*/  MUFU.EX2 R91, R91 ;  /* 0x0000005b005b7308 */ /* 0x000fe40000000800 */
[----:B-1----:R-:W-:-:S04]  /*9880*/  FMNMX.FTZ R7, R150, R7, !PT ;  /* 0x0000000796077209 */ /* 0x002fc80007810000 */
[----:B------:R-:W-:Y:S02]  /*9890*/  FMNMX.FTZ R7, R130, R7, !PT ;  /* 0x0000000782077209 */ /* 0x000fe40007810000 */
[----:B------:R-:W-:Y:S01]  /*98a0*/  MUFU.EX2 R93, R93 ;  /* 0x0000005d005d7308 */ /* 0x000fe20000000800 */
[----:B--2---:R-:W-:Y:S02]  /*98b0*/  F2FP.F16.F32.PACK_AB R158, R176, R89 ;  /* 0x00000059b09e723e */ /* 0x004fe400000000ff */
        /* <DEDUP_REMOVED lines=14> */
[----:B0-----:R-:W-:-:S07]  /*99a0*/  FMNMX.FTZ R7, R2, R7, !PT ;  /* 0x0000000702077209 */ /* 0x001fce0007810000 */
[----:B------:R-:W-:Y:S01]  /*99b0*/  MUFU.EX2 R103, R103 ;  /* 0x0000006700677308 */ /* 0x000fe20000000800 */
[C---:B------:R-:W-:Y:S01]  /*99c0*/  FMUL.FTZ R113, R7.reuse, R11 ;  /* 0x0000000b07717220 */ /* 0x040fe20000410000 */
[----:B------:R-:W-:-:S03]  /*99d0*/  FADD.FTZ R2, -R7, R12 ;  /* 0x0000000c07027221 */ /* 0x000fc60000010100 */
[-CC-:B------:R-:W-:Y:S01]  /*99e0*/  FFMA.FTZ R14, R14, R11.reuse, -R113.reuse ;  /* 0x0000000b0e0e7223 */ /* 0x180fe20000010871 */
[-C--:B------:R-:W-:Y:S01]  /*99f0*/  FMUL.FTZ R2, R2, R11.reuse ;  /* 0x0000000b02027220 */ /* 0x080fe20000410000 */
        /* <DEDUP_REMOVED lines=17> */
[-CC-:B------:R-:W-:Y:S01]  /*9b10*/  FFMA.FTZ R118, R118, R11.reuse, -R113.reuse ;  /* 0x0000000b76767223 */ /* 0x180fe20000010871 */
[----:B------:R-:W0:Y:S01]  /*9b20*/  MUFU.EX2 R20, R20 ;  /* 0x0000001400147308 */ /* 0x000e220000000800 */
[-C--:B------:R-:W-:Y:S01]  /*9b30*/  FFMA.FTZ R198, R198, R11.reuse, -R113 ;  /* 0x0000000bc6c67223 */ /* 0x080fe20000010871 */
[----:B------:R-:W-:Y:S02]  /*9b40*/  WARPGROUP.DEPBAR.LE gsb0, 0x0 ;  /* 0x00008000000079c5 */ /* 0x000fe40000010000 */
[----:B------:R-:W-:Y:S01]  /*9b50*/  WARPGROUP.ARRIVE ;  /* 0x00000000000079c5 */ /* 0x000fe20000000000 */
[-CC-:B------:R-:W-:Y:S01]  /*9b60*/  FFMA.FTZ R144, R156, R11.reuse, -R111.reuse ;  /* 0x0000000b9c907223 */ /* 0x180fe2000001086f */
[----:B------:R-:W-:Y:S01]  /*9b70*/  FFMA.FTZ R146, R182, R11, -R111 ;  /* 0x0000000bb6927223 */ /* 0x000fe2000001086f */
[----:B------:R-:W-:-:S02]  /*9b80*/  @!P1 VIADD R14, R14, 0x2a840 ;  /* 0x0002a8400e0e9836 */ /* 0x000fc40000000000 */
[----:B------:R-:W-:Y:S01]  /*9b90*/  FFMA.FTZ R111, R192, R11, -R111 ;  /* 0x0000000bc06f7223 */ /* 0x000fe2000001086f */
[----:B------:R-:W2:Y:S01]  /*9ba0*/  MUFU.EX2 R88, R88 ;  /* 0x0000005800587308 */ /* 0x000ea20000000800 */
[----:B------:R-:W-:Y:S01]  /*9bb0*/  HGMMA.64x128x16.F32 R24, R140, gdesc[UR4].tnspB, R24, gsb0 ;  /* 0x41e000048c187df0 */ /* 0x000fe20008000818 */
[----:B------:R-:W-:Y:S01]  /*9bc0*/  UMOV UR6, UR4 ;  /* 0x0000000400067c82 */ /* 0x000fe20008000000 */
[----:B------:R-:W-:Y:S01]  /*9bd0*/  UMOV UR7, 0x40000040 ;  /* 0x4000004000077882 */ /* 0x000fe20000000000 */
[----:B------:R-:W-:Y:S01]  /*9be0*/  @!P1 PRMT R14, RZ, 0x654, R14 ;  /* 0x00000654ff0e9816 */ /* 0x000fe2000000000e */
[----:B-1----:R-:W-:Y:S01]  /*9bf0*/  FFMA.FTZ R3, R2, R3, R157 ;  /* 0x0000000302037223 */ /* 0x002fe2000001009d */
[----:B------:R-:W-:Y:S01]  /*9c00*/  F2FP.F16.F32.PACK_AB R156, R174, R15 ;  /* 0x0000000fae9c723e */ /* 0x000fe200000000ff */
        /* <DEDUP_REMOVED lines=8> */
[----:B------:R-:W-:Y:S01]  /*9c90*/  FFMA.FTZ R134, R134, R11, -R113 ;  /* 0x0000000b86867223 */ /* 0x000fe20000010871 */
[----:B------:R-:W0:Y:S01]  /*9ca0*/  MUFU.EX2 R90, R90 ;  /* 0x0000005a005a7308 */ /* 0x000e220000000800 */
[----:B-1----:R-:W-:-:S02]  /*9cb0*/  IMAD.U32 R111, RZ, RZ, UR10 ;  /* 0x0000000aff6f7e24 */ /* 0x002fc4000f8e00ff */
[----:B--2---:R-:W-:Y:S01]  /*9cc0*/  FADD.FTZ R3, R88, R3 ;  /* 0x0000000358037221 */ /* 0x004fe20000010000 */
[----:B------:R-:W-:Y:S01]  /*9cd0*/  FFMA.FTZ R113, R202, R11, -R113 ;  /* 0x0000000bca717223 */ /* 0x000fe20000010871 */
[----:B------:R-:W-:Y:S01]  /*9ce0*/  UMOV UR4, UR37 ;  /* 0x0000002500047c82 */ /* 0x000fe20008000000 */
[----:B------:R-:W-:Y:S02]  /*9cf0*/  F2FP.F16.F32.PACK_AB R157, R20, R157 ;  /* 0x0000009d149d723e */ /* 0x000fe400000000ff */
[----:B------:R-:W1:Y:S08]  /*9d00*/  MUFU.EX2 R92, R92 ;  /* 0x0000005c005c7308 */ /* 0x000e700000000800 */
        /* <DEDUP_REMOVED lines=34> */
[----:B------:R-:W-:Y:S02]  /*9f30*/  WARPGROUP.DEPBAR.LE gsb0, 0x0 ;  /* 0x00008000000079c5 */ /* 0x000fe40000010000 */
[----:B------:R-:W-:-:S04]  /*9f40*/  WARPGROUP.ARRIVE ;  /* 0x00000000000079c5 */ /* 0x000fc80000000000 */
[----:B------:R-:W1:Y:S01]  /*9f50*/  MUFU.EX2 R112, R112 ;  /* 0x0000007000707308 */ /* 0x000e620000000800 */
[C---:B--2---:R-:W-:Y:S01]  /*9f60*/  FADD.FTZ R3, R147.reuse, R3 ;  /* 0x0000000393037221 */ /* 0x044fe20000010000 */
[----:B------:R-:W-:Y:S01]  /*9f70*/  F2FP.F16.F32.PACK_AB R147, R147, R118 ;  /* 0x000000769393723e */ /* 0x000fe200000000ff */
[----:B------:R-:W-:Y:S01]  /*9f80*/  HGMMA.64x128x16.F32 R24, R136, gdesc[UR4].tnspB, R24, gsb0 ;  /* 0x41e0000488187df0 */ /* 0x000fe20008000818 */
[----:B------:R-:W-:Y:S01]  /*9f90*/  UMOV UR7, UR36 ;  /* 0x0000002400077c82 */ /* 0x000fe20008000000 */
[----:B0-----:R-:W-:-:S03]  /*9fa0*/  FADD.FTZ R3, R122, R3 ;  /* 0x000000037a037221 */ /* 0x001fc60000010000 */
[----:B------:R0:W2:Y:S08]  /*9fb0*/  MUFU.EX2 R141, R148 ;  /* 0x00000094008d7308 */ /* 0x0000b00000000800 */
[----:B------:R-:W-:Y:S01]  /*9fc0*/  MUFU.EX2 R105, R105 ;  /* 0x0000006900697308 */ /* 0x000fe20000000800 */
[----:B0-----:R-:W-:Y:S02]  /*9fd0*/  F2FP.F16.F32.PACK_AB R148, R178, R95 ;  /* 0x0000005fb294723e */ /* 0x001fe400000000ff */
[----:B-1----:R-:W-:-:S05]  /*9fe0*/  F2FP.F16.F32.PACK_AB R140, R112, R103 ;  /* 0x00000067708c723e */ /* 0x002fca00000000ff */
[----:B------:R-:W0:Y:S01]  /*9ff0*/  MUFU.EX2 R126, R126 ;  /* 0x0000007e007e7308 */ /* 0x000e220000000800 */
[C---:B--2---:R-:W-:Y:S01]  /*a000*/  FADD.FTZ R3, R141.reuse, R3 ;  /* 0x000000038d037221 */ /* 0x044fe20000010000 */
[----:B------:R-:W-:-:S06]  /*a010*/  F2FP.F16.F32.PACK_AB R141, R141, R122 ;  /* 0x0000007a8d8d723e */ /* 0x000fcc00000000ff */
[----:B------:R-:W1:Y:S08]  /*a020*/  MUFU.EX2 R116, R116 ;  /* 0x0000007400747308 */ /* 0x000e700000000800 */
        /* <DEDUP_REMOVED lines=9> */
[----:B------:R-:W1:Y:S01]  /*a0c0*/  MUFU.EX2 R109, R109 ;  /* 0x0000006d006d7308 */ /* 0x000e620000000800 */
[----:B0-----:R-:W-:-:S07]  /*a0d0*/  FADD.FTZ R3, R130, R3 ;  /* 0x0000000382037221 */ /* 0x001fce0000010000 */
[----:B------:R-:W-:Y:S08]  /*a0e0*/  MUFU.EX2 R134, R134 ;  /* 0x0000008600867308 */ /* 0x000ff00000000800 */
[----:B------:R-:W0:Y:S01]  /*a0f0*/  MUFU.EX2 R113, R113 ;  /* 0x0000007100717308 */ /* 0x000e220000000800 */
[----:B------:R-:W-:Y:S02]  /*a100*/  WARPGROUP.DEPBAR.LE gsb0, 0x0 ;  /* 0x00008000000079c5 */ /* 0x000fe40000010000 */
[----:B------:R2:W-:Y:S05]  /*a110*/  @!P1 SYNCS.ARRIVE.TRANS64.RED.A1T0 RZ, [R14+URZ], RZ ;  /* 0x000000ff0eff99a7 */ /* 0x0005ea000810043f */
[----:B------:R-:W3:Y:S01]  /*a120*/  MUFU.EX2 R137, R200 ;  /* 0x000000c800897308 */ /* 0x000ee20000000800 */
[----:B-1----:R-:W-:-:S02]  /*a130*/  F2FP.F16.F32.PACK_AB R138, R12, R109 ;  /* 0x0000006d0c8a723e */ /* 0x002fc400000000ff */
[----:B------:R-:W-:Y:S02]  /*a140*/  F2FP.F16.F32.PACK_AB R136, R120, R107 ;  /* 0x0000006b7888723e */ /* 0x000fe400000000ff */
[----:B0-----:R-:W-:Y:S01]  /*a150*/  F2FP.F16.F32.PACK_AB R139, R113, R134 ;  /* 0x00000086718b723e */ /* 0x001fe200000000ff */
[----:B--2---:R-:W-:Y:S02]  /*a160*/  @!P1 VIADD R14, R111, 0x2a860 ;  /* 0x0002a8606f0e9836 */ /* 0x004fe40000000000 */
[----:B------:R-:W-:-:S04]  /*a170*/  FFMA.FTZ R111, R0, R6, R15 ;  /* 0x00000006006f7223 */ /* 0x000fc8000001000f */
[----:B------:R-:W-:Y:S01]  /*a180*/  FADD.FTZ R6, R174, R111 ;  /* 0x0000006fae067221 */ /* 0x000fe20000010000 */
[----:B------:R-:W-:-:S03]  /*a190*/  @!P1 PRMT R14, RZ, 0x654, R14 ;  /* 0x00000654ff0e9816 */ /* 0x000fc6000000000e */
[----:B------:R-:W-:Y:S01]  /*a1a0*/  FADD.FTZ R111, R89, R6 ;  /* 0x00000006596f7221 */ /* 0x000fe20000010000 */
[----:B------:R0:W-:Y:S01]  /*a1b0*/  @!P1 SYNCS.ARRIVE.TRANS64.RED.A1T0 RZ, [R14+URZ], RZ ;  /* 0x000000ff0eff99a7 */ /* 0x0001e2000810043f */
[----:B------:R-:W-:Y:S01]  /*a1c0*/  ISETP.GT.AND P1, PT, R10, R13, PT ;  /* 0x0000000d0a00720c */ /* 0x000fe20003f24270 */
[C---:B---3--:R-:W-:Y:S01]  /*a1d0*/  FADD.FTZ R3, R137.reuse, R3 ;  /* 0x0000000389037221 */ /* 0x048fe20000010000 */
[----:B------:R-:W-:Y:S01]  /*a1e0*/  FADD.FTZ R6, R176, R111 ;  /* 0x0000006fb0067221 */ /* 0x000fe20000010000 */
[----:B------:R-:W-:Y:S01]  /*a1f0*/  F2FP.F16.F32.PACK_AB R137, R137, R130 ;  /* 0x000000828989723e */ /* 0x000fe200000000ff */
[----:B------:R-:W-:Y:S02]  /*a200*/  VIADD R10, R10, 0xffffffff ;  /* 0xffffffff0a0a7836 */ /* 0x000fe40000000000 */
[----:B------:R-:W-:Y:S01]  /*a210*/  FADD.FTZ R3, R134, R3 ;  /* 0x0000000386037221 */ /* 0x000fe20000010000 */
[----:B------:R-:W-:-:S03]  /*a220*/  FADD.FTZ R111, R91, R6 ;  /* 0x000000065b6f7221 */ /* 0x000fc60000010000 */
[----:B------:R-:W-:Y:S01]  /*a230*/  FADD.FTZ R3, R113, R3 ;  /* 0x0000000371037221 */ /* 0x000fe20000010000 */
        /* <DEDUP_REMOVED lines=21> */
[----:B------:R-:W-:Y:S02]  /*a390*/  IMAD.MOV.U32 R12, RZ, RZ, R7 ;  /* 0x000000ffff0c7224 */ /* 0x000fe400078e0007 */
[----:B------:R-:W-:Y:S01]  /*a3a0*/  IMAD.MOV.U32 R15, RZ, RZ, R8 ;  /* 0x000000ffff0f7224 */ /* 0x000fe200078e0008 */
[----:B0-----:R-:W-:Y:S06]  /*a3b0*/  @P1 BRA `(.L_x_1400) ;  /* 0xffffffdc00841947 */ /* 0x001fec000383ffff */
.L_x_1391:
        /* <DEDUP_REMOVED lines=8> */
[----:B------:R-:W-:-:S05]  /*a440*/  ULDC UR50, c[0x0][0x9e0] ;  /* 0x0002780000327ab9 */ /* 0x000fca0000000800 */
.L_x_1418:
[----:B------:R-:W-:-:S04]  /*a450*/  UIADD3 UR37, UR4, 0x1, URZ ;  /* 0x0000000104257890 */ /* 0x000fc8000fffe03f */
[----:B------:R-:W-:-:S04]  /*a460*/  UISETP.NE.AND UP0, UPT, UR37, 0x2, UPT ;  /* 0x000000022500788c */ /* 0x000fc8000bf05270 */
[----:B------:R-:W-:Y:S02]  /*a470*/  USEL UR36, URZ, 0x1, UP0 ;  /* 0x000000013f247887 */ /* 0x000fe40008000000 */
[----:B------:R-:W-:Y:S02]  /*a480*/  USEL UR37, UR37, URZ, UP0 ;  /* 0x0000003f25257287 */ /* 0x000fe40008000000 */
[----:B------:R-:W-:Y:S01]  /*a490*/  ULOP3.LUT UR36, UR7, UR36, URZ, 0x3c, !UPT ;  /* 0x0000002407247292 */ /* 0x000fe2000f8e3c3f */
[----:B------:R-:W-:Y:S11]  /*a4a0*/  @!P0 BRA `(.L_x_1402) ;  /* 0x0000000000048947 */ /* 0x000ff60003800000 */
[----:B------:R-:W-:Y:S01]  /*a4b0*/  BPT.TRAP 0x1 ;  /* 0x000000040000795c */ /* 0x000fe20000300000 */
.L_x_1402:
[----:B------:R-:W-:Y:S01]  /*a4c0*/  ULEA UR6, UR37, UR38, 0x3 ;  /* 0x0000002625067291 */ /* 0x000fe2000f8e183f */
[----:B------:R-:W-:-:S05]  /*a4d0*/  IMAD.U32 R7, RZ, RZ, UR36 ;  /* 0x00000024ff077e24 */ /* 0x000fca000f8e00ff */
[----:B------:R-:W-:-:S04]  /*a4e0*/  SHF.L.U32 R7, R7, 0x1f, RZ ;  /* 0x0000001f07077819 */ /* 0x000fc800000006ff */
[----:B------:R0:W1:Y:S01]  /*a4f0*/  SYNCS.PHASECHK.TRANS64.TRYWAIT P1, [UR6+0x2a830], R7 ;  /* 0x02a83007ff0075a7 */ /* 0x0000620008020146 */
[----:B------:R-:W-:Y:S05]  /*a500*/  @!P0 BRA `(.L_x_1403) ;  /* 0x0000000000048947 */ /* 0x000fea0003800000 */
[----:B------:R-:W-:Y:S01]  /*a510*/  BPT.TRAP 0x1 ;  /* 0x000000040000795c */ /* 0x000fe20000300000 */
.L_x_1403:
[----:B-1----:R-:W-:Y:S05]  /*a520*/  @P1 BRA `(.L_x_1404) ;  /* 0x0000000000081947 */ /* 0x002fea0003800000 */
[----:B------:R-:W1:Y:S02]  /*a530*/  SYNCS.PHASECHK.TRANS64.TRYWAIT P1, [UR6+0x2a830], R7 ;  /* 0x02a83007ff0075a7 */ /* 0x000e640008020146 */
[----:B-1----:R-:W-:Y:S05]  /*a540*/  @!P1 BRA `(.L_x_1405) ;  /* 0x000000c800fc9947 */ /* 0x002fea0003800000 */
.L_x_1404:
        /* <DEDUP_REMOVED lines=135> */
.L_x_1406:
[----:B------:R-:W-:Y:S01]  /*adc0*/  ULEA UR10, UR4, UR38, 0x3 ;  /* 0x00000026040a7291 */ /* 0x000fe2000f8e183f */
[----:B------:R-:W-:-:S05]  /*add0*/  IMAD.U32 R0, RZ, RZ, UR7 ;  /* 0x00000007ff007e24 */ /* 0x000fca000f8e00ff */
[----:B------:R-:W-:-:S04]  /*ade0*/  SHF.L.U32 R0, R0, 0x1f, RZ ;  /* 0x0000001f00007819 */ /* 0x000fc800000006ff */
[----:B------:R2:W3:Y:S01]  /*adf0*/  SYNCS.PHASECHK.TRANS64.TRYWAIT P1, [UR10+0x2a850], R0 ;  /* 0x02a85000ff0075a7 */ /* 0x0004e2000802014a */
[----:B------:R-:W-:Y:S05]  /*ae00*/  @!P0 BRA `(.L_x_1407) ;  /* 0x0000000000048947 */ /* 0x000fea0003800000 */
[----:B------:R-:W-:Y:S01]  /*ae10*/  BPT.TRAP 0x1 ;  /* 0x000000040000795c */ /* 0x000fe20000300000 */
.L_x_1407:
[----:B---3--:R-:W-:Y:S05]  /*ae20*/  @P1 BRA `(.L_x_1408) ;  /* 0x0000000000081947 */ /* 0x008fea0003800000 */
[----:B------:R-:W3:Y:S02]  /*ae30*/  SYNCS.PHASECHK.TRANS64.TRYWAIT P1, [UR10+0x2a850], R0 ;  /* 0x02a85000ff0075a7 */ /* 0x000ee4000802014a */
[----:B---3--:R-:W-:Y:S05]  /*ae40*/  @!P1 BRA `(.L_x_1409) ;  /* 0x000000c000d49947 */ /* 0x008fea0003800000 */
.L_x_1408:
        /* <DEDUP_REMOVED lines=107> */
[----:B------:R-:W-:Y:S01]  /*b500*/  UMOV UR7, 0x40000040 ;  /* 0x4000004000077882 */ /* 0x000fe20000000000 */
[----:B------:R-:W-:-:S03]  /*b510*/  VIADD R104, R121, 0x1 ;  /* 0x0000000179687836 */ /* 0x000fc60000000000 */
[----:B------:R-:W0:Y:S01]  /*b520*/  MUFU.TANH R152, R152 ;  /* 0x0000009800987308 */ /* 0x000e220000002400 */
[----:B------:R-:W-:Y:S02]  /*b530*/  @!P1 VIADD R101, R101, 0x2a840 ;  /* 0x0002a84065659836 */ /* 0x000fe40000000000 */
[----:B------:R-:W-:-:S03]  /*b540*/  IMAD R104, R19, -0x2, R104 ;  /* 0xfffffffe13687824 */ /* 0x000fc600078e0268 */
[----:B------:R-:W-:Y:S01]  /*b550*/  @!P1 PRMT R102, RZ, 0x654, R101 ;  /* 0x00000654ff669816 */ /* 0x000fe20000000065 */
[----:B------:R-:W-:Y:S01]  /*b560*/  VIADD R130, R104, 0xffffffff ;  /* 0xffffffff68827836 */ /* 0x000fe20000000000 */
        /* <DEDUP_REMOVED lines=12> */
[----:B------:R-:W-:Y:S01]  /*b630*/  UMOV UR7, 0x40000040 ;  /* 0x4000004000077882 */ /* 0x000fe20000000000 */
[----:B------:R-:W-:-:S06]  /*b640*/  UIADD3 UR4, UR4, 0x280, URZ ;  /* 0x0000028004047890 */ /* 0x000fcc000fffe03f */
[----:B------:R-:W0:Y:S01]  /*b650*/  MUFU.TANH R150, R150 ;  /* 0x0000009600967308 */ /* 0x000e220000002400 */
[----:B------:R-:W-:Y:S02]  /*b660*/  WARPGROUP.DEPBAR.LE gsb0, 0x0 ;  /* 0x00008000000079c5 */ /* 0x000fe40000010000 */
[----:B------:R-:W-:Y:S01]  /*b670*/  WARPGROUP.ARRIVE ;  /* 0x00000000000079c5 */ /* 0x000fe20000000000 */
[----:B------:R-:W-:Y:S01]  /*b680*/  FMUL.FTZ R144, R122, UR5 ;  /* 0x000000057a907c20 */ /* 0x000fe20008410000 */
[----:B------:R-:W-:-:S04]  /*b690*/  FMUL.FTZ R146, R123, UR5 ;  /* 0x000000057b927c20 */ /* 0x000fc80008410000 */
[----:B------:R-:W-:Y:S01]  /*b6a0*/  HGMMA.64x128x16.F32 R24, R140, gdesc[UR4].tnspB, R24, gsb0 ;  /* 0x41e000048c187df0 */ /* 0x000fe20008000818 */
[----:B------:R-:W-:Y:S01]  /*b6b0*/  UMOV UR6, UR4 ;  /* 0x0000000400067c82 */ /* 0x000fe20008000000 */
[----:B------:R-:W-:Y:S01]  /*b6c0*/  UMOV UR7, 0x40000040 ;  /* 0x4000004000077882 */ /* 0x000fe20000000000 */
[----:B------:R-:W0:Y:S08]  /*b6d0*/  MUFU.TANH R144, R144 ;  /* 0x0000009000907308 */ /* 0x000e300000002400 */
[----:B------:R-:W0:Y:S01]  /*b6e0*/  MUFU.TANH R146, R146 ;  /* 0x0000009200927308 */ /* 0x000e220000002400 */
[----:B------:R-:W-:-:S02]  /*b6f0*/  WARPGROUP.DEPBAR.LE gsb0, 0x0 ;  /* 0x00008000000079c5 */ /* 0x000fc40000010000 */
[----:B------:R-:W-:Y:S01]  /*b700*/  WARPGROUP.ARRIVE ;  /* 0x00000000000079c5 */ /* 0x000fe20000000000 */
[----:B------:R-:W-:Y:S01]  /*b710*/  FMUL.FTZ R140, R105, UR5 ;  /* 0x00000005698c7c20 */ /* 0x000fe20008410000 */
[----:B------:R-:W-:Y:S01]  /*b720*/  FMUL.FTZ R142, R119, UR5 ;  /* 0x00000005778e7c20 */ /* 0x000fe20008410000 */
[----:B------:R-:W-:Y:S02]  /*b730*/  IADD3 R105, -R17, R104, R16 ;  /* 0x0000006811697210 */ /* 0x000fe40007ffe110 */
[----:B------:R0:W0:Y:S01]  /*b740*/  MUFU.TANH R119, R124 ;  /* 0x0000007c00777308 */ /* 0x0000220000002400 */
[----:B------:R-:W-:Y:S02]  /*b750*/  HGMMA.64x128x16.F32 R24, R136, gdesc[UR4].tnspB, R24, gsb0 ;  /* 0x41e0000488187df0 */ /* 0x000fe40008000818 */
[C---:B------:R-:W-:Y:S02]  /*b760*/  VIADD R123, R105.reuse, UR50 ;  /* 0x00000032697b7c36 */ /* 0x040fe40008000000 */
[----:B------:R-:W-:-:S03]  /*b770*/  VIADD R127, R105, UR51 ;  /* 0x00000033697f7c36 */ /* 0x000fc60008000000 */
[----:B------:R-:W0:Y:S01]  /*b780*/  MUFU.TANH R140, R140 ;  /* 0x0000008c008c7308 */ /* 0x000e220000002400 */
[--C-:B-----5:R-:W-:Y:S02]  /*b790*/  IMAD.IADD R113, R123, 0x1, R116.reuse ;  /* 0x000000017b717824 */ /* 0x120fe400078e0274 */
[----:B------:R-:W-:-:S05]  /*b7a0*/  IMAD.IADD R115, R127, 0x1, R116 ;  /* 0x000000017f737824 */ /* 0x000fca00078e0274 */
[----:B------:R-:W0:Y:S01]  /*b7b0*/  MUFU.TANH R142, R142 ;  /* 0x0000008e008e7308 */ /* 0x000e220000002400 */
[----:B------:R-:W-:Y:S02]  /*b7c0*/  WARPGROUP.DEPBAR.LE gsb0, 0x0 ;  /* 0x00008000000079c5 */ /* 0x000fe40000010000 */
[----:B------:R5:W-:Y:S01]  /*b7d0*/  @!P1 SYNCS.ARRIVE.TRANS64.RED.A1T0 RZ, [R102+URZ], RZ ;  /* 0x000000ff66ff99a7 */ /* 0x000be2000810043f */
[----:B------:R-:W-:Y:S01]  /*b7e0*/  ISETP.GE.AND P1, PT, R9, 0x1, PT ;  /* 0x000000010900780c */ /* 0x000fe20003f26270 */
[----:B-----5:R-:W-:-:S06]  /*b7f0*/  FMUL.FTZ R102, R135, UR5 ;  /* 0x0000000587667c20 */ /* 0x020fcc0008410000 */
[----:B------:R-:W0:Y:S06]  /*b800*/  MUFU.TANH R102, R102 ;  /* 0x0000006600667308 */ /* 0x000e2c0000002400 */
        /* <DEDUP_REMOVED lines=13> */
.L_x_1412:
[----:B------:R-:W-:-:S05]  /*b8e0*/  IMAD.U32 R116, RZ, RZ, UR39 ;  /* 0x00000027ff747e24 */ /* 0x000fca000f8e00ff */
[----:B------:R-:W-:-:S13]  /*b8f0*/  ISETP.NE.AND P1, PT, R116, 0x1, PT ;  /* 0x000000017400780c */ /* 0x000fda0003f25270 */
[----:B------:R-:W1:Y:S02]  /*b900*/  @P1 LDC.64 R104, c[0x0][0x9e8] ;  /* 0x00027a00ff681b82 */ /* 0x000e640000000a00 */
[----:B-1----:R-:W-:-:S05]  /*b910*/  @P1 IMAD.HI.U32 R104, R117, R104, RZ ;  /* 0x0000006875681227 */ /* 0x002fca00078e00ff */
[----:B------:R-:W-:-:S07]  /*b920*/  @P1 SHF.R.U32.HI R117, RZ, R105, R104 ;  /* 0x00000069ff751219 */ /* 0x000fce0000011668 */
.L_x_1413:
[----:B------:R-:W-:Y:S05]  /*b930*/  BSYNC B0 ;  /* 0x0000000000007941 */ /* 0x000fea0003800000 */
.L_x_1411:
[----:B------:R-:W-:-:S05]  /*b940*/  IMAD R104, R117, R116, R130 ;  /* 0x0000007475687224 */ /* 0x000fca00078e0282 */
[----:B------:R-:W-:Y:S02]  /*b950*/  VIADDMNMX R113, R104, R116, R113, PT ;  /* 0x0000007468717246 */ /* 0x000fe40003800171 */
[----:B------:R-:W-:-:S07]  /*b960*/  VIMNMX R115, R115, R104, !PT ;  /* 0x0000006873737248 */ /* 0x000fce0007fe0100 */
.L_x_1410:
        /* <DEDUP_REMOVED lines=132> */
.L_x_1416:
[----:B------:R-:W-:-:S05]  /*c1b0*/  IMAD.U32 R97, RZ, RZ, UR39 ;  /* 0x00000027ff617e24 */ /* 0x000fca000f8e00ff */
[----:B------:R-:W-:-:S13]  /*c1c0*/  ISETP.NE.AND P6, PT, R97, 0x1, PT ;  /* 0x000000016100780c */ /* 0x000fda0003fc5270 */
[----:B------:R-:W0:Y:S02]  /*c1d0*/  @P6 LDC.64 R128, c[0x0][0x9e8] ;  /* 0x00027a00ff806b82 */ /* 0x000e240000000a00 */
[----:B0-----:R-:W-:-:S05]  /*c1e0*/  @P6 IMAD.HI.U32 R128, R93, R128, RZ ;  /* 0x000000805d806227 */ /* 0x001fca00078e00ff */
[----:B------:R-:W-:-:S07]  /*c1f0*/  @P6 SHF.R.U32.HI R93, RZ, R129, R128 ;  /* 0x00000081ff5d6219 */ /* 0x000fce0000011680 */
.L_x_1417:
[----:B------:R-:W-:Y:S05]  /*c200*/  BSYNC B0 ;  /* 0x0000000000007941 */ /* 0x000fea0003800000 */
.L_x_1415:
[----:B------:R-:W-:-:S05]  /*c210*/  IMAD R128, R93, R97, R130 ;  /* 0x000000615d807224 */ /* 0x000fca00078e0282 */
[----:B------:R-:W-:Y:S02]  /*c220*/  VIADDMNMX R7, R128, R97, R7, PT ;  /* 0x0000006180077246 */ /* 0x000fe40003800107 */
[----:B------:R-:W-:-:S07]  /*c230*/  VIMNMX R89, R89, R128, !PT ;  /* 0x0000008059597248 */ /* 0x000fce0007fe0100 */
.L_x_1414:
        /* <DEDUP_REMOVED lines=234> */
[----:B------:R-:W-:Y:S01]  /*d0e0*/  ISETP.GT.AND P1, PT, R10, R23, PT ;  /* 0x000000170a00720c */ /* 0x000fe20003f24270 */
        /* <DEDUP_REMOVED lines=107> */
.L_x_1401:
        /* <DEDUP_REMOVED lines=67> */
.L_x_1419:
[----:B------:R-:W-:Y:S01]  /*dbd0*/  ULEA UR5, UR37, UR38, 0x3 ;  /* 0x0000002625057291 */ /* 0x000fe2000f8e183f */
[----:B------:R-:W-:-:S05]  /*dbe0*/  IMAD.U32 R0, RZ, RZ, UR36 ;  /* 0x00000024ff007e24 */ /* 0x000fca000f8e00ff */
[----:B------:R-:W-:-:S04]  /*dbf0*/  SHF.L.U32 R0, R0, 0x1f, RZ ;  /* 0x0000001f00007819 */ /* 0x000fc800000006ff */
[----:B------:R0:W1:Y:S01]  /*dc00*/  SYNCS.PHASECHK.TRANS64.TRYWAIT P1, [UR5+0x2a850], R0 ;  /* 0x02a85000ff0075a7 */ /* 0x0000620008020145 */
[----:B------:R-:W-:Y:S05]  /*dc10*/  @!P0 BRA `(.L_x_1420) ;  /* 0x0000000000048947 */ /* 0x000fea0003800000 */
[----:B------:R-:W-:Y:S01]  /*dc20*/  BPT.TRAP 0x1 ;  /* 0x000000040000795c */ /* 0x000fe20000300000 */
.L_x_1420:
[----:B-1----:R-:W-:Y:S05]  /*dc30*/  @P1 BRA `(.L_x_1421) ;  /* 0x0000000000081947 */ /* 0x002fea0003800000 */
[----:B------:R-:W1:Y:S02]  /*dc40*/  SYNCS.PHASECHK.TRANS64.TRYWAIT P0, [UR5+0x2a850], R0 ;  /* 0x02a85000ff0075a7 */ /* 0x000e640008000145 */
[----:B-1----:R-:W-:Y:S05]  /*dc50*/  @!P0 BRA `(.L_x_1422) ;  /* 0x0000009400688947 */ /* 0x002fea0003800000 */
.L_x_1421:
[----:B------:R-:W-:Y:S01]  /*dc60*/  UIADD3 UR38, UR38, 0x400, URZ ;  /* 0x0000040026267890 */ /* 0x000fe2000fffe03f */
[----:B------:R-:W-:Y:S01]  /*dc70*/  WARPGROUP.ARRIVE ;  /* 0x00000000000079c5 */ /* 0x000fe20000000000 */
[----:B------:R-:W-:Y:S01]  /*dc80*/  UMOV UR7, 0x40000040 ;  /* 0x4000004000077882 */ /* 0x000fe20000000000 */
[----:B-1----:R-:W1:Y:S01]  /*dc90*/  SHFL.BFLY PT, R5, R6, 0x2, 0x1f ;  /* 0x0c401f0006057f89 */ /* 0x002e6200000e0000 */
[----:B------:R-:W-:Y:S01]  /*dca0*/  USHF.R.U32.HI UR38, URZ, 0x4, UR38 ;  /* 0x000000043f267899 */ /* 0x000fe20008011626 */
[----:B------:R-:W-:Y:S02]  /*dcb0*/  IMAD.U32 R13, RZ, RZ, UR5 ;  /* 0x00000005ff0d7e24 */ /* 0x000fe4000f8e00ff */
[----:B0-----:R-:W0:Y:S01]  /*dcc0*/  SHFL.BFLY PT, R0, R3, 0x2, 0x1f ;  /* 0x0c401f0003007f89 */ /* 0x001e2200000e0000 */
[----:B------:R-:W-:Y:S01]  /*dcd0*/  ULOP3.LUT UR38, UR38, 0x3fff, URZ, 0xc0, !UPT ;  /* 0x00003fff26267892 */ /* 0x000fe2000f8ec03f */
[----:B------:R-:W-:Y:S01]  /*dce0*/  VIADD R166, R166, 0x1 ;  /* 0x00000001a6a67836 */ /* 0x000fe20000000000 */
[----:B------:R-:W2:Y:S02]  /*dcf0*/  S2R R14, SR_TID.X ;  /* 0x00000000000e7919 */ /* 0x000ea40000002100 */
[----:B------:R-:W-:-:S04]  /*dd00*/  ULOP3.LUT UR4, UR38, 0x3000000, URZ, 0xfc, !UPT ;  /* 0x0300000026047892 */ /* 0x000fc8000f8efc3f */
        /* <DEDUP_REMOVED lines=9> */
[----:B0-----:R-:W-:Y:S01]  /*dda0*/  FADD.FTZ R2, R0, R3 ;  /* 0x0000000300027221 */ /* 0x001fe20000010000 */
[----:B------:R-:W-:Y:S01]  /*ddb0*/  IMAD.MOV.U32 R3, RZ, RZ, RZ ;  /* 0x000000ffff037224 */ /* 0x000fe200078e00ff */
[----:B------:R-:W0:Y:S04]  /*ddc0*/  SHFL.BFLY PT, R0, R5, 0x1, 0x1f ;  /* 0x0c201f0005007f89 */ /* 0x000e2800000e0000 */
[----:B------:R-:W1:Y:S01]  /*ddd0*/  SHFL.BFLY PT, R9, R2, 0x1, 0x1f ;  /* 0x0c201f0002097f89 */ /* 0x000e6200000e0000 */
[----:B--2---:R-:W-:Y:S01]  /*dde0*/  LOP3.LUT P2, RZ, R14, 0x7f, RZ, 0xc0, !PT ;  /* 0x0000007f0eff7812 */ /* 0x004fe2000784c0ff */
[----:B0-----:R-:W-:Y:S01]  /*ddf0*/  FADD.FTZ R10, R5, R0 ;  /* 0x00000000050a7221 */ /* 0x001fe20000010000 */
[----:B------:R-:W-:-:S02]  /*de00*/  IMAD.MOV.U32 R0, RZ, RZ, -0x800000 ;  /* 0xff800000ff007424 */ /* 0x000fc400078e00ff */
[----:B-1----:R-:W-:Y:S02]  /*de10*/  FADD.FTZ R12, R2, R9 ;  /* 0x00000009020c7221 */ /* 0x002fe40000010000 */
[----:B------:R-:W-:Y:S01]  /*de20*/  FSETP.NE.FTZ.AND P0, PT, R10, RZ, PT ;  /* 0x000000ff0a00720b */ /* 0x000fe20003f15000 */
[----:B------:R-:W-:Y:S02]  /*de30*/  IMAD.MOV.U32 R9, RZ, RZ, RZ ;  /* 0x000000ffff097224 */ /* 0x000fe400078e00ff */
[----:B------:R-:W-:Y:S01]  /*de40*/  IMAD.MOV.U32 R2, RZ, RZ, -0x800000 ;  /* 0xff800000ff027424 */ /* 0x000fe200078e00ff */
[----:B------:R-:W-:-:S09]  /*de50*/  FSETP.NE.FTZ.AND P1, PT, R12, RZ, PT ;  /* 0x000000ff0c00720b */ /* 0x000fd20003f35000 */
[----:B------:R-:W0:Y:S01]  /*de60*/  @P0 MUFU.LG2 R4, R10 ;  /* 0x0000000a00040308 */ /* 0x000e220000000c00 */
[----:B------:R-:W-:-:S03]  /*de70*/  @P0 FMUL.FTZ R5, R11, 0.69314718246459960938 ;  /* 0x3f3172180b050820 */ /* 0x000fc60000410000 */
[----:B------:R-:W-:-:S04]  /*de80*/  @P1 FMUL.FTZ R11, R11, 0.69314718246459960938 ;  /* 0x3f3172180b0b1820 */ /* 0x000fc80000410000 */
[----:B------:R-:W1:Y:S08]  /*de90*/  @P1 MUFU.LG2 R6, R12 ;  /* 0x0000000c00061308 */ /* 0x000e700000000c00 */
[----:B------:R2:W3:Y:S01]  /*dea0*/  @P0 MUFU.RCP R3, R10 ;  /* 0x0000000a00030308 */ /* 0x0004e20000001000 */
[----:B0-----:R-:W-:-:S04]  /*deb0*/  @P0 FMUL.FTZ R4, R4, 0.69314718246459960938 ;  /* 0x3f31721804040820 */ /* 0x001fc80000410000 */
[----:B------:R-:W-:Y:S01]  /*dec0*/  @P0 FFMA.FTZ R2, R5, R8, R4 ;  /* 0x0000000805020223 */ /* 0x000fe20000010004 */
[----:B------:R-:W-:Y:S02]  /*ded0*/  PLOP3.LUT P0, PT, PT, PT, PT, 0x8, 0x0 ;  /* 0x000000000000781c */ /* 0x000fe40003f0e170 */
[----:B------:R-:W0:Y:S01]  /*dee0*/  @P1 MUFU.RCP R9, R12 ;  /* 0x0000000c00091308 */ /* 0x000e220000001000 */
[----:B--2---:R-:W-:Y:S02]  /*def0*/  @!P2 VIADD R10, R13, 0x2a860 ;  /* 0x0002a8600d0aa836 */ /* 0x004fe40000000000 */
[----:B-1----:R-:W-:-:S03]  /*df00*/  @P1 FMUL.FTZ R6, R6, 0.69314718246459960938 ;  /* 0x3f31721806061820 */ /* 0x002fc60000410000 */
[----:B------:R-:W-:Y:S01]  /*df10*/  @!P2 PRMT R10, RZ, 0x654, R10 ;  /* 0x00000654ff0aa816 */ /* 0x000fe2000000000a */
        /* <DEDUP_REMOVED lines=28> */
[-C--:B---3--:R-:W-:Y:S01]  /*e0e0*/  FMUL.FTZ R91, R28, R3.reuse ;  /* 0x000000031c5b7220 */ /* 0x088fe20000410000 */
[-C--:B------:R-:W-:Y:S01]  /*e0f0*/  FMUL.FTZ R6, R29, R3.reuse ;  /* 0x000000031d067220 */ /* 0x080fe20000410000 */
[-C--:B------:R-:W-:Y:S01]  /*e100*/  FMUL.FTZ R89, R32, R3.reuse ;  /* 0x0000000320597220 */ /* 0x080fe20000410000 */
[----:B------:R-:W-:Y:S01]  /*e110*/  FMUL.FTZ R88, R33, R3 ;  /* 0x0000000321587220 */ /* 0x000fe20000410000 */
[----:B------:R1:W-:Y:S01]  /*e120*/  @!P2 SYNCS.ARRIVE.TRANS64.RED.A1T0 RZ, [R10+URZ], RZ ;  /* 0x000000ff0affa9a7 */ /* 0x0003e2000810043f */
[-C--:B0-----:R-:W-:Y:S01]  /*e130*/  FMUL.FTZ R8, R30, R9.reuse ;  /* 0x000000091e087220 */ /* 0x081fe20000410000 */
        /* <DEDUP_REMOVED lines=30> */
[-C--:B-1----:R-:W-:Y:S01]  /*e320*/  FMUL.FTZ R10, R27, R9.reuse ;  /* 0x000000091b0a7220 */ /* 0x082fe20000410000 */
        /* <DEDUP_REMOVED lines=28> */
.L_x_1352:
[----:B------:R-:W0:Y:S01]  /*e4f0*/  S2R R4, SR_CgaCtaId ;  /* 0x0000000000047919 */ /* 0x000e220000008800 */
[----:B------:R-:W-:Y:S01]  /*e500*/  MOV R3, 0x400 ;  /* 0x0000040000037802 */ /* 0x000fe20000000f00 */
[----:B------:R-:W-:Y:S01]  /*e510*/  BSSY B0, `(.L_x_1423) ;  /* 0x0000202000007945 */ /* 0x000fe20003800000 */
[----:B------:R-:W-:Y:S02]  /*e520*/  BAR.SYNC.DEFER_BLOCKING 0x5, 0x180 ;  /* 0x0146000000007b1d */ /* 0x000fe40000010000 */
[----:B0-----:R-:W-:-:S05]  /*e530*/  LEA R3, R4, R3, 0x18 ;  /* 0x0000000304037211 */ /* 0x001fca00078ec0ff */
[----:B------:R0:W1:Y:S01]  /*e540*/  LDS.128 R44, [R3+0x2a8d0] ;  /* 0x02a8d000032c7984 */ /* 0x0000620000000c00 */
[----:B------:R-:W-:Y:S06]  /*e550*/  BAR.ARV 0x4, 0x180 ;  /* 0x0106000000007b1d */ /* 0x000fec0000002000 */
[----:B------:R-:W-:Y:S05]  /*e560*/  @P0 BRA `(.L_x_1424) ;  /* 0x0000001400240947 */ /* 0x000fea0003800000 */
[----:B------:R-:W2:Y:S01]  /*e570*/  S2R R4, SR_SWINHI ;  /* 0x0000000000047919 */ /* 0x000ea20000002f00 */
[----:B------:R-:W-:Y:S01]  /*e580*/  F2FP.F16.F32.PACK_AB R7, R7, R8 ;  /* 0x000000080707723e */ /* 0x000fe200000000ff */
[----:B------:R-:W-:Y:S01]  /*e590*/  ULDC.64 UR6, c[0x0][0x208] ;  /* 0x0000820000067ab9 */ /* 0x000fe20000000a00 */
[----:B------:R-:W-:Y:S01]  /*e5a0*/  F2FP.F16.F32.PACK_AB R6, R6, R91 ;  /* 0x0000005b0606723e */ /* 0x000fe200000000ff */
[----:B------:R-:W-:Y:S01]  /*e5b0*/  BAR.SYNC.DEFER_BLOCKING 0x1, 0x100 ;  /* 0x0044000000007b1d */ /* 0x000fe20000010000 */
        /* <DEDUP_REMOVED lines=10> */
[----:B------:R-:W-:Y:S02]  /*e660*/  MOV R16, R3 ;  /* 0x0000000300107202 */ /* 0x000fe40000000f00 */
[----:B--2---:R-:W-:-:S03]  /*e670*/  MOV R17, R4 ;  /* 0x0000000400117202 */ /* 0x004fc60000000f00 */
[----:B------:R-:W-:-:S03]  /*e680*/  IMAD.WIDE R4, R170, 0x2, R16 ;  /* 0x00000002aa047825 */ /* 0x000fc600078e0210 */
[C---:B------:R-:W-:Y:S02]  /*e690*/  LOP3.LUT R9, R4.reuse, 0x380, RZ, 0xc0, !PT ;  /* 0x0000038004097812 */ /* 0x040fe400078ec0ff */
[C---:B------:R-:W-:Y:S02]  /*e6a0*/  IADD3 R23, P6, R4.reuse, 0x20, RZ ;  /* 0x0000002004177810 */ /* 0x040fe40007fde0ff */
[----:B------:R-:W-:Y:S02]  /*e6b0*/  IADD3 R97, P4, R4, 0x60, RZ ;  /* 0x0000006004617810 */ /* 0x000fe40007f9e0ff */
[----:B------:R-:W-:Y:S01]  /*e6c0*/  SHF.R.U64 R9, R9, 0x3, RZ ;  /* 0x0000000309097819 */ /* 0x000fe200000012ff */
[--C-:B------:R-:W-:Y:S01]  /*e6d0*/  IMAD.X R27, RZ, RZ, R5.reuse, P6 ;  /* 0x000000ffff1b7224 */ /* 0x100fe200030e0605 */
[----:B------:R-:W-:Y:S01]  /*e6e0*/  LOP3.LUT R14, R23, 0x380, RZ, 0xc0, !PT ;  /* 0x00000380170e7812 */ /* 0x000fe200078ec0ff */
[----:B------:R-:W-:Y:S01]  /*e6f0*/  IMAD.X R15, RZ, RZ, R5, P4 ;  /* 0x000000ffff0f7224 */ /* 0x000fe200020e0605 */
[----:B-1----:R-:W-:-:S02]  /*e700*/  LOP3.LUT R44, R97, 0x380, RZ, 0xc0, !PT ;  /* 0x00000380612c7812 */ /* 0x002fc400078ec0ff */
[C---:B------:R-:W-:Y:S02]  /*e710*/  IADD3 R73, P5, R4.reuse, 0x40, RZ ;  /* 0x0000004004497810 */ /* 0x040fe40007fbe0ff */
[C---:B------:R-:W-:Y:S02]  /*e720*/  IADD3 R99, P3, R4.reuse, 0x4000, RZ ;  /* 0x0000400004637810 */ /* 0x040fe40007f7e0ff */
[C---:B------:R-:W-:Y:S01]  /*e730*/  IADD3 R101, P2, R4.reuse, 0x4020, RZ ;  /* 0x0000402004657810 */ /* 0x040fe20007f5e0ff */
[--C-:B------:R-:W-:Y:S01]  /*e740*/  IMAD.X R25, RZ, RZ, R5.reuse, P5 ;  /* 0x000000ffff197224 */ /* 0x100fe200028e0605 */
[C---:B------:R-:W-:Y:S01]  /*e750*/  IADD3 R90, P1, R4.reuse, 0x4040, RZ ;  /* 0x00004040045a7810 */ /* 0x040fe20007f3e0ff */
[--C-:B------:R-:W-:Y:S01]  /*e760*/  IMAD.X R21, RZ, RZ, R5.reuse, P3 ;  /* 0x000000ffff157224 */ /* 0x100fe200018e0605 */
[----:B------:R-:W-:Y:S01]  /*e770*/  IADD3 R103, P0, R4, 0x4060, RZ ;  /* 0x0000406004677810 */ /* 0x000fe20007f1e0ff */
[--C-:B------:R-:W-:Y:S01]  /*e780*/  IMAD.X R13, RZ, RZ, R5.reuse, P2 ;  /* 0x000000ffff0d7224 */ /* 0x100fe200010e0605 */
[----:B------:R-:W-:Y:S01]  /*e790*/  LOP3.LUT R4, R9, R4, RZ, 0x3c, !PT ;  /* 0x0000000409047212 */ /* 0x000fe200078e3cff */
[--C-:B------:R-:W-:Y:S01]  /*e7a0*/  IMAD.X R11, RZ, RZ, R5.reuse, P1 ;  /* 0x000000ffff0b7224 */ /* 0x100fe200008e0605 */
[----:B------:R-:W-:Y:S01]  /*e7b0*/  SHF.R.U64 R14, R14, 0x3, RZ ;  /* 0x000000030e0e7819 */ /* 0x000fe200000012ff */
[----:B------:R-:W-:Y:S01]  /*e7c0*/  IMAD.X R9, RZ, RZ, R5, P0 ;  /* 0x000000ffff097224 */ /* 0x000fe200000e0605 */
[----:B------:R-:W-:-:S02]  /*e7d0*/  SHF.R.U64 R44, R44, 0x3, RZ ;  /* 0x000000032c2c7819 */ /* 0x000fc400000012ff */
[----:B------:R-:W-:Y:S02]  /*e7e0*/  MOV R94, R4 ;  /* 0x00000004005e7202 */ /* 0x000fe40000000f00 */
[----:B------:R-:W-:Y:S02]  /*e7f0*/  LOP3.LUT R26, R14, R23, RZ, 0x3c, !PT ;  /* 0x000000170e1a7212 */ /* 0x000fe400078e3cff */
[----:B------:R-:W-:Y:S02]  /*e800*/  F2FP.F16.F32.PACK_AB R5, R10, R93 ;  /* 0x0000005d0a05723e */ /* 0x000fe400000000ff */
[----:B------:R-:W-:Y:S02]  /*e810*/  LOP3.LUT R14, R44, R97, RZ, 0x3c, !PT ;  /* 0x000000612c0e7212 */ /* 0x000fe400078e3cff */
[----:B------:R-:W-:Y:S01]  /*e820*/  LOP3.LUT R10, R101, 0x380, RZ, 0xc0, !PT ;  /* 0x00000380650a7812 */ /* 0x000fe200078ec0ff */
[----:B------:R-:W1:Y:S01]  /*e830*/  LDC.64 R96, c[0x0][0xc00] ;  /* 0x00030000ff607b82 */ /* 0x000e620000000a00 */
[----:B------:R-:W-:-:S02]  /*e840*/  LOP3.LUT R23, R90, 0x380, RZ, 0xc0, !PT ;  /* 0x000003805a177812 */ /* 0x000fc400078ec0ff */
[----:B------:R-:W-:Y:S02]  /*e850*/  LOP3.LUT R44, R103, 0x380, RZ, 0xc0, !PT ;  /* 0x00000380672c7812 */ /* 0x000fe400078ec0ff */
[----:B------:R-:W-:Y:S02]  /*e860*/  LOP3.LUT R20, R73, 0x380, RZ, 0xc0, !PT ;  /* 0x0000038049147812 */ /* 0x000fe400078ec0ff */
[----:B------:R-:W-:Y:S02]  /*e870*/  LOP3.LUT R72, R99, 0x380, RZ, 0xc0, !PT ;  /* 0x0000038063487812 */ /* 0x000fe400078ec0ff */
[----:B------:R-:W-:Y:S02]  /*e880*/  SHF.R.U64 R10, R10, 0x3, RZ ;  /* 0x000000030a0a7819 */ /* 0x000fe400000012ff */
[----:B------:R-:W-:Y:S02]  /*e890*/  SHF.R.U64 R23, R23, 0x3, RZ ;  /* 0x0000000317177819 */ /* 0x000fe400000012ff */
[----:B------:R-:W-:-:S02]  /*e8a0*/  SHF.R.U64 R44, R44, 0x3, RZ ;  /* 0x000000032c2c7819 */ /* 0x000fc400000012ff */
[----:B------:R-:W-:Y:S02]  /*e8b0*/  SHF.R.U64 R20, R20, 0x3, RZ ;  /* 0x0000000314147819 */ /* 0x000fe400000012ff */
[----:B------:R-:W-:Y:S02]  /*e8c0*/  F2FP.F16.F32.PACK_AB R4, R12, R95 ;  /* 0x0000005f0c04723e */ /* 0x000fe400000000ff */
[----:B------:R-:W-:Y:S02]  /*e8d0*/  SHF.R.U64 R72, R72, 0x3, RZ ;  /* 0x0000000348487819 */ /* 0x000fe400000012ff */
[----:B------:R-:W-:Y:S01]  /*e8e0*/  LOP3.LUT R12, R10, R101, RZ, 0x3c, !PT ;  /* 0x000000650a0c7212 */ /* 0x000fe200078e3cff */
[----:B------:R2:W-:Y:S01]  /*e8f0*/  STSM.16.M88.4 [R94], R4 ;  /* 0x000000045e007844 */ /* 0x0005e20000000200 */
        /* <DEDUP_REMOVED lines=11> */
[----:B------:R-:W-:Y:S02]  /*e9b0*/  MOV R91, R24 ;  /* 0x00000018005b7202 */ /* 0x000fe40000000f00 */
[----:B--2---:R-:W-:Y:S01]  /*e9c0*/  F2FP.F16.F32.PACK_AB R4, R41, R40 ;  /* 0x000000282904723e */ /* 0x004fe200000000ff */
[----:B------:R-:W-:Y:S01]  /*e9d0*/  STSM.16.M88.4 [R92], R8 ;  /* 0x000000085c007844 */ /* 0x000fe20000000200 */
[----:B------:R-:W-:-:S02]  /*e9e0*/  F2FP.F16.F32.PACK_AB R5, R43, R42 ;  /* 0x0000002a2b05723e */ /* 0x000fc400000000ff */
[----:B------:R-:W-:Y:S02]  /*e9f0*/  F2FP.F16.F32.PACK_AB R6, R32, R33 ;  /* 0x000000212006723e */ /* 0x000fe400000000ff */
[----:B------:R-:W-:Y:S02]  /*ea00*/  F2FP.F16.F32.PACK_AB R7, R30, R31 ;  /* 0x0000001f1e07723e */ /* 0x000fe400000000ff */
[----:B------:R-:W-:Y:S02]  /*ea10*/  MOV R90, R14 ;  /* 0x0000000e005a7202 */ /* 0x000fe40000000f00 */
[----:B------:R-:W-:Y:S01]  /*ea20*/  F2FP.F16.F32.PACK_AB R14, R53, R52 ;  /* 0x00000034350e723e */ /* 0x000fe200000000ff */
[----:B------:R2:W-:Y:S01]  /*ea30*/  STSM.16.M88.4 [R91], R4 ;  /* 0x000000045b007844 */ /* 0x0005e20000000200 */
[----:B------:R-:W3:Y:S01]  /*ea40*/  LDC R53, c[0x0][0xbe8] ;  /* 0x0002fa00ff357b82 */ /* 0x000ee20000000800 */
[----:B------:R-:W-:Y:S02]  /*ea50*/  MOV R73, R12 ;  /* 0x0000000c00497202 */ /* 0x000fe40000000f00 */
[----:B------:R-:W-:-:S02]  /*ea60*/  F2FP.F16.F32.PACK_AB R12, R49, R48 ;  /* 0x00000030310c723e */ /* 0x000fc400000000ff */
[----:B------:R-:W-:Y:S02]  /*ea70*/  F2FP.F16.F32.PACK_AB R13, R51, R50 ;  /* 0x00000032330d723e */ /* 0x000fe400000000ff */
[----:B------:R-:W-:Y:S02]  /*ea80*/  F2FP.F16.F32.PACK_AB R15, R55, R54 ;  /* 0x00000036370f723e */ /* 0x000fe400000000ff */
[----:B------:R-:W-:Y:S02]  /*ea90*/  MOV R23, R20 ;  /* 0x0000001400177202 */ /* 0x000fe40000000f00 */
[----:B------:R-:W-:Y:S01]  /*eaa0*/  F2FP.F16.F32.PACK_AB R24, R57, R56 ;  /* 0x000000383918723e */ /* 0x000fe200000000ff */
[----:B------:R-:W4:Y:S01]  /*eab0*/  LDC.64 R20, c[0x0][0xc00] ;  /* 0x00030000ff147b82 */ /* 0x000f220000000a00 */
[----:B------:R-:W-:Y:S01]  /*eac0*/  F2FP.F16.F32.PACK_AB R25, R59, R58 ;  /* 0x0000003a3b19723e */ /* 0x000fe200000000ff */
[----:B------:R-:W-:Y:S01]  /*ead0*/  STSM.16.M88.4 [R90], R12 ;  /* 0x0000000c5a007844 */ /* 0x000fe20000000200 */
[----:B------:R-:W-:-:S02]  /*eae0*/  F2FP.F16.F32.PACK_AB R26, R61, R60 ;  /* 0x0000003c3d1a723e */ /* 0x000fc400000000ff */
[----:B------:R-:W-:Y:S02]  /*eaf0*/  F2FP.F16.F32.PACK_AB R27, R63, R62 ;  /* 0x0000003e3f1b723e */ /* 0x000fe400000000ff */
[----:B------:R-:W-:Y:S01]  /*eb00*/  F2FP.F16.F32.PACK_AB R30, R77, R76 ;  /* 0x0000004c4d1e723e */ /* 0x000fe200000000ff */
[----:B--2---:R-:W2:Y:S01]  /*eb10*/  LDC.64 R4, c[0x0][0xc08] ;  /* 0x00030200ff047b82 */ /* 0x004ea20000000a00 */
[----:B------:R-:W-:Y:S01]  /*eb20*/  F2FP.F16.F32.PACK_AB R31, R79, R78 ;  /* 0x0000004e4f1f723e */ /* 0x000fe200000000ff */
[----:B------:R0:W-:Y:S01]  /*eb30*/  STSM.16.M88.4 [R23], R24 ;  /* 0x0000001817007844 */ /* 0x0001e20000000200 */
[----:B-1----:R-:W-:Y:S02]  /*eb40*/  ISETP.NE.U32.AND P0, PT, R96, RZ, PT ;  /* 0x000000ff6000720c */ /* 0x002fe40003f05070 */
[----:B---3--:R-:W-:Y:S01]  /*eb50*/  ISETP.NE.AND P1, PT, R53, 0x1, PT ;  /* 0x000000013500780c */ /* 0x008fe20003f25270 */
[----:B------:R1:W-:Y:S01]  /*eb60*/  STSM.16.M88.4 [R73], R64 ;  /* 0x0000004049007844 */ /* 0x0003e20000000200 */
[----:B------:R-:W-:-:S03]  /*eb70*/  ISETP.NE.AND.EX P0, PT, R97, RZ, PT, P0 ;  /* 0x000000ff6100720c */ /* 0x000fc60003f05300 */
[----:B------:R1:W-:Y:S04]  /*eb80*/  STSM.16.M88.4 [R72], R28 ;  /* 0x0000001c48007844 */ /* 0x0003e80000000200 */
[----:B------:R1:W-:Y:S01]  /*eb90*/  STSM.16.M88.4 [R44], R80 ;  /* 0x000000502c007844 */ /* 0x0003e20000000200 */
[----:B------:R-:W-:Y:S01]  /*eba0*/  ULDC UR4, c[0x0][0xa88] ;  /* 0x0002a20000047ab9 */ /* 0x000fe20000000800 */
[----:B----4-:R-:W-:Y:S02]  /*ebb0*/  IMAD.WIDE R20, R164, 0x4, R20 ;  /* 0x00000004a4147825 */ /* 0x010fe400078e0214 */
[----:B------:R-:W3:Y:S02]  /*ebc0*/  @P1 LDC R8, c[0x0][0xbec] ;  /* 0x0002fb00ff081b82 */ /* 0x000ee40000000800 */
[----:B0-----:R-:W-:-:S06]  /*ebd0*/  IMAD.MOV.U32 R23, RZ, RZ, RZ ;  /* 0x000000ffff177224 */ /* 0x001fcc00078e00ff */
[----:B------:R-:W-:Y:S01]  /*ebe0*/  BAR.SYNC.DEFER_BLOCKING 0x1, 0x100 ;  /* 0x0044000000007b1d */ /* 0x000fe20000010000 */
[----:B--2---:R-:W-:-:S07]  /*ebf0*/  ISETP.NE.U32.AND P2, PT, R4, RZ, PT ;  /* 0x000000ff0400720c */ /* 0x004fce0003f45070 */
[----:B------:R-:W0:Y:S01]  /*ec00*/  @P1 LDC R9, c[0x0][0xbf0] ;  /* 0x0002fc00ff091b82 */ /* 0x000e220000000800 */
[----:B------:R-:W-:-:S13]  /*ec10*/  ISETP.NE.AND.EX P2, PT, R5, RZ, PT, P2 ;  /* 0x000000ff0500720c */ /* 0x000fda0003f45320 */
[----:B------:R-:W2:Y:S01]  /*ec20*/  @P2 LDC.64 R4, c[0x0][0xc08] ;  /* 0x00030200ff042b82 */ /* 0x000ea20000000a00 */
[----:B------:R-:W-:Y:S01]  /*ec30*/  IMAD.U32 R6, RZ, RZ, UR4 ;  /* 0x00000004ff067e24 */ /* 0x000fe2000f8e00ff */
[----:B------:R1:W5:Y:S01]  /*ec40*/  @P0 LDG.E R23, desc[UR6][R20.64] ;  /* 0x0000000614170981 */ /* 0x000362000c1e1900 */
[----:B--2---:R-:W-:-:S05]  /*ec50*/  @P2 IMAD.WIDE R4, R164, 0x4, R4 ;  /* 0x00000004a4042825 */ /* 0x004fca00078e0204 */
[----:B------:R1:W5:Y:S01]  /*ec60*/  @P2 LDG.E R6, desc[UR6][R4.64] ;  /* 0x0000000604062981 */ /* 0x000362000c1e1900 */
[----:B0--3--:R-:W-:Y:S05]  /*ec70*/  @P2 BRA `(.L_x_1425) ;  /* 0x0000000000142947 */ /* 0x009fea0003800000 */
[----:B------:R-:W-:Y:S05]  /*ec80*/  @!P0 BRA `(.L_x_1425) ;  /* 0x0000000000108947 */ /* 0x000fea0003800000 */
[----:B------:R-:W-:Y:S02]  /*ec90*/  ULDC.64 UR4, c[0x0][0x208] ;  /* 0x0000820000047ab9 */ /* 0x000fe40000000a00 */
[----:B-1----:R-:W2:Y:S04]  /*eca0*/  LDG.E R5, desc[UR4][R20.64] ;  /* 0x0000000414057981 */ /* 0x002ea8000c1e1900 */
[----:B-----5:R-:W2:Y:S02]  /*ecb0*/  LDG.E R6, desc[UR4][R20.64+0x4] ;  /* 0x0000040414067981 */ /* 0x020ea4000c1e1900 */
[----:B--2---:R-:W-:-:S07]  /*ecc0*/  IMAD.IADD R6, R6, 0x1, -R5 ;  /* 0x0000000106067824 */ /* 0x004fce00078e0a05 */
.L_x_1425:
[----:B-1----:R-:W-:Y:S01]  /*ecd0*/  SHF.R.S32.HI R44, RZ, 0x1f, R163 ;  /* 0x0000001fff2c7819 */ /* 0x002fe200000114a3 */
[----:B------:R-:W-:Y:S01]  /*ece0*/  IMAD.IADD R13, R22, 0x1, R18 ;  /* 0x00000001160d7824 */ /* 0x000fe200078e0212 */
[----:B------:R-:W-:Y:S01]  /*ecf0*/  ULDC.64 UR4, c[0x0][0xb90] ;  /* 0x0002e40000047ab9 */ /* 0x000fe20000000a00 */
[--C-:B-----5:R-:W-:Y:S01]  /*ed00*/  SHF.R.S32.HI R21, RZ, 0x1f, R23.reuse ;  /* 0x0000001fff157819 */ /* 0x120fe20000011417 */
[----:B------:R-:W-:Y:S01]  /*ed10*/  IMAD.MOV.U32 R20, RZ, RZ, R23 ;  /* 0x000000ffff147224 */ /* 0x000fe200078e0017 */
[----:B------:R-:W-:Y:S01]  /*ed20*/  SHF.R.S32.HI R10, RZ, 0x1f, R164 ;  /* 0x0000001fff0a7819 */ /* 0x000fe200000114a4 */
[----:B------:R-:W-:Y:S01]  /*ed30*/  IMAD R4, R44, UR4, RZ ;  /* 0x000000042c047c24 */ /* 0x000fe2000f8e02ff */
[----:B------:R-:W-:Y:S01]  /*ed40*/  SEL R55, R164, RZ, !P0 ;  /* 0x000000ffa4377207 */ /* 0x000fe20004000000 */
[----:B------:R-:W-:Y:S01]  /*ed50*/  @P1 IMAD.HI.U32 R8, R13, R8, RZ ;  /* 0x000000080d081227 */ /* 0x000fe200078e00ff */
[----:B------:R-:W-:-:S03]  /*ed60*/  ULDC.64 UR6, c[0x0][0x208] ;  /* 0x0000820000067ab9 */ /* 0x000fc60000000a00 */
[----:B------:R-:W-:Y:S01]  /*ed70*/  IMAD.MOV.U32 R7, RZ, RZ, R13 ;  /* 0x000000ffff077224 */ /* 0x000fe200078e000d */
[----:B------:R-:W-:Y:S01]  /*ed80*/  @P1 SHF.R.U32.HI R7, RZ, R9, R8 ;  /* 0x00000009ff071219 */ /* 0x000fe20000011608 */
[C---:B------:R-:W-:Y:S02]  /*ed90*/  IMAD R11, R163.reuse, UR5, R4 ;  /* 0x00000005a30b7c24 */ /* 0x040fe4000f8e0204 */
[----:B------:R-:W-:Y:S01]  /*eda0*/  IMAD.WIDE.U32 R4, R163, UR4, R20 ;  /* 0x00000004a3047c25 */ /* 0x000fe2000f8e0014 */
[----:B------:R-:W-:Y:S01]  /*edb0*/  SEL R20, R10, RZ, !P0 ;  /* 0x000000ff0a147207 */ /* 0x000fe20004000000 */
[----:B------:R-:W-:Y:S02]  /*edc0*/  ULDC.64 UR4, c[0x0][0xb98] ;  /* 0x0002e60000047ab9 */ /* 0x000fe40000000a00 */
[----:B------:R-:W-:Y:S02]  /*edd0*/  IMAD R9, R165, 0x40, R160 ;  /* 0x00000040a5097824 */ /* 0x000fe400078e02a0 */
[----:B------:R-:W-:Y:S01]  /*ede0*/  IMAD.IADD R5, R5, 0x1, R11 ;  /* 0x0000000105057824 */ /* 0x000fe200078e020b */
[--C-:B------:R-:W-:Y:S01]  /*edf0*/  SHF.R.S32.HI R11, RZ, 0x1f, R7.reuse ;  /* 0x0000001fff0b7819 */ /* 0x100fe20000011407 */
[----:B------:R-:W-:-:S02]  /*ee00*/  IMAD.MOV R10, RZ, RZ, -R7 ;  /* 0x000000ffff0a7224 */ /* 0x000fc400078e0a07 */
[----:B------:R-:W-:-:S04]  /*ee10*/  IMAD.WIDE.U32 R4, R55, UR4, R4 ;  /* 0x0000000437047c25 */ /* 0x000fc8000f8e0004 */
[----:B------:R-:W-:Y:S01]  /*ee20*/  IMAD.WIDE R16, R9, 0x2, R16 ;  /* 0x0000000209107825 */ /* 0x000fe200078e0210 */
[----:B------:R-:W-:-:S03]  /*ee30*/  IADD3 R4, P2, R7, R4, RZ ;  /* 0x0000000407047210 */ /* 0x000fc60007f5e0ff */
[----:B------:R-:W-:Y:S01]  /*ee40*/  IMAD R8, R20, UR4, RZ ;  /* 0x0000000414087c24 */ /* 0x000fe2000f8e02ff */
[C---:B------:R-:W-:Y:S01]  /*ee50*/  IADD3 R15, P0, R16.reuse, 0x1000, RZ ;  /* 0x00001000100f7810 */ /* 0x040fe20007f1e0ff */
[----:B------:R-:W-:Y:S01]  /*ee60*/  IMAD R9, R53, R10, R13 ;  /* 0x0000000a35097224 */ /* 0x000fe200078e020d */
[----:B------:R-:W-:Y:S01]  /*ee70*/  IADD3 R13, P3, R16, 0x2000, RZ ;  /* 0x00002000100d7810 */ /* 0x000fe20007f7e0ff */
[----:B------:R-:W-:Y:S01]  /*ee80*/  IMAD R8, R55, UR5, R8 ;  /* 0x0000000537087c24 */ /* 0x000fe2000f8e0208 */
[----:B------:R-:W-:Y:S01]  /*ee90*/  ULDC.64 UR4, c[0x0][0xb88] ;  /* 0x0002e20000047ab9 */ /* 0x000fe20000000a00 */
[----:B------:R-:W-:Y:S01]  /*eea0*/  IMAD.IADD R24, R169, 0x1, R18 ;  /* 0x00000001a9187824 */ /* 0x000fe200078e0212 */
[----:B------:R-:W-:Y:S01]  /*eeb0*/  SHF.R.S32.HI R7, RZ, 0x1f, R9 ;  /* 0x0000001fff077819 */ /* 0x000fe20000011409 */
[----:B------:R-:W-:Y:S01]  /*eec0*/  IMAD R57, R6, R53, RZ ;  /* 0x0000003506397224 */ /* 0x000fe200078e02ff */
[----:B------:R-:W-:Y:S02]  /*eed0*/  IADD3.X R5, R11, R5, R8, P2, !PT ;  /* 0x000000050b057210 */ /* 0x000fe400017fe408 */
[----:B------:R-:W-:Y:S01]  /*eee0*/  LOP3.LUT R8, R13, 0x380, RZ, 0xc0, !PT ;  /* 0x000003800d087812 */ /* 0x000fe200078ec0ff */
[----:B------:R-:W-:Y:S01]  /*eef0*/  IMAD R10, R7, UR4, RZ ;  /* 0x00000004070a7c24 */ /* 0x000fe2000f8e02ff */
[----:B------:R-:W-:Y:S01]  /*ef00*/  IADD3 R7, P2, R16, 0x3000, RZ ;  /* 0x0000300010077810 */ /* 0x000fe20007f5e0ff */
[----:B------:R-:W-:Y:S01]  /*ef10*/  IMAD.WIDE.U32 R4, R9, UR4, R4 ;  /* 0x0000000409047c25 */ /* 0x000fe2000f8e0004 */
[----:B------:R-:W-:-:S02]  /*ef20*/  SHF.R.U64 R8, R8, 0x3, RZ ;  /* 0x0000000308087819 */ /* 0x000fc400000012ff */
[----:B------:R-:W-:Y:S01]  /*ef30*/  LOP3.LUT R12, R15, 0x380, RZ, 0xc0, !PT ;  /* 0x000003800f0c7812 */ /* 0x000fe200078ec0ff */
[----:B------:R-:W-:Y:S01]  /*ef40*/  IMAD R11, R9, UR5, R10 ;  /* 0x00000005090b7c24 */ /* 0x000fe2000f8e020a */
[----:B------:R-:W-:Y:S01]  /*ef50*/  ULDC.64 UR4, c[0x0][0xb50] ;  /* 0x0002d40000047ab9 */ /* 0x000fe20000000a00 */
[----:B------:R-:W-:Y:S01]  /*ef60*/  LOP3.LUT R8, R8, R13, RZ, 0x3c, !PT ;  /* 0x0000000d08087212 */ /* 0x000fe200078e3cff */
[----:B------:R-:W-:Y:S01]  /*ef70*/  IMAD.X R13, RZ, RZ, R17, P0 ;  /* 0x000000ffff0d7224 */ /* 0x000fe200000e0611 */
[C---:B------:R-:W-:Y:S01]  /*ef80*/  LEA R10, P4, R4.reuse, UR4, 0x2 ;  /* 0x00000004040a7c11 */ /* 0x040fe2000f8810ff */
[----:B------:R-:W-:Y:S01]  /*ef90*/  IMAD.IADD R9, R5, 0x1, R11 ;  /* 0x0000000105097824 */ /* 0x000fe200078e020b */
[----:B------:R-:W-:Y:S02]  /*efa0*/  LOP3.LUT R5, R7, 0x380, RZ, 0xc0, !PT ;  /* 0x0000038007057812 */ /* 0x000fe400078ec0ff */
[----:B------:R-:W-:Y:S01]  /*efb0*/  LOP3.LUT P0, RZ, R167, 0x3, RZ, 0xc0, !PT ;  /* 0x00000003a7ff7812 */ /* 0x000fe2000780c0ff */
[----:B------:R-:W-:Y:S01]  /*efc0*/  SHFL.IDX PT, R48, R10, RZ, 0x1c1f ;  /* 0x001c1fff0a307589 */ /* 0x000fe200000e0000 */
[----:B------:R-:W-:Y:S01]  /*efd0*/  LEA.HI.X R14, R4, UR5, R9, 0x2, P4 ;  /* 0x00000005040e7c11 */ /* 0x000fe2000a0f1409 */
[--C-:B------:R-:W-:Y:S01]  /*efe0*/  IMAD.X R9, RZ, RZ, R17.reuse, P3 ;  /* 0x000000ffff097224 */ /* 0x100fe200018e0611 */
[----:B------:R-:W-:Y:S01]  /*eff0*/  SHF.R.U64 R4, R5, 0x3, RZ ;  /* 0x0000000305047819 */ /* 0x000fe200000012ff */
[----:B------:R-:W-:Y:S01]  /*f000*/  SHFL.IDX PT, R50, R10, 0x1, 0x1c1f ;  /* 0x003c1f000a327f89 */ /* 0x000fe200000e0000 */
[----:B------:R-:W-:Y:S01]  /*f010*/  IMAD.X R5, RZ, RZ, R17, P2 ;  /* 0x000000ffff057224 */ /* 0x000fe200010e0611 */
[----:B------:R-:W-:Y:S01]  /*f020*/  SHF.R.U64 R12, R12, 0x3, RZ ;  /* 0x000000030c0c7819 */ /* 0x000fe200000012ff */
[----:B------:R-:W-:Y:S01]  /*f030*/  ULDC.64 UR4, c[0x0][0xaa0] ;  /* 0x0002a80000047ab9 */ /* 0x000fe20000000a00 */
[----:B------:R-:W0:Y:S01]  /*f040*/  SHFL.IDX PT, R49, R14, RZ, 0x1c1f ;  /* 0x001c1fff0e317589 */ /* 0x000e2200000e0000 */
[----:B------:R-:W-:Y:S01]  /*f050*/  LOP3.LUT R4, R4, R7, RZ, 0x3c, !PT ;  /* 0x0000000704047212 */ /* 0x000fe200078e3cff */
[C---:B------:R-:W-:Y:S01]  /*f060*/  VIADD R7, R24.reuse, 0x8 ;  /* 0x0000000818077836 */ /* 0x040fe20000000000 */
[----:B------:R-:W-:Y:S01]  /*f070*/  ISETP.GE.OR P2, PT, R24, R57, P0 ;  /* 0x000000391800720c */ /* 0x000fe20000746670 */
[----:B------:R-:W1:Y:S01]  /*f080*/  SHFL.IDX PT, R51, R14, 0x1, 0x1c1f ;  /* 0x003c1f000e337f89 */ /* 0x000e6200000e0000 */
[----:B------:R-:W-:-:S02]  /*f090*/  LOP3.LUT R12, R12, R15, RZ, 0x3c, !PT ;  /* 0x0000000f0c0c7212 */ /* 0x000fc400078e3cff */
[----:B------:R-:W-:Y:S02]  /*f0a0*/  ISETP.GE.OR P0, PT, R7, R57, P0 ;  /* 0x000000390700720c */ /* 0x000fe40000706670 */
[C---:B------:R-:W-:Y:S02]  /*f0b0*/  IADD3 R41, P6, R16.reuse, 0x4000, RZ ;  /* 0x0000400010297810 */ /* 0x040fe40007fde0ff */
[C---:B------:R-:W-:Y:S02]  /*f0c0*/  IADD3 R37, P5, R16.reuse, 0x5000, RZ ;  /* 0x0000500010257810 */ /* 0x040fe40007fbe0ff */
[C---:B------:R-:W-:Y:S02]  /*f0d0*/  IADD3 R33, P4, R16.reuse, 0x6000, RZ ;  /* 0x0000600010217810 */ /* 0x040fe40007f9e0ff */
[----:B------:R-:W-:Y:S02]  /*f0e0*/  LOP3.LUT R15, R16, 0x380, RZ, 0xc0, !PT ;  /* 0x00000380100f7812 */ /* 0x000fe400078ec0ff */
[----:B------:R-:W-:-:S02]  /*f0f0*/  LOP3.LUT R40, R41, 0x380, RZ, 0xc0, !PT ;  /* 0x0000038029287812 */ /* 0x000fc400078ec0ff */
[----:B------:R-:W-:Y:S02]  /*f100*/  LOP3.LUT R36, R37, 0x380, RZ, 0xc0, !PT ;  /* 0x0000038025247812 */ /* 0x000fe400078ec0ff */
[----:B------:R-:W-:Y:S02]  /*f110*/  LOP3.LUT R32, R33, 0x380, RZ, 0xc0, !PT ;  /* 0x0000038021207812 */ /* 0x000fe400078ec0ff */
[----:B------:R-:W-:Y:S01]  /*f120*/  SHF.R.U64 R15, R15, 0x3, RZ ;  /* 0x000000030f0f7819 */ /* 0x000fe200000012ff */
[----:B0-----:R0:W-:Y:S01]  /*f130*/  @!P2 ST.E desc[UR6][R48.64], R2 ;  /* 0x000000023000a985 */ /* 0x0011e2000c101906 */
[----:B------:R-:W-:Y:S02]  /*f140*/  IADD3 R11, P3, R16, 0x7000, RZ ;  /* 0x00007000100b7810 */ /* 0x000fe40007f7e0ff */
[----:B------:R-:W-:Y:S01]  /*f150*/  SHF.R.U64 R40, R40, 0x3, RZ ;  /* 0x0000000328287819 */ /* 0x000fe200000012ff */
[----:B-1----:R1:W-:Y:S01]  /*f160*/  @!P0 ST.E desc[UR6][R50.64], R0 ;  /* 0x0000000032008985 */ /* 0x0023e2000c101906 */
[----:B------:R-:W-:Y:S01]  /*f170*/  SHF.R.U64 R36, R36, 0x3, RZ ;  /* 0x0000000324247819 */ /* 0x000fe200000012ff */
[----:B------:R-:W-:Y:S01]  /*f180*/  IMAD.X R29, RZ, RZ, R17, P3 ;  /* 0x000000ffff1d7224 */ /* 0x000fe200018e0611 */
[----:B------:R-:W-:-:S02]  /*f190*/  SHF.R.U64 R32, R32, 0x3, RZ ;  /* 0x0000000320207819 */ /* 0x000fc400000012ff */
[----:B------:R-:W-:Y:S02]  /*f1a0*/  LOP3.LUT R16, R15, R16, RZ, 0x3c, !PT ;  /* 0x000000100f107212 */ /* 0x000fe400078e3cff */
[----:B------:R-:W-:Y:S01]  /*f1b0*/  LOP3.LUT R40, R40, R41, RZ, 0x3c, !PT ;  /* 0x0000002928287212 */ /* 0x000fe200078e3cff */
[----:B0-----:R-:W0:Y:S01]  /*f1c0*/  @P1 LDC R49, c[0x0][0xbec] ;  /* 0x0002fb00ff311b82 */ /* 0x001e220000000800 */
[----:B------:R-:W-:Y:S01]  /*f1d0*/  LOP3.LUT R36, R36, R37, RZ, 0x3c, !PT ;  /* 0x0000002524247212 */ /* 0x000fe200078e3cff */
[--C-:B------:R-:W-:Y:S01]  /*f1e0*/  IMAD.X R41, RZ, RZ, R17.reuse, P6 ;  /* 0x000000ffff297224 */ /* 0x100fe200030e0611 */
[----:B------:R-:W-:Y:S01]  /*f1f0*/  LOP3.LUT R32, R32, R33, RZ, 0x3c, !PT ;  /* 0x0000002120207212 */ /* 0x000fe200078e3cff */
[----:B-1----:R-:W-:Y:S01]  /*f200*/  IMAD R0, R21, UR4, RZ ;  /* 0x0000000415007c24 */ /* 0x002fe2000f8e02ff */
[----:B------:R1:W5:Y:S01]  /*f210*/  LD.E.128 R24, desc[UR6][R16.64] ;  /* 0x0000000610187980 */ /* 0x000362000c101d00 */
[--C-:B------:R-:W-:Y:S01]  /*f220*/  IMAD.X R37, RZ, RZ, R17.reuse, P5 ;  /* 0x000000ffff257224 */ /* 0x100fe200028e0611 */
[----:B------:R-:W-:Y:S01]  /*f230*/  LOP3.LUT R6, R11, 0x380, RZ, 0xc0, !PT ;  /* 0x000003800b067812 */ /* 0x000fe200078ec0ff */
[----:B------:R-:W-:Y:S01]  /*f240*/  IMAD.X R33, RZ, RZ, R17, P4 ;  /* 0x000000ffff217224 */ /* 0x000fe200020e0611 */
[----:B------:R-:W5:Y:S01]  /*f250*/  LD.E.128 R12, desc[UR6][R12.64] ;  /* 0x000000060c0c7980 */ /* 0x000f62000c101d00 */
[----:B------:R-:W-:Y:S01]  /*f260*/  IMAD R21, R23, UR5, R0 ;  /* 0x0000000517157c24 */ /* 0x000fe2000f8e0200 */
[----:B------:R-:W-:-:S02]  /*f270*/  SHF.R.U64 R6, R6, 0x3, RZ ;  /* 0x0000000306067819 */ /* 0x000fc400000012ff */
[----:B------:R-:W5:Y:S01]  /*f280*/  LD.E.128 R40, desc[UR6][R40.64] ;  /* 0x0000000628287980 */ /* 0x000f62000c101d00 */
[----:B-1----:R-:W-:Y:S01]  /*f290*/  IMAD.WIDE.U32 R16, R23, UR4, RZ ;  /* 0x0000000417107c25 */ /* 0x002fe2000f8e00ff */
[----:B------:R-:W-:Y:S01]  /*f2a0*/  ULDC.64 UR4, c[0x0][0xae8] ;  /* 0x0002ba0000047ab9 */ /* 0x000fe20000000a00 */
[----:B------:R-:W1:Y:S01]  /*f2b0*/  @P1 LDC R23, c[0x0][0xbf0] ;  /* 0x0002fc00ff171b82 */ /* 0x000e620000000800 */
[----:B------:R-:W-:Y:S01]  /*f2c0*/  LOP3.LUT R28, R6, R11, RZ, 0x3c, !PT ;  /* 0x0000000b061c7212 */ /* 0x000fe200078e3cff */
[----:B------:R-:W-:Y:S01]  /*f2d0*/  IMAD.IADD R17, R17, 0x1, R21 ;  /* 0x0000000111117824 */ /* 0x000fe200078e0215 */
[----:B------:R-:W5:Y:S01]  /*f2e0*/  LD.E.128 R8, desc[UR6][R8.64] ;  /* 0x0000000608087980 */ /* 0x000f62000c101d00 */
[----:B------:R-:W-:Y:S02]  /*f2f0*/  IMAD R21, R162, 0x20, R165 ;  /* 0x00000020a2157824 */ /* 0x000fe400078e02a5 */
[----:B------:R-:W-:Y:S01]  /*f300*/  IMAD R0, R44, UR4, RZ ;  /* 0x000000042c007c24 */ /* 0x000fe2000f8e02ff */
[----:B------:R-:W5:Y:S01]  /*f310*/  LD.E.128 R4, desc[UR6][R4.64] ;  /* 0x0000000604047980 */ /* 0x000f62000c101d00 */
[----:B------:R-:W-:-:S02]  /*f320*/  IMAD.IADD R44, R18, 0x1, R21 ;  /* 0x00000001122c7824 */ /* 0x000fc400078e0215 */
[C---:B------:R-:W-:Y:S01]  /*f330*/  IMAD R21, R163.reuse, UR5, R0 ;  /* 0x00000005a3157c24 */ /* 0x040fe2000f8e0200 */
[----:B------:R-:W5:Y:S01]  /*f340*/  LD.E.128 R36, desc[UR6][R36.64] ;  /* 0x0000000624247980 */ /* 0x000f62000c101d00 */
[----:B------:R-:W-:Y:S01]  /*f350*/  IMAD.WIDE.U32 R16, R163, UR4, R16 ;  /* 0x00000004a3107c25 */ /* 0x000fe2000f8e0010 */
[----:B------:R-:W-:Y:S02]  /*f360*/  ULDC.64 UR4, c[0x0][0xaf0] ;  /* 0x0002bc0000047ab9 */ /* 0x000fe40000000a00 */
[----:B------:R-:W5:Y:S01]  /*f370*/  LD.E.128 R32, desc[UR6][R32.64] ;  /* 0x0000000620207980 */ /* 0x000f62000c101d00 */
[----:B0-----:R-:W-:-:S03]  /*f380*/  @P1 IMAD.HI.U32 R0, R44, R49, RZ ;  /* 0x000000312c001227 */ /* 0x001fc600078e00ff */
[----:B------:R-:W5:Y:S01]  /*f390*/  LD.E.128 R28, desc[UR6][R28.64] ;  /* 0x000000061c1c7980 */ /* 0x000f62000c101d00 */
[----:B------:R-:W-:Y:S02]  /*f3a0*/  IMAD.IADD R17, R17, 0x1, R21 ;  /* 0x0000000111117824 */ /* 0x000fe400078e0215 */
[----:B------:R-:W-:Y:S01]  /*f3b0*/  IMAD.MOV.U32 R21, RZ, RZ, R44 ;  /* 0x000000ffff157224 */ /* 0x000fe200078e002c */
[----:B------:R-:W-:Y:S01]  /*f3c0*/  @!PT LDS RZ, [RZ] ;  /* 0x00000000fffff984 */ /* 0x000fe20000000800 */
[----:B------:R-:W-:Y:S01]  /*f3d0*/  @!PT LDS RZ, [RZ] ;  /* 0x00000000fffff984 */ /* 0x000fe20000000800 */
[----:B------:R-:W-:Y:S01]  /*f3e0*/  @!PT LDS RZ, [RZ] ;  /* 0x00000000fffff984 */ /* 0x000fe20000000800 */
[----:B------:R-:W-:Y:S01]  /*f3f0*/  @!PT LDS RZ, [RZ] ;  /* 0x00000000fffff984 */ /* 0x000fe20000000800 */
[----:B------:R0:W-:Y:S06]  /*f400*/  MEMBAR.ALL.CTA ;  /* 0x0000000000007992 */ /* 0x0001ec0000008000 */
[----:B0-----:R-:W0:Y:S01]  /*f410*/  FENCE.VIEW.ASYNC.S ;  /* 0x00000000000073c6 */ /* 0x001e220000000000 */
[----:B------:R-:W-:Y:S01]  /*f420*/  IMAD R2, R20, UR4, RZ ;  /* 0x0000000414027c24 */ /* 0x000fe2000f8e02ff */
[----:B-1----:R-:W-:Y:S01]  /*f430*/  @P1 SHF.R.U32.HI R21, RZ, R23, R0 ;  /* 0x00000017ff151219 */ /* 0x002fe20000011600 */
[----:B------:R-:W-:-:S03]  /*f440*/  IMAD.WIDE.U32 R16, R55, UR4, R16 ;  /* 0x0000000437107c25 */ /* 0x000fc6000f8e0010 */
[--C-:B------:R-:W-:Y:S01]  /*f450*/  SHF.R.S32.HI R0, RZ, 0x1f, R21.reuse ;  /* 0x0000001fff007819 */ /* 0x100fe20000011415 */
[----:B------:R-:W-:Y:S01]  /*f460*/  IMAD R23, R55, UR5, R2 ;  /* 0x0000000537177c24 */ /* 0x000fe2000f8e0202 */
[----:B------:R-:W-:Y:S01]  /*f470*/  ULDC.64 UR4, c[0x0][0xae0] ;  /* 0x0002b80000047ab9 */ /* 0x000fe20000000a00 */
[----:B------:R-:W-:Y:S02]  /*f480*/  IMAD.MOV R2, RZ, RZ, -R21 ;  /* 0x000000ffff027224 */ /* 0x000fe400078e0a15 */
[----:B------:R-:W-:Y:S02]  /*f490*/  IMAD.IADD R17, R17, 0x1, R23 ;  /* 0x0000000111117824 */ /* 0x000fe400078e0217 */
[----:B------:R-:W-:Y:S02]  /*f4a0*/  IMAD R0, R0, UR4, RZ ;  /* 0x0000000400007c24 */ /* 0x000fe4000f8e02ff */
[----:B------:R-:W-:Y:S02]  /*f4b0*/  IMAD R23, R53, R2, R44 ;  /* 0x0000000235177224 */ /* 0x000fe400078e022c */
[----:B------:R-:W-:-:S02]  /*f4c0*/  IMAD R49, R21, UR5, R0 ;  /* 0x0000000515317c24 */ /* 0x000fc4000f8e0200 */
[----:B------:R-:W-:Y:S01]  /*f4d0*/  IMAD.WIDE.U32 R16, R21, UR4, R16 ;  /* 0x0000000415107c25 */ /* 0x000fe2000f8e0010 */
[----:B------:R-:W-:Y:S01]  /*f4e0*/  SHF.R.S32.HI R0, RZ, 0x1f, R23 ;  /* 0x0000001fff007819 */ /* 0x000fe20000011417 */
[----:B------:R-:W-:Y:S02]  /*f4f0*/  ULDC.64 UR4, c[0x0][0xad8] ;  /* 0x0002b60000047ab9 */ /* 0x000fe40000000a00 */
[----:B------:R-:W-:Y:S02]  /*f500*/  IMAD.IADD R17, R17, 0x1, R49 ;  /* 0x0000000111117824 */ /* 0x000fe400078e0231 */
[----:B------:R-:W-:Y:S02]  /*f510*/  IMAD R2, R0, UR4, RZ ;  /* 0x0000000400027c24 */ /* 0x000fe4000f8e02ff */
[----:B------:R-:W-:Y:S02]  /*f520*/  IMAD.IADD R44, R165, 0x1, R18 ;  /* 0x00000001a52c7824 */ /* 0x000fe400078e0212 */
[----:B------:R-:W-:-:S02]  /*f530*/  IMAD R21, R23, UR5, R2 ;  /* 0x0000000517157c24 */ /* 0x000fc4000f8e0202 */
[----:B------:R-:W-:Y:S01]  /*f540*/  IMAD.WIDE.U32 R16, R23, UR4, R16 ;  /* 0x0000000417107c25 */ /* 0x000fe2000f8e0010 */
[CC--:B------:R-:W-:Y:S01]  /*f550*/  ISETP.GE.AND P2, PT, R44.reuse, R57.reuse, PT ;  /* 0x000000392c00720c */ /* 0x0c0fe20003f46270 */
[----:B------:R-:W-:Y:S02]  /*f560*/  ULDC.64 UR4, c[0x0][0xa80] ;  /* 0x0002a00000047ab9 */ /* 0x000fe40000000a00 */
[----:B------:R-:W-:Y:S01]  /*f570*/  VIADD R0, R44, 0x20 ;  /* 0x000000202c007836 */ /* 0x000fe20000000000 */
[----:B------:R-:W-:Y:S01]  /*f580*/  LEA R18, P3, R16, UR4, 0x1 ;  /* 0x0000000410127c11 */ /* 0x000fe2000f8608ff */
[----:B------:R-:W-:Y:S02]  /*f590*/  IMAD.IADD R17, R17, 0x1, R21 ;  /* 0x0000000111117824 */ /* 0x000fe400078e0215 */
[----:B------:R-:W-:Y:S01]  /*f5a0*/  VIADD R3, R3, 0x2a820 ;  /* 0x0002a82003037836 */ /* 0x000fe20000000000 */
[----:B------:R-:W-:Y:S01]  /*f5b0*/  ISETP.GE.AND P0, PT, R0, R57, PT ;  /* 0x000000390000720c */ /* 0x000fe20003f06270 */
[----:B------:R-:W-:Y:S01]  /*f5c0*/  VIADD R0, R44, 0x40 ;  /* 0x000000402c007836 */ /* 0x000fe20000000000 */
[----:B------:R-:W-:-:S02]  /*f5d0*/  LEA.HI.X R20, R16, UR5, R17, 0x1, P3 ;  /* 0x0000000510147c11 */ /* 0x000fc400098f0c11 */
        /* <DEDUP_REMOVED lines=11> */
[CC--:B-1----:R-:W-:Y:S02]  /*f690*/  @!P2 LEA R2, P4, R160.reuse, R16.reuse, 0x1 ;  /* 0x00000010a002a211 */ /* 0x0c2fe400078808ff */
[C---:B------:R-:W-:Y:S02]  /*f6a0*/  @!P3 LEA R16, P5, R161.reuse, R16, 0x1 ;  /* 0x00000010a110b211 */ /* 0x040fe400078a08ff */
[-C--:B0-2---:R-:W-:Y:S02]  /*f6b0*/  @!P2 LEA.HI.X R3, R160, R0.reuse, R172, 0x1, P4 ;  /* 0x00000000a003a211 */ /* 0x085fe400020f0cac */
[----:B------:R-:W-:-:S03]  /*f6c0*/  @!P3 LEA.HI.X R17, R161, R0, R171, 0x1, P5 ;  /* 0x00000000a111b211 */ /* 0x000fc600028f0cab */
[----:B-----5:R3:W-:Y:S04]  /*f6d0*/  @!P2 ST.E.128 desc[UR6][R2.64], R24 ;  /* 0x000000180200a985 */ /* 0x0207e8000c101d06 */
[----:B------:R3:W-:Y:S02]  /*f6e0*/  @!P3 ST.E.128 desc[UR6][R16.64], R40 ;  /* 0x000000281000b985 */ /* 0x0007e4000c101d06 */
.L_x_1427:
[----:B------:R-:W-:Y:S05]  /*f6f0*/  BSYNC B1 ;  /* 0x0000000000017941 */ /* 0x000fea0003800000 */
.L_x_1426:
        /* <DEDUP_REMOVED lines=10> */
[-C--:B0---4-:R-:W-:Y:S02]  /*f7a0*/  @!P3 LEA.HI.X R3, R160, R0.reuse, R172, 0x1, P0 ;  /* 0x00000000a003b211 */ /* 0x091fe400000f0cac */
[----:B------:R-:W-:-:S03]  /*f7b0*/  @!P4 LEA.HI.X R17, R161, R0, R171, 0x1, P2 ;  /* 0x00000000a111c211 */ /* 0x000fc600010f0cab */
[----:B-----5:R3:W-:Y:S04]  /*f7c0*/  @!P3 ST.E.128 desc[UR6][R2.64], R12 ;  /* 0x0000000c0200b985 */ /* 0x0207e8000c101d06 */
[----:B------:R3:W-:Y:S02]  /*f7d0*/  @!P4 ST.E.128 desc[UR6][R16.64], R36 ;  /* 0x000000241000c985 */ /* 0x0007e4000c101d06 */
.L_x_1429:
[----:B------:R-:W-:Y:S05]  /*f7e0*/  BSYNC B1 ;  /* 0x0000000000017941 */ /* 0x000fea0003800000 */
.L_x_1428:
[----:B----4-:R4:W0:Y:S01]  /*f7f0*/  SHFL.IDX PT, R0, R20, 0x2, 0x181f ;  /* 0x00581f0014007f89 */ /* 0x01082200000e0000 */
        /* <DEDUP_REMOVED lines=13> */
.L_x_1431:
[----:B------:R-:W-:Y:S05]  /*f8d0*/  BSYNC B1 ;  /* 0x0000000000017941 */ /* 0x000fea0003800000 */
.L_x_1430:
[----:B0-----:R-:W-:Y:S01]  /*f8e0*/  VIADD R0, R44, 0x60 ;  /* 0x000000602c007836 */ /* 0x001fe20000000000 */
[----:B--2-4-:R-:W0:Y:S04]  /*f8f0*/  SHFL.IDX PT, R20, R20, 0x3, 0x181f ;  /* 0x00781f0014147f89 */ /* 0x014e2800000e0000 */
        /* <DEDUP_REMOVED lines=16> */
.L_x_1424:
[----:B------:R-:W2:Y:S01]  /*fa00*/  LDC.64 R4, c[0x0][0xc00] ;  /* 0x00030000ff047b82 */ /* 0x000ea20000000a00 */
[----:B------:R-:W-:Y:S01]  /*fa10*/  IMAD.MOV.U32 R6, RZ, RZ, RZ ;  /* 0x000000ffff067224 */ /* 0x000fe200078e00ff */
[----:B------:R-:W-:-:S06]  /*fa20*/  ULDC.64 UR6, c[0x0][0x208] ;  /* 0x0000820000067ab9 */ /* 0x000fcc0000000a00 */
[----:B------:R-:W3:Y:S08]  /*fa30*/  LDC R17, c[0x0][0xbe8] ;  /* 0x0002fa00ff117b82 */ /* 0x000ef00000000800 */
[----:B0-----:R-:W0:Y:S01]  /*fa40*/  LDC.64 R2, c[0x0][0xc00] ;  /* 0x00030000ff027b82 */ /* 0x001e220000000a00 */
[----:B--2---:R-:W-:-:S04]  /*fa50*/  ISETP.NE.U32.AND P0, PT, R4, RZ, PT ;  /* 0x000000ff0400720c */ /* 0x004fc80003f05070 */
[----:B------:R-:W-:-:S03]  /*fa60*/  ISETP.NE.AND.EX P0, PT, R5, RZ, PT, P0 ;  /* 0x000000ff0500720c */ /* 0x000fc60003f05300 */
[----:B------:R-:W2:Y:S01]  /*fa70*/  LDC.64 R4, c[0x0][0xc08] ;  /* 0x00030200ff047b82 */ /* 0x000ea20000000a00 */
[----:B---3--:R-:W-:Y:S01]  /*fa80*/  ISETP.NE.AND P2, PT, R17, 0x1, PT ;  /* 0x000000011100780c */ /* 0x008fe20003f45270 */
[----:B------:R-:W-:Y:S01]  /*fa90*/  ULDC UR4, c[0x0][0xa88] ;  /* 0x0002a20000047ab9 */ /* 0x000fe20000000800 */
[----:B0-----:R-:W-:-:S11]  /*faa0*/  IMAD.WIDE R2, R164, 0x4, R2 ;  /* 0x00000004a4027825 */ /* 0x001fd600078e0202 */
[----:B------:R-:W0:Y:S08]  /*fab0*/  @P2 LDC R16, c[0x0][0xbec] ;  /* 0x0002fb00ff102b82 */ /* 0x000e300000000800 */
[----:B------:R-:W3:Y:S01]  /*fac0*/  @P2 LDC R21, c[0x0][0xbf0] ;  /* 0x0002fc00ff152b82 */ /* 0x000ee20000000800 */
[----:B--2---:R-:W-:Y:S01]  /*fad0*/  ISETP.NE.U32.AND P1, PT, R4, RZ, PT ;  /* 0x000000ff0400720c */ /* 0x004fe20003f25070 */
[----:B------:R-:W-:Y:S01]  /*fae0*/  IMAD.U32 R0, RZ, RZ, UR4 ;  /* 0x00000004ff007e24 */ /* 0x000fe2000f8e00ff */
[----:B------:R2:W5:Y:S02]  /*faf0*/  @P0 LDG.E R6, desc[UR6][R2.64] ;  /* 0x0000000602060981 */ /* 0x000564000c1e1900 */
[----:B------:R-:W-:-:S13]  /*fb00*/  ISETP.NE.AND.EX P1, PT, R5, RZ, PT, P1 ;  /* 0x000000ff0500720c */ /* 0x000fda0003f25310 */
[----:B------:R-:W4:Y:S01]  /*fb10*/  @P1 LDC.64 R4, c[0x0][0xc08] ;  /* 0x00030200ff041b82 */ /* 0x000f220000000a00 */
[----:B------:R-:W-:Y:S02]  /*fb20*/  ISETP.GE.AND P3, PT, R173, 0x80, PT ;  /* 0x00000080ad00780c */ /* 0x000fe40003f66270 */
[----:B------:R-:W-:Y:S01]  /*fb30*/  SHF.R.S32.HI R7, RZ, 0x1f, R164 ;  /* 0x0000001fff077819 */ /* 0x000fe200000114a4 */
[----:B----4-:R-:W-:-:S05]  /*fb40*/  @P1 IMAD.WIDE R4, R164, 0x4, R4 ;  /* 0x00000004a4041825 */ /* 0x010fca00078e0204 */
[----:B------:R2:W5:Y:S01]  /*fb50*/  @P1 LDG.E R0, desc[UR6][R4.64] ;  /* 0x0000000604001981 */ /* 0x000562000c1e1900 */
[----:B0--3--:R-:W-:Y:S05]  /*fb60*/  @P1 BRA `(.L_x_1433) ;  /* 0x0000000000141947 */ /* 0x009fea0003800000 */
[----:B------:R-:W-:Y:S05]  /*fb70*/  @!P0 BRA `(.L_x_1433) ;  /* 0x0000000000108947 */ /* 0x000fea0003800000 */
[----:B------:R-:W-:Y:S02]  /*fb80*/  ULDC.64 UR4, c[0x0][0x208] ;  /* 0x0000820000047ab9 */ /* 0x000fe40000000a00 */
[----:B--2---:R-:W2:Y:S04]  /*fb90*/  LDG.E R5, desc[UR4][R2.64] ;  /* 0x0000000402057981 */ /* 0x004ea8000c1e1900 */
[----:B-----5:R-:W2:Y:S02]  /*fba0*/  LDG.E R0, desc[UR4][R2.64+0x4] ;  /* 0x0000040402007981 */ /* 0x020ea4000c1e1900 */
[----:B--2---:R-:W-:-:S07]  /*fbb0*/  IMAD.IADD R0, R0, 0x1, -R5 ;  /* 0x0000000100007824 */ /* 0x004fce00078e0a05 */
.L_x_1433:
[----:B------:R-:W-:Y:S01]  /*fbc0*/  BSSY B1, `(.L_x_1434) ;  /* 0x000002e000017945 */ /* 0x000fe20003800000 */
[----:B------:R-:W-:Y:S02]  /*fbd0*/  SHF.R.S32.HI R10, RZ, 0x1f, R163 ;  /* 0x0000001fff0a7819 */ /* 0x000fe400000114a3 */
[----:B------:R-:W-:Y:S02]  /*fbe0*/  SEL R13, R164, RZ, !P0 ;  /* 0x000000ffa40d7207 */ /* 0x000fe40004000000 */
[----:B------:R-:W-:Y:S02]  /*fbf0*/  SEL R12, R7, RZ, !P0 ;  /* 0x000000ff070c7207 */ /* 0x000fe40004000000 */
[----:B-----5:R-:W-:Y:S01]  /*fc00*/  SHF.R.S32.HI R11, RZ, 0x1f, R6 ;  /* 0x0000001fff0b7819 */ /* 0x020fe20000011406 */
[----:B------:R-:W-:Y:S06]  /*fc10*/  @P3 BRA `(.L_x_1435) ;  /* 0x0000000000a03947 */ /* 0x000fec0003800000 */
[----:B--2---:R-:W0:Y:S01]  /*fc20*/  S2R R3, SR_TID.X ;  /* 0x0000000000037919 */ /* 0x004e220000002100 */
[----:B------:R-:W2:Y:S02]  /*fc30*/  LDC R14, c[0x0][0xbe8] ;  /* 0x0002fa00ff0e7b82 */ /* 0x000ea40000000800 */
[----:B--2---:R-:W-:Y:S01]  /*fc40*/  IMAD R2, R0, R14, RZ ;  /* 0x0000000e00027224 */ /* 0x004fe200078e02ff */
[----:B0-----:R-:W-:-:S04]  /*fc50*/  IADD3 R9, R18, -0x80, R3 ;  /* 0xffffff8012097810 */ /* 0x001fc80007ffe003 */
[----:B------:R-:W-:-:S13]  /*fc60*/  ISETP.GE.AND P0, PT, R9, R2, PT ;  /* 0x000000020900720c */ /* 0x000fda0003f06270 */
[----:B------:R-:W-:Y:S05]  /*fc70*/  @P0 BRA `(.L_x_1435) ;  /* 0x0000000000880947 */ /* 0x000fea0003800000 */
[----:B------:R-:W-:Y:S01]  /*fc80*/  ISETP.NE.AND P0, PT, R14, 0x1, PT ;  /* 0x000000010e00780c */ /* 0x000fe20003f05270 */
[----:B------:R-:W-:Y:S01]  /*fc90*/  ULDC.64 UR4, c[0x0][0xb90] ;  /* 0x0002e40000047ab9 */ /* 0x000fe20000000a00 */
[----:B------:R-:W-:Y:S01]  /*fca0*/  IMAD.MOV.U32 R2, RZ, RZ, R6 ;  /* 0x000000ffff027224 */ /* 0x000fe200078e0006 */
[----:B------:R-:W-:Y:S01]  /*fcb0*/  ULDC.64 UR6, c[0x0][0x208] ;  /* 0x0000820000067ab9 */ /* 0x000fe20000000a00 */
[----:B------:R-:W-:Y:S02]  /*fcc0*/  IMAD R8, R10, UR4, RZ ;  /* 0x000000040a087c24 */ /* 0x000fe4000f8e02ff */
[----:B------:R-:W-:Y:S02]  /*fcd0*/  IMAD.MOV.U32 R3, RZ, RZ, R11 ;  /* 0x000000ffff037224 */ /* 0x000fe400078e000b */
[----:B------:R-:W-:Y:S02]  /*fce0*/  IMAD.MOV.U32 R5, RZ, RZ, R9 ;  /* 0x000000ffff057224 */ /* 0x000fe400078e0009 */
[----:B------:R-:W-:-:S03]  /*fcf0*/  IMAD.WIDE.U32 R2, R163, UR4, R2 ;  /* 0x00000004a3027c25 */ /* 0x000fc6000f8e0002 */
[----:B------:R-:W0:Y:S01]  /*fd00*/  @P0 LDC R4, c[0x0][0xbec] ;  /* 0x0002fb00ff040b82 */ /* 0x000e220000000800 */
[----:B------:R-:W-:Y:S01]  /*fd10*/  IMAD R7, R163, UR5, R8 ;  /* 0x00000005a3077c24 */ /* 0x000fe2000f8e0208 */
[----:B------:R-:W-:-:S03]  /*fd20*/  ULDC.64 UR4, c[0x0][0xb98] ;  /* 0x0002e60000047ab9 */ /* 0x000fc60000000a00 */
[----:B------:R-:W-:-:S03]  /*fd30*/  IMAD.IADD R3, R3, 0x1, R7 ;  /* 0x0000000103037824 */ /* 0x000fc600078e0207 */
[----:B------:R-:W2:Y:S01]  /*fd40*/  @P0 LDC R15, c[0x0][0xbf0] ;  /* 0x0002fc00ff0f0b82 */ /* 0x000ea20000000800 */
[----:B------:R-:W-:-:S04]  /*fd50*/  IMAD.WIDE.U32 R2, R13, UR4, R2 ;  /* 0x000000040d027c25 */ /* 0x000fc8000f8e0002 */
[----:B0-----:R-:W-:-:S05]  /*fd60*/  @P0 IMAD.HI.U32 R4, R9, R4, RZ ;  /* 0x0000000409040227 */ /* 0x001fca00078e00ff */
[----:B--2---:R-:W-:Y:S01]  /*fd70*/  @P0 SHF.R.U32.HI R5, RZ, R15, R4 ;  /* 0x0000000fff050219 */ /* 0x004fe20000011604 */
[----:B------:R-:W-:-:S03]  /*fd80*/  IMAD R4, R12, UR4, RZ ;  /* 0x000000040c047c24 */ /* 0x000fc6000f8e02ff */
[----:B------:R-:W-:Y:S01]  /*fd90*/  IADD3 R2, P0, R5, R2, RZ ;  /* 0x0000000205027210 */ /* 0x000fe20007f1e0ff */
[----:B------:R-:W-:Y:S02]  /*fda0*/  IMAD.MOV R7, RZ, RZ, -R5 ;  /* 0x000000ffff077224 */ /* 0x000fe400078e0a05 */
[----:B------:R-:W-:Y:S01]  /*fdb0*/  IMAD R8, R13, UR5, R4 ;  /* 0x000000050d087c24 */ /* 0x000fe2000f8e0204 */
[----:B------:R-:W-:Y:S01]  /*fdc0*/  ULDC.64 UR4, c[0x0][0xb88] ;  /* 0x0002e20000047ab9 */ /* 0x000fe20000000a00 */
[----:B------:R-:W-:Y:S01]  /*fdd0*/  IMAD R7, R14, R7, R9 ;  /* 0x000000070e077224 */ /* 0x000fe200078e0209 */
[----:B------:R-:W-:-:S04]  /*fde0*/  SHF.R.S32.HI R9, RZ, 0x1f, R5 ;  /* 0x0000001fff097819 */ /* 0x000fc80000011405 */
        /* <DEDUP_REMOVED lines=11> */
.L_x_1435:
[----:B------:R-:W-:Y:S05]  /*fea0*/  BSYNC B1 ;  /* 0x0000000000017941 */ /* 0x000fea0003800000 */
.L_x_1434:
[----:B------:R-:W-:Y:S01]  /*feb0*/  ULDC.64 UR4, c[0x0][0xaa0] ;  /* 0x0002a80000047ab9 */ /* 0x000fe20000000a00 */
[----:B------:R-:W-:Y:S01]  /*fec0*/  IMAD R7, R162, 0x20, R165 ;  /* 0x00000020a2077824 */ /* 0x000fe200078e02a5 */
[----:B------:R-:W-:Y:S01]  /*fed0*/  BSSY B1, `(.L_x_1436) ;  /* 0x0000038000017945 */ /* 0x000fe20003800000 */
[----:B0-2---:R-:W-:Y:S02]  /*fee0*/  IMAD R3, R11, UR4, RZ ;  /* 0x000000040b037c24 */ /* 0x005fe4000f8e02ff */
[----:B------:R-:W-:Y:S02]  /*fef0*/  IMAD.IADD R9, R18, 0x1, R7 ;  /* 0x0000000112097824 */ /* 0x000fe400078e0207 */
[C---:B------:R-:W-:Y:S02]  /*ff00*/  IMAD R5, R6.reuse, UR5, R3 ;  /* 0x0000000506057c24 */ /* 0x040fe4000f8e0203 */
[----:B------:R-:W-:Y:S01]  /*ff10*/  IMAD.WIDE.U32 R2, R6, UR4, RZ ;  /* 0x0000000406027c25 */ /* 0x000fe2000f8e00ff */
[----:B------:R-:W-:-:S03]  /*ff20*/  ULDC.64 UR4, c[0x0][0xae8] ;  /* 0x0002ba0000047ab9 */ /* 0x000fc60000000a00 */
[----:B------:R-:W-:Y:S02]  /*ff30*/  IMAD.IADD R3, R3, 0x1, R5 ;  /* 0x0000000103037824 */ /* 0x000fe400078e0205 */
[----:B------:R-:W-:Y:S02]  /*ff40*/  IMAD R6, R10, UR4, RZ ;  /* 0x000000040a067c24 */ /* 0x000fe4000f8e02ff */
[----:B------:R-:W-:-:S04]  /*ff50*/  @P2 IMAD.HI.U32 R4, R9, R16, RZ ;  /* 0x0000001009042227 */ /* 0x000fc800078e00ff */
[C---:B------:R-:W-:Y:S02]  /*ff60*/  IMAD R7, R163.reuse, UR5, R6 ;  /* 0x00000005a3077c24 */ /* 0x040fe4000f8e0206 */
[----:B------:R-:W-:Y:S01]  /*ff70*/  IMAD.WIDE.U32 R2, R163, UR4, R2 ;  /* 0x00000004a3027c25 */ /* 0x000fe2000f8e0002 */
[----:B------:R-:W-:-:S03]  /*ff80*/  ULDC.64 UR4, c[0x0][0xaf0] ;  /* 0x0002bc0000047ab9 */ /* 0x000fc60000000a00 */
[----:B------:R-:W-:Y:S01]  /*ff90*/  IMAD.MOV.U32 R5, RZ, RZ, R9 ;  /* 0x000000ffff057224 */ /* 0x000fe200078e0009 */
[----:B------:R-:W-:Y:S01]  /*ffa0*/  @P2 SHF.R.U32.HI R5, RZ, R21, R4 ;  /* 0x00000015ff052219 */ /* 0x000fe20000011604 */
[----:B------:R-:W-:Y:S02]  /*ffb0*/  IMAD R6, R12, UR4, RZ ;  /* 0x000000040c067c24 */ /* 0x000fe4000f8e02ff */
[----:B------:R-:W-:Y:S01]  /*ffc0*/  IMAD.IADD R3, R3, 0x1, R7 ;  /* 0x0000000103037824 */ /* 0x000fe200078e0207 */
[----:B------:R-:W-:Y:S01]  /*ffd0*/  SHF.R.S32.HI R4, RZ, 0x1f, R5 ;  /* 0x0000001fff047819 */ /* 0x000fe20000011405 */
        /* <DEDUP_REMOVED lines=14> */
[----:B------:R-:W-:Y:S02]  /*100c0*/  IMAD R17, R0, R17, RZ ;  /* 0x0000001100117224 */ /* 0x000fe400078e02ff */
        /* <DEDUP_REMOVED lines=10> */
[----:B------:R0:W2:Y:S02]  /*10170*/  SHFL.IDX PT, R2, R4, RZ, 0x181f ;  /* 0x00181fff04027589 */ /* 0x0000a400000e0000 */
[----:B------:R-:W-:Y:S02]  /*10180*/  ISETP.GE.AND P0, PT, R0, R17, PT ;  /* 0x000000110000720c */ /* 0x000fe40003f06270 */
[----:B------:R0:W3:Y:S01]  /*10190*/  SHFL.IDX PT, R0, R5, RZ, 0x181f ;  /* 0x00181fff05007589 */ /* 0x0000e200000e0000 */
[----:B------:R-:W-:Y:S10]  /*101a0*/  @P2 BRA `(.L_x_1437) ;  /* 0x0000000000282947 */ /* 0x000ff40003800000 */
[----:B------:R-:W-:Y:S01]  /*101b0*/  ULDC UR4, c[0x0][0xac8] ;  /* 0x0002b20000047ab9 */ /* 0x000fe20000000800 */
[----:B------:R-:W-:Y:S01]  /*101c0*/  ULDC.64 UR6, c[0x0][0x208] ;  /* 0x0000820000067ab9 */ /* 0x000fe20000000a00 */
        /* <DEDUP_REMOVED lines=8> */
.L_x_1437:
[----:B------:R-:W-:Y:S05]  /*10250*/  BSYNC B1 ;  /* 0x0000000000017941 */ /* 0x000fea0003800000 */
.L_x_1436:
[----:B---3--:R3:W0:Y:S01]  /*10260*/  SHFL.IDX PT, R0, R5, 0x1, 0x181f ;  /* 0x00381f0005007f89 */ /* 0x00862200000e0000 */
[----:B------:R-:W-:Y:S03]  /*10270*/  BSSY B1, `(.L_x_1438) ;  /* 0x000000d000017945 */ /* 0x000fe60003800000 */
[----:B--2-4-:R3:W2:Y:S01]  /*10280*/  SHFL.IDX PT, R2, R4, 0x1, 0x181f ;  /* 0x00381f0004027f89 */ /* 0x0146a200000e0000 */
[----:B------:R-:W-:Y:S05]  /*10290*/  @P1 BRA `(.L_x_1439) ;  /* 0x0000000000281947 */ /* 0x000fea0003800000 */
        /* <DEDUP_REMOVED lines=10> */
.L_x_1439:
[----:B------:R-:W-:Y:S05]  /*10340*/  BSYNC B1 ;  /* 0x0000000000017941 */ /* 0x000fea0003800000 */
.L_x_1438:
[----:B0-----:R0:W0:Y:S01]  /*10350*/  SHFL.IDX PT, R0, R5, 0x2, 0x181f ;  /* 0x00581f0005007f89 */ /* 0x00102200000e0000 */
[----:B------:R-:W-:Y:S03]  /*10360*/  BSSY B1, `(.L_x_1440) ;  /* 0x000000d000017945 */ /* 0x000fe60003800000 */
[----:B--2-4-:R2:W4:Y:S01]  /*10370*/  SHFL.IDX PT, R2, R4, 0x2, 0x181f ;  /* 0x00581f0004027f89 */ /* 0x01452200000e0000 */
[----:B------:R-:W-:Y:S05]  /*10380*/  @P0 BRA `(.L_x_1441) ;  /* 0x0000000000280947 */ /* 0x000fea0003800000 */
[----:B------:R-:W-:Y:S01]  /*10390*/  ULDC UR4, c[0x0][0xac8] ;  /* 0x0002b20000047ab9 */ /* 0x000fe20000000800 */
[----:B------:R-:W-:Y:S01]  /*103a0*/  ULDC.64 UR6, c[0x0][0x208] ;  /* 0x0000820000067ab9 */ /* 0x000fe20000000a00 */
        /* <DEDUP_REMOVED lines=8> */
.L_x_1441:
[----:B------:R-:W-:Y:S05]  /*10430*/  BSYNC B1 ;  /* 0x0000000000017941 */ /* 0x000fea0003800000 */
.L_x_1440:
[----:B0-----:R-:W-:Y:S01]  /*10440*/  VIADD R0, R18, 0x60 ;  /* 0x0000006012007836 */ /* 0x001fe20000000000 */
[----:B---3--:R-:W0:Y:S04]  /*10450*/  SHFL.IDX PT, R5, R5, 0x3, 0x181f ;  /* 0x00781f0005057f89 */ /* 0x008e2800000e0000 */
[----:B------:R-:W-:Y:S01]  /*10460*/  ISETP.GE.AND P0, PT, R0, R17, PT ;  /* 0x000000110000720c */ /* 0x000fe20003f06270 */
[----:B----4-:R3:W4:-:S12]  /*10470*/  SHFL.IDX PT, R2, R4, 0x3, 0x181f ;  /* 0x00781f0004027f89 */ /* 0x01071800000e0000 */
[----:B---3--:R-:W-:Y:S05]  /*10480*/  @P0 BRA `(.L_x_1432) ;  /* 0x0000000000280947 */ /* 0x008fea0003800000 */
        /* <DEDUP_REMOVED lines=10> */
.L_x_1432:
[----:B------:R-:W-:Y:S05]  /*10530*/  BSYNC B0 ;  /* 0x0000000000007941 */ /* 0x000fea0003800000 */
.L_x_1423:
[----:B------:R-:W-:Y:S02]  /*10540*/  ULDC UR4, c[0x0][0xc3c] ;  /* 0x00030f0000047ab9 */ /* 0x000fe40000000800 */
[----:B-1----:R-:W-:-:S13]  /*10550*/  ISETP.GE.AND P0, PT, R47, UR4, PT ;  /* 0x000000042f007c0c */ /* 0x002fda000bf06270 */
[----:B------:R-:W-:Y:S05]  /*10560*/  @!P0 BRA `(.L_x_1442) ;  /* 0xffffff08001c8947 */ /* 0x000fea000383ffff */
[----:B------:R-:W-:Y:S05]  /*10570*/  EXIT ;  /* 0x000000000000794d */ /* 0x000fea0003800000 */
.L_x_1341:
        /* <DEDUP_REMOVED lines=15> */
[----:B------:R-:W2:Y:S01]  /*10670*/  LDS.128 R16, [UR4+0x2a8d0] ;  /* 0x02a8d004ff107984 */ /* 0x000ea20008000c00 */
[----:B------:R-:W-:Y:S06]  /*10680*/  BAR.ARV 0x4, 0x180 ;  /* 0x0106000000007b1d */ /* 0x000fec0000002000 */
[----:B------:R-:W-:Y:S05]  /*10690*/  BRA `(.L_x_1444) ;  /* 0x0000000800947947 */ /* 0x000fea0003800000 */
.L_x_1443:
[----:B------:R-:W1:Y:S01]  /*106a0*/  S2R R0, SR_TID.X ;  /* 0x0000000000007919 */ /* 0x000e620000002100 */
[----:B------:R-:W-:Y:S01]  /*106b0*/  ULDC UR4, c[0x0][0xc3c] ;  /* 0x00030f0000047ab9 */ /* 0x000fe20000000800 */
[----:B------:R-:W-:Y:S01]  /*106c0*/  ULDC.64 UR6, c[0x0][0x208] ;  /* 0x0000820000067ab9 */ /* 0x000fe20000000a00 */
[----:B------:R-:W-:Y:S01]  /*106d0*/  ULDC UR5, c[0x0][0xc38] ;  /* 0x00030e0000057ab9 */ /* 0x000fe20000000800 */
[----:B-1----:R-:W-:-:S04]  /*106e0*/  LOP3.LUT R0, R0, 0x1f, RZ, 0xc0, !PT ;  /* 0x0000001f00007812 */ /* 0x002fc800078ec0ff */
[----:B------:R-:W-:-:S04]  /*106f0*/  ISETP.NE.AND P0, PT, R0, 0x1f, PT ;  /* 0x0000001f0000780c */ /* 0x000fc80003f05270 */
[----:B------:R-:W-:-:S13]  /*10700*/  ISETP.GE.OR P1, PT, R0, UR4, !P0 ;  /* 0x0000000400007c0c */ /* 0x000fda000c726670 */
[----:B0-----:R-:W0:Y:S02]  /*10710*/  @!P1 LDC.64 R2, c[0x0][0xc80] ;  /* 0x00032000ff029b82 */ /* 0x001e240000000a00 */
        /* <DEDUP_REMOVED lines=35> */
.L_x_1449:
[----:B------:R-:W-:Y:S01]  /*10950*/  UIADD3 UR4, UR4, 0x1f, URZ ;  /* 0x0000001f04047890 */ /* 0x000fe2000fffe03f */
[----:B------:R-:W-:-:S05]  /*10960*/  IMAD.U32 R19, RZ, RZ, UR7 ;  /* 0x00000007ff137e24 */ /* 0x000fca000f8e00ff */
[----:B0-----:R-:W-:-:S13]  /*10970*/  ISETP.LE.AND P6, PT, R4, UR4, PT ;  /* 0x0000000404007c0c */ /* 0x001fda000bfc3270 */
[----:B------:R-:W-:Y:S05]  /*10980*/  @P6 BRA `(.L_x_1446) ;  /* 0x0000000400b46947 */ /* 0x000fea0003800000 */
[----:B------:R-:W-:Y:S01]  /*10990*/  VIADD R7, R0, UR4 ;  /* 0x0000000400077c36 */ /* 0x000fe20008000000 */
[----:B------:R-:W-:Y:S01]  /*109a0*/  BSSY B0, `(.L_x_1447) ;  /* 0x0000008000007945 */ /* 0x000fe20003800000 */
[----:B------:R-:W-:-:S03]  /*109b0*/  IMAD.MOV.U32 R5, RZ, RZ, RZ ;  /* 0x000000ffff057224 */ /* 0x000fc600078e00ff */
[----:B------:R-:W-:-:S13]  /*109c0*/  ISETP.GE.OR P6, PT, R7, R4, !P0 ;  /* 0x000000040700720c */ /* 0x000fda00047c6670 */
[----:B------:R-:W-:Y:S05]  /*109d0*/  @P6 BRA `(.L_x_1448) ;  /* 0x0000000000106947 */ /* 0x000fea0003800000 */
[----:B------:R-:W0:Y:S01]  /*109e0*/  LDC.64 R2, c[0x0][0xc80] ;  /* 0x00032000ff027b82 */ /* 0x000e220000000a00 */
[----:B------:R-:W-:Y:S01]  /*109f0*/  ULDC.64 UR8, c[0x0][0x208] ;  /* 0x0000820000087ab9 */ /* 0x000fe20000000a00 */
[----:B0-----:R-:W-:-:S05]  /*10a00*/  IMAD.WIDE R2, R7, 0x4, R2 ;  /* 0x0000000407027825 */ /* 0x001fca00078e0202 */
[----:B------:R0:W5:Y:S02]  /*10a10*/  LDG.E R5, desc[UR8][R2.64] ;  /* 0x0000000802057981 */ /* 0x000164000c1e1900 */
.L_x_1448:
[----:B------:R-:W-:Y:S05]  /*10a20*/  BSYNC B0 ;  /* 0x0000000000007941 */ /* 0x000fea0003800000 */
.L_x_1447:
        /* <DEDUP_REMOVED lines=20> */
[----:B------:R-:W-:-:S07]  /*10b70*/  IMAD.MOV.U32 R4, RZ, RZ, R10 ;  /* 0x000000ffff047224 */ /* 0x000fce00078e000a */
.L_x_1445:
[----:B------:R-:W-:Y:S01]  /*10b80*/  IMAD.IADD R7, R6, 0x1, -R7 ;  /* 0x0000000106077824 */ /* 0x000fe200078e0a07 */
[----:B------:R-:W-:-:S03]  /*10b90*/  ULDC.64 UR8, c[0x0][0x208] ;  /* 0x0000820000087ab9 */ /* 0x000fc60000000a00 */
[----:B------:R-:W-:-:S05]  /*10ba0*/  IMAD R2, R4, UR5, R7 ;  /* 0x0000000504027c24 */ /* 0x000fca000f8e0207 */
[----:B------:R-:W-:Y:S02]  /*10bb0*/  ISETP.GT.AND P0, PT, R2, UR6, PT ;  /* 0x0000000602007c0c */ /* 0x000fe4000bf04270 */
[----:B------:R-:W0:Y:S11]  /*10bc0*/  LDC.64 R2, c[0x0][0xc90] ;  /* 0x00032400ff027b82 */ /* 0x000e360000000a00 */
[----:B------:R-:W-:-:S04]  /*10bd0*/  VOTE.ANY R11, PT, !P0 ;  /* 0x00000000000b7806 */ /* 0x000fc800040e0100 */
[----:B------:R-:W1:Y:S02]  /*10be0*/  POPC R6, R11 ;  /* 0x0000000b00067309 */ /* 0x000e640000000000 */
[----:B-1----:R-:W-:-:S04]  /*10bf0*/  VIADD R19, R6, UR4 ;  /* 0x0000000406137c36 */ /* 0x002fc80008000000 */
[----:B0-----:R-:W-:-:S05]  /*10c00*/  IMAD.WIDE R2, R19, 0x4, R2 ;  /* 0x0000000413027825 */ /* 0x001fca00078e0202 */
[----:B------:R-:W2:Y:S01]  /*10c10*/  LDG.E R10, desc[UR8][R2.64] ;  /* 0x00000008020a7981 */ /* 0x000ea2000c1e1900 */
[----:B------:R-:W-:-:S03]  /*10c20*/  ISETP.NE.AND P0, PT, R11, RZ, PT ;  /* 0x000000ff0b00720c */ /* 0x000fc60003f05270 */
[----:B------:R-:W2:Y:S02]  /*10c30*/  SHFL.IDX PT, R5, R5, R6, 0x1f ;  /* 0x00001f0605057589 */ /* 0x000ea400000e0000 */
[----:B--2---:R-:W-:-:S05]  /*10c40*/  IMAD R8, R5, R10, RZ ;  /* 0x0000000a05087224 */ /* 0x004fca00078e02ff */
[----:B------:R-:W-:-:S04]  /*10c50*/  IABS R9, R8 ;  /* 0x0000000800097213 */ /* 0x000fc80000000000 */
[----:B------:R-:W0:Y:S08]  /*10c60*/  I2F.RP R12, R9 ;  /* 0x00000009000c7306 */ /* 0x000e300000209400 */
[----:B0-----:R-:W0:Y:S02]  /*10c70*/  MUFU.RCP R12, R12 ;  /* 0x0000000c000c7308 */ /* 0x001e240000001000 */
[----:B0-----:R-:W-:-:S06]  /*10c80*/  VIADD R13, R12, 0xffffffe ;  /* 0x0ffffffe0c0d7836 */ /* 0x001fcc0000000000 */
[----:B------:R0:W1:Y:S01]  /*10c90*/  F2I.FTZ.U32.TRUNC.NTZ R3, R13 ;  /* 0x0000000d00037305 */ /* 0x000062000021f000 */
[----:B------:R-:W-:Y:S05]  /*10ca0*/  @!P0 BRA `(.L_x_1450) ;  /* 0x0000000000088947 */ /* 0x000fea0003800000 */
[----:B------:R-:W-:-:S05]  /*10cb0*/  VIADD R11, R6, 0xffffffff ;  /* 0xffffffff060b7836 */ /* 0x000fca0000000000 */
[----:B------:R2:W3:Y:S02]  /*10cc0*/  SHFL.IDX PT, R16, R4, R11, 0x1f ;  /* 0x00001f0b04107589 */ /* 0x0004e400000e0000 */
.L_x_1450:
[----:B-1----:R-:W-:Y:S01]  /*10cd0*/  IMAD.MOV R2, RZ, RZ, -R3 ;  /* 0x000000ffff027224 */ /* 0x002fe200078e0a03 */
[----:B--2---:R-:W-:Y:S01]  /*10ce0*/  IABS R4, R8 ;  /* 0x0000000800047213 */ /* 0x004fe20000000000 */
[----:B---3--:R-:W-:Y:S02]  /*10cf0*/  IMAD R16, R16, UR5, R7 ;  /* 0x0000000510107c24 */ /* 0x008fe4000f8e0207 */
[----:B------:R-:W-:Y:S02]  /*10d00*/  IMAD R7, R2, R9, RZ ;  /* 0x0000000902077224 */ /* 0x000fe400078e02ff */
[----:B------:R-:W-:Y:S02]  /*10d10*/  IMAD.MOV.U32 R2, RZ, RZ, RZ ;  /* 0x000000ffff027224 */ /* 0x000fe400078e00ff */
[----:B------:R-:W-:Y:S02]  /*10d20*/  IMAD.MOV R4, RZ, RZ, -R4 ;  /* 0x000000ffff047224 */ /* 0x000fe400078e0a04 */
[----:B------:R-:W-:Y:S01]  /*10d30*/  IMAD.HI.U32 R2, R3, R7, R2 ;  /* 0x0000000703027227 */ /* 0x000fe200078e0002 */
[----:B------:R-:W-:-:S04]  /*10d40*/  IADD3 R7, -R16, UR6, RZ ;  /* 0x0000000610077c10 */ /* 0x000fc8000fffe1ff */
[----:B------:R-:W-:-:S05]  /*10d50*/  IABS R3, R7 ;  /* 0x0000000700037213 */ /* 0x000fca0000000000 */
[----:B------:R-:W-:-:S04]  /*10d60*/  IMAD.HI.U32 R2, R2, R3, RZ ;  /* 0x0000000302027227 */ /* 0x000fc800078e00ff */
[----:B------:R-:W-:Y:S01]  /*10d70*/  IMAD R4, R2, R4, R3 ;  /* 0x0000000402047224 */ /* 0x000fe200078e0203 */
[----:B------:R-:W-:-:S04]  /*10d80*/  LOP3.LUT R3, R7, R8, RZ, 0x3c, !PT ;  /* 0x0000000807037212 */ /* 0x000fc800078e3cff */
[----:B------:R-:W-:Y:S02]  /*10d90*/  ISETP.GT.U32.AND P1, PT, R9, R4, PT ;  /* 0x000000040900720c */ /* 0x000fe40003f24070 */
[----:B------:R-:W-:-:S11]  /*10da0*/  ISETP.GE.AND P2, PT, R3, RZ, PT ;  /* 0x000000ff0300720c */ /* 0x000fd60003f46270 */
[----:B------:R-:W-:Y:S02]  /*10db0*/  @!P1 IMAD.IADD R4, R4, 0x1, -R9 ;  /* 0x0000000104049824 */ /* 0x000fe400078e0a09 */
[----:B------:R-:W-:Y:S01]  /*10dc0*/  @!P1 VIADD R2, R2, 0x1 ;  /* 0x0000000102029836 */ /* 0x000fe20000000000 */
[----:B------:R-:W-:Y:S02]  /*10dd0*/  ISETP.NE.AND P1, PT, R8, RZ, PT ;  /* 0x000000ff0800720c */ /* 0x000fe40003f25270 */
[----:B------:R-:W-:-:S13]  /*10de0*/  ISETP.GE.U32.AND P0, PT, R4, R9, PT ;  /* 0x000000090400720c */ /* 0x000fda0003f06070 */
[----:B------:R-:W-:-:S04]  /*10df0*/  @P0 VIADD R2, R2, 0x1 ;  /* 0x0000000102020836 */ /* 0x000fc80000000000 */
[----:B------:R-:W-:-:S04]  /*10e00*/  IMAD.MOV.U32 R9, RZ, RZ, R2 ;  /* 0x000000ffff097224 */ /* 0x000fc800078e0002 */
[----:B------:R-:W-:Y:S01]  /*10e10*/  @!P2 IMAD.MOV R9, RZ, RZ, -R9 ;  /* 0x000000ffff09a224 */ /* 0x000fe200078e0a09 */
[----:B------:R-:W-:-:S05]  /*10e20*/  @!P1 LOP3.LUT R9, RZ, R8, RZ, 0x33, !PT ;  /* 0x00000008ff099212 */ /* 0x000fca00078e33ff */
[----:B------:R-:W-:Y:S02]  /*10e30*/  IMAD R4, R10, R9, RZ ;  /* 0x000000090a047224 */ /* 0x000fe400078e02ff */
[----:B------:R-:W-:Y:S02]  /*10e40*/  IMAD.MOV R9, RZ, RZ, -R9 ;  /* 0x000000ffff097224 */ /* 0x000fe400078e0a09 */
[----:B------:R-:W-:Y:S02]  /*10e50*/  IMAD.MOV R3, RZ, RZ, -R4 ;  /* 0x000000ffff037224 */ /* 0x000fe400078e0a04 */
[----:B------:R-:W-:-:S03]  /*10e60*/  IMAD R7, R8, R9, R7 ;  /* 0x0000000908077224 */ /* 0x000fc600078e0207 */
[----:B------:R-:W-:Y:S01]  /*10e70*/  VIADDMNMX R10, R3, UR5, R10, PT ;  /* 0x00000005030a7c46 */ /* 0x000fe2000b80010a */
[----:B------:R-:W-:Y:S01]  /*10e80*/  IMAD.IADD R4, R7, 0x1, R4 ;  /* 0x0000000107047824 */ /* 0x000fe200078e0204 */
[----:B------:R-:W-:Y:S02]  /*10e90*/  IABS R8, R7 ;  /* 0x0000000700087213 */ /* 0x000fe40000000000 */
[----:B------:R-:W-:-:S04]  /*10ea0*/  IABS R6, R10 ;  /* 0x0000000a00067213 */ /* 0x000fc80000000000 */
[----:B------:R-:W1:Y:S08]  /*10eb0*/  I2F.RP R11, R6 ;  /* 0x00000006000b7306 */ /* 0x000e700000209400 */
[----:B-1----:R-:W1:Y:S02]  /*10ec0*/  MUFU.RCP R11, R11 ;  /* 0x0000000b000b7308 */ /* 0x002e640000001000 */
[----:B-1----:R-:W-:-:S06]  /*10ed0*/  VIADD R2, R11, 0xffffffe ;  /* 0x0ffffffe0b027836 */ /* 0x002fcc0000000000 */
[----:B------:R1:W2:Y:S02]  /*10ee0*/  F2I.FTZ.U32.TRUNC.NTZ R3, R2 ;  /* 0x0000000200037305 */ /* 0x0002a4000021f000 */
[----:B-1----:R-:W-:Y:S02]  /*10ef0*/  IMAD.MOV.U32 R2, RZ, RZ, RZ ;  /* 0x000000ffff027224 */ /* 0x002fe400078e00ff */
[----:B--2---:R-:W-:-:S04]  /*10f00*/  IMAD.MOV R9, RZ, RZ, -R3 ;  /* 0x000000ffff097224 */ /* 0x004fc800078e0a03 */
[----:B------:R-:W-:-:S04]  /*10f10*/  IMAD R9, R9, R6, RZ ;  /* 0x0000000609097224 */ /* 0x000fc800078e02ff */
[----:B------:R-:W-:Y:S01]  /*10f20*/  IMAD.HI.U32 R3, R3, R9, R2 ;  /* 0x0000000903037227 */ /* 0x000fe200078e0002 */
[-C--:B------:R-:W-:Y:S02]  /*10f30*/  IABS R9, R10.reuse ;  /* 0x0000000a00097213 */ /* 0x080fe40000000000 */
[----:B------:R-:W-:-:S03]  /*10f40*/  LOP3.LUT R2, R7, R10, RZ, 0x3c, !PT ;  /* 0x0000000a07027212 */ /* 0x000fc600078e3cff */
[----:B------:R-:W-:Y:S01]  /*10f50*/  IMAD.MOV R9, RZ, RZ, -R9 ;  /* 0x000000ffff097224 */ /* 0x000fe200078e0a09 */
[----:B------:R-:W-:Y:S01]  /*10f60*/  ISETP.GE.AND P2, PT, R2, RZ, PT ;  /* 0x000000ff0200720c */ /* 0x000fe20003f46270 */
[----:B------:R-:W-:-:S04]  /*10f70*/  IMAD.HI.U32 R3, R3, R8, RZ ;  /* 0x0000000803037227 */ /* 0x000fc800078e00ff */
[----:B------:R-:W-:-:S05]  /*10f80*/  IMAD R9, R3, R9, R8 ;  /* 0x0000000903097224 */ /* 0x000fca00078e0208 */
[----:B------:R-:W-:-:S13]  /*10f90*/  ISETP.GT.U32.AND P1, PT, R6, R9, PT ;  /* 0x000000090600720c */ /* 0x000fda0003f24070 */
[----:B------:R-:W-:Y:S02]  /*10fa0*/  @!P1 IMAD.IADD R9, R9, 0x1, -R6 ;  /* 0x0000000109099824 */ /* 0x000fe400078e0a06 */
[----:B------:R-:W-:Y:S01]  /*10fb0*/  @!P1 VIADD R3, R3, 0x1 ;  /* 0x0000000103039836 */ /* 0x000fe20000000000 */
[----:B------:R-:W-:Y:S02]  /*10fc0*/  ISETP.NE.AND P1, PT, R10, RZ, PT ;  /* 0x000000ff0a00720c */ /* 0x000fe40003f25270 */
[----:B------:R-:W-:-:S13]  /*10fd0*/  ISETP.GE.U32.AND P0, PT, R9, R6, PT ;  /* 0x000000060900720c */ /* 0x000fda0003f06070 */
[----:B------:R-:W-:-:S04]  /*10fe0*/  @P0 VIADD R3, R3, 0x1 ;  /* 0x0000000103030836 */ /* 0x000fc80000000000 */
[----:B------:R-:W-:Y:S01]  /*10ff0*/  @!P2 IMAD.MOV R3, RZ, RZ, -R3 ;  /* 0x000000ffff03a224 */ /* 0x000fe200078e0a03 */
[----:B------:R-:W-:Y:S01]  /*11000*/  @!P1 LOP3.LUT R3, RZ, R10, RZ, 0x33, !PT ;  /* 0x0000000aff039212 */ /* 0x000fe200078e33ff */
[----:B------:R-:W-:-:S03]  /*11010*/  IMAD.MOV R10, RZ, RZ, -R10 ;  /* 0x000000ffff0a7224 */ /* 0x000fc600078e0a0a */
[----:B------:R-:W-:Y:S01]  /*11020*/  LOP3.LUT R2, RZ, R3, RZ, 0x33, !PT ;  /* 0x00000003ff027212 */ /* 0x000fe200078e33ff */
[----:B------:R-:W-:-:S04]  /*11030*/  IMAD R18, R3, R10, R4 ;  /* 0x0000000a03127224 */ /* 0x000fc800078e0204 */
[----:B------:R-:W-:Y:S01]  /*11040*/  IMAD.IADD R17, R5, 0x1, R2 ;  /* 0x0000000105117824 */ /* 0x000fe200078e0202 */
[----:B------:R-:W-:Y:S06]  /*11050*/  BRA `(.L_x_1451) ;  /* 0x00000000000c7947 */ /* 0x000fec0003800000 */
.L_x_1446:
[----:B------:R-:W-:Y:S02]  /*11060*/  IMAD.MOV.U32 R17, RZ, RZ, RZ ;  /* 0x000000ffff117224 */ /* 0x000fe400078e00ff */
[----:B------:R-:W-:Y:S02]  /*11070*/  IMAD.U32 R16, RZ, RZ, UR6 ;  /* 0x00000006ff107e24 */ /* 0x000fe4000f8e00ff */
[----:B------:R-:W-:-:S07]  /*11080*/  IMAD.MOV.U32 R18, RZ, RZ, RZ ;  /* 0x000000ffff127224 */ /* 0x000fce00078e00ff */
.L_x_1451:
[----:B------:R-:W-:-:S13]  /*11090*/  ISETP.NE.AND P0, PT, R0, RZ, PT ;  /* 0x000000ff0000720c */ /* 0x000fda0003f05270 */
[----:B------:R-:W1:Y:S01]  /*110a0*/  @!P0 S2R R3, SR_CgaCtaId ;  /* 0x0000000000038919 */ /* 0x000e620000008800 */
[----:B------:R-:W-:-:S04]  /*110b0*/  @!P0 MOV R0, 0x400 ;  /* 0x0000040000008802 */ /* 0x000fc80000000f00 */
[----:B-1----:R-:W-:-:S05]  /*110c0*/  @!P0 LEA R0, R3, R0, 0x18 ;  /* 0x0000000003008211 */ /* 0x002fca00078ec0ff */
[----:B------:R1:W-:Y:S01]  /*110d0*/  @!P0 STS.128 [R0+0x2a8d0], R16 ;  /* 0x02a8d01000008388 */ /* 0x0003e20000000c00 */
[----:B------:R-:W-:Y:S06]  /*110e0*/  BAR.ARV 0x5, 0x180 ;  /* 0x0146000000007b1d */ /* 0x000fec0000002000 */
.L_x_1444:
[----:B-1----:R-:W-:Y:S01]  /*110f0*/  IMAD.MOV.U32 R0, RZ, RZ, 0x1 ;  /* 0x00000001ff007424 */ /* 0x002fe200078e00ff */
[----:B------:R1:W-:Y:S01]  /*11100*/  STL [R1+0x4], RZ ;  /* 0x000004ff01007387 */ /* 0x0003e20000100800 */
[----:B------:R-:W-:Y:S02]  /*11110*/  ULDC UR4, c[0x0][0xc3c] ;  /* 0x00030f0000047ab9 */ /* 0x000fe40000000800 */
[----:B--2---:R-:W-:Y:S01]  /*11120*/  ISETP.GE.AND P0, PT, R19, UR4, PT ;  /* 0x0000000413007c0c */ /* 0x004fe2000bf06270 */
[----:B------:R1:W-:Y:S04]  /*11130*/  STL [R1+0x10], R0 ;  /* 0x0000100001007387 */ /* 0x0003e80000100800 */
[----:B------:R1:W-:Y:S08]  /*11140*/  STL [R1+0x38], RZ ;  /* 0x000038ff01007387 */ /* 0x0003f00000100800 */
[----:B-1----:R-:W-:Y:S05]  /*11150*/  @P0 BRA `(.L_x_1452) ;  /* 0x0000005800700947 */ /* 0x002fea0003800000 */
[----:B------:R-:W1:Y:S01]  /*11160*/  S2R R5, SR_TID.X ;  /* 0x0000000000057919 */ /* 0x000e620000002100 */
[----:B------:R-:W2:Y:S01]  /*11170*/  S2UR UR5, SR_CgaCtaId ;  /* 0x00000000000579c3 */ /* 0x000ea20000008800 */
[----:B------:R-:W-:Y:S01]  /*11180*/  UMOV UR4, 0x400 ;  /* 0x0000040000047882 */ /* 0x000fe20000000000 */
[----:B------:R-:W-:Y:S01]  /*11190*/  BSSY B8, `(.L_x_1452) ;  /* 0x0000598000087945 */ /* 0x000fe20003800000 */
[----:B------:R-:W-:Y:S01]  /*111a0*/  ULDC UR38, c[0x0][0xc] ;  /* 0x0000030000267ab9 */ /* 0x000fe20000000800 */
[----:B------:R-:W-:Y:S01]  /*111b0*/  ULDC.64 UR36, c[0x0][0x198] ;  /* 0x0000660000247ab9 */ /* 0x000fe20000000a00 */
[----:B--2---:R-:W-:Y:S01]  /*111c0*/  ULEA UR4, UR5, UR4, 0x18 ;  /* 0x0000000405047291 */ /* 0x004fe2000f8ec03f */
[C---:B-1----:R-:W-:Y:S01]  /*111d0*/  IMAD.SHL.U32 R0, R5.reuse, 0x8, RZ ;  /* 0x0000000805007824 */ /* 0x042fe200078e00ff */
[----:B------:R-:W-:-:S04]  /*111e0*/  LOP3.LUT R4, R5, 0x7f, RZ, 0xc0, !PT ;  /* 0x0000007f05047812 */ /* 0x000fc800078ec0ff */
[C---:B0-----:R-:W-:Y:S02]  /*111f0*/  LOP3.LUT R2, R0.reuse, 0x1f8, RZ, 0xc0, !PT ;  /* 0x000001f800027812 */ /* 0x041fe400078ec0ff */
[----:B------:R-:W-:Y:S02]  /*11200*/  LOP3.LUT R0, R0, 0x38, RZ, 0xc0, !PT ;  /* 0x0000003800007812 */ /* 0x000fe400078ec0ff */
[----:B------:R-:W-:Y:S01]  /*11210*/  LOP3.LUT R3, R2, 0x38, R5, 0x78, !PT ;  /* 0x0000003802037812 */ /* 0x000fe200078e7805 */
[----:B------:R-:W-:-:S05]  /*11220*/  IMAD.SHL.U32 R2, R4, 0x8, RZ ;  /* 0x0000000804027824 */ /* 0x000fca00078e00ff */
[----:B------:R-:W-:Y:S01]  /*11230*/  LOP3.LUT R3, R3, 0x200, R2, 0xf8, !PT ;  /* 0x0000020003037812 */ /* 0x000fe200078ef802 */
[----:B------:R-:W-:Y:S01]  /*11240*/  IMAD.SHL.U32 R2, R5, 0x10, RZ ;  /* 0x0000001005027824 */ /* 0x000fe200078e00ff */
[----:B------:R-:W-:Y:S01]  /*11250*/  SHF.R.U32.HI R5, RZ, 0x3, R4 ;  /* 0x00000003ff057819 */ /* 0x000fe20000011604 */
[----:B------:R-:W-:-:S03]  /*11260*/  IMAD.U32 R4, RZ, RZ, UR4 ;  /* 0x00000004ff047e24 */ /* 0x000fc6000f8e00ff */
[----:B------:R-:W-:Y:S01]  /*11270*/  LOP3.LUT R2, R5, 0x70, R2, 0xf8, !PT ;  /* 0x0000007005027812 */ /* 0x000fe200078ef802 */
[----:B------:R-:W-:Y:S01]  /*11280*/  IMAD R3, R3, 0x2, R4 ;  /* 0x0000000203037824 */ /* 0x000fe200078e0204 */
[----:B------:R-:W-:Y:S01]  /*11290*/  STL [R1], R4 ;  /* 0x0000000401007387 */ /* 0x000fe20000100800 */
[----:B------:R-:W-:-:S03]  /*112a0*/  IMAD.MOV.U32 R2, RZ, RZ, 0x1 ;  /* 0x00000001ff027424 */ /* 0x000fc600078e00ff */
[----:B------:R-:W-:Y:S04]  /*112b0*/  STL [R1+0x20], R3 ;  /* 0x0000200301007387 */ /* 0x000fe80000100800 */
[----:B------:R-:W-:Y:S04]  /*112c0*/  STL [R1+0x38], RZ ;  /* 0x000038ff01007387 */ /* 0x000fe80000100800 */
[----:B------:R0:W-:Y:S04]  /*112d0*/  STL [R1+0x10], R2 ;  /* 0x0000100201007387 */ /* 0x0001e80000100800 */
[----:B------:R1:W-:Y:S01]  /*112e0*/  STL [R1+0x4], RZ ;  /* 0x000004ff01007387 */ /* 0x0003e20000100800 */
[----:B0-----:R-:W-:-:S02]  /*112f0*/  LOP3.LUT R2, R0, 0x40, RZ, 0xfc, !PT ;  /* 0x0000004000027812 */ /* 0x001fc400078efcff */
[----:B-1----:R-:W-:-:S07]  /*11300*/  LOP3.LUT R0, R0, 0x80, RZ, 0xfc, !PT ;  /* 0x0000008000007812 */ /* 0x002fce00078efcff */
.L_x_1562:
[----:B------:R-:W-:Y:S05]  /*11310*/  YIELD ;  /* 0x0000000000007946 */ /* 0x000fea0003800000 */
[----:B------:R-:W-:Y:S01]  /*11320*/  ULDC.64 UR4, c[0x0][0xa28] ;  /* 0x00028a0000047ab9 */ /* 0x000fe20000000a00 */
[----:B----4-:R-:W-:Y:S01]  /*11330*/  IMAD.MOV.U32 R0, RZ, RZ, RZ ;  /* 0x000000ffff007224 */ /* 0x010fe200078e00ff */
[----:B------:R-:W-:Y:S01]  /*11340*/  ISETP.NE.U32.AND P0, PT, RZ, UR4, PT ;  /* 0x00000004ff007c0c */ /* 0x000fe2000bf05070 */
[----:B------:R-:W0:Y:S01]  /*11350*/  LDC.64 R4, c[0x0][0xa00] ;  /* 0x00028000ff047b82 */ /* 0x000e220000000a00 */
[----:B------:R-:W-:Y:S01]  /*11360*/  ULDC.64 UR8, c[0x0][0x208] ;  /* 0x0000820000087ab9 */ /* 0x000fe20000000a00 */
[----:B-1----:R-:W-:-:S02]  /*11370*/  CS2R R8, SRZ ;  /* 0x0000000000087805 */ /* 0x002fc4000001ff00 */
[----:B------:R-:W-:Y:S01]  /*11380*/  ISETP.NE.AND.EX P0, PT, RZ, UR5, PT, P0 ;  /* 0x00000005ff007c0c */ /* 0x000fe2000bf05300 */
[----:B------:R-:W-:Y:S01]  /*11390*/  ULDC.64 UR4, c[0x0][0xa18] ;  /* 0x0002860000047ab9 */ /* 0x000fe20000000a00 */
[----:B------:R-:W-:-:S11]  /*113a0*/  ULDC.64 UR6, c[0x0][0xa08] ;  /* 0x0002820000067ab9 */ /* 0x000fd60000000a00 */
[----:B------:R-:W1:Y:S02]  /*113b0*/  @P0 LDC.64 R2, c[0x0][0xa28] ;  /* 0x00028a00ff020b82 */ /* 0x000e640000000a00 */
[----:B-1----:R-:W-:-:S05]  /*113c0*/  @P0 IMAD.WIDE R2, R19, 0x4, R2 ;  /* 0x0000000413020825 */ /* 0x002fca00078e0202 */
[----:B------:R1:W5:Y:S01]  /*113d0*/  @P0 LDG.E R0, desc[UR8][R2.64] ;  /* 0x0000000802000981 */ /* 0x000362000c1e1900 */
[----:B------:R-:W-:Y:S01]  /*113e0*/  ISETP.NE.U32.AND P0, PT, RZ, UR4, PT ;  /* 0x00000004ff007c0c */ /* 0x000fe2000bf05070 */
[----:B0-----:R-:W-:Y:S01]  /*113f0*/  IMAD.WIDE R4, R19, 0x4, R4 ;  /* 0x0000000413047825 */ /* 0x001fe200078e0204 */
[----:B------:R-:W-:Y:S02]  /*11400*/  ISETP.NE.U32.AND P1, PT, RZ, UR6, PT ;  /* 0x00000006ff007c0c */ /* 0x000fe4000bf25070 */
[----:B------:R-:W-:Y:S01]  /*11410*/  ISETP.NE.AND.EX P2, PT, RZ, UR5, PT, P0 ;  /* 0x00000005ff007c0c */ /* 0x000fe2000bf45300 */
[----:B------:R-:W-:Y:S01]  /*11420*/  ULDC.64 UR4, c[0x0][0xa00] ;  /* 0x0002800000047ab9 */ /* 0x000fe20000000a00 */
[----:B------:R-:W-:Y:S02]  /*11430*/  ISETP.NE.AND.EX P1, PT, RZ, UR7, PT, P1 ;  /* 0x00000007ff007c0c */ /* 0x000fe4000bf25310 */
[----:B------:R-:W-:Y:S01]  /*11440*/  ISETP.NE.U32.AND P0, PT, RZ, UR4, PT ;  /* 0x00000004ff007c0c */ /* 0x000fe2000bf05070 */
[----:B-1----:R-:W0:Y:S03]  /*11450*/  LDC.64 R2, c[0x0][0xa08] ;  /* 0x00028200ff027b82 */ /* 0x002e260000000a00 */
[----:B------:R-:W-:-:S05]  /*11460*/  ISETP.NE.AND.EX P0, PT, RZ, UR5, PT, P0 ;  /* 0x00000005ff007c0c */ /* 0x000fca000bf05300 */
[----:B--23--:R-:W1:Y:S08]  /*11470*/  @P2 LDC.64 R6, c[0x0][0xa18] ;  /* 0x00028600ff062b82 */ /* 0x00ce700000000a00 */
[----:B------:R-:W2:Y:S01]  /*11480*/  @P0 LDG.E R9, desc[UR8][R4.64] ;  /* 0x0000000804090981 */ /* 0x000ea2000c1e1900 */
[----:B------:R-:W-:Y:S01]  /*11490*/  ULDC UR4, c[0x0][0x288] ;  /* 0x0000a20000047ab9 */ /* 0x000fe20000000800 */
[----:B0-----:R-:W-:-:S05]  /*114a0*/  IMAD.WIDE R2, R19, 0x4, R2 ;  /* 0x0000000413027825 */ /* 0x001fca00078e0202 */
[----:B------:R-:W5:Y:S01]  /*114b0*/  @P1 LDG.E R8, desc[UR8][R2.64] ;  /* 0x0000000802081981 */ /* 0x000f62000c1e1900 */
[----:B-1----:R-:W-:-:S03]  /*114c0*/  @P2 IMAD.WIDE R6, R19, 0x4, R6 ;  /* 0x0000000413062825 */ /* 0x002fc600078e0206 */
[----:B--2---:R0:W-:Y:S02]  /*114d0*/  STL [R1+0x34], R9 ;  /* 0x0000340901007387 */ /* 0x0041e40000100800 */
[----:B0-----:R-:W-:Y:S01]  /*114e0*/  IMAD.U32 R9, RZ, RZ, UR4 ;  /* 0x00000004ff097e24 */ /* 0x001fe2000f8e00ff */
[----:B------:R-:W-:-:S05]  /*114f0*/  ULDC.64 UR4, c[0x0][0x418] ;  /* 0x0001060000047ab9 */ /* 0x000fca0000000a00 */
        /* <DEDUP_REMOVED lines=12> */
[----:B------:R-:W0:Y:S04]  /*115c0*/  LDG.E R7, desc[UR4][R4.64] ;  /* 0x0000000404077981 */ /* 0x000e28000c1e1900 */
[----:B------:R-:W0:Y:S02]  /*115d0*/  LDG.E R4, desc[UR4][R4.64+0x4] ;  /* 0x0000040404047981 */ /* 0x000e24000c1e1900 */
[----:B0-----:R-:W-:-:S05]  /*115e0*/  IMAD.IADD R9, R4, 0x1, -R7 ;  /* 0x0000000104097824 */ /* 0x001fca00078e0a07 */
[----:B------:R1:W-:Y:S02]  /*115f0*/  STL [R1+0x30], R9 ;  /* 0x0000300901007387 */ /* 0x0003e40000100800 */
.L_x_1453:
[----:B-----5:R-:W-:Y:S01]  /*11600*/  IMAD.IADD R4, R8, 0x1, R0 ;  /* 0x0000000108047824 */ /* 0x020fe200078e0200 */
[----:B------:R-:W-:Y:S02]  /*11610*/  ULDC.64 UR4, c[0x0][0xa20] ;  /* 0x0002880000047ab9 */ /* 0x000fe40000000a00 */
[----:B------:R-:W-:Y:S02]  /*11620*/  ISETP.NE.U32.AND P0, PT, RZ, UR4, PT ;  /* 0x00000004ff007c0c */ /* 0x000fe4000bf05070 */
[----:B------:R2:W-:Y:S02]  /*11630*/  STL [R1+0x14], R4 ;  /* 0x0000140401007387 */ /* 0x0005e40000100800 */
[----:B------:R-:W-:-:S13]  /*11640*/  ISETP.NE.AND.EX P0, PT, RZ, UR5, PT, P0 ;  /* 0x00000005ff007c0c */ /* 0x000fda000bf05300 */
[----:B--2---:R-:W-:Y:S05]  /*11650*/  @!P0 BRA `(.L_x_1454) ;  /* 0x0000000000148947 */ /* 0x004fea0003800000 */
[----:B------:R-:W2:Y:S01]  /*11660*/  LDC.64 R2, c[0x0][0xa20] ;  /* 0x00028800ff027b82 */ /* 0x000ea20000000a00 */
[----:B------:R-:W-:Y:S01]  /*11670*/  ULDC.64 UR4, c[0x0][0x208] ;  /* 0x0000820000047ab9 */ /* 0x000fe20000000a00 */
[----:B--2---:R-:W-:-:S05]  /*11680*/  IMAD.WIDE R2, R19, 0x4, R2 ;  /* 0x0000000413027825 */ /* 0x004fca00078e0202 */
[----:B------:R2:W5:Y:S01]  /*11690*/  LDG.E R6, desc[UR4][R2.64] ;  /* 0x0000000402067981 */ /* 0x000562000c1e1900 */
[----:B------:R-:W-:Y:S05]  /*116a0*/  BRA `(.L_x_1455) ;  /* 0x0000000000147947 */ /* 0x000fea0003800000 */
.L_x_1454:
[----:B------:R-:W-:Y:S05]  /*116b0*/  @!P1 BRA `(.L_x_1455) ;  /* 0x0000000000109947 */ /* 0x000fea0003800000 */
[----:B------:R-:W-:Y:S02]  /*116c0*/  ULDC.64 UR4, c[0x0][0x208] ;  /* 0x0000820000047ab9 */ /* 0x000fe40000000a00 */
[----:B------:R-:W2:Y:S04]  /*116d0*/  LDG.E R6, desc[UR4][R2.64] ;  /* 0x0000000402067981 */ /* 0x000ea8000c1e1900 */
[----:B------:R-:W2:Y:S02]  /*116e0*/  LDG.E R2, desc[UR4][R2.64+0x4] ;  /* 0x0000040402027981 */ /* 0x000ea4000c1e1900 */
[----:B--2---:R-:W-:-:S07]  /*116f0*/  IMAD.IADD R6, R2, 0x1, -R6 ;  /* 0x0000000102067824 */ /* 0x004fce00078e0a06 */
.L_x_1455:
[----:B--2---:R-:W2:Y:S01]  /*11700*/  LDC R2, c[0x0][0x448] ;  /* 0x00011200ff027b82 */ /* 0x004ea20000000800 */
[----:B------:R-:W-:Y:S02]  /*11710*/  IMAD.SHL.U32 R8, R17, 0x80, RZ ;  /* 0x0000008011087824 */ /* 0x000fe400078e00ff */
[----:B-----5:R-:W-:Y:S02]  /*11720*/  IMAD.IADD R0, R6, 0x1, -R0 ;  /* 0x0000000106007824 */ /* 0x020fe400078e0a00 */
[----:B------:R-:W-:Y:S01]  /*11730*/  VIADD R4, R8, 0x7f ;  /* 0x0000007f08047836 */ /* 0x000fe20000000000 */
[----:B------:R3:W-:Y:S03]  /*11740*/  STL [R1+0x2c], R8 ;  /* 0x00002c0801007387 */ /* 0x0007e60000100800 */
[----:B------:R-:W-:Y:S01]  /*11750*/  IMAD.MOV.U32 R6, RZ, RZ, R4 ;  /* 0x000000ffff067224 */ /* 0x000fe200078e0004 */
[----:B--2---:R-:W-:-:S13]  /*11760*/  ISETP.NE.AND P1, PT, R2, 0x1, PT ;  /* 0x000000010200780c */ /* 0x004fda0003f25270 */
[----:B------:R-:W2:Y:S08]  /*11770*/  @P1 LDC R3, c[0x0][0x44c] ;  /* 0x00011300ff031b82 */ /* 0x000eb00000000800 */
[----:B------:R-:W4:Y:S01]  /*11780*/  @P1 LDC R2, c[0x0][0x450] ;  /* 0x00011400ff021b82 */ /* 0x000f220000000800 */
[----:B--2---:R-:W-:-:S05]  /*11790*/  @P1 IMAD.HI.U32 R3, R4, R3, RZ ;  /* 0x0000000304031227 */ /* 0x004fca00078e00ff */
[----:B----4-:R-:W-:Y:S02]  /*117a0*/  @P1 SHF.R.U32.HI R6, RZ, R2, R3 ;  /* 0x00000002ff061219 */ /* 0x010fe40000011603 */
[----:B------:R-:W-:-:S05]  /*117b0*/  IADD3 R2, R0, 0x1, -R9 ;  /* 0x0000000100027810 */ /* 0x000fca0007ffe809 */
[----:B------:R-:W-:Y:S02]  /*117c0*/  IMAD.IADD R6, R2, 0x1, R6 ;  /* 0x0000000102067824 */ /* 0x000fe400078e0206 */
[----:B------:R-:W2:Y:S02]  /*117d0*/  LDC.64 R2, c[0x0][0x9e0] ;  /* 0x00027800ff027b82 */ /* 0x000ea40000000a00 */
[----:B--2---:R-:W-:Y:S01]  /*117e0*/  ISETP.GE.AND P2, PT, R3, 0x1, PT ;  /* 0x000000010300780c */ /* 0x004fe20003f46270 */
[----:B------:R-:W-:-:S12]  /*117f0*/  IMAD.IADD R2, R6, 0x1, R2 ;  /* 0x0000000106027824 */ /* 0x000fd800078e0202 */
[----:B---3--:R-:W-:Y:S05]  /*11800*/  @!P2 BRA `(.L_x_1456) ;  /* 0x000000000048a947 */ /* 0x008fea0003800000 */
[C---:B------:R-:W-:Y:S01]  /*11810*/  ISETP.GT.AND P0, PT, R6.reuse, RZ, PT ;  /* 0x000000ff0600720c */ /* 0x040fe20003f04270 */
[----:B------:R-:W-:Y:S01]  /*11820*/  BSSY B0, `(.L_x_1457) ;  /* 0x000000e000007945 */ /* 0x000fe20003800000 */
[----:B------:R-:W-:-:S11]  /*11830*/  VIADD R7, R6, 0xffffffff ;  /* 0xffffffff06077836 */ /* 0x000fd60000000000 */
[----:B------:R-:W-:Y:S05]  /*11840*/  @P0 BRA `(.L_x_1458) ;  /* 0x00000000001c0947 */ /* 0x000fea0003800000 */
[----:B------:R-:W-:Y:S01]  /*11850*/  ISETP.NE.AND P0, PT, R3, 0x1, PT ;  /* 0x000000010300780c */ /* 0x000fe20003f05270 */
[----:B------:R-:W-:-:S12]  /*11860*/  IMAD.MOV R6, RZ, RZ, -R6 ;  /* 0x000000ffff067224 */ /* 0x000fd800078e0a06 */
[----:B------:R-:W2:Y:S02]  /*11870*/  @P0 LDC.64 R4, c[0x0][0x9e8] ;  /* 0x00027a00ff040b82 */ /* 0x000ea40000000a00 */
[----:B--2---:R-:W-:-:S05]  /*11880*/  @P0 IMAD.HI.U32 R4, R6, R4, RZ ;  /* 0x0000000406040227 */ /* 0x004fca00078e00ff */
[----:B------:R-:W-:-:S04]  /*11890*/  @P0 SHF.R.U32.HI R6, RZ, R5, R4 ;  /* 0x00000005ff060219 */ /* 0x000fc80000011604 */
[----:B------:R-:W-:Y:S01]  /*118a0*/  LOP3.LUT R7, RZ, R6, RZ, 0x33, !PT ;  /* 0x00000006ff077212 */ /* 0x000fe200078e33ff */
[----:B------:R-:W-:Y:S06]  /*118b0*/  BRA `(.L_x_1459) ;  /* 0x0000000000107947 */ /* 0x000fec0003800000 */
.L_x_1458:
[----:B------:R-:W-:-:S13]  /*118c0*/  ISETP.NE.AND P0, PT, R3, 0x1, PT ;  /* 0x000000010300780c */ /* 0x000fda0003f05270 */
[----:B------:R-:W2:Y:S02]  /*118d0*/  @P0 LDC.64 R4, c[0x0][0x9e8] ;  /* 0x00027a00ff040b82 */ /* 0x000ea40000000a00 */
[----:B--2---:R-:W-:-:S05]  /*118e0*/  @P0 IMAD.HI.U32 R4, R7, R4, RZ ;  /* 0x0000000407040227 */ /* 0x004fca00078e00ff */
[----:B------:R-:W-:-:S07]  /*118f0*/  @P0 SHF.R.U32.HI R7, RZ, R5, R4 ;  /* 0x00000005ff070219 */ /* 0x000fce0000011604 */
.L_x_1459:
[----:B------:R-:W-:Y:S05]  /*11900*/  BSYNC B0 ;  /* 0x0000000000007941 */ /* 0x000fea0003800000 */
.L_x_1457:
[----:B------:R-:W-:-:S05]  /*11910*/  IMAD R7, R7, R3, R3 ;  /* 0x0000000307077224 */ /* 0x000fca00078e0203 */
[----:B------:R-:W-:-:S07]  /*11920*/  VIMNMX R2, R2, R7, PT ;  /* 0x0000000702027248 */ /* 0x000fce0003fe0100 */
.L_x_1456:
[----:B------:R-:W2:Y:S01]  /*11930*/  @P1 LDC R6, c[0x0][0x44c] ;  /* 0x00011300ff061b82 */ /* 0x000ea20000000800 */
[----:B------:R-:W-:Y:S01]  /*11940*/  IMAD.MOV.U32 R4, RZ, RZ, R8 ;  /* 0x000000ffff047224 */ /* 0x000fe200078e0008 */
[----:B------:R-:W-:-:S06]  /*11950*/  ULDC UR4, c[0x0][0x9dc] ;  /* 0x0002770000047ab9 */ /* 0x000fcc0000000800 */
[----:B------:R-:W3:Y:S01]  /*11960*/  @P1 LDC R5, c[0x0][0x450] ;  /* 0x00011400ff051b82 */ /* 0x000ee20000000800 */
[----:B--2---:R-:W-:-:S05]  /*11970*/  @P1 IMAD.HI.U32 R6, R8, R6, RZ ;  /* 0x0000000608061227 */ /* 0x004fca00078e00ff */
[----:B---3--:R-:W-:Y:S01]  /*11980*/  @P1 SHF.R.U32.HI R4, RZ, R5, R6 ;  /* 0x00000005ff041219 */ /* 0x008fe20000011606 */
[----:B------:R-:W-:Y:S02]  /*11990*/  VIADD R5, R2, 0x5f ;  /* 0x0000005f02057836 */ /* 0x000fe40000000000 */
[----:B------:R-:W-:Y:S01]  /*119a0*/  VIADD R6, R0, 0x5f ;  /* 0x0000005f00067836 */ /* 0x000fe20000000000 */
[----:B------:R-:W-:Y:S01]  /*119b0*/  IADD3 R2, R4, R0, -R9 ;  /* 0x0000000004027210 */ /* 0x000fe20007ffe809 */
[----:B------:R-:W-:-:S04]  /*119c0*/  IMAD.HI R5, R5, 0x2aaaaaab, RZ ;  /* 0x2aaaaaab05057827 */ /* 0x000fc800078e02ff */
[----:B------:R-:W-:Y:S01]  /*119d0*/  IMAD.HI R6, R6, 0x2aaaaaab, RZ ;  /* 0x2aaaaaab06067827 */ /* 0x000fe200078e02ff */
[----:B------:R-:W-:-:S04]  /*119e0*/  SHF.R.U32.HI R0, RZ, 0x1f, R5 ;  /* 0x0000001fff007819 */ /* 0x000fc80000011605 */
[----:B------:R-:W-:Y:S02]  /*119f0*/  SHF.R.U32.HI R4, RZ, 0x1f, R6 ;  /* 0x0000001fff047819 */ /* 0x000fe40000011606 */
[----:B------:R-:W-:Y:S02]  /*11a00*/  LEA.HI.SX32 R0, R5, R0, 0x1c ;  /* 0x0000000005007211 */ /* 0x000fe400078fe2ff */
[----:B------:R-:W-:-:S04]  /*11a10*/  LEA.HI.SX32 R4, R6, R4, 0x1c ;  /* 0x0000000406047211 */ /* 0x000fc800078fe2ff */
[----:B------:R-:W-:Y:S01]  /*11a20*/  VIMNMX R7, R4, R0, PT ;  /* 0x0000000004077248 */ /* 0x000fe20003fe0100 */
[----:B------:R-:W-:-:S04]  /*11a30*/  VIADD R0, R2, -UR4 ;  /* 0x8000000402007c36 */ /* 0x000fc80008000000 */
[----:B------:R2:W-:Y:S01]  /*11a40*/  STL [R1+0x28], R7 ;  /* 0x0000280701007387 */ /* 0x0005e20000100800 */
[----:B------:R-:W-:Y:S05]  /*11a50*/  @!P2 BRA `(.L_x_1460) ;  /* 0x000000000044a947 */ /* 0x000fea0003800000 */
[----:B------:R-:W-:Y:S01]  /*11a60*/  ISETP.GT.AND P0, PT, R2, -0x1, PT ;  /* 0xffffffff0200780c */ /* 0x000fe20003f04270 */
[----:B------:R-:W-:-:S12]  /*11a70*/  BSSY B0, `(.L_x_1461) ;  /* 0x000000d000007945 */ /* 0x000fd80003800000 */
[----:B------:R-:W-:Y:S05]  /*11a80*/  @P0 BRA `(.L_x_1462) ;  /* 0x00000000001c0947 */ /* 0x000fea0003800000 */
[----:B------:R-:W-:Y:S02]  /*11a90*/  ISETP.NE.AND P0, PT, R3, 0x1, PT ;  /* 0x000000010300780c */ /* 0x000fe40003f05270 */
[----:B------:R-:W-:-:S11]  /*11aa0*/  LOP3.LUT R2, RZ, R2, RZ, 0x33, !PT ;  /* 0x00000002ff027212 */ /* 0x000fd600078e33ff */
[----:B------:R-:W3:Y:S02]  /*11ab0*/  @P0 LDC.64 R4, c[0x0][0x9e8] ;  /* 0x00027a00ff040b82 */ /* 0x000ee40000000a00 */
[----:B---3--:R-:W-:-:S05]  /*11ac0*/  @P0 IMAD.HI.U32 R4, R2, R4, RZ ;  /* 0x0000000402040227 */ /* 0x008fca00078e00ff */
[----:B------:R-:W-:-:S04]  /*11ad0*/  @P0 SHF.R.U32.HI R2, RZ, R5, R4 ;  /* 0x00000005ff020219 */ /* 0x000fc80000011604 */
[----:B------:R-:W-:Y:S01]  /*11ae0*/  LOP3.LUT R2, RZ, R2, RZ, 0x33, !PT ;  /* 0x00000002ff027212 */ /* 0x000fe200078e33ff */
[----:B------:R-:W-:Y:S06]  /*11af0*/  BRA `(.L_x_1463) ;  /* 0x0000000000107947 */ /* 0x000fec0003800000 */
.L_x_1462:
[----:B------:R-:W-:-:S13]  /*11b00*/  ISETP.NE.AND P0, PT, R3, 0x1, PT ;  /* 0x000000010300780c */ /* 0x000fda0003f05270 */
[----:B------:R-:W3:Y:S02]  /*11b10*/  @P0 LDC.64 R4, c[0x0][0x9e8] ;  /* 0x00027a00ff040b82 */ /* 0x000ee40000000a00 */
[----:B---3--:R-:W-:-:S05]  /*11b20*/  @P0 IMAD.HI.U32 R4, R2, R4, RZ ;  /* 0x0000000402040227 */ /* 0x008fca00078e00ff */
[----:B------:R-:W-:-:S07]  /*11b30*/  @P0 SHF.R.U32.HI R2, RZ, R5, R4 ;  /* 0x00000005ff020219 */ /* 0x000fce0000011604 */
.L_x_1463:
[----:B------:R-:W-:Y:S05]  /*11b40*/  BSYNC B0 ;  /* 0x0000000000007941 */ /* 0x000fea0003800000 */
.L_x_1461:
[----:B------:R-:W-:-:S05]  /*11b50*/  IMAD R2, R2, R3, RZ ;  /* 0x0000000302027224 */ /* 0x000fca00078e02ff */
[----:B------:R-:W-:-:S07]  /*11b60*/  VIMNMX R0, R0, R2, !PT ;  /* 0x0000000200007248 */ /* 0x000fce0007fe0100 */
.L_x_1460:
[----:B------:R-:W-:Y:S01]  /*11b70*/  IMAD.HI R0, R0, 0x2aaaaaab, RZ ;  /* 0x2aaaaaab00007827 */ /* 0x000fe200078e02ff */
[----:B------:R-:W-:Y:S04]  /*11b80*/  BSSY B7, `(.L_x_1464) ;  /* 0x000042f000077945 */ /* 0x000fe80003800000 */
[----:B------:R-:W-:-:S04]  /*11b90*/  SHF.R.U32.HI R2, RZ, 0x1f, R0 ;  /* 0x0000001fff027819 */ /* 0x000fc80000011600 */
[----:B------:R-:W-:-:S04]  /*11ba0*/  LEA.HI.SX32 R2, R0, R2, 0x1c ;  /* 0x0000000200027211 */ /* 0x000fc800078fe2ff */
[----:B------:R-:W-:-:S04]  /*11bb0*/  VIMNMX R3, RZ, R2, !PT ;  /* 0x00000002ff037248 */ /* 0x000fc80007fe0100 */
[----:B------:R-:W-:Y:S01]  /*11bc0*/  ISETP.GT.AND P0, PT, R7, R3, PT ;  /* 0x000000030700720c */ /* 0x000fe20003f04270 */
[----:B------:R3:W-:-:S12]  /*11bd0*/  STL [R1+0x24], R3 ;  /* 0x0000240301007387 */ /* 0x0007d80000100800 */
[----:B---3--:R-:W-:Y:S05]  /*11be0*/  @P0 BRA `(.L_x_1465) ;  /* 0x0000000000480947 */ /* 0x008fea0003800000 */
[----:B------:R-:W3:Y:S02]  /*11bf0*/  S2R R3, SR_TID.X ;  /* 0x0000000000037919 */ /* 0x000ee40000002100 */
[----:B---3--:R-:W-:-:S04]  /*11c00*/  LOP3.LUT R3, R3, 0x7f, RZ, 0xc0, !PT ;  /* 0x0000007f03037812 */ /* 0x008fc800078ec0ff */
[----:B------:R-:W-:-:S13]  /*11c10*/  ISETP.NE.AND P0, PT, R3, RZ, PT ;  /* 0x000000ff0300720c */ /* 0x000fda0003f05270 */
[----:B------:R-:W-:Y:S05]  /*11c20*/  @P0 BRA `(.L_x_1466) ;  /* 0x0000004000900947 */ /* 0x000fea0003800000 */
[----:B------:R-:W3:Y:S01]  /*11c30*/  S2R R5, SR_LANEID ;  /* 0x0000000000057919 */ /* 0x000ee20000000000 */
[----:B------:R-:W-:Y:S01]  /*11c40*/  VOTEU.ANY UR4, UPT, PT ;  /* 0x0000000000047886 */ /* 0x000fe200038e0100 */
[----:B------:R-:W4:Y:S01]  /*11c50*/  LDC.64 R2, c[0x0][0xc60] ;  /* 0x00031800ff027b82 */ /* 0x000f220000000a00 */
[----:B------:R-:W3:Y:S01]  /*11c60*/  FLO.U32 R0, UR4 ;  /* 0x0000000400007d00 */ /* 0x000ee200080e0000 */
[----:B------:R-:W-:Y:S01]  /*11c70*/  ULDC.64 UR6, c[0x0][0x208] ;  /* 0x0000820000067ab9 */ /* 0x000fe20000000a00 */
[----:B---3--:R-:W-:-:S06]  /*11c80*/  ISETP.EQ.U32.AND P0, PT, R0, R5, PT ;  /* 0x000000050000720c */ /* 0x008fcc0003f02070 */
[----:B------:R-:W4:Y:S07]  /*11c90*/  POPC R5, UR4 ;  /* 0x0000000400057d09 */ /* 0x000f2e0008000000 */
[----:B----4-:R-:W3:Y:S01]  /*11ca0*/  @P0 ATOMG.E.ADD.STRONG.GPU PT, R3, desc[UR6][R2.64], R5 ;  /* 0x00000005020309a8 */ /* 0x010ee200081ee1c6 */
[----:B------:R-:W4:Y:S02]  /*11cb0*/  S2R R4, SR_LTMASK ;  /* 0x0000000000047919 */ /* 0x000f240000003900 */
[----:B----4-:R-:W-:-:S04]  /*11cc0*/  LOP3.LUT R4, R4, UR4, RZ, 0xc0, !PT ;  /* 0x0000000404047c12 */ /* 0x010fc8000f8ec0ff */
[----:B--2---:R-:W2:Y:S01]  /*11cd0*/  POPC R7, R4 ;  /* 0x0000000400077309 */ /* 0x004ea20000000000 */
[----:B---3--:R-:W2:Y:S02]  /*11ce0*/  SHFL.IDX PT, R0, R3, R0, 0x1f ;  /* 0x00001f0003007589 */ /* 0x008ea400000e0000 */
[----:B--2---:R-:W-:Y:S01]  /*11cf0*/  IADD3 R16, R0, UR38, R7 ;  /* 0x0000002600107c10 */ /* 0x004fe2000fffe007 */
[----:B------:R-:W-:Y:S06]  /*11d00*/  BRA `(.L_x_1466) ;  /* 0x0000004000587947 */ /* 0x000fec0003800000 */
.L_x_1465:
[----:B------:R-:W3:Y:S01]  /*11d10*/  LDL R17, [R1] ;  /* 0x0000000001117983 */ /* 0x000ee20000100800 */
[----:B------:R-:W-:Y:S01]  /*11d20*/  BSSY B6, `(.L_x_1467) ;  /* 0x0000014000067945 */ /* 0x000fe20003800000 */
[----:B---3--:R-:W-:-:S05]  /*11d30*/  VIADD R0, R17, 0x18400 ;  /* 0x0001840011007836 */ /* 0x008fca0000000000 */
[----:B------:R-:W-:-:S13]  /*11d40*/  LOP3.LUT P0, RZ, R0, 0x3ff, RZ, 0xc0, !PT ;  /* 0x000003ff00ff7812 */ /* 0x000fda000780c0ff */
[----:B------:R-:W-:Y:S05]  /*11d50*/  @!P0 BRA `(.L_x_1468) ;  /* 0x0000000000408947 */ /* 0x000fea0003800000 */
[----:B------:R-:W-:Y:S01]  /*11d60*/  MOV R2, 0x0 ;  /* 0x0000000000027802 */ /* 0x000fe20000000f00 */
[----:B------:R-:W-:Y:S01]  /*11d70*/  ULDC.64 UR6, c[0x4][0xb8] ;  /* 0x01002e0000067ab9 */ /* 0x000fe20000000a00 */
[----:B------:R-:W-:Y:S01]  /*11d80*/  ULDC.64 UR8, c[0x4][0xc0] ;  /* 0x0100300000087ab9 */ /* 0x000fe20000000a00 */
[----:B------:R-:W-:Y:S01]  /*11d90*/  ULDC.64 UR4, c[0x4][0x38] ;  /* 0x01000e0000047ab9 */ /* 0x000fe20000000a00 */
[----:B------:R-:W-:Y:S02]  /*11da0*/  IMAD.U32 R4, RZ, RZ, UR6 ;  /* 0x00000006ff047e24 */ /* 0x000fe4000f8e00ff */
[----:B------:R-:W3:Y:S01]  /*11db0*/  LDC.64 R2, c[0x4][R2] ;  /* 0x0100000002027b82 */ /* 0x000ee20000000a00 */
[----:B------:R-:W-:Y:S02]  /*11dc0*/  IMAD.U32 R5, RZ, RZ, UR7 ;  /* 0x00000007ff057e24 */ /* 0x000fe4000f8e00ff */
[----:B------:R-:W-:Y:S02]  /*11dd0*/  IMAD.U32 R6, RZ, RZ, UR8 ;  /* 0x00000008ff067e24 */ /* 0x000fe4000f8e00ff */
[----:B--2---:R-:W-:-:S02]  /*11de0*/  IMAD.U32 R7, RZ, RZ, UR9 ;  /* 0x00000009ff077e24 */ /* 0x004fc4000f8e00ff */
[----:B------:R-:W-:Y:S02]  /*11df0*/  IMAD.U32 R10, RZ, RZ, UR4 ;  /* 0x00000004ff0a7e24 */ /* 0x000fe4000f8e00ff */
[----:B------:R-:W-:Y:S02]  /*11e00*/  IMAD.U32 R11, RZ, RZ, UR5 ;  /* 0x00000005ff0b7e24 */ /* 0x000fe4000f8e00ff */
[----:B------:R-:W-:Y:S02]  /*11e10*/  IMAD.MOV.U32 R8, RZ, RZ, 0x70 ;  /* 0x00000070ff087424 */ /* 0x000fe400078e00ff */
[----:B------:R-:W-:Y:S02]  /*11e20*/  IMAD.MOV.U32 R12, RZ, RZ, 0x1 ;  /* 0x00000001ff0c7424 */ /* 0x000fe400078e00ff */
[----:B------:R-:W-:-:S07]  /*11e30*/  IMAD.MOV.U32 R13, RZ, RZ, RZ ;  /* 0x000000ffff0d7224 */ /* 0x000fce00078e00ff */
[----:B------:R-:W-:-:S07]  /*11e40*/  LEPC R20, `(.L_x_1468) ;  /* 0x000000001014794e */ /* 0x000fce0000000000 */
[----:B01-3--:R-:W-:Y:S05]  /*11e50*/  CALL.ABS.NOINC R2 ;  /* 0x0000000002007343 */ /* 0x00bfea0003c00000 */
.L_x_1468:
[----:B------:R-:W-:Y:S05]  /*11e60*/  BSYNC B6 ;  /* 0x0000000000067941 */ /* 0x000fea0003800000 */
.L_x_1467:
        /* <DEDUP_REMOVED lines=8> */
[----:B------:R3:W4:Y:S01]  /*11ef0*/  LDC.64 R2, c[0x4][R17] ;  /* 0x0100000011027b82 */ /* 0x0007220000000a00 */
[----:B------:R-:W-:Y:S02]  /*11f00*/  IMAD.U32 R4, RZ, RZ, UR6 ;  /* 0x00000006ff047e24 */ /* 0x000fe4000f8e00ff */
[----:B------:R-:W-:Y:S02]  /*11f10*/  IMAD.U32 R5, RZ, RZ, UR7 ;  /* 0x00000007ff057e24 */ /* 0x000fe4000f8e00ff */
[----:B------:R-:W-:Y:S02]  /*11f20*/  IMAD.U32 R6, RZ, RZ, UR8 ;  /* 0x00000008ff067e24 */ /* 0x000fe4000f8e00ff */
[----:B--2---:R-:W-:-:S02]  /*11f30*/  IMAD.U32 R7, RZ, RZ, UR9 ;  /* 0x00000009ff077e24 */ /* 0x004fc4000f8e00ff */
[----:B------:R-:W-:Y:S02]  /*11f40*/  IMAD.U32 R10, RZ, RZ, UR4 ;  /* 0x00000004ff0a7e24 */ /* 0x000fe4000f8e00ff */
[----:B------:R-:W-:Y:S02]  /*11f50*/  IMAD.U32 R11, RZ, RZ, UR5 ;  /* 0x00000005ff0b7e24 */ /* 0x000fe4000f8e00ff */
[----:B------:R-:W-:Y:S02]  /*11f60*/  IMAD.MOV.U32 R8, RZ, RZ, 0x70 ;  /* 0x00000070ff087424 */ /* 0x000fe400078e00ff */
[----:B------:R-:W-:Y:S02]  /*11f70*/  IMAD.MOV.U32 R12, RZ, RZ, 0x1 ;  /* 0x00000001ff0c7424 */ /* 0x000fe400078e00ff */
[----:B---3--:R-:W-:-:S07]  /*11f80*/  IMAD.MOV.U32 R13, RZ, RZ, RZ ;  /* 0x000000ffff0d7224 */ /* 0x008fce00078e00ff */
[----:B------:R-:W-:-:S07]  /*11f90*/  LEPC R20, `(.L_x_1471) ;  /* 0x000000001014794e */ /* 0x000fce0000000000 */
[----:B01--4-:R-:W-:Y:S05]  /*11fa0*/  CALL.ABS.NOINC R2 ;  /* 0x0000000002007343 */ /* 0x013fea0003c00000 */
.L_x_1471:
        /* <DEDUP_REMOVED lines=15> */
.L_x_1470:
[----:B------:R-:W-:Y:S05]  /*120a0*/  BSYNC B6 ;  /* 0x0000000000067941 */ /* 0x000fea0003800000 */
.L_x_1469:
[----:B------:R-:W-:Y:S01]  /*120b0*/  ULDC.64 UR4, c[0x0][0x9f8] ;  /* 0x00027e0000047ab9 */ /* 0x000fe20000000a00 */
[----:B------:R-:W3:Y:S01]  /*120c0*/  LDL R17, [R1+0x28] ;  /* 0x0000280001117983 */ /* 0x000ee20000100800 */
[----:B------:R-:W-:Y:S01]  /*120d0*/  ISETP.NE.U32.AND P0, PT, RZ, UR4, PT ;  /* 0x00000004ff007c0c */ /* 0x000fe2000bf05070 */
[----:B--2---:R-:W-:Y:S01]  /*120e0*/  IMAD.MOV.U32 R7, RZ, RZ, R19 ;  /* 0x000000ffff077224 */ /* 0x004fe200078e0013 */
[----:B------:R-:W-:Y:S02]  /*120f0*/  ULDC.64 UR6, c[0x0][0x208] ;  /* 0x0000820000067ab9 */ /* 0x000fe40000000a00 */
[----:B------:R-:W-:Y:S01]  /*12100*/  ISETP.NE.AND.EX P0, PT, RZ, UR5, PT, P0 ;  /* 0x00000005ff007c0c */ /* 0x000fe2000bf05300 */
[----:B------:R-:W-:-:S12]  /*12110*/  ULDC.64 UR4, c[0x0][0xa08] ;  /* 0x0002820000047ab9 */ /* 0x000fd80000000a00 */
[----:B------:R-:W2:Y:S02]  /*12120*/  @P0 LDC.64 R2, c[0x0][0x9f8] ;  /* 0x00027e00ff020b82 */ /* 0x000ea40000000a00 */
[----:B--2---:R-:W-:-:S05]  /*12130*/  @P0 IMAD.WIDE R2, R19, 0x4, R2 ;  /* 0x0000000413020825 */ /* 0x004fca00078e0202 */
[----:B------:R2:W4:Y:S02]  /*12140*/  @P0 LDG.E R7, desc[UR6][R2.64] ;  /* 0x0000000602070981 */ /* 0x000524000c1e1900 */
[----:B--2---:R-:W2:Y:S02]  /*12150*/  LDC.64 R2, c[0x0][0x418] ;  /* 0x00010600ff027b82 */ /* 0x004ea40000000a00 */
[----:B--2---:R-:W-:Y:S01]  /*12160*/  LOP3.LUT P0, RZ, R2, UR4, RZ, 0xfc, !PT ;  /* 0x0000000402ff7c12 */ /* 0x004fe2000f80fcff */
[----:B------:R-:W-:-:S03]  /*12170*/  UMOV UR4, 0xffffffff ;  /* 0xffffffff00047882 */ /* 0x000fc60000000000 */
[----:B------:R-:W-:Y:S01]  /*12180*/  LOP3.LUT P0, RZ, R3, UR5, RZ, 0xfc, P0 ;  /* 0x0000000503ff7c12 */ /* 0x000fe2000800fcff */
[----:B---3--:R-:W-:Y:S01]  /*12190*/  VIADD R0, R17, 0xffffffff ;  /* 0xffffffff11007836 */ /* 0x008fe20000000000 */
[----:B----4-:R-:W-:Y:S01]  /*121a0*/  SHF.R.S32.HI R8, RZ, 0x1f, R7 ;  /* 0x0000001fff087819 */ /* 0x010fe20000011407 */
[----:B------:R2:W-:Y:S01]  /*121b0*/  STL [R1+0xc], R7 ;  /* 0x00000c0701007387 */ /* 0x0005e20000100800 */
[----:B------:R-:W-:-:S03]  /*121c0*/  SEL R17, R7, RZ, !P0 ;  /* 0x000000ff07117207 */ /* 0x000fc60004000000 */
[----:B------:R2:W-:Y:S01]  /*121d0*/  STL [R1+0x1c], R8 ;  /* 0x00001c0801007387 */ /* 0x0005e20000100800 */
[----:B------:R-:W-:Y:S05]  /*121e0*/  BRA.DIV UR4, `(.L_x_1472) ;  /* 0x00000052041c7947 */ /* 0x000fea000b800000 */
[----:B------:R-:W3:Y:S02]  /*121f0*/  S2R R4, SR_TID.X ;  /* 0x0000000000047919 */ /* 0x000ee40000002100 */
[----:B---3--:R-:W-:-:S04]  /*12200*/  SHF.R.U32.HI R4, RZ, 0x5, R4 ;  /* 0x00000005ff047819 */ /* 0x008fc80000011604 */
[----:B------:R-:W-:-:S05]  /*12210*/  LOP3.LUT R4, R4, 0x3, RZ, 0xc0, !PT ;  /* 0x0000000304047812 */ /* 0x000fca00078ec0ff */
[----:B------:R3:W4:Y:S02]  /*12220*/  SHFL.IDX PT, R14, R4, RZ, 0x1f ;  /* 0x00001fff040e7589 */ /* 0x00072400000e0000 */
.L_x_1578:
[----:B---3--:R-:W3:Y:S01]  /*12230*/  LDL.LU R4, [R1+0x18] ;  /* 0x0000180001047983 */ /* 0x008ee20000300800 */
[----:B------:R-:W-:Y:S02]  /*12240*/  PLOP3.LUT P1, PT, PT, PT, PT, 0x8, 0x0 ;  /* 0x000000000000781c */ /* 0x000fe40003f2e170 */
[----:B----4-:R-:W-:Y:S01]  /*12250*/  ISETP.NE.AND P0, PT, R14, RZ, PT ;  /* 0x000000ff0e00720c */ /* 0x010fe20003f05270 */
[----:B------:R4:W-:Y:S01]  /*12260*/  STL [R1+0x8], R0 ;  /* 0x0000080001007387 */ /* 0x0009e20000100800 */
[----:B---3--:R-:W-:-:S09]  /*12270*/  LOP3.LUT R4, R4, 0xfffffffe, RZ, 0xc0, !PT ;  /* 0xfffffffe04047812 */ /* 0x008fd200078ec0ff */
[----:B------:R-:W-:-:S05]  /*12280*/  @P1 LOP3.LUT R4, R4, 0x1, RZ, 0xfc, !PT ;  /* 0x0000000104041812 */ /* 0x000fca00078efcff */
[----:B------:R4:W-:Y:S01]  /*12290*/  STL [R1+0x18], R4 ;  /* 0x0000180401007387 */ /* 0x0009e20000100800 */
[----:B------:R-:W-:Y:S05]  /*122a0*/  @P0 BRA `(.L_x_1473) ;  /* 0x00000004004c0947 */ /* 0x000fea0003800000 */
[----:B------:R-:W-:-:S03]  /*122b0*/  UMOV UR4, 0xffffffff ;  /* 0xffffffff00047882 */ /* 0x000fc60000000000 */
[----:B------:R-:W-:Y:S05]  /*122c0*/  BRA.DIV UR4, `(.L_x_1474) ;  /* 0x0000005204187947 */ /* 0x000fea000b800000 */
[----:B------:R-:W-:-:S13]  /*122d0*/  ELECT P6, URZ, PT ;  /* 0x00000000003f782f */ /* 0x000fda00038c0000 */
.L_x_1581:
[----:B------:R-:W-:Y:S05]  /*122e0*/  @!P6 BRA `(.L_x_1473) ;  /* 0x00000004003ce947 */ /* 0x000fea0003800000 */
[----:B------:R-:W-:-:S04]  /*122f0*/  ISETP.NE.U32.AND P0, PT, R2, RZ, PT ;  /* 0x000000ff0200720c */ /* 0x000fc80003f05070 */
[----:B------:R-:W-:-:S13]  /*12300*/  ISETP.NE.AND.EX P0, PT, R3, RZ, PT, P0 ;  /* 0x000000ff0300720c */ /* 0x000fda0003f05300 */
[----:B------:R-:W-:Y:S05]  /*12310*/  @!P0 BRA `(.L_x_1475) ;  /* 0x0000000000548947 */ /* 0x000fea0003800000 */
[----:B------:R-:W3:Y:S01]  /*12320*/  LDC R6, c[0x0][0x43c] ;  /* 0x00010f00ff067b82 */ /* 0x000ee20000000800 */
[----:B01----:R-:W-:Y:S01]  /*12330*/  IMAD.MOV.U32 R9, RZ, RZ, R0 ;  /* 0x000000ffff097224 */ /* 0x003fe200078e0000 */
[----:B------:R-:W-:Y:S01]  /*12340*/  ULDC.64 UR4, c[0x0][0x428] ;  /* 0x00010a0000047ab9 */ /* 0x000fe20000000a00 */
[----:B------:R-:W-:Y:S02]  /*12350*/  ULDC.64 UR6, c[0x0][0x208] ;  /* 0x0000820000067ab9 */ /* 0x000fe40000000a00 */
[----:B----4-:R-:W-:Y:S01]  /*12360*/  IMAD.MOV.U32 R0, RZ, RZ, R9 ;  /* 0x000000ffff007224 */ /* 0x010fe200078e0009 */
[----:B---3--:R-:W-:-:S13]  /*12370*/  ISETP.NE.AND P0, PT, R6, 0x1, PT ;  /* 0x000000010600780c */ /* 0x008fda0003f05270 */
[----:B------:R-:W0:Y:S02]  /*12380*/  @P0 LDC.64 R4, c[0x0][0x440] ;  /* 0x00011000ff040b82 */ /* 0x000e240000000a00 */
[----:B0-----:R-:W-:-:S05]  /*12390*/  @P0 IMAD.HI.U32 R4, R9, R4, RZ ;  /* 0x0000000409040227 */ /* 0x001fca00078e00ff */
[----:B------:R-:W-:-:S04]  /*123a0*/  @P0 SHF.R.U32.HI R0, RZ, R5, R4 ;  /* 0x00000005ff000219 */ /* 0x000fc80000011604 */
[--C-:B------:R-:W-:Y:S01]  /*123b0*/  SHF.R.S32.HI R5, RZ, 0x1f, R0.reuse ;  /* 0x0000001fff057819 */ /* 0x100fe20000011400 */
[----:B------:R-:W-:-:S04]  /*123c0*/  IMAD.MOV R4, RZ, RZ, -R0 ;  /* 0x000000ffff047224 */ /* 0x000fc800078e0a00 */
[----:B------:R-:W-:Y:S02]  /*123d0*/  IMAD R9, R6, R4, R9 ;  /* 0x0000000406097224 */ /* 0x000fe400078e0209 */
[----:B------:R-:W-:Y:S02]  /*123e0*/  IMAD R6, R8, UR4, RZ ;  /* 0x0000000408067c24 */ /* 0x000fe4000f8e02ff */
[----:B------:R-:W-:Y:S01]  /*123f0*/  IMAD.MOV.U32 R4, RZ, RZ, R0 ;  /* 0x000000ffff047224 */ /* 0x000fe200078e0000 */
[----:B------:R3:W-:Y:S01]  /*12400*/  STL [R1+0x8], R9 ;  /* 0x0000080901007387 */ /* 0x0007e20000100800 */
[C---:B------:R-:W-:Y:S02]  /*12410*/  IMAD R0, R7.reuse, UR5, R6 ;  /* 0x0000000507007c24 */ /* 0x040fe4000f8e0206 */
[----:B------:R-:W-:-:S04]  /*12420*/  IMAD.WIDE.U32 R4, R7, UR4, R4 ;  /* 0x0000000407047c25 */ /* 0x000fc8000f8e0004 */
[----:B------:R-:W-:Y:S01]  /*12430*/  IMAD.IADD R0, R5, 0x1, R0 ;  /* 0x0000000105007824 */ /* 0x000fe200078e0200 */
[----:B------:R-:W-:-:S04]  /*12440*/  LEA R2, P0, R4, R2, 0x2 ;  /* 0x0000000204027211 */ /* 0x000fc800078010ff */
[----:B------:R-:W-:-:S05]  /*12450*/  LEA.HI.X R3, R4, R3, R0, 0x2, P0 ;  /* 0x0000000304037211 */ /* 0x000fca00000f1400 */
[----:B------:R3:W5:Y:S04]  /*12460*/  LDG.E R17, desc[UR6][R2.64] ;  /* 0x0000000602117981 */ /* 0x000768000c1e1900 */
.L_x_1475:
[----:B--2---:R-:W2:Y:S04]  /*12470*/  LDL R7, [R1] ;  /* 0x0000000001077983 */ /* 0x004ea80000100800 */
[----:B----4-:R-:W2:Y:S04]  /*12480*/  LDL R0, [R1+0x4] ;  /* 0x0000040001007983 */ /* 0x010ea80000100800 */
[----:B---3--:R-:W3:Y:S01]  /*12490*/  LDL R2, [R1+0x10] ;  /* 0x0000100001027983 */ /* 0x008ee20000100800 */
[----:B--2---:R-:W-:Y:S01]  /*124a0*/  IMAD R0, R0, 0x8, R7 ;  /* 0x0000000800007824 */ /* 0x004fe200078e0207 */
[----:B---3--:R-:W-:-:S04]  /*124b0*/  SHF.L.U32 R2, R2, 0x1f, RZ ;  /* 0x0000001f02027819 */ /* 0x008fc800000006ff */
[----:B------:R-:W2:Y:S02]  /*124c0*/  SYNCS.PHASECHK.TRANS64.TRYWAIT P0, [R0+URZ+0x2a840], R2 ;  /* 0x02a84002000075a7 */ /* 0x000ea4000800017f */
[----:B--2---:R-:W-:Y:S05]  /*124d0*/  @!P0 BRA `(.L_x_1476) ;  /* 0x0000004c00b48947 */ /* 0x004fea0003800000 */
.L_x_1582:
        /* <DEDUP_REMOVED lines=11> */
.L_x_1477:
[----:B------:R-:W3:Y:S04]  /*12590*/  LDL R6, [R1] ;  /* 0x0000000001067983 */ /* 0x000ee80000100800 */
[----:B------:R-:W3:Y:S04]  /*125a0*/  LDL R5, [R1+0x4] ;  /* 0x0000040001057983 */ /* 0x000ee80000100800 */
[----:B------:R-:W4:Y:S04]  /*125b0*/  LDL R4, [R1+0x8] ;  /* 0x0000080001047983 */ /* 0x000f280000100800 */
[----:B------:R-:W4:Y:S04]  /*125c0*/  LDL R3, [R1+0x14] ;  /* 0x0000140001037983 */ /* 0x000f280000100800 */
[----:B--2---:R-:W2:Y:S01]  /*125d0*/  LDL.LU R2, [R1+0x18] ;  /* 0x0000180001027983 */ /* 0x004ea20000300800 */
[----:B------:R-:W-:Y:S01]  /*125e0*/  R2UR UR9, R0 ;  /* 0x00000000000972ca */ /* 0x000fe200000e0000 */
[----:B------:R-:W-:Y:S01]  /*125f0*/  UIADD3 UR4, UP0, UR36, 0x370, URZ ;  /* 0x0000037024047890 */ /* 0x000fe2000ff1e03f */
[----:B------:R-:W-:Y:S01]  /*12600*/  R2UR UR12, R18 ;  /* 0x00000000120c72ca */ /* 0x000fe200000e0000 */
[----:B------:R-:W-:Y:S01]  /*12610*/  UMOV UR10, URZ ;  /* 0x0000003f000a7c82 */ /* 0x000fe20008000000 */
[----:B-----5:R-:W-:Y:S01]  /*12620*/  R2UR UR13, R17 ;  /* 0x00000000110d72ca */ /* 0x020fe200000e0000 */
[----:B------:R-:W-:Y:S01]  /*12630*/  UMOV UR6, 0x0 ;  /* 0x0000000000067882 */ /* 0x000fe20000000000 */
[----:B------:R-:W-:Y:S01]  /*12640*/  PLOP3.LUT P0, PT, PT, PT, PT, 0x80, 0x0 ;  /* 0x000000000000781c */ /* 0x000fe20003f0f070 */
[----:B------:R-:W-:Y:S01]  /*12650*/  UMOV UR7, 0x14f00000 ;  /* 0x14f0000000077882 */ /* 0x000fe20000000000 */
[----:B------:R-:W-:-:S05]  /*12660*/  UMOV UR16, 0x40 ;  /* 0x0000004000107882 */ /* 0x000fca0000000000 */
[----:B------:R-:W-:Y:S01]  /*12670*/  UIADD3 UR9, UR9, 0x2a830, URZ ;  /* 0x0002a83009097890 */ /* 0x000fe2000fffe03f */
[----:B---3--:R-:W-:Y:S01]  /*12680*/  IMAD R0, R5, 0x9000, R6 ;  /* 0x0000900005007824 */ /* 0x008fe200078e0206 */
[----:B----4-:R-:W-:-:S04]  /*12690*/  R2UR UR11, R4 ;  /* 0x00000000040b72ca */ /* 0x010fc800000e0000 */
[----:B------:R-:W-:Y:S02]  /*126a0*/  R2UR UR8, R0 ;  /* 0x00000000000872ca */ /* 0x000fe400000e0000 */
[----:B------:R-:W-:Y:S02]  /*126b0*/  R2UR UR5, R3 ;  /* 0x00000000030572ca */ /* 0x000fe400000e0000 */
[----:B--2---:R-:W-:-:S04]  /*126c0*/  LOP3.LUT R2, R2, 0xfffffffe, RZ, 0xc0, !PT ;  /* 0xfffffffe02027812 */ /* 0x004fc800078ec0ff */
[----:B------:R-:W-:-:S05]  /*126d0*/  @P0 LOP3.LUT R2, R2, 0x1, RZ, 0xfc, !PT ;  /* 0x0000000102020812 */ /* 0x000fca00078efcff */
[----:B------:R-:W-:Y:S02]  /*126e0*/  UIADD3 UR14, UR8, 0x18400, URZ ;  /* 0x00018400080e7890 */ /* 0x000fe4000fffe03f */
[----:B------:R-:W-:Y:S01]  /*126f0*/  UIMAD UR11, UR11, 0x60, UR5 ;  /* 0x000000600b0b78a4 */ /* 0x000fe2000f8e0205 */
[----:B------:R3:W-:Y:S01]  /*12700*/  STL [R1+0x18], R2 ;  /* 0x0000180201007387 */ /* 0x0007e20000100800 */
[----:B------:R-:W-:Y:S02]  /*12710*/  UIADD3.X UR5, URZ, UR37, URZ, UP0, !UPT ;  /* 0x000000253f057290 */ /* 0x000fe400087fe43f */
[----:B------:R-:W-:Y:S02]  /*12720*/  UIADD3 UR15, UR8, 0x1b400, URZ ;  /* 0x0001b400080f7890 */ /* 0x000fe4000fffe03f */
[----:B------:R-:W-:-:S03]  /*12730*/  UIADD3 UR17, UR8, 0x1e400, URZ ;  /* 0x0001e40008117890 */ /* 0x000fc6000fffe03f */
[----:B------:R-:W-:Y:S01]  /*12740*/  UMOV UR8, UR14 ;  /* 0x0000000e00087c82 */ /* 0x000fe20008000000 */
[----:B------:R-:W-:Y:S01]  /*12750*/  UMOV UR14, 0x80 ;  /* 0x00000080000e7882 */ /* 0x000fe20000000000 */
[----:B------:R2:W-:Y:S02]  /*12760*/  UTMALDG.4D [UR8], [UR4], desc[UR6] ;  /* 0x00000608040075b4 */ /* 0x0005e40008019000 */
[----:B--2---:R-:W-:Y:S01]  /*12770*/  UMOV UR8, UR15 ;  /* 0x0000000f00087c82 */ /* 0x004fe20008000000 */
[----:B------:R-:W-:Y:S02]  /*12780*/  UMOV UR10, UR16 ;  /* 0x00000010000a7c82 */ /* 0x000fe40008000000 */
[----:B------:R2:W-:Y:S02]  /*12790*/  UTMALDG.4D [UR8], [UR4], desc[UR6] ;  /* 0x00000608040075b4 */ /* 0x0005e40008019000 */
[----:B--2---:R-:W-:Y:S01]  /*127a0*/  UMOV UR8, UR17 ;  /* 0x0000001100087c82 */ /* 0x004fe20008000000 */
[----:B------:R-:W-:-:S02]  /*127b0*/  UMOV UR10, UR14 ;  /* 0x0000000e000a7c82 */ /* 0x000fc40008000000 */
[----:B------:R3:W-:Y:S02]  /*127c0*/  UTMALDG.4D [UR8], [UR4], desc[UR6] ;  /* 0x00000608040075b4 */ /* 0x0007e40008019000 */
[----:B---3--:R-:W-:Y:S01]  /*127d0*/  NOP ;  /* 0x0000000000007918 */ /* 0x008fe20000000000 */
.L_x_1473:
[----:B----4-:R-:W3:Y:S04]  /*127e0*/  LDL R0, [R1] ;  /* 0x0000000001007983 */ /* 0x010ee80000100800 */
[----:B------:R-:W4:Y:S01]  /*127f0*/  LDL.LU R3, [R1+0x34] ;  /* 0x0000340001037983 */ /* 0x000f220000300800 */
[----:B------:R-:W-:Y:S05]  /*12800*/  WARPSYNC.ALL ;  /* 0x0000000000007948 */ /* 0x000fea0003800000 */
[----:B------:R-:W-:Y:S01]  /*12810*/  ULDC.64 UR4, c[0x0][0x298] ;  /* 0x0000a60000047ab9 */ /* 0x000fe20000000a00 */
[----:B------:R-:W-:Y:S01]  /*12820*/  BSSY B6, `(.L_x_1478) ;  /* 0x000001c000067945 */ /* 0x000fe20003800000 */
[----:B------:R-:W-:Y:S01]  /*12830*/  BAR.SYNC.DEFER_BLOCKING 0x8, 0x180 ;  /* 0x0206000000007b1d */ /* 0x000fe20000010000 */
[----:B---3--:R-:W-:Y:S01]  /*12840*/  VIADD R0, R0, 0xc400 ;  /* 0x0000c40000007836 */ /* 0x008fe20000000000 */
[----:B----4-:R-:W-:Y:S01]  /*12850*/  SHF.R.S32.HI R2, RZ, 0x1f, R3 ;  /* 0x0000001fff027819 */ /* 0x010fe20000011403 */
[----:B------:R-:W-:-:S03]  /*12860*/  IMAD.WIDE.U32 R4, R3, UR4, RZ ;  /* 0x0000000403047c25 */ /* 0x000fc6000f8e00ff */
[----:B------:R-:W-:Y:S01]  /*12870*/  LOP3.LUT P0, RZ, R0, 0x3ff, RZ, 0xc0, !PT ;  /* 0x000003ff00ff7812 */ /* 0x000fe2000780c0ff */
[----:B------:R-:W-:Y:S01]  /*12880*/  IMAD R2, R2, UR4, RZ ;  /* 0x0000000402027c24 */ /* 0x000fe2000f8e02ff */
[----:B------:R3:W-:Y:S03]  /*12890*/  STL.64 [R1+0x40], R4 ;  /* 0x0000400401007387 */ /* 0x0007e60000100a00 */
[----:B------:R-:W-:-:S04]  /*128a0*/  IMAD R2, R3, UR5, R2 ;  /* 0x0000000503027c24 */ /* 0x000fc8000f8e0202 */
[----:B------:R-:W-:-:S05]  /*128b0*/  IMAD.IADD R0, R5, 0x1, R2 ;  /* 0x0000000105007824 */ /* 0x000fca00078e0202 */
[----:B------:R3:W-:Y:S01]  /*128c0*/  STL [R1+0x34], R0 ;  /* 0x0000340001007387 */ /* 0x0007e20000100800 */
[----:B------:R-:W-:Y:S05]  /*128d0*/  @!P0 BRA `(.L_x_1479) ;  /* 0x0000000000408947 */ /* 0x000fea0003800000 */
[----:B------:R-:W-:Y:S01]  /*128e0*/  MOV R2, 0x0 ;  /* 0x0000000000027802 */ /* 0x000fe20000000f00 */
[----:B------:R-:W-:Y:S01]  /*128f0*/  ULDC.64 UR6, c[0x4][0xb8] ;  /* 0x01002e0000067ab9 */ /* 0x000fe20000000a00 */
[----:B------:R-:W-:Y:S01]  /*12900*/  ULDC.64 UR8, c[0x4][0xc0] ;  /* 0x0100300000087ab9 */ /* 0x000fe20000000a00 */
[----:B------:R-:W-:Y:S01]  /*12910*/  ULDC.64 UR4, c[0x4][0x20] ;  /* 0x0100080000047ab9 */ /* 0x000fe20000000a00 */
[----:B---3--:R-:W-:Y:S02]  /*12920*/  IMAD.U32 R4, RZ, RZ, UR6 ;  /* 0x00000006ff047e24 */ /* 0x008fe4000f8e00ff */
        /* <DEDUP_REMOVED lines=11> */
.L_x_1479:
[----:B------:R-:W-:Y:S05]  /*129e0*/  BSYNC B6 ;  /* 0x0000000000067941 */ /* 0x000fea0003800000 */
.L_x_1478:
[----:B---3--:R-:W3:Y:S01]  /*129f0*/  LDL.LU R0, [R1+0x34] ;  /* 0x0000340001007983 */ /* 0x008ee20000300800 */
[----:B--2---:R-:W2:Y:S01]  /*12a00*/  LDC R7, c[0x0][0x448] ;  /* 0x00011200ff077b82 */ /* 0x004ea20000000800 */
[----:B------:R-:W-:Y:S01]  /*12a10*/  ULDC.64 UR4, c[0x0][0x2d8] ;  /* 0x0000b60000047ab9 */ /* 0x000fe20000000a00 */
[----:B------:R-:W-:Y:S01]  /*12a20*/  ULDC.64 UR6, c[0x0][0x280] ;  /* 0x0000a00000067ab9 */ /* 0x000fe20000000a00 */
[----:B------:R-:W3:Y:S04]  /*12a30*/  LDL.LU.64 R2, [R1+0x40] ;  /* 0x0000400001027983 */ /* 0x000ee80000300a00 */
[----:B01----:R-:W4:Y:S01]  /*12a40*/  LDL R9, [R1+0x2c] ;  /* 0x00002c0001097983 */ /* 0x003f220000100800 */
[----:B------:R-:W0:Y:S01]  /*12a50*/  S2R R5, SR_TID.X ;  /* 0x0000000000057919 */ /* 0x000e220000002100 */
[----:B------:R-:W1:Y:S01]  /*12a60*/  S2R R6, SR_TID.X ;  /* 0x0000000000067919 */ /* 0x000e620000002100 */
[----:B------:R-:W1:Y:S01]  /*12a70*/  S2R R10, SR_TID.X ;  /* 0x00000000000a7919 */ /* 0x000e620000002100 */
[----:B0-----:R-:W-:-:S04]  /*12a80*/  LOP3.LUT R5, R5, 0x7f, RZ, 0xc0, !PT ;  /* 0x0000007f05057812 */ /* 0x001fc800078ec0ff */
[----:B------:R-:W-:Y:S01]  /*12a90*/  SHF.R.U32.HI R5, RZ, 0x3, R5 ;  /* 0x00000003ff057819 */ /* 0x000fe20000011605 */
[----:B-1----:R-:W-:-:S05]  /*12aa0*/  IMAD.SHL.U32 R8, R6, 0x10, RZ ;  /* 0x0000001006087824 */ /* 0x002fca00078e00ff */
[----:B------:R-:W-:Y:S01]  /*12ab0*/  LOP3.LUT R8, R5, 0x70, R8, 0xf8, !PT ;  /* 0x0000007005087812 */ /* 0x000fe200078ef808 */
[----:B------:R-:W-:-:S05]  /*12ac0*/  IMAD.SHL.U32 R10, R10, 0x8, RZ ;  /* 0x000000080a0a7824 */ /* 0x000fca00078e00ff */
[----:B------:R-:W-:-:S04]  /*12ad0*/  LOP3.LUT R10, R10, 0x38, RZ, 0xc0, !PT ;  /* 0x000000380a0a7812 */ /* 0x000fc800078ec0ff */
[C---:B------:R-:W-:Y:S02]  /*12ae0*/  LOP3.LUT R11, R10.reuse, 0x40, RZ, 0xfc, !PT ;  /* 0x000000400a0b7812 */ /* 0x040fe400078efcff */
[----:B------:R-:W-:Y:S01]  /*12af0*/  LOP3.LUT R10, R10, 0x80, RZ, 0xfc, !PT ;  /* 0x000000800a0a7812 */ /* 0x000fe200078efcff */
[----:B---3--:R-:W-:Y:S01]  /*12b00*/  IMAD.MOV.U32 R3, RZ, RZ, R0 ;  /* 0x000000ffff037224 */ /* 0x008fe200078e0000 */
[----:B------:R-:W-:-:S05]  /*12b10*/  SHF.R.S32.HI R0, RZ, 0x1f, R18 ;  /* 0x0000001fff007819 */ /* 0x000fca0000011412 */
[----:B------:R-:W-:Y:S02]  /*12b20*/  IMAD R0, R0, UR4, RZ ;  /* 0x0000000400007c24 */ /* 0x000fe4000f8e02ff */
[----:B------:R-:W-:-:S04]  /*12b30*/  IMAD.WIDE.U32 R2, R18, UR4, R2 ;  /* 0x0000000412027c25 */ /* 0x000fc8000f8e0002 */
[----:B------:R-:W-:Y:S01]  /*12b40*/  IMAD R0, R18, UR5, R0 ;  /* 0x0000000512007c24 */ /* 0x000fe2000f8e0200 */
[----:B------:R-:W-:Y:S02]  /*12b50*/  ULDC.64 UR4, c[0x0][0xa00] ;  /* 0x0002800000047ab9 */ /* 0x000fe40000000a00 */
[----:B------:R-:W-:Y:S01]  /*12b60*/  ISETP.NE.U32.AND P0, PT, RZ, UR4, PT ;  /* 0x00000004ff007c0c */ /* 0x000fe2000bf05070 */
[----:B------:R-:W-:Y:S01]  /*12b70*/  IMAD.IADD R3, R3, 0x1, R0 ;  /* 0x0000000103037824 */ /* 0x000fe200078e0200 */
[----:B------:R-:W-:Y:S02]  /*12b80*/  SHF.R.S32.HI R0, RZ, 0x1f, R19 ;  /* 0x0000001fff007819 */ /* 0x000fe40000011413 */
[----:B------:R-:W-:Y:S01]  /*12b90*/  ISETP.NE.AND.EX P0, PT, RZ, UR5, PT, P0 ;  /* 0x00000005ff007c0c */ /* 0x000fe2000bf05300 */
[----:B------:R-:W-:-:S03]  /*12ba0*/  ULDC.64 UR4, c[0x0][0x2e0] ;  /* 0x0000b80000047ab9 */ /* 0x000fc60000000a00 */
[----:B------:R-:W-:Y:S02]  /*12bb0*/  SEL R4, R0, RZ, !P0 ;  /* 0x000000ff00047207 */ /* 0x000fe40004000000 */
[----:B------:R-:W-:Y:S02]  /*12bc0*/  SEL R0, R19, RZ, !P0 ;  /* 0x000000ff13007207 */ /* 0x000fe40004000000 */
[----:B--2---:R-:W-:Y:S01]  /*12bd0*/  ISETP.NE.AND P0, PT, R7, 0x1, PT ;  /* 0x000000010700780c */ /* 0x004fe20003f05270 */
[----:B------:R-:W-:-:S12]  /*12be0*/  IMAD R4, R4, UR4, RZ ;  /* 0x0000000404047c24 */ /* 0x000fd8000f8e02ff */
[----:B------:R-:W0:Y:S08]  /*12bf0*/  @P0 LDC R5, c[0x0][0x44c] ;  /* 0x00011300ff050b82 */ /* 0x000e300000000800 */
[----:B------:R-:W1:Y:S01]  /*12c00*/  @P0 LDC R6, c[0x0][0x450] ;  /* 0x00011400ff060b82 */ /* 0x000e620000000800 */
[----:B------:R-:W-:-:S04]  /*12c10*/  IMAD.WIDE.U32 R2, R0, UR4, R2 ;  /* 0x0000000400027c25 */ /* 0x000fc8000f8e0002 */
[----:B------:R-:W-:Y:S01]  /*12c20*/  IMAD R0, R0, UR5, R4 ;  /* 0x0000000500007c24 */ /* 0x000fe2000f8e0204 */
[----:B------:R-:W-:-:S03]  /*12c30*/  ULDC.64 UR4, c[0x0][0x2d0] ;  /* 0x0000b40000047ab9 */ /* 0x000fc60000000a00 */
[----:B------:R-:W-:Y:S02]  /*12c40*/  IMAD.IADD R3, R3, 0x1, R0 ;  /* 0x0000000103037824 */ /* 0x000fe400078e0200 */
[----:B----4-:R-:W-:-:S04]  /*12c50*/  IMAD.IADD R0, R8, 0x1, R9 ;  /* 0x0000000108007824 */ /* 0x010fc800078e0209 */
[----:B0-----:R-:W-:-:S04]  /*12c60*/  @P0 IMAD.HI.U32 R5, R0, R5, RZ ;  /* 0x0000000500050227 */ /* 0x001fc800078e00ff */
[----:B------:R-:W-:Y:S01]  /*12c70*/  IMAD.MOV.U32 R4, RZ, RZ, R0 ;  /* 0x000000ffff047224 */ /* 0x000fe200078e0000 */
[----:B-1----:R-:W-:-:S05]  /*12c80*/  @P0 SHF.R.U32.HI R4, RZ, R6, R5 ;  /* 0x00000006ff040219 */ /* 0x002fca0000011605 */
[----:B------:R-:W-:-:S04]  /*12c90*/  IMAD.MOV R5, RZ, RZ, -R4 ;  /* 0x000000ffff057224 */ /* 0x000fc800078e0a04 */
[----:B------:R-:W-:Y:S01]  /*12ca0*/  IMAD R0, R7, R5, R0 ;  /* 0x0000000507007224 */ /* 0x000fe200078e0200 */
[----:B------:R-:W-:Y:S01]  /*12cb0*/  SHF.R.S32.HI R5, RZ, 0x1f, R4 ;  /* 0x0000001fff057819 */ /* 0x000fe20000011404 */
        /* <DEDUP_REMOVED lines=9> */
[----:B------:R-:W-:Y:S02]  /*12d50*/  ISETP.GE.AND P0, PT, R10, UR4, PT ;  /* 0x000000040a007c0c */ /* 0x000fe4000bf06270 */
[----:B------:R0:W5:Y:S01]  /*12d60*/  LDL R10, [R1+0x20] ;  /* 0x00002000010a7983 */ /* 0x0001620000100800 */
[----:B------:R-:W1:Y:S01]  /*12d70*/  S2R R5, SR_TID.X ;  /* 0x0000000000057919 */ /* 0x000e620000002100 */
[----:B------:R-:W-:Y:S01]  /*12d80*/  IMAD R0, R0, UR5, R4 ;  /* 0x0000000500007c24 */ /* 0x000fe2000f8e0204 */
[----:B------:R-:W-:-:S03]  /*12d90*/  LEA R4, P3, R2, UR6, 0x1 ;  /* 0x0000000602047c11 */ /* 0x000fc6000f8608ff */
[----:B------:R-:W-:Y:S01]  /*12da0*/  IMAD.IADD R0, R3, 0x1, R0 ;  /* 0x0000000103007824 */ /* 0x000fe200078e0200 */
[----:B------:R-:W-:-:S04]  /*12db0*/  ISETP.GE.AND P1, PT, R11, UR4, PT ;  /* 0x000000040b007c0c */ /* 0x000fc8000bf26270 */
[----:B------:R-:W-:Y:S01]  /*12dc0*/  LEA.HI.X R3, R2, UR7, R0, 0x1, P3 ;  /* 0x0000000702037c11 */ /* 0x000fe200098f0c00 */
[----:B-1----:R-:W-:-:S05]  /*12dd0*/  IMAD.SHL.U32 R8, R5, 0x8, RZ ;  /* 0x0000000805087824 */ /* 0x002fca00078e00ff */
[----:B------:R-:W-:-:S04]  /*12de0*/  LOP3.LUT R8, R8, 0x38, RZ, 0xc0, !PT ;  /* 0x0000003808087812 */ /* 0x000fc800078ec0ff */
[----:B------:R-:W-:Y:S01]  /*12df0*/  ISETP.GE.AND P2, PT, R8, UR4, PT ;  /* 0x0000000408007c0c */ /* 0x000fe2000bf46270 */
[----:B------:R-:W-:-:S03]  /*12e00*/  UMOV UR4, 0xffffffff ;  /* 0xffffffff00047882 */ /* 0x000fc60000000000 */
[----:B0-----:R-:W-:Y:S09]  /*12e10*/  BRA.DIV UR4, `(.L_x_1480) ;  /* 0x0000004604787947 */ /* 0x001ff2000b800000 */
[----:B------:R-:W0:Y:S01]  /*12e20*/  S2R R5, SR_TID.X ;  /* 0x0000000000057919 */ /* 0x000e220000002100 */
[----:B------:R-:W2:Y:S01]  /*12e30*/  LDL.LU R8, [R1+0x2c] ;  /* 0x00002c0001087983 */ /* 0x000ea20000300800 */
[----:B0-----:R-:W-:-:S04]  /*12e40*/  LOP3.LUT R5, R5, 0x7f, RZ, 0xc0, !PT ;  /* 0x0000007f05057812 */ /* 0x001fc800078ec0ff */
[----:B------:R-:W-:Y:S02]  /*12e50*/  SHF.R.U32.HI R6, RZ, 0x3, R5 ;  /* 0x00000003ff067819 */ /* 0x000fe40000011605 */
[----:B------:R-:W3:Y:S04]  /*12e60*/  LDL.LU R5, [R1+0x30] ;  /* 0x0000300001057983 */ /* 0x000ee80000300800 */
[----:B------:R-:W-:Y:S01]  /*12e70*/  SHFL.IDX PT, R9, R3, 0x1, 0x181f ;  /* 0x00381f0003097f89 */ /* 0x000fe200000e0000 */
[----:B------:R-:W-:Y:S01]  /*12e80*/  ULDC.64 UR4, c[0x0][0x208] ;  /* 0x0000820000047ab9 */ /* 0x000fe20000000a00 */
[----:B--2---:R-:W-:Y:S02]  /*12e90*/  IMAD.IADD R0, R6, 0x1, R8 ;  /* 0x0000000106007824 */ /* 0x004fe400078e0208 */
[----:B------:R-:W0:Y:S01]  /*12ea0*/  S2R R6, SR_TID.X ;  /* 0x0000000000067919 */ /* 0x000e220000002100 */
[----:B---3--:R-:W-:-:S02]  /*12eb0*/  IMAD R2, R5, R7, RZ ;  /* 0x0000000705027224 */ /* 0x008fc400078e02ff */
[----:B------:R-:W1:Y:S01]  /*12ec0*/  SHFL.IDX PT, R7, R4, RZ, 0x181f ;  /* 0x00181fff04077589 */ /* 0x000e6200000e0000 */
[----:B0-----:R-:W-:-:S03]  /*12ed0*/  IMAD.SHL.U32 R11, R6, 0x8, RZ ;  /* 0x00000008060b7824 */ /* 0x001fc600078e00ff */
[----:B------:R-:W0:Y:S01]  /*12ee0*/  SHFL.IDX PT, R6, R3, RZ, 0x181f ;  /* 0x00181fff03067589 */ /* 0x000e2200000e0000 */
[C---:B------:R-:W-:Y:S01]  /*12ef0*/  VIADD R5, R0.reuse, 0x10 ;  /* 0x0000001000057836 */ /* 0x040fe20000000000 */
[----:B------:R-:W-:-:S04]  /*12f00*/  ISETP.GE.AND P4, PT, R0, R2, PT ;  /* 0x000000020000720c */ /* 0x000fc80003f86270 */
[----:B------:R-:W-:Y:S02]  /*12f10*/  ISETP.GE.AND P3, PT, R5, R2, PT ;  /* 0x000000020500720c */ /* 0x000fe40003f66270 */
[----:B------:R-:W2:Y:S01]  /*12f20*/  SHFL.IDX PT, R5, R4, 0x1, 0x181f ;  /* 0x00381f0004057f89 */ /* 0x000ea200000e0000 */
[----:B------:R-:W-:-:S06]  /*12f30*/  LOP3.LUT R11, R11, 0x38, RZ, 0xc0, !PT ;  /* 0x000000380b0b7812 */ /* 0x000fcc00078ec0ff */
[----:B-1----:R-:W-:-:S05]  /*12f40*/  @!P4 LEA R7, P5, R11, R7, 0x1 ;  /* 0x000000070b07c211 */ /* 0x002fca00078a08ff */
[----:B0-----:R-:W-:-:S05]  /*12f50*/  @!P4 IMAD.X R6, RZ, RZ, R6, P5 ;  /* 0x000000ffff06c224 */ /* 0x001fca00028e0606 */
[----:B------:R-:W-:-:S04]  /*12f60*/  @!P4 LOP3.LUT R7, R7, R6, RZ, 0x3c, !PT ;  /* 0x000000060707c212 */ /* 0x000fc800078e3cff */
[----:B------:R-:W-:Y:S02]  /*12f70*/  @!P4 LOP3.LUT R6, R7, R6, RZ, 0x3c, !PT ;  /* 0x000000060706c212 */ /* 0x000fe400078e3cff */
[----:B--2---:R-:W-:Y:S02]  /*12f80*/  @!P3 LEA R8, P5, R11, R5, 0x1 ;  /* 0x000000050b08b211 */ /* 0x004fe400078a08ff */
[----:B------:R-:W-:-:S03]  /*12f90*/  @!P4 LOP3.LUT R7, R7, R6, RZ, 0x3c, !PT ;  /* 0x000000060707c212 */ /* 0x000fc600078e3cff */
[----:B------:R-:W-:Y:S02]  /*12fa0*/  @!P3 IMAD.X R5, RZ, RZ, R9, P5 ;  /* 0x000000ffff05b224 */ /* 0x000fe400028e0609 */
[----:B-----5:R-:W-:Y:S04]  /*12fb0*/  @!P4 LDGSTS.E.BYPASS.LTC128B.128 [R10+0xc400], desc[UR4][R6.64], !P2 ;  /* 0x0c400000060acfae */ /* 0x020fe8000d101d44 */
[----:B------:R-:W-:Y:S04]  /*12fc0*/  @!P4 LDGSTS.E.BYPASS.LTC128B.128 [R10+0x10400], desc[UR4][R6.64+0x80], !P1 ;  /* 0x10400080060acfae */ /* 0x000fe8000c901d44 */
[----:B------:R0:W-:Y:S02]  /*12fd0*/  @!P4 LDGSTS.E.BYPASS.LTC128B.128 [R10+0x14400], desc[UR4][R6.64+0x100], !P0 ;  /* 0x14400100060acfae */ /* 0x0001e4000c101d44 */
[----:B0-----:R-:W-:-:S02]  /*12fe0*/  @!P3 IMAD.MOV.U32 R6, RZ, RZ, R8 ;  /* 0x000000ffff06b224 */ /* 0x001fc400078e0008 */
[----:B------:R-:W-:Y:S02]  /*12ff0*/  @!P3 IMAD.MOV.U32 R7, RZ, RZ, R5 ;  /* 0x000000ffff07b224 */ /* 0x000fe400078e0005 */
[----:B------:R-:W-:-:S03]  /*13000*/  VIADD R5, R0, 0x20 ;  /* 0x0000002000057836 */ /* 0x000fc60000000000 */
[----:B------:R-:W-:Y:S04]  /*13010*/  @!P3 LDGSTS.E.BYPASS.LTC128B.128 [R10+0xcc00], desc[UR4][R6.64], !P2 ;  /* 0x0cc00000060abfae */ /* 0x000fe8000d101d44 */
[----:B------:R-:W-:Y:S04]  /*13020*/  @!P3 LDGSTS.E.BYPASS.LTC128B.128 [R10+0x10c00], desc[UR4][R6.64+0x80], !P1 ;  /* 0x10c00080060abfae */ /* 0x000fe8000c901d44 */
[----:B------:R0:W-:Y:S01]  /*13030*/  @!P3 LDGSTS.E.BYPASS.LTC128B.128 [R10+0x14c00], desc[UR4][R6.64+0x100], !P0 ;  /* 0x14c00100060abfae */ /* 0x0001e2000c101d44 */
[----:B------:R-:W-:-:S03]  /*13040*/  ISETP.GE.AND P3, PT, R5, R2, PT ;  /* 0x000000020500720c */ /* 0x000fc60003f66270 */
[----:B------:R-:W1:Y:S04]  /*13050*/  SHFL.IDX PT, R5, R4, 0x2, 0x181f ;  /* 0x00581f0004057f89 */ /* 0x000e6800000e0000 */
[----:B------:R-:W0:Y:S06]  /*13060*/  SHFL.IDX PT, R8, R3, 0x2, 0x181f ;  /* 0x00581f0003087f89 */ /* 0x000e2c00000e0000 */
        /* <DEDUP_REMOVED lines=43> */
[----:B-1----:R-:W1:Y:S01]  /*13320*/  SHFL.IDX PT, R6, R3, 0x6, 0x181f ;  /* 0x00d81f0003067f89 */ /* 0x002e6200000e0000 */
[----:B0-----:R-:W-:-:S03]  /*13330*/  @!P4 LEA R5, P3, R11, R5, 0x1 ;  /* 0x000000050b05c211 */ /* 0x001fc600078608ff */
[----:B------:R-:W0:Y:S04]  /*13340*/  SHFL.IDX PT, R3, R3, 0x7, 0x181f ;  /* 0x00f81f0003037f89 */ /* 0x000e2800000e0000 */
[----:B------:R-:W2:Y:S01]  /*13350*/  SHFL.IDX PT, R4, R4, 0x7, 0x181f ;  /* 0x00f81f0004047f89 */ /* 0x000ea200000e0000 */
[----:B-1----:R-:W-:-:S04]  /*13360*/  @!P4 IMAD.X R6, RZ, RZ, R6, P3 ;  /* 0x000000ffff06c224 */ /* 0x002fc800018e0606 */
[----:B------:R-:W-:Y:S02]  /*13370*/  @!P4 IMAD.MOV.U32 R7, RZ, RZ, R6 ;  /* 0x000000ffff07c224 */ /* 0x000fe400078e0006 */
[----:B------:R-:W-:-:S05]  /*13380*/  @!P4 IMAD.MOV.U32 R6, RZ, RZ, R5 ;  /* 0x000000ffff06c224 */ /* 0x000fca00078e0005 */
[----:B------:R1:W-:Y:S04]  /*13390*/  @!P4 LDGSTS.E.BYPASS.LTC128B.128 [R10+0xf400], desc[UR4][R6.64], !P2 ;  /* 0x0f400000060acfae */ /* 0x0003e8000d101d44 */
[----:B------:R1:W-:Y:S04]  /*133a0*/  @!P4 LDGSTS.E.BYPASS.LTC128B.128 [R10+0x13400], desc[UR4][R6.64+0x80], !P1 ;  /* 0x13400080060acfae */ /* 0x0003e8000c901d44 */
[----:B0-2---:R1:W-:Y:S02]  /*133b0*/  @!P4 LDGSTS.E.BYPASS.LTC128B.128 [R10+0x17400], desc[UR4][R6.64+0x100], !P0 ;  /* 0x17400100060acfae */ /* 0x0053e4000c101d44 */
.L_x_1599:
[----:B------:R-:W-:Y:S01]  /*133c0*/  VIADD R0, R0, 0x70 ;  /* 0x0000007000007836 */ /* 0x000fe20000000000 */
[----:B------:R-:W-:Y:S04]  /*133d0*/  BSSY B0, `(.L_x_1481) ;  /* 0x000000f000007945 */ /* 0x000fe80003800000 */
[----:B------:R-:W-:-:S13]  /*133e0*/  ISETP.GE.AND P3, PT, R0, R2, PT ;  /* 0x000000020000720c */ /* 0x000fda0003f66270 */
[----:B------:R-:W-:Y:S05]  /*133f0*/  @P3 BRA `(.L_x_1482) ;  /* 0x0000000000303947 */ /* 0x000fea0003800000 */
[----:B------:R-:W0:Y:S01]  /*13400*/  S2R R5, SR_TID.X ;  /* 0x0000000000057919 */ /* 0x000e220000002100 */
[----:B------:R-:W-:Y:S01]  /*13410*/  ULDC.64 UR4, c[0x0][0x208] ;  /* 0x0000820000047ab9 */ /* 0x000fe20000000a00 */
[----:B0-----:R-:W-:-:S05]  /*13420*/  IMAD.SHL.U32 R5, R5, 0x8, RZ ;  /* 0x0000000805057824 */ /* 0x001fca00078e00ff */
        /* <DEDUP_REMOVED lines=9> */
.L_x_1482:
[----:B------:R-:W-:Y:S05]  /*134c0*/  BSYNC B0 ;  /* 0x0000000000007941 */ /* 0x000fea0003800000 */
.L_x_1481:
[----:B01----:R-:W2:Y:S01]  /*134d0*/  LDL R10, [R1] ;  /* 0x00000000010a7983 */ /* 0x003ea20000100800 */
[----:B------:R-:W-:Y:S01]  /*134e0*/  PLOP3.LUT P0, PT, PT, PT, PT, 0x80, 0x0 ;  /* 0x000000000000781c */ /* 0x000fe20003f0f070 */
[----:B------:R-:W-:Y:S01]  /*134f0*/  NOP ;  /* 0x0000000000007918 */ /* 0x000fe20000000000 */
[----:B--2---:R-:W-:-:S11]  /*13500*/  VIADD R10, R10, 0x2a800 ;  /* 0x0002a8000a0a7836 */ /* 0x004fd60000000000 */
.L_x_1483:
[----:B------:R-:W2:Y:S01]  /*13510*/  LDL R2, [R1] ;  /* 0x0000000001027983 */ /* 0x000ea20000100800 */
        /* <DEDUP_REMOVED lines=18> */
.L_x_1600:
[----:B------:R-:W-:Y:S05]  /*13640*/  BSYNC B0 ;  /* 0x0000000000007941 */ /* 0x000fea0003800000 */
.L_x_1484:
[----:B------:R-:W2:Y:S04]  /*13650*/  LDL R3, [R1+0x28] ;  /* 0x0000280001037983 */ /* 0x000ea80000100800 */
[----:B0-----:R-:W3:Y:S01]  /*13660*/  LDL R2, [R1+0x24] ;  /* 0x0000240001027983 */ /* 0x001ee20000100800 */
[----:B------:R-:W-:Y:S01]  /*13670*/  BSSY B0, `(.L_x_1486) ;  /* 0x0000223000007945 */ /* 0x000fe20003800000 */
[----:B--2---:R-:W-:-:S05]  /*13680*/  VIADD R0, R3, 0xfffffffe ;  /* 0xfffffffe03007836 */ /* 0x004fca0000000000 */
[----:B---3--:R-:W-:-:S13]  /*13690*/  ISETP.GE.AND P0, PT, R0, R2, PT ;  /* 0x000000020000720c */ /* 0x008fda0003f06270 */
[----:B------:R-:W-:Y:S05]  /*136a0*/  @!P0 BRA `(.L_x_1487) ;  /* 0x00000020007c8947 */ /* 0x000fea0003800000 */
[----:B------:R-:W-:Y:S01]  /*136b0*/  LOP3.LUT R8, RZ, R2, RZ, 0x33, !PT ;  /* 0x00000002ff087212 */ /* 0x000fe200078e33ff */
[----:B------:R-:W-:Y:S01]  /*136c0*/  IMAD.MOV R2, RZ, RZ, -R3 ;  /* 0x000000ffff027224 */ /* 0x000fe200078e0a03 */
[----:B------:R-:W-:Y:S04]  /*136d0*/  BSSY B2, `(.L_x_1488) ;  /* 0x00000b9000027945 */ /* 0x000fe80003800000 */
[----:B------:R-:W-:-:S05]  /*136e0*/  VIADDMNMX R8, R2, 0x1, R8, !PT ;  /* 0x0000000102087846 */ /* 0x000fca0007800108 */
[----:B------:R-:W-:-:S05]  /*136f0*/  IMAD.IADD R2, R3, 0x1, R8 ;  /* 0x0000000103027824 */ /* 0x000fca00078e0208 */
[----:B------:R-:W-:-:S04]  /*13700*/  LOP3.LUT R2, R2, 0x1, RZ, 0xc0, !PT ;  /* 0x0000000102027812 */ /* 0x000fc800078ec0ff */
[----:B------:R-:W-:-:S13]  /*13710*/  ISETP.NE.U32.AND P0, PT, R2, 0x1, PT ;  /* 0x000000010200780c */ /* 0x000fda0003f05070 */
[----:B------:R-:W-:Y:S05]  /*13720*/  @P0 BRA `(.L_x_1489) ;  /* 0x0000000800cc0947 */ /* 0x000fea0003800000 */
[----:B------:R-:W2:Y:S04]  /*13730*/  LDL R5, [R1+0x18] ;  /* 0x0000180001057983 */ /* 0x000ea80000100800 */
[----:B------:R-:W3:Y:S04]  /*13740*/  LDL R4, [R1+0x4] ;  /* 0x0000040001047983 */ /* 0x000ee80000100800 */
[----:B------:R-:W4:Y:S01]  /*13750*/  LDL R3, [R1+0x10] ;  /* 0x0000100001037983 */ /* 0x000f220000100800 */
[----:B------:R-:W-:Y:S01]  /*13760*/  BSSY B1, `(.L_x_1490) ;  /* 0x00000ab000017945 */ /* 0x000fe20003800000 */
[----:B--2---:R-:W-:Y:S01]  /*13770*/  LOP3.LUT P1, RZ, R5, 0x1, RZ, 0xc0, !PT ;  /* 0x0000000105ff7812 */ /* 0x004fe2000782c0ff */
[----:B---3--:R-:W-:-:S05]  /*13780*/  VIADD R7, R4, 0x1 ;  /* 0x0000000104077836 */ /* 0x008fca0000000000 */
[----:B------:R-:W-:-:S04]  /*13790*/  ISETP.NE.AND P0, PT, R7, 0x2, PT ;  /* 0x000000020700780c */ /* 0x000fc80003f05270 */
[----:B------:R-:W-:Y:S02]  /*137a0*/  SEL R9, RZ, 0x1, P0 ;  /* 0x00000001ff097807 */ /* 0x000fe40000000000 */
        /* <DEDUP_REMOVED lines=9> */
[----:B------:R-:W0:Y:S01]  /*13840*/  LDC R5, c[0x0][0x43c] ;  /* 0x00010f00ff057b82 */ /* 0x000e220000000800 */
[----:B------:R-:W-:Y:S02]  /*13850*/  ULDC.64 UR6, c[0x0][0x428] ;  /* 0x00010a0000067ab9 */ /* 0x000fe40000000a00 */
[----:B------:R-:W3:Y:S01]  /*13860*/  LDL R6, [R1+0xc] ;  /* 0x00000c0001067983 */ /* 0x000ee20000100800 */
        /* <DEDUP_REMOVED lines=16> */
.L_x_1492:
[----:B------:R-:W2:Y:S01]  /*13970*/  LDL R2, [R1] ;  /* 0x0000000001027983 */ /* 0x000ea20000100800 */
[----:B------:R-:W-:Y:S01]  /*13980*/  BSSY B3, `(.L_x_1493) ;  /* 0x0000005000037945 */ /* 0x000fe20003800000 */
[----:B--2---:R-:W-:Y:S01]  /*13990*/  IMAD R3, R7, 0x8, R2 ;  /* 0x0000000807037824 */ /* 0x004fe200078e0202 */
[----:B------:R-:W-:-:S04]  /*139a0*/  SHF.L.U32 R2, R9, 0x1f, RZ ;  /* 0x0000001f09027819 */ /* 0x000fc800000006ff */
[----:B------:R-:W1:Y:S02]  /*139b0*/  SYNCS.PHASECHK.TRANS64.TRYWAIT P0, [R3+URZ+0x2a840], R2 ;  /* 0x02a84002030075a7 */ /* 0x000e64000800017f */
[----:B-1----:R-:W-:Y:S05]  /*139c0*/  @!P0 BRA `(.L_x_1494) ;  /* 0x00000044009c8947 */ /* 0x002fea0003800000 */
.L_x_1601:
[----:B------:R-:W-:Y:S05]  /*139d0*/  BSYNC B3 ;  /* 0x0000000000037941 */ /* 0x000fea0003800000 */
.L_x_1493:
        /* <DEDUP_REMOVED lines=12> */
.L_x_1496:
[----:B------:R-:W-:Y:S05]  /*13aa0*/  BSYNC B3 ;  /* 0x0000000000037941 */ /* 0x000fea0003800000 */
.L_x_1495:
[----:B------:R-:W2:Y:S04]  /*13ab0*/  LDL R5, [R1] ;  /* 0x0000000001057983 */ /* 0x000ea80000100800 */
        /* <DEDUP_REMOVED lines=10> */
[----:B---3--:R-:W-:Y:S02]  /*13b60*/  IMAD R2, R0, 0x60, R2 ;  /* 0x0000006000027824 */ /* 0x008fe400078e0202 */
[----:B------:R-:W-:-:S08]  /*13b70*/  VIADD R5, R6, 0x18400 ;  /* 0x0001840006057836 */ /* 0x000fd00000000000 */
.L_x_1497:
        /* <DEDUP_REMOVED lines=16> */
.L_x_1498:
        /* <DEDUP_REMOVED lines=15> */
.L_x_1499:
        /* <DEDUP_REMOVED lines=17> */
.L_x_1602:
[----:B------:R-:W-:Y:S05]  /*13e80*/  BSYNC B3 ;  /* 0x0000000000037941 */ /* 0x000fea0003800000 */
.L_x_1500:
[----:B------:R1:W5:Y:S01]  /*13e90*/  LDL R15, [R1+0x4] ;  /* 0x00000400010f7983 */ /* 0x0003620000100800 */
[----:B------:R-:W-:Y:S01]  /*13ea0*/  BSSY B3, `(.L_x_1502) ;  /* 0x000000d000037945 */ /* 0x000fe20003800000 */
[----:B------:R-:W-:Y:S02]  /*13eb0*/  IMAD.MOV.U32 R12, RZ, RZ, 0x0 ;  /* 0x00000000ff0c7424 */ /* 0x000fe400078e00ff */
[----:B------:R-:W-:Y:S01]  /*13ec0*/  IMAD.MOV.U32 R13, RZ, RZ, 0x14f00000 ;  /* 0x14f00000ff0d7424 */ /* 0x000fe200078e00ff */
[----:B------:R-:W-:Y:S06]  /*13ed0*/  @P1 BRA `(.L_x_1503) ;  /* 0x0000000000241947 */ /* 0x000fec0003800000 */
[----:B------:R-:W2:Y:S01]  /*13ee0*/  LDL R6, [R1] ;  /* 0x0000000001067983 */ /* 0x000ea20000100800 */
[----:B------:R-:W3:Y:S01]  /*13ef0*/  S2R R5, SR_TID.X ;  /* 0x0000000000057919 */ /* 0x000ee20000002100 */
[----:B0-----:R-:W-:Y:S01]  /*13f00*/  IMAD.MOV.U32 R3, RZ, RZ, 0x6000 ;  /* 0x00006000ff037424 */ /* 0x001fe200078e00ff */
[----:B---3--:R-:W-:-:S04]  /*13f10*/  LOP3.LUT R5, R5, 0x1f, RZ, 0xc0, !PT ;  /* 0x0000001f05057812 */ /* 0x008fc800078ec0ff */
[----:B------:R-:W-:Y:S01]  /*13f20*/  ISETP.NE.AND P0, PT, R5, RZ, PT ;  /* 0x000000ff0500720c */ /* 0x000fe20003f05270 */
[----:B--2--5:R-:W-:-:S04]  /*13f30*/  IMAD R2, R15, 0x8, R6 ;  /* 0x000000080f027824 */ /* 0x024fc800078e0206 */
[----:B------:R2:W-:Y:S08]  /*13f40*/  SYNCS.ARRIVE.TRANS64 RZ, [R2+URZ+0x2a850], R3 ;  /* 0x02a8500302ff79a7 */ /* 0x0005f0000800003f */
[----:B------:R-:W-:Y:S05]  /*13f50*/  @!P0 BRA `(.L_x_1503) ;  /* 0x0000000000048947 */ /* 0x000fea0003800000 */
[----:B------:R-:W-:Y:S01]  /*13f60*/  BPT.TRAP 0x1 ;  /* 0x000000040000795c */ /* 0x000fe20000300000 */
.L_x_1503:
[----:B------:R-:W-:Y:S05]  /*13f70*/  BSYNC B3 ;  /* 0x0000000000037941 */ /* 0x000fea0003800000 */
.L_x_1502:
[----:B0-2---:R-:W2:Y:S04]  /*13f80*/  LDL R2, [R1] ;  /* 0x0000000001027983 */ /* 0x005ea80000100800 */
[----:B------:R-:W3:Y:S04]  /*13f90*/  LDL R6, [R1+0x14] ;  /* 0x0000140001067983 */ /* 0x000ee80000100800 */
[----:B------:R-:W3:Y:S01]  /*13fa0*/  LDL.LU R3, [R1+0x8] ;  /* 0x0000080001037983 */ /* 0x000ee20000300800 */
[----:B------:R-:W-:Y:S01]  /*13fb0*/  R2UR UR10, R11 ;  /* 0x000000000b0a72ca */ /* 0x000fe200000e0000 */
[----:B------:R-:W-:Y:S01]  /*13fc0*/  UIADD3 UR4, UP0, UR36, 0x470, URZ ;  /* 0x0000047024047890 */ /* 0x000fe2000ff1e03f */
[----:B------:R-:W-:-:S02]  /*13fd0*/  R2UR UR6, R12 ;  /* 0x000000000c0672ca */ /* 0x000fc400000e0000 */
[----:B------:R-:W-:Y:S01]  /*13fe0*/  R2UR UR7, R13 ;  /* 0x000000000d0772ca */ /* 0x000fe200000e0000 */
[----:B------:R-:W-:Y:S01]  /*13ff0*/  UIADD3.X UR5, URZ, UR37, URZ, UP0, !UPT ;  /* 0x000000253f057290 */ /* 0x000fe200087fe43f */
[----:B------:R-:W-:Y:S01]  /*14000*/  PLOP3.LUT P0, PT, PT, PT, PT, 0x80, 0x0 ;  /* 0x000000000000781c */ /* 0x000fe20003f0f070 */
[C-C-:B--2--5:R-:W-:Y:S02]  /*14010*/  IMAD R5, R15.reuse, 0x8, R2.reuse ;  /* 0x000000080f057824 */ /* 0x164fe400078e0202 */
[----:B------:R-:W-:Y:S02]  /*14020*/  IMAD R2, R15, 0x6000, R2 ;  /* 0x000060000f027824 */ /* 0x000fe400078e0202 */
[----:B------:R-:W-:Y:S02]  /*14030*/  VIADD R5, R5, 0x2a850 ;  /* 0x0002a85005057836 */ /* 0x000fe40000000000 */
[----:B---3--:R-:W-:Y:S02]  /*14040*/  IMAD R3, R3, 0x60, R6 ;  /* 0x0000006003037824 */ /* 0x008fe400078e0206 */
[----:B------:R-:W-:-:S07]  /*14050*/  VIADD R6, R2, 0x400 ;  /* 0x0000040002067836 */ /* 0x000fce0000000000 */
.L_x_1504:
        /* <DEDUP_REMOVED lines=15> */
.L_x_1505:
        /* <DEDUP_REMOVED lines=12> */
.L_x_1491:
[----:B------:R-:W-:Y:S05]  /*14210*/  BSYNC B1 ;  /* 0x0000000000017941 */ /* 0x000fea0003800000 */
.L_x_1490:
[----:B0-----:R-:W2:Y:S04]  /*14220*/  LDL R0, [R1+0x28] ;  /* 0x0000280001007983 */ /* 0x001ea80000100800 */
[----:B------:R0:W-:Y:S04]  /*14230*/  STL [R1+0x4], R7 ;  /* 0x0000040701007387 */ /* 0x0001e80000100800 */
[----:B------:R0:W-:Y:S02]  /*14240*/  STL [R1+0x10], R9 ;  /* 0x0000100901007387 */ /* 0x0001e40000100800 */
[----:B0-2---:R-:W-:-:S07]  /*14250*/  VIADD R0, R0, 0xfffffffd ;  /* 0xfffffffd00007836 */ /* 0x005fce0000000000 */
.L_x_1489:
[----:B------:R-:W-:Y:S05]  /*14260*/  BSYNC B2 ;  /* 0x0000000000027941 */ /* 0x000fea0003800000 */
.L_x_1488:
[----:B------:R-:W2:Y:S01]  /*14270*/  LDL.LU R2, [R1+0x28] ;  /* 0x0000280001027983 */ /* 0x000ea20000300800 */
[----:B------:R-:W-:Y:S01]  /*14280*/  VIADD R8, R8, 0xfffffffe ;  /* 0xfffffffe08087836 */ /* 0x000fe20000000000 */
[----:B--2---:R-:W-:-:S04]  /*14290*/  LOP3.LUT R2, RZ, R2, RZ, 0x33, !PT ;  /* 0x00000002ff027212 */ /* 0x004fc800078e33ff */
[----:B------:R-:W-:-:S13]  /*142a0*/  ISETP.NE.AND P0, PT, R8, R2, PT ;  /* 0x000000020800720c */ /* 0x000fda0003f05270 */
[----:B------:R-:W-:Y:S05]  /*142b0*/  @!P0 BRA `(.L_x_1487) ;  /* 0x0000001400788947 */ /* 0x000fea0003800000 */
[----:B------:R-:W-:-:S07]  /*142c0*/  IMAD.MOV.U32 R9, RZ, RZ, R17 ;  /* 0x000000ffff097224 */ /* 0x000fce00078e0011 */
.L_x_1538:
[----:B--2---:R-:W2:Y:S04]  /*142d0*/  LDL R4, [R1+0x18] ;  /* 0x0000180001047983 */ /* 0x004ea80000100800 */
[----:B---3--:R-:W3:Y:S04]  /*142e0*/  LDL R3, [R1+0x4] ;  /* 0x0000040001037983 */ /* 0x008ee80000100800 */
[----:B------:R-:W4:Y:S01]  /*142f0*/  LDL R2, [R1+0x10] ;  /* 0x0000100001027983 */ /* 0x000f220000100800 */
[----:B------:R-:W-:Y:S05]  /*14300*/  YIELD ;  /* 0x0000000000007946 */ /* 0x000fea0003800000 */
[----:B------:R-:W-:Y:S01]  /*14310*/  BSSY B1, `(.L_x_1506) ;  /* 0x00000a8000017945 */ /* 0x000fe20003800000 */
[----:B--2---:R-:W-:Y:S01]  /*14320*/  LOP3.LUT P1, RZ, R4, 0x1, RZ, 0xc0, !PT ;  /* 0x0000000104ff7812 */ /* 0x004fe2000782c0ff */
[----:B---3--:R-:W-:-:S05]  /*14330*/  VIADD R4, R3, 0x1 ;  /* 0x0000000103047836 */ /* 0x008fca0000000000 */
[----:B------:R-:W-:-:S04]  /*14340*/  ISETP.NE.AND P0, PT, R4, 0x2, PT ;  /* 0x000000020400780c */ /* 0x000fc80003f05270 */
[----:B------:R-:W-:Y:S02]  /*14350*/  SEL R5, RZ, 0x1, P0 ;  /* 0x00000001ff057807 */ /* 0x000fe40000000000 */
[----:B------:R-:W-:Y:S02]  /*14360*/  SEL R4, R4, RZ, P0 ;  /* 0x000000ff04047207 */ /* 0x000fe40000000000 */
[----:B----4-:R-:W-:Y:S01]  /*14370*/  LOP3.LUT R5, R2, R5, RZ, 0x3c, !PT ;  /* 0x0000000502057212 */ /* 0x010fe200078e3cff */
[----:B0-----:R-:W-:Y:S06]  /*14380*/  @!P1 BRA `(.L_x_1507) ;  /* 0x0000000800809947 */ /* 0x001fec0003800000 */
        /* <DEDUP_REMOVED lines=20> */
[----:B------:R-:W-:-:S04]  /*144d0*/  IMAD.WIDE.U32 R2, R11, UR6, R2 ;  /* 0x000000060b027c25 */ /* 0x000fc8000f8e0002 */
[----:B------:R-:W-:Y:S01]  /*144e0*/  IMAD.IADD R3, R6, 0x1, R3 ;  /* 0x0000000106037824 */ /* 0x000fe200078e0203 */
[----:B------:R-:W-:-:S04]  /*144f0*/  LEA R6, P0, R2, UR4, 0x2 ;  /* 0x0000000402067c11 */ /* 0x000fc8000f8010ff */
[----:B------:R-:W-:-:S05]  /*14500*/  LEA.HI.X R7, R2, UR5, R3, 0x2, P0 ;  /* 0x0000000502077c11 */ /* 0x000fca00080f1403 */
[----:B------:R0:W5:Y:S04]  /*14510*/  LDG.E R9, desc[UR8][R6.64] ;  /* 0x0000000806097981 */ /* 0x000168000c1e1900 */
.L_x_1508:
[----:B------:R-:W2:Y:S01]  /*14520*/  LDL R2, [R1] ;  /* 0x0000000001027983 */ /* 0x000ea20000100800 */
[----:B------:R-:W-:Y:S01]  /*14530*/  BSSY B2, `(.L_x_1509) ;  /* 0x0000005000027945 */ /* 0x000fe20003800000 */
[----:B--2---:R-:W-:Y:S01]  /*14540*/  IMAD R3, R4, 0x8, R2 ;  /* 0x0000000804037824 */ /* 0x004fe200078e0202 */
[----:B------:R-:W-:-:S04]  /*14550*/  SHF.L.U32 R2, R5, 0x1f, RZ ;  /* 0x0000001f05027819 */ /* 0x000fc800000006ff */
[----:B------:R-:W2:Y:S02]  /*14560*/  SYNCS.PHASECHK.TRANS64.TRYWAIT P0, [R3+URZ+0x2a840], R2 ;  /* 0x02a84002030075a7 */ /* 0x000ea4000800017f */
[----:B--2---:R-:W-:Y:S05]  /*14570*/  @!P0 BRA `(.L_x_1510) ;  /* 0x0000003800d88947 */ /* 0x004fea0003800000 */
.L_x_1603:
[----:B------:R-:W-:Y:S05]  /*14580*/  BSYNC B2 ;  /* 0x0000000000027941 */ /* 0x000fea0003800000 */
.L_x_1509:
[----:B0-----:R-:W0:Y:S01]  /*14590*/  S2R R6, SR_TID.X ;  /* 0x0000000000067919 */ /* 0x001e220000002100 */
        /* <DEDUP_REMOVED lines=11> */
.L_x_1512:
[----:B------:R-:W-:Y:S05]  /*14650*/  BSYNC B2 ;  /* 0x0000000000027941 */ /* 0x000fea0003800000 */
.L_x_1511:
[----:B------:R-:W3:Y:S04]  /*14660*/  LDL R6, [R1] ;  /* 0x0000000001067983 */ /* 0x000ee80000100800 */
[----:B--2---:R-:W2:Y:S01]  /*14670*/  LDL R2, [R1+0x14] ;  /* 0x0000140001027983 */ /* 0x004ea20000100800 */
        /* <DEDUP_REMOVED lines=8> */
[----:B---3--:R-:W-:-:S02]  /*14700*/  IMAD R6, R4, 0x9000, R6 ;  /* 0x0000900004067824 */ /* 0x008fc400078e0206 */
[----:B--2---:R-:W-:Y:S02]  /*14710*/  IMAD R2, R8, 0x60, R2 ;  /* 0x0000006008027824 */ /* 0x004fe400078e0202 */
[----:B------:R-:W-:-:S08]  /*14720*/  VIADD R7, R6, 0x18400 ;  /* 0x0001840006077836 */ /* 0x000fd00000000000 */
.L_x_1513:
        /* <DEDUP_REMOVED lines=16> */
.L_x_1514:
        /* <DEDUP_REMOVED lines=15> */
.L_x_1515:
        /* <DEDUP_REMOVED lines=17> */
.L_x_1604:
[----:B------:R-:W-:Y:S05]  /*14a30*/  BSYNC B2 ;  /* 0x0000000000027941 */ /* 0x000fea0003800000 */
.L_x_1516:
[----:B------:R-:W-:Y:S01]  /*14a40*/  BSSY B2, `(.L_x_1518) ;  /* 0x000000b000027945 */ /* 0x000fe20003800000 */
[----:B------:R-:W-:Y:S02]  /*14a50*/  IMAD.MOV.U32 R12, RZ, RZ, 0x0 ;  /* 0x00000000ff0c7424 */ /* 0x000fe400078e00ff */
[----:B------:R-:W-:Y:S01]  /*14a60*/  IMAD.MOV.U32 R13, RZ, RZ, 0x14f00000 ;  /* 0x14f00000ff0d7424 */ /* 0x000fe200078e00ff */
[----:B------:R-:W-:Y:S06]  /*14a70*/  @P1 BRA `(.L_x_1519) ;  /* 0x00000000001c1947 */ /* 0x000fec0003800000 */
[----:B------:R-:W2:Y:S01]  /*14a80*/  S2R R6, SR_TID.X ;  /* 0x0000000000067919 */ /* 0x000ea20000002100 */
[----:B0-----:R-:W-:-:S04]  /*14a90*/  IMAD.MOV.U32 R3, RZ, RZ, 0x6000 ;  /* 0x00006000ff037424 */ /* 0x001fc800078e00ff */
[----:B------:R3:W-:Y:S01]  /*14aa0*/  SYNCS.ARRIVE.TRANS64 RZ, [R2+URZ+0x50], R3 ;  /* 0x0000500302ff79a7 */ /* 0x0007e2000800003f */
[----:B--2---:R-:W-:-:S04]  /*14ab0*/  LOP3.LUT R6, R6, 0x1f, RZ, 0xc0, !PT ;  /* 0x0000001f06067812 */ /* 0x004fc800078ec0ff */
[----:B------:R-:W-:-:S13]  /*14ac0*/  ISETP.NE.AND P0, PT, R6, RZ, PT ;  /* 0x000000ff0600720c */ /* 0x000fda0003f05270 */
[----:B---3--:R-:W-:Y:S05]  /*14ad0*/  @!P0 BRA `(.L_x_1519) ;  /* 0x0000000000048947 */ /* 0x008fea0003800000 */
[----:B------:R-:W-:Y:S01]  /*14ae0*/  BPT.TRAP 0x1 ;  /* 0x000000040000795c */ /* 0x000fe20000300000 */
.L_x_1519:
[----:B------:R-:W-:Y:S05]  /*14af0*/  BSYNC B2 ;  /* 0x0000000000027941 */ /* 0x000fea0003800000 */
.L_x_1518:
[----:B------:R-:W2:Y:S04]  /*14b00*/  LDL R15, [R1] ;  /* 0x00000000010f7983 */ /* 0x000ea80000100800 */
[----:B0-----:R-:W2:Y:S04]  /*14b10*/  LDL.LU R3, [R1+0x4] ;  /* 0x0000040001037983 */ /* 0x001ea80000300800 */
[----:B------:R-:W3:Y:S04]  /*14b20*/  LDL R7, [R1+0x14] ;  /* 0x0000140001077983 */ /* 0x000ee80000100800 */
[----:B------:R-:W3:Y:S01]  /*14b30*/  LDL.LU R6, [R1+0x8] ;  /* 0x0000080001067983 */ /* 0x000ee20000300800 */
[----:B------:R-:W-:Y:S01]  /*14b40*/  R2UR UR10, R11 ;  /* 0x000000000b0a72ca */ /* 0x000fe200000e0000 */
[----:B------:R-:W-:Y:S01]  /*14b50*/  UIADD3 UR4, UP0, UR36, 0x470, URZ ;  /* 0x0000047024047890 */ /* 0x000fe2000ff1e03f */
[----:B------:R-:W-:Y:S01]  /*14b60*/  R2UR UR6, R12 ;  /* 0x000000000c0672ca */ /* 0x000fe200000e0000 */
[----:B------:R-:W-:Y:S01]  /*14b70*/  VIADD R2, R2, 0x50 ;  /* 0x0000005002027836 */ /* 0x000fe20000000000 */
[----:B------:R-:W-:Y:S01]  /*14b80*/  R2UR UR7, R13 ;  /* 0x000000000d0772ca */ /* 0x000fe200000e0000 */
[----:B------:R-:W-:Y:S01]  /*14b90*/  UIADD3.X UR5, URZ, UR37, URZ, UP0, !UPT ;  /* 0x000000253f057290 */ /* 0x000fe200087fe43f */
[----:B------:R-:W-:Y:S01]  /*14ba0*/  PLOP3.LUT P0, PT, PT, PT, PT, 0x80, 0x0 ;  /* 0x000000000000781c */ /* 0x000fe20003f0f070 */
[----:B--2---:R-:W-:-:S02]  /*14bb0*/  IMAD R3, R3, 0x6000, R15 ;  /* 0x0000600003037824 */ /* 0x004fc400078e020f */
[----:B---3--:R-:W-:Y:S02]  /*14bc0*/  IMAD R6, R6, 0x60, R7 ;  /* 0x0000006006067824 */ /* 0x008fe400078e0207 */
[----:B------:R-:W-:-:S08]  /*14bd0*/  VIADD R7, R3, 0x400 ;  /* 0x0000040003077836 */ /* 0x000fd00000000000 */
.L_x_1520:
        /* <DEDUP_REMOVED lines=15> */
.L_x_1521:
        /* <DEDUP_REMOVED lines=12> */
.L_x_1507:
[----:B------:R-:W-:Y:S05]  /*14d90*/  BSYNC B1 ;  /* 0x0000000000017941 */ /* 0x000fea0003800000 */
.L_x_1506:
[----:B------:R-:W2:Y:S01]  /*14da0*/  LDL R2, [R1+0x18] ;  /* 0x0000180001027983 */ /* 0x000ea20000100800 */
[----:B------:R-:W-:Y:S01]  /*14db0*/  VIADD R3, R4, 0x1 ;  /* 0x0000000104037836 */ /* 0x000fe20000000000 */
[----:B------:R-:W-:Y:S01]  /*14dc0*/  BSSY B1, `(.L_x_1522) ;  /* 0x00000a9000017945 */ /* 0x000fe20003800000 */
[----:B------:R-:W-:-:S03]  /*14dd0*/  VIADD R6, R0, 0xffffffff ;  /* 0xffffffff00067836 */ /* 0x000fc60000000000 */
        /* <DEDUP_REMOVED lines=9> */
[----:B------:R-:W-:Y:S01]  /*14e70*/  IMAD.MOV.U32 R7, RZ, RZ, R6 ;  /* 0x000000ffff077224 */ /* 0x000fe200078e0006 */
[----:B------:R-:W-:-:S04]  /*14e80*/  ISETP.NE.U32.AND P0, PT, RZ, UR4, PT ;  /* 0x00000004ff007c0c */ /* 0x000fc8000bf05070 */
[----:B------:R-:W-:-:S13]  /*14e90*/  ISETP.NE.AND.EX P0, PT, RZ, UR5, PT, P0 ;  /* 0x00000005ff007c0c */ /* 0x000fda000bf05300 */
[----:B------:R-:W-:Y:S05]  /*14ea0*/  @!P0 BRA `(.L_x_1524) ;  /* 0x0000000000508947 */ /* 0x000fea0003800000 */
[----:B------:R-:W3:Y:S01]  /*14eb0*/  LDL R14, [R1+0x1c] ;  /* 0x00001c00010e7983 */ /* 0x000ee20000100800 */
[----:B0-----:R-:W0:Y:S01]  /*14ec0*/  LDC R8, c[0x0][0x43c] ;  /* 0x00010f00ff087b82 */ /* 0x001e220000000800 */
[----:B------:R-:W-:Y:S02]  /*14ed0*/  ULDC.64 UR6, c[0x0][0x428] ;  /* 0x00010a0000067ab9 */ /* 0x000fe40000000a00 */
[----:B------:R-:W4:Y:S01]  /*14ee0*/  LDL R13, [R1+0xc] ;  /* 0x00000c00010d7983 */ /* 0x000f220000100800 */
        /* <DEDUP_REMOVED lines=9> */
[----:B---3--:R-:W-:-:S04]  /*14f80*/  IMAD R8, R14, UR6, RZ ;  /* 0x000000060e087c24 */ /* 0x008fc8000f8e02ff */
[C---:B----4-:R-:W-:Y:S02]  /*14f90*/  IMAD R8, R13.reuse, UR7, R8 ;  /* 0x000000070d087c24 */ /* 0x050fe4000f8e0208 */
[----:B------:R-:W-:-:S04]  /*14fa0*/  IMAD.WIDE.U32 R2, R13, UR6, R2 ;  /* 0x000000060d027c25 */ /* 0x000fc8000f8e0002 */
[----:B------:R-:W-:Y:S01]  /*14fb0*/  IMAD.IADD R3, R8, 0x1, R3 ;  /* 0x0000000108037824 */ /* 0x000fe200078e0203 */
[----:B------:R-:W-:-:S04]  /*14fc0*/  LEA R8, P0, R2, UR4, 0x2 ;  /* 0x0000000402087c11 */ /* 0x000fc8000f8010ff */
[----:B------:R-:W-:-:S06]  /*14fd0*/  LEA.HI.X R9, R2, UR5, R3, 0x2, P0 ;  /* 0x0000000502097c11 */ /* 0x000fcc00080f1403 */
[----:B------:R3:W5:Y:S03]  /*14fe0*/  LDG.E R9, desc[UR8][R8.64] ;  /* 0x0000000808097981 */ /* 0x000766000c1e1900 */
.L_x_1524:
[----:B------:R-:W4:Y:S01]  /*14ff0*/  LDL R2, [R1] ;  /* 0x0000000001027983 */ /* 0x000f220000100800 */
[----:B------:R-:W-:Y:S01]  /*15000*/  SHF.L.U32 R3, R11, 0x1f, RZ ;  /* 0x0000001f0b037819 */ /* 0x000fe200000006ff */
[----:B------:R-:W-:Y:S01]  /*15010*/  BSSY B2, `(.L_x_1525) ;  /* 0x0000004000027945 */ /* 0x000fe20003800000 */
[----:B----4-:R-:W-:-:S04]  /*15020*/  IMAD R2, R12, 0x8, R2 ;  /* 0x000000080c027824 */ /* 0x010fc800078e0202 */
[----:B------:R-:W4:Y:S02]  /*15030*/  SYNCS.PHASECHK.TRANS64.TRYWAIT P0, [R2+URZ+0x2a840], R3 ;  /* 0x02a84003020075a7 */ /* 0x000f24000800017f */
[----:B----4-:R-:W-:Y:S05]  /*15040*/  @!P0 BRA `(.L_x_1526) ;  /* 0x00000030004c8947 */ /* 0x010fea0003800000 */
.L_x_1605:
[----:B------:R-:W-:Y:S05]  /*15050*/  BSYNC B2 ;  /* 0x0000000000027941 */ /* 0x000fea0003800000 */
.L_x_1525:
[----:B0--3--:R-:W0:Y:S01]  /*15060*/  S2R R8, SR_TID.X ;  /* 0x0000000000087919 */ /* 0x009e220000002100 */
[----:B------:R-:W-:Y:S01]  /*15070*/  BSSY B2, `(.L_x_1527) ;  /* 0x000000b000027945 */ /* 0x000fe20003800000 */
[----:B0-----:R-:W-:-:S04]  /*15080*/  LOP3.LUT R8, R8, 0x7f, RZ, 0xc0, !PT ;  /* 0x0000007f08087812 */ /* 0x001fc800078ec0ff */
[----:B------:R-:W-:-:S13]  /*15090*/  ISETP.NE.AND P1, PT, R8, RZ, PT ;  /* 0x000000ff0800720c */ /* 0x000fda0003f25270 */
[----:B------:R-:W-:Y:S05]  /*150a0*/  @P1 BRA `(.L_x_1528) ;  /* 0x00000000001c1947 */ /* 0x000fea0003800000 */
[----:B------:R-:W0:Y:S01]  /*150b0*/  S2R R8, SR_TID.X ;  /* 0x0000000000087919 */ /* 0x000e220000002100 */
[----:B----4-:R-:W-:-:S04]  /*150c0*/  IMAD.MOV.U32 R3, RZ, RZ, 0x9000 ;  /* 0x00009000ff037424 */ /* 0x010fc800078e00ff */
[----:B------:R3:W-:Y:S01]  /*150d0*/  SYNCS.ARRIVE.TRANS64 RZ, [R2+URZ+0x2a830], R3 ;  /* 0x02a8300302ff79a7 */ /* 0x0007e2000800003f */
[----:B0-----:R-:W-:-:S04]  /*150e0*/  LOP3.LUT R8, R8, 0x1f, RZ, 0xc0, !PT ;  /* 0x0000001f08087812 */ /* 0x001fc800078ec0ff */
[----:B------:R-:W-:-:S13]  /*150f0*/  ISETP.NE.AND P0, PT, R8, RZ, PT ;  /* 0x000000ff0800720c */ /* 0x000fda0003f05270 */
[----:B---3--:R-:W-:Y:S05]  /*15100*/  @!P0 BRA `(.L_x_1528) ;  /* 0x0000000000048947 */ /* 0x008fea0003800000 */
[----:B------:R-:W-:Y:S01]  /*15110*/  BPT.TRAP 0x1 ;  /* 0x000000040000795c */ /* 0x000fe20000300000 */
.L_x_1528:
[----:B------:R-:W-:Y:S05]  /*15120*/  BSYNC B2 ;  /* 0x0000000000027941 */ /* 0x000fea0003800000 */
.L_x_1527:
[----:B------:R-:W3:Y:S04]  /*15130*/  LDL R8, [R1+0x4] ;  /* 0x0000040001087983 */ /* 0x000ee80000100800 */
[----:B--2---:R-:W2:Y:S04]  /*15140*/  LDL R11, [R1] ;  /* 0x00000000010b7983 */ /* 0x004ea80000100800 */
        /* <DEDUP_REMOVED lines=8> */
[C---:B---3--:R-:W-:Y:S02]  /*151d0*/  IMAD R3, R8.reuse, 0x8, R10 ;  /* 0x0000000808037824 */ /* 0x048fe400078e020a */
[----:B--2---:R-:W-:Y:S02]  /*151e0*/  IMAD R8, R8, 0x9000, R11 ;  /* 0x0000900008087824 */ /* 0x004fe400078e020b */
[----:B------:R-:W-:-:S02]  /*151f0*/  VIADD R3, R3, 0x30 ;  /* 0x0000003003037836 */ /* 0x000fc40000000000 */
[----:B----4-:R-:W-:Y:S02]  /*15200*/  IMAD R2, R7, 0x60, R2 ;  /* 0x0000006007027824 */ /* 0x010fe400078e0202 */
[----:B------:R-:W-:-:S07]  /*15210*/  VIADD R11, R8, 0x18400 ;  /* 0x00018400080b7836 */ /* 0x000fce0000000000 */
.L_x_1529:
        /* <DEDUP_REMOVED lines=16> */
.L_x_1530:
        /* <DEDUP_REMOVED lines=15> */
.L_x_1531:
        /* <DEDUP_REMOVED lines=15> */
.L_x_1606:
[----:B------:R-:W-:Y:S05]  /*15500*/  BSYNC B2 ;  /* 0x0000000000027941 */ /* 0x000fea0003800000 */
.L_x_1532:
[----:B------:R-:W-:Y:S01]  /*15510*/  BSSY B2, `(.L_x_1534) ;  /* 0x000000b000027945 */ /* 0x000fe20003800000 */
[----:B------:R-:W-:Y:S02]  /*15520*/  IMAD.MOV.U32 R12, RZ, RZ, 0x0 ;  /* 0x00000000ff0c7424 */ /* 0x000fe400078e00ff */
[----:B------:R-:W-:Y:S01]  /*15530*/  IMAD.MOV.U32 R13, RZ, RZ, 0x14f00000 ;  /* 0x14f00000ff0d7424 */ /* 0x000fe200078e00ff */
[----:B------:R-:W-:Y:S06]  /*15540*/  @P1 BRA `(.L_x_1535) ;  /* 0x00000000001c1947 */ /* 0x000fec0003800000 */
[----:B------:R-:W2:Y:S02]  /*15550*/  S2R R3, SR_TID.X ;  /* 0x0000000000037919 */ /* 0x000ea40000002100 */
[----:B--2---:R-:W-:Y:S01]  /*15560*/  LOP3.LUT R8, R3, 0x1f, RZ, 0xc0, !PT ;  /* 0x0000001f03087812 */ /* 0x004fe200078ec0ff */
[----:B------:R-:W-:-:S03]  /*15570*/  IMAD.MOV.U32 R3, RZ, RZ, 0x6000 ;  /* 0x00006000ff037424 */ /* 0x000fc600078e00ff */
[----:B------:R-:W-:Y:S01]  /*15580*/  ISETP.NE.AND P0, PT, R8, RZ, PT ;  /* 0x000000ff0800720c */ /* 0x000fe20003f05270 */
[----:B------:R2:W-:-:S12]  /*15590*/  SYNCS.ARRIVE.TRANS64 RZ, [R2+URZ+0x50], R3 ;  /* 0x0000500302ff79a7 */ /* 0x0005d8000800003f */
[----:B--2---:R-:W-:Y:S05]  /*155a0*/  @!P0 BRA `(.L_x_1535) ;  /* 0x0000000000048947 */ /* 0x004fea0003800000 */
[----:B------:R-:W-:Y:S01]  /*155b0*/  BPT.TRAP 0x1 ;  /* 0x000000040000795c */ /* 0x000fe20000300000 */
.L_x_1535:
[----:B------:R-:W-:Y:S05]  /*155c0*/  BSYNC B2 ;  /* 0x0000000000027941 */ /* 0x000fea0003800000 */
.L_x_1534:
[----:B------:R-:W2:Y:S04]  /*155d0*/  LDL R8, [R1] ;  /* 0x0000000001087983 */ /* 0x000ea80000100800 */
[----:B0-----:R-:W3:Y:S04]  /*155e0*/  LDL R5, [R1+0x14] ;  /* 0x0000140001057983 */ /* 0x001ee80000100800 */
        /* <DEDUP_REMOVED lines=11> */
.L_x_1536:
        /* <DEDUP_REMOVED lines=15> */
.L_x_1537:
        /* <DEDUP_REMOVED lines=12> */
.L_x_1523:
[----:B------:R-:W-:Y:S05]  /*15850*/  BSYNC B1 ;  /* 0x0000000000017941 */ /* 0x000fea0003800000 */
.L_x_1522:
[----:B------:R-:W4:Y:S01]  /*15860*/  LDL R2, [R1+0x24] ;  /* 0x0000240001027983 */ /* 0x000f220000100800 */
[----:B------:R-:W-:Y:S01]  /*15870*/  VIADD R0, R0, 0xfffffffe ;  /* 0xfffffffe00007836 */ /* 0x000fe20000000000 */
[----:B----4-:R-:W-:-:S13]  /*15880*/  ISETP.GT.AND P0, PT, R6, R2, PT ;  /* 0x000000020600720c */ /* 0x010fda0003f04270 */
[----:B------:R-:W-:Y:S05]  /*15890*/  @P0 BRA `(.L_x_1538) ;  /* 0xffffffe8008c0947 */ /* 0x000fea000383ffff */
.L_x_1487:
[----:B------:R-:W-:Y:S05]  /*158a0*/  BSYNC B0 ;  /* 0x0000000000007941 */ /* 0x000fea0003800000 */
.L_x_1486:
[----:B------:R-:W4:Y:S01]  /*158b0*/  S2R R2, SR_TID.X ;  /* 0x0000000000027919 */ /* 0x000f220000002100 */
[----:B------:R-:W-:Y:S01]  /*158c0*/  BSSY B0, `(.L_x_1539) ;  /* 0x0000011000007945 */ /* 0x000fe20003800000 */
[----:B----4-:R-:W-:-:S04]  /*158d0*/  LOP3.LUT R3, R2, 0x7f, RZ, 0xc0, !PT ;  /* 0x0000007f02037812 */ /* 0x010fc800078ec0ff */
[----:B------:R-:W-:-:S13]  /*158e0*/  ISETP.NE.AND P0, PT, R3, RZ, PT ;  /* 0x000000ff0300720c */ /* 0x000fda0003f05270 */
[----:B------:R-:W-:Y:S05]  /*158f0*/  @P0 BRA `(.L_x_1540) ;  /* 0x0000000000340947 */ /* 0x000fea0003800000 */
[----:B------:R-:W4:Y:S01]  /*15900*/  S2R R2, SR_LANEID ;  /* 0x0000000000027919 */ /* 0x000f220000000000 */
[----:B------:R-:W-:Y:S01]  /*15910*/  VOTEU.ANY UR4, UPT, PT ;  /* 0x0000000000047886 */ /* 0x000fe200038e0100 */
[----:B------:R-:W5:Y:S01]  /*15920*/  LDC.64 R4, c[0x0][0xc60] ;  /* 0x00031800ff047b82 */ /* 0x000f620000000a00 */
[----:B------:R-:W4:Y:S01]  /*15930*/  FLO.U32 R0, UR4 ;  /* 0x0000000400007d00 */ /* 0x000f2200080e0000 */
[----:B------:R-:W-:Y:S01]  /*15940*/  ULDC.64 UR6, c[0x0][0x208] ;  /* 0x0000820000067ab9 */ /* 0x000fe20000000a00 */
[----:B----4-:R-:W-:-:S06]  /*15950*/  ISETP.EQ.U32.AND P0, PT, R0, R2, PT ;  /* 0x000000020000720c */ /* 0x010fcc0003f02070 */
[----:B------:R-:W5:Y:S07]  /*15960*/  POPC R2, UR4 ;  /* 0x0000000400027d09 */ /* 0x000f6e0008000000 */
[----:B-----5:R-:W4:Y:S04]  /*15970*/  @P0 ATOMG.E.ADD.STRONG.GPU PT, R2, desc[UR6][R4.64], R2 ;  /* 0x00000002040209a8 */ /* 0x020f2800081ee1c6 */
[----:B----4-:R4:W5:Y:S02]  /*15980*/  SHFL.IDX PT, R2, R2, R0, 0x1f ;  /* 0x00001f0002027589 */ /* 0x01096400000e0000 */
[----:B----4-:R-:W4:Y:S02]  /*15990*/  S2R R0, SR_LTMASK ;  /* 0x0000000000007919 */ /* 0x010f240000003900 */
[----:B----4-:R-:W-:-:S06]  /*159a0*/  LOP3.LUT R0, R0, UR4, RZ, 0xc0, !PT ;  /* 0x0000000400007c12 */ /* 0x010fcc000f8ec0ff */
[----:B------:R-:W5:Y:S02]  /*159b0*/  POPC R0, R0 ;  /* 0x0000000000007309 */ /* 0x000f640000000000 */
[----:B-----5:R-:W-:-:S07]  /*159c0*/  IADD3 R16, R2, UR38, R0 ;  /* 0x0000002602107c10 */ /* 0x020fce000fffe000 */
.L_x_1540:
[----:B------:R-:W-:Y:S05]  /*159d0*/  BSYNC B0 ;  /* 0x0000000000007941 */ /* 0x000fea0003800000 */
.L_x_1539:
[----:B------:R-:W4:Y:S01]  /*159e0*/  LDL R0, [R1+0x18] ;  /* 0x0000180001007983 */ /* 0x000f220000100800 */
[----:B------:R-:W-:Y:S01]  /*159f0*/  BSSY B0, `(.L_x_1541) ;  /* 0x000003e000007945 */ /* 0x000fe20003800000 */
[----:B----4-:R-:W-:-:S13]  /*15a00*/  LOP3.LUT P0, RZ, R0, 0x1, RZ, 0xc0, !PT ;  /* 0x0000000100ff7812 */ /* 0x010fda000780c0ff */
[----:B------:R-:W-:Y:S05]  /*15a10*/  @!P0 BRA `(.L_x_1542) ;  /* 0x0000000000ec8947 */ /* 0x000fea0003800000 */
[----:B------:R-:W4:Y:S04]  /*15a20*/  LDL R4, [R1] ;  /* 0x0000000001047983 */ /* 0x000f280000100800 */
[----:B------:R-:W4:Y:S04]  /*15a30*/  LDL R0, [R1+0x4] ;  /* 0x0000040001007983 */ /* 0x000f280000100800 */
[----:B------:R-:W5:Y:S01]  /*15a40*/  LDL R2, [R1+0x10] ;  /* 0x0000100001027983 */ /* 0x000f620000100800 */
[----:B------:R-:W-:Y:S01]  /*15a50*/  BSSY B1, `(.L_x_1543) ;  /* 0x0000006000017945 */ /* 0x000fe20003800000 */
[----:B------:R-:W-:Y:S01]  /*15a60*/  ISETP.NE.AND P1, PT, R3, RZ, PT ;  /* 0x000000ff0300720c */ /* 0x000fe20003f25270 */
[----:B----4-:R-:W-:Y:S01]  /*15a70*/  IMAD R0, R0, 0x8, R4 ;  /* 0x0000000800007824 */ /* 0x010fe200078e0204 */
[----:B-----5:R-:W-:-:S04]  /*15a80*/  SHF.L.U32 R2, R2, 0x1f, RZ ;  /* 0x0000001f02027819 */ /* 0x020fc800000006ff */
[----:B------:R-:W4:Y:S02]  /*15a90*/  SYNCS.PHASECHK.TRANS64.TRYWAIT P0, [R0+URZ+0x2a860], R2 ;  /* 0x02a86002000075a7 */ /* 0x000f24000800017f */
[----:B----4-:R-:W-:Y:S05]  /*15aa0*/  @!P0 BRA `(.L_x_1544) ;  /* 0x0000002400dc8947 */ /* 0x010fea0003800000 */
.L_x_1607:
[----:B------:R-:W-:Y:S05]  /*15ab0*/  BSYNC B1 ;  /* 0x0000000000017941 */ /* 0x000fea0003800000 */
.L_x_1543:
[----:B------:R-:W-:Y:S04]  /*15ac0*/  BSSY B1, `(.L_x_1545) ;  /* 0x0000009000017945 */ /* 0x000fe80003800000 */
[----:B------:R-:W-:Y:S05]  /*15ad0*/  @P1 BRA `(.L_x_1546) ;  /* 0x00000000001c1947 */ /* 0x000fea0003800000 */
[----:B------:R-:W5:Y:S01]  /*15ae0*/  S2R R3, SR_TID.X ;  /* 0x0000000000037919 */ /* 0x000f620000002100 */
[----:B----4-:R-:W-:-:S04]  /*15af0*/  IMAD.MOV.U32 R2, RZ, RZ, 0x6000 ;  /* 0x00006000ff027424 */ /* 0x010fc800078e00ff */
[----:B------:R4:W-:Y:S01]  /*15b00*/  SYNCS.ARRIVE.TRANS64 RZ, [R0+URZ+0x2a850], R2 ;  /* 0x02a8500200ff79a7 */ /* 0x0009e2000800003f */
[----:B-----5:R-:W-:-:S04]  /*15b10*/  LOP3.LUT R3, R3, 0x1f, RZ, 0xc0, !PT ;  /* 0x0000001f03037812 */ /* 0x020fc800078ec0ff */
[----:B------:R-:W-:-:S13]  /*15b20*/  ISETP.NE.AND P0, PT, R3, RZ, PT ;  /* 0x000000ff0300720c */ /* 0x000fda0003f05270 */
[----:B----4-:R-:W-:Y:S05]  /*15b30*/  @!P0 BRA `(.L_x_1546) ;  /* 0x0000000000048947 */ /* 0x010fea0003800000 */
[----:B------:R-:W-:Y:S01]  /*15b40*/  BPT.TRAP 0x1 ;  /* 0x000000040000795c */ /* 0x000fe20000300000 */
.L_x_1546:
[----:B------:R-:W-:Y:S05]  /*15b50*/  BSYNC B1 ;  /* 0x0000000000017941 */ /* 0x000fea0003800000 */
.L_x_1545:
[----:B------:R-:W5:Y:S04]  /*15b60*/  LDL.LU R5, [R1+0x14] ;  /* 0x0000140001057983 */ /* 0x000f680000300800 */
[----:B------:R-:W5:Y:S04]  /*15b70*/  LDL.LU R3, [R1+0x8] ;  /* 0x0000080001037983 */ /* 0x000f680000300800 */
[----:B------:R-:W2:Y:S04]  /*15b80*/  LDL R4, [R1] ;  /* 0x0000000001047983 */ /* 0x000ea80000100800 */
[----:B----4-:R-:W2:Y:S01]  /*15b90*/  LDL R2, [R1+0x4] ;  /* 0x0000040001027983 */ /* 0x010ea20000100800 */
[----:B------:R-:W-:Y:S01]  /*15ba0*/  UIADD3 UR4, UP0, UR36, 0x470, URZ ;  /* 0x0000047024047890 */ /* 0x000fe2000ff1e03f */
[----:B------:R-:W-:Y:S01]  /*15bb0*/  PLOP3.LUT P0, PT, PT, PT, PT, 0x80, 0x0 ;  /* 0x000000000000781c */ /* 0x000fe20003f0f070 */
[----:B------:R-:W-:Y:S01]  /*15bc0*/  VIADD R0, R0, 0x2a850 ;  /* 0x0002a85000007836 */ /* 0x000fe20000000000 */
[----:B------:R-:W-:Y:S01]  /*15bd0*/  UMOV UR6, 0x0 ;  /* 0x0000000000067882 */ /* 0x000fe20000000000 */
[----:B------:R-:W-:Y:S01]  /*15be0*/  UIADD3.X UR5, URZ, UR37, URZ, UP0, !UPT ;  /* 0x000000253f057290 */ /* 0x000fe200087fe43f */
[----:B------:R-:W-:Y:S01]  /*15bf0*/  UMOV UR7, 0x14f00000 ;  /* 0x14f0000000077882 */ /* 0x000fe20000000000 */
[----:B------:R-:W-:Y:S01]  /*15c00*/  UMOV UR10, URZ ;  /* 0x0000003f000a7c82 */ /* 0x000fe20008000000 */
[----:B-----5:R-:W-:-:S02]  /*15c10*/  IMAD R3, R3, 0x60, R5 ;  /* 0x0000006003037824 */ /* 0x020fc400078e0205 */
[----:B--2---:R-:W-:-:S04]  /*15c20*/  IMAD R2, R2, 0x6000, R4 ;  /* 0x0000600002027824 */ /* 0x004fc800078e0204 */
[----:B------:R-:W-:-:S07]  /*15c30*/  VIADD R4, R2, 0x400 ;  /* 0x0000040002047836 */ /* 0x000fce0000000000 */
.L_x_1547:
        /* <DEDUP_REMOVED lines=15> */
.L_x_1548:
        /* <DEDUP_REMOVED lines=9> */
[----:B----4-:R-:W-:Y:S05]  /*15dc0*/  @P0 BRA.U.ANY `(.L_x_1548) ;  /* 0xfffffffd00d80947 */ /* 0x010fea000393ffff */
.L_x_1542:
[----:B------:R-:W-:Y:S05]  /*15dd0*/  BSYNC B0 ;  /* 0x0000000000007941 */ /* 0x000fea0003800000 */
.L_x_1541:
[----:B------:R-:W4:Y:S04]  /*15de0*/  LDL.LU R5, [R1+0x4] ;  /* 0x0000040001057983 */ /* 0x000f280000300800 */
[----:B------:R-:W5:Y:S01]  /*15df0*/  LDL.LU R4, [R1+0x10] ;  /* 0x0000100001047983 */ /* 0x000f620000300800 */
[----:B----4-:R-:W-:-:S05]  /*15e00*/  VIADD R0, R5, 0x1 ;  /* 0x0000000105007836 */ /* 0x010fca0000000000 */
[----:B------:R-:W-:-:S04]  /*15e10*/  ISETP.NE.AND P0, PT, R0, 0x2, PT ;  /* 0x000000020000780c */ /* 0x000fc80003f05270 */
[----:B------:R-:W-:Y:S02]  /*15e20*/  SEL R2, RZ, 0x1, P0 ;  /* 0x00000001ff027807 */ /* 0x000fe40000000000 */
[----:B------:R-:W-:Y:S02]  /*15e30*/  SEL R0, R0, RZ, P0 ;  /* 0x000000ff00007207 */ /* 0x000fe40000000000 */
[----:B-----5:R-:W-:-:S03]  /*15e40*/  LOP3.LUT R4, R4, R2, RZ, 0x3c, !PT ;  /* 0x0000000204047212 */ /* 0x020fc600078e3cff */
[----:B------:R4:W-:Y:S04]  /*15e50*/  STL [R1+0x4], R0 ;  /* 0x0000040001007387 */ /* 0x0009e80000100800 */
[----:B------:R4:W-:Y:S02]  /*15e60*/  STL [R1+0x10], R4 ;  /* 0x0000100401007387 */ /* 0x0009e40000100800 */
.L_x_1466:
[----:B------:R-:W-:Y:S05]  /*15e70*/  BSYNC B7 ;  /* 0x0000000000077941 */ /* 0x000fea0003800000 */
.L_x_1464:
[----:B----4-:R-:W4:Y:S02]  /*15e80*/  LDL R0, [R1+0x18] ;  /* 0x0000180001007983 */ /* 0x010f240000100800 */
[----:B----4-:R-:W-:-:S13]  /*15e90*/  LOP3.LUT P0, RZ, R0, 0x2, RZ, 0xc0, !PT ;  /* 0x0000000200ff7812 */ /* 0x010fda000780c0ff */
[----:B------:R-:W-:Y:S05]  /*15ea0*/  @!P0 BRA `(.L_x_1549) ;  /* 0x0000000000288947 */ /* 0x000fea0003800000 */
[----:B------:R-:W-:Y:S05]  /*15eb0*/  WARPSYNC.ALL ;  /* 0x0000000000007948 */ /* 0x000fea0003800000 */
[----:B------:R-:W4:Y:S08]  /*15ec0*/  S2UR UR5, SR_CgaCtaId ;  /* 0x00000000000579c3 */ /* 0x000f300000008800 */
[----:B------:R-:W-:Y:S06]  /*15ed0*/  BAR.SYNC.DEFER_BLOCKING 0x5, 0x180 ;  /* 0x0146000000007b1d */ /* 0x000fec0000010000 */
[----:B------:R-:W-:-:S02]  /*15ee0*/  UMOV UR4, 0x400 ;  /* 0x0000040000047882 */ /* 0x000fc40000000000 */
[----:B----4-:R-:W-:-:S06]  /*15ef0*/  ULEA UR4, UR5, UR4, 0x18 ;  /* 0x0000000405047291 */ /* 0x010fcc000f8ec03f */
[----:B------:R-:W-:-:S05]  /*15f00*/  IMAD.U32 R0, RZ, RZ, UR4 ;  /* 0x00000004ff007e24 */ /* 0x000fca000f8e00ff */
[----:B------:R4:W0:Y:S04]  /*15f10*/  LDS.128 R16, [R0+0x2a8d0] ;  /* 0x02a8d00000107984 */ /* 0x0008280000000c00 */
[----:B------:R4:W-:Y:S01]  /*15f20*/  STL [R1], R0 ;  /* 0x0000000001007387 */ /* 0x0009e20000100800 */
[----:B------:R-:W-:Y:S06]  /*15f30*/  BAR.ARV 0x4, 0x180 ;  /* 0x0106000000007b1d */ /* 0x000fec0000002000 */
[----:B------:R-:W-:Y:S05]  /*15f40*/  BRA `(.L_x_1550) ;  /* 0x0000000800e47947 */ /* 0x000fea0003800000 */
.L_x_1549:
[----:B------:R-:W4:Y:S01]  /*15f50*/  S2R R0, SR_TID.X ;  /* 0x0000000000007919 */ /* 0x000f220000002100 */
[----:B------:R-:W-:Y:S01]  /*15f60*/  UMOV UR4, 0xffffffff ;  /* 0xffffffff00047882 */ /* 0x000fe20000000000 */
[----:B----4-:R-:W-:-:S04]  /*15f70*/  LOP3.LUT R6, R0, 0x1f, RZ, 0xc0, !PT ;  /* 0x0000001f00067812 */ /* 0x010fc800078ec0ff */
[----:B------:R-:W-:Y:S01]  /*15f80*/  ISETP.NE.AND P0, PT, R6, 0x1f, PT ;  /* 0x0000001f0600780c */ /* 0x000fe20003f05270 */
[----:B------:R-:W-:-:S12]  /*15f90*/  BRA.DIV UR4, `(.L_x_1551) ;  /* 0x0000002204b47947 */ /* 0x000fd8000b800000 */
[----:B------:R-:W-:Y:S01]  /*15fa0*/  IMAD.IADD R5, R19, 0x1, R6 ;  /* 0x0000000113057824 */ /* 0x000fe200078e0206 */
[----:B------:R-:W-:Y:S01]  /*15fb0*/  ULDC UR4, c[0x0][0xc3c] ;  /* 0x00030f0000047ab9 */ /* 0x000fe20000000800 */
[----:B------:R-:W-:-:S03]  /*15fc0*/  ULDC.64 UR6, c[0x0][0x208] ;  /* 0x0000820000067ab9 */ /* 0x000fc60000000a00 */
[----:B------:R-:W-:-:S13]  /*15fd0*/  ISETP.GE.OR P1, PT, R5, UR4, !P0 ;  /* 0x0000000405007c0c */ /* 0x000fda000c726670 */
[----:B------:R-:W4:Y:S02]  /*15fe0*/  @!P1 LDC.64 R2, c[0x0][0xc80] ;  /* 0x00032000ff029b82 */ /* 0x000f240000000a00 */
[----:B----4-:R-:W-:-:S06]  /*15ff0*/  @!P1 IMAD.WIDE R2, R5, 0x4, R2 ;  /* 0x0000000405029825 */ /* 0x010fcc00078e0202 */
[----:B------:R4:W5:Y:S01]  /*16000*/  @!P1 LDG.E R3, desc[UR6][R2.64] ;  /* 0x0000000602039981 */ /* 0x000962000c1e1900 */
[C---:B------:R-:W-:Y:S02]  /*16010*/  ISETP.GE.U32.AND P2, PT, R6.reuse, 0x2, PT ;  /* 0x000000020600780c */ /* 0x040fe40003f46070 */
[C---:B------:R-:W-:Y:S01]  /*16020*/  ISETP.GE.U32.AND P3, PT, R6.reuse, 0x4, PT ;  /* 0x000000040600780c */ /* 0x040fe20003f66070 */
[----:B------:R-:W-:Y:S01]  /*16030*/  SHFL.IDX PT, R0, R16, RZ, 0x1f ;  /* 0x00001fff10007589 */ /* 0x000fe200000e0000 */
[C---:B------:R-:W-:Y:S02]  /*16040*/  ISETP.GE.U32.AND P4, PT, R6.reuse, 0x8, PT ;  /* 0x000000080600780c */ /* 0x040fe40003f86070 */
[C---:B------:R-:W-:Y:S01]  /*16050*/  ISETP.GE.U32.AND P5, PT, R6.reuse, 0x10, PT ;  /* 0x000000100600780c */ /* 0x040fe20003fa6070 */
[----:B----4-:R-:W-:Y:S02]  /*16060*/  IMAD.MOV.U32 R2, RZ, RZ, RZ ;  /* 0x000000ffff027224 */ /* 0x010fe400078e00ff */
[----:B-----5:R-:W-:Y:S01]  /*16070*/  @!P1 IMAD.MOV.U32 R2, RZ, RZ, R3 ;  /* 0x000000ffff029224 */ /* 0x020fe200078e0003 */
[----:B------:R-:W-:-:S04]  /*16080*/  ISETP.NE.AND P1, PT, R6, RZ, PT ;  /* 0x000000ff0600720c */ /* 0x000fc80003f25270 */
[----:B------:R-:W4:Y:S02]  /*16090*/  SHFL.UP PT, R14, R2, 0x1, RZ ;  /* 0x04200000020e7989 */ /* 0x000f2400000e00ff */
[----:B----4-:R-:W-:-:S05]  /*160a0*/  SEL R5, R14, RZ, P1 ;  /* 0x000000ff0e057207 */ /* 0x010fca0000800000 */
[----:B------:R-:W-:Y:S02]  /*160b0*/  IMAD.IADD R3, R2, 0x1, R5 ;  /* 0x0000000102037824 */ /* 0x000fe400078e0205 */
[----:B------:R-:W-:Y:S04]  /*160c0*/  SHFL.IDX PT, R5, R16, 0x1, 0x1f ;  /* 0x00201f0010057f89 */ /* 0x000fe800000e0000 */
[----:B------:R-:W4:Y:S02]  /*160d0*/  SHFL.UP PT, R4, R3, 0x2, RZ ;  /* 0x0440000003047989 */ /* 0x000f2400000e00ff */
[----:B----4-:R-:W-:-:S05]  /*160e0*/  SEL R4, R4, RZ, P2 ;  /* 0x000000ff04047207 */ /* 0x010fca0001000000 */
[----:B------:R-:W-:-:S05]  /*160f0*/  IMAD.IADD R3, R3, 0x1, R4 ;  /* 0x0000000103037824 */ /* 0x000fca00078e0204 */
        /* <DEDUP_REMOVED lines=9> */
[----:B------:R4:W0:Y:S02]  /*16190*/  SHFL.IDX PT, R16, R3, 0x1f, 0x1f ;  /* 0x03e01f0003107f89 */ /* 0x00082400000e0000 */
.L_x_1617:
[----:B------:R-:W-:Y:S02]  /*161a0*/  ULDC UR4, c[0x0][0xc38] ;  /* 0x00030e0000047ab9 */ /* 0x000fe40000000800 */
[----:B------:R-:W-:-:S04]  /*161b0*/  IMAD.U32 R4, RZ, RZ, UR4 ;  /* 0x00000004ff047e24 */ /* 0x000fc8000f8e00ff */
[----:B0-----:R-:W-:-:S04]  /*161c0*/  IMAD R16, R16, R4, RZ ;  /* 0x0000000410107224 */ /* 0x001fc800078e02ff */
[----:B------:R-:W-:-:S05]  /*161d0*/  IMAD.IADD R5, R5, 0x1, R16 ;  /* 0x0000000105057824 */ /* 0x000fca00078e0210 */
[----:B------:R-:W-:-:S13]  /*161e0*/  ISETP.GT.AND P6, PT, R5, R0, PT ;  /* 0x000000000500720c */ /* 0x000fda0003fc4270 */
[----:B------:R-:W-:Y:S05]  /*161f0*/  @P6 BRA `(.L_x_1552) ;  /* 0x0000000000a06947 */ /* 0x000fea0003800000 */
.L_x_1557:
[----:B0-----:R-:W0:Y:S01]  /*16200*/  LDC R2, c[0x0][0xc3c] ;  /* 0x00030f00ff027b82 */ /* 0x001e220000000800 */
[----:B------:R-:W-:-:S05]  /*16210*/  VIADD R19, R19, 0x1f ;  /* 0x0000001f13137836 */ /* 0x000fca0000000000 */
[----:B0-----:R-:W-:-:S13]  /*16220*/  ISETP.GE.AND P6, PT, R19, R2, PT ;  /* 0x000000021300720c */ /* 0x001fda0003fc6270 */
[----:B------:R-:W-:Y:S05]  /*16230*/  @P6 BRA `(.L_x_1553) ;  /* 0x0000000400dc6947 */ /* 0x000fea0003800000 */
[----:B----4-:R-:W0:Y:S01]  /*16240*/  S2R R3, SR_TID.X ;  /* 0x0000000000037919 */ /* 0x010e220000002100 */
        /* <DEDUP_REMOVED lines=10> */
.L_x_1555:
[----:B------:R-:W-:Y:S05]  /*162f0*/  BSYNC B0 ;  /* 0x0000000000007941 */ /* 0x000fea0003800000 */
.L_x_1554:
        /* <DEDUP_REMOVED lines=17> */
[----:B------:R0:W4:Y:S02]  /*16410*/  SHFL.IDX PT, R16, R3, 0x1f, 0x1f ;  /* 0x03e01f0003107f89 */ /* 0x00012400000e0000 */
.L_x_1625:
[----:B------:R-:W-:Y:S02]  /*16420*/  ULDC UR4, c[0x0][0xc38] ;  /* 0x00030e0000047ab9 */ /* 0x000fe40000000800 */
[----:B------:R-:W-:-:S04]  /*16430*/  IMAD.U32 R4, RZ, RZ, UR4 ;  /* 0x00000004ff047e24 */ /* 0x000fc8000f8e00ff */
[----:B----4-:R-:W-:-:S04]  /*16440*/  IMAD R16, R16, R4, RZ ;  /* 0x0000000410107224 */ /* 0x010fc800078e02ff */
[----:B------:R-:W-:-:S05]  /*16450*/  IMAD.IADD R5, R16, 0x1, R5 ;  /* 0x0000000110057824 */ /* 0x000fca00078e0205 */
[----:B------:R-:W-:-:S13]  /*16460*/  ISETP.GT.AND P6, PT, R5, R0, PT ;  /* 0x000000000500720c */ /* 0x000fda0003fc4270 */
[----:B------:R-:W-:Y:S05]  /*16470*/  @!P6 BRA `(.L_x_1557) ;  /* 0xfffffffc0060e947 */ /* 0x000fea000383ffff */
.L_x_1552:
[----:B------:R-:W-:Y:S01]  /*16480*/  IMAD.IADD R16, R5, 0x1, -R16 ;  /* 0x0000000105107824 */ /* 0x000fe200078e0a10 */
[----:B------:R-:W-:-:S03]  /*16490*/  UMOV UR4, 0xffffffff ;  /* 0xffffffff00047882 */ /* 0x000fc60000000000 */
[----:B------:R-:W-:-:S05]  /*164a0*/  IMAD R5, R3, R4, R16 ;  /* 0x0000000403057224 */ /* 0x000fca00078e0210 */
[----:B------:R-:W-:Y:S01]  /*164b0*/  ISETP.GT.AND P6, PT, R5, R0, PT ;  /* 0x000000000500720c */ /* 0x000fe20003fc4270 */
[----:B------:R-:W-:-:S12]  /*164c0*/  BRA.DIV UR4, `(.L_x_1558) ;  /* 0x0000002604687947 */ /* 0x000fd8000b800000 */
[----:B------:R-:W-:-:S04]  /*164d0*/  VOTE.ANY R5, PT, !P6 ;  /* 0x0000000000057806 */ /* 0x000fc800070e0100 */
[----:B------:R-:W5:Y:S02]  /*164e0*/  POPC R6, R5 ;  /* 0x0000000500067309 */ /* 0x000f640000000000 */
[----:B-----5:R0:W0:Y:S02]  /*164f0*/  SHFL.IDX PT, R17, R2, R6, 0x1f ;  /* 0x00001f0602117589 */ /* 0x02002400000e0000 */
.L_x_1629:
[----:B------:R-:W-:Y:S01]  /*16500*/  ISETP.NE.AND P0, PT, R5, RZ, PT ;  /* 0x000000ff0500720c */ /* 0x000fe20003f05270 */
[----:B------:R-:W-:-:S12]  /*16510*/  IMAD.MOV.U32 R5, RZ, RZ, RZ ;  /* 0x000000ffff057224 */ /* 0x000fd800078e00ff */
[----:B------:R-:W-:Y:S05]  /*16520*/  @!P0 BRA `(.L_x_1559) ;  /* 0x0000000000148947 */ /* 0x000fea0003800000 */
[----:B------:R-:W-:Y:S01]  /*16530*/  UMOV UR4, 0xffffffff ;  /* 0xffffffff00047882 */ /* 0x000fe20000000000 */
[----:B--2---:R-:W-:Y:S02]  /*16540*/  VIADD R12, R6, 0xffffffff ;  /* 0xffffffff060c7836 */ /* 0x004fe40000000000 */
[----:B------:R-:W-:Y:S05]  /*16550*/  BRA.DIV UR4, `(.L_x_1560) ;  /* 0x00000026048c7947 */ /* 0x000fea000b800000 */
[----:B0---4-:R0:W2:Y:S02]  /*16560*/  SHFL.IDX PT, R3, R3, R12, 0x1f ;  /* 0x00001f0c03037589 */ /* 0x0110a400000e0000 */
.L_x_1632:
[----:B--2---:R-:W-:-:S07]  /*16570*/  IMAD.MOV.U32 R5, RZ, RZ, R3 ;  /* 0x000000ffff057224 */ /* 0x004fce00078e0003 */
.L_x_1559:
[----:B0---4-:R-:W0:Y:S01]  /*16580*/  LDC.64 R2, c[0x0][0xc90] ;  /* 0x00032400ff027b82 */ /* 0x011e220000000a00 */
[----:B------:R-:W-:Y:S01]  /*16590*/  IMAD.IADD R19, R6, 0x1, R19 ;  /* 0x0000000106137824 */ /* 0x000fe200078e0213 */
[----:B------:R-:W-:-:S03]  /*165a0*/  ULDC.64 UR4, c[0x0][0x208] ;  /* 0x0000820000047ab9 */ /* 0x000fc60000000a00 */
[----:B0-----:R-:W-:-:S05]  /*165b0*/  IMAD.WIDE R2, R19, 0x4, R2 ;  /* 0x0000000413027825 */ /* 0x001fca00078e0202 */
[----:B--23--:R-:W2:Y:S01]  /*165c0*/  LDG.E R7, desc[UR4][R2.64] ;  /* 0x0000000402077981 */ /* 0x00cea2000c1e1900 */
[----:B------:R-:W-:-:S04]  /*165d0*/  IMAD R16, R5, R4, R16 ;  /* 0x0000000405107224 */ /* 0x000fc800078e0210 */
[----:B------:R-:W-:Y:S02]  /*165e0*/  IMAD.IADD R0, R0, 0x1, -R16 ;  /* 0x0000000100007824 */ /* 0x000fe400078e0a10 */
[----:B--2---:R-:W-:-:S05]  /*165f0*/  IMAD R6, R17, R7, RZ ;  /* 0x0000000711067224 */ /* 0x004fca00078e02ff */
[----:B------:R-:W-:-:S04]  /*16600*/  IABS R8, R6 ;  /* 0x0000000600087213 */ /* 0x000fc80000000000 */
[----:B------:R-:W0:Y:S08]  /*16610*/  I2F.RP R2, R8 ;  /* 0x0000000800027306 */ /* 0x000e300000209400 */
[----:B0-----:R-:W0:Y:S02]  /*16620*/  MUFU.RCP R2, R2 ;  /* 0x0000000200027308 */ /* 0x001e240000001000 */
[----:B0-----:R-:W-:-:S06]  /*16630*/  VIADD R2, R2, 0xffffffe ;  /* 0x0ffffffe02027836 */ /* 0x001fcc0000000000 */
[----:B------:R-:W0:Y:S02]  /*16640*/  F2I.FTZ.U32.TRUNC.NTZ R3, R2 ;  /* 0x0000000200037305 */ /* 0x000e24000021f000 */
[----:B0-----:R-:W-:-:S04]  /*16650*/  IMAD.MOV R2, RZ, RZ, -R3 ;  /* 0x000000ffff027224 */ /* 0x001fc800078e0a03 */
[----:B------:R-:W-:Y:S02]  /*16660*/  IMAD R5, R2, R8, RZ ;  /* 0x0000000802057224 */ /* 0x000fe400078e02ff */
[----:B------:R-:W-:-:S04]  /*16670*/  IMAD.MOV.U32 R2, RZ, RZ, RZ ;  /* 0x000000ffff027224 */ /* 0x000fc800078e00ff */
[----:B------:R-:W-:Y:S01]  /*16680*/  IMAD.HI.U32 R2, R3, R5, R2 ;  /* 0x0000000503027227 */ /* 0x000fe200078e0002 */
[----:B------:R-:W-:Y:S02]  /*16690*/  IABS R3, R0 ;  /* 0x0000000000037213 */ /* 0x000fe40000000000 */
[----:B------:R-:W-:-:S03]  /*166a0*/  IABS R5, R6 ;  /* 0x0000000600057213 */ /* 0x000fc60000000000 */
[----:B------:R-:W-:-:S04]  /*166b0*/  IMAD.HI.U32 R2, R2, R3, RZ ;  /* 0x0000000302027227 */ /* 0x000fc800078e00ff */
[----:B------:R-:W-:-:S04]  /*166c0*/  IMAD.MOV R5, RZ, RZ, -R5 ;  /* 0x000000ffff057224 */ /* 0x000fc800078e0a05 */
        /* <DEDUP_REMOVED lines=10> */
[----:B------:R-:W-:-:S05]  /*16770*/  @!P1 LOP3.LUT R2, RZ, R6, RZ, 0x33, !PT ;  /* 0x00000006ff029212 */ /* 0x000fca00078e33ff */
[----:B------:R-:W-:Y:S02]  /*16780*/  IMAD R5, R7, R2, RZ ;  /* 0x0000000207057224 */ /* 0x000fe400078e02ff */
[----:B------:R-:W-:Y:S02]  /*16790*/  IMAD.MOV R2, RZ, RZ, -R2 ;  /* 0x000000ffff027224 */ /* 0x000fe400078e0a02 */
[----:B------:R-:W-:Y:S02]  /*167a0*/  IMAD.MOV R3, RZ, RZ, -R5 ;  /* 0x000000ffff037224 */ /* 0x000fe400078e0a05 */
[----:B------:R-:W-:-:S03]  /*167b0*/  IMAD R0, R6, R2, R0 ;  /* 0x0000000206007224 */ /* 0x000fc600078e0200 */
[----:B------:R-:W-:Y:S01]  /*167c0*/  VIADDMNMX R4, R3, R4, R7, PT ;  /* 0x0000000403047246 */ /* 0x000fe20003800107 */
[----:B------:R-:W-:-:S03]  /*167d0*/  IMAD.IADD R5, R0, 0x1, R5 ;  /* 0x0000000100057824 */ /* 0x000fc600078e0205 */
        /* <DEDUP_REMOVED lines=23> */
[----:B------:R-:W-:Y:S01]  /*16950*/  @!P1 LOP3.LUT R2, RZ, R4, RZ, 0x33, !PT ;  /* 0x00000004ff029212 */ /* 0x000fe200078e33ff */
[----:B------:R-:W-:-:S04]  /*16960*/  IMAD.MOV R4, RZ, RZ, -R4 ;  /* 0x000000ffff047224 */ /* 0x000fc800078e0a04 */
[----:B------:R-:W-:Y:S01]  /*16970*/  IMAD R18, R2, R4, R5 ;  /* 0x0000000402127224 */ /* 0x000fe200078e0205 */
[----:B------:R-:W-:-:S05]  /*16980*/  LOP3.LUT R2, RZ, R2, RZ, 0x33, !PT ;  /* 0x00000002ff027212 */ /* 0x000fca00078e33ff */
[----:B------:R-:W-:Y:S01]  /*16990*/  IMAD.IADD R17, R17, 0x1, R2 ;  /* 0x0000000111117824 */ /* 0x000fe200078e0202 */
[----:B------:R-:W-:Y:S06]  /*169a0*/  BRA `(.L_x_1561) ;  /* 0x00000000001c7947 */ /* 0x000fec0003800000 */
.L_x_1553:
[----:B------:R-:W-:Y:S01]  /*169b0*/  UMOV UR4, URZ ;  /* 0x0000003f00047c82 */ /* 0x000fe20008000000 */
[----:B------:R-:W-:Y:S01]  /*169c0*/  UMOV UR5, URZ ;  /* 0x0000003f00057c82 */ /* 0x000fe20008000000 */
[----:B------:R-:W-:Y:S01]  /*169d0*/  ULDC UR6, c[0x0][0xc3c] ;  /* 0x00030f0000067ab9 */ /* 0x000fe20000000800 */
[----:B------:R-:W-:Y:S02]  /*169e0*/  IMAD.MOV.U32 R16, RZ, RZ, R0 ;  /* 0x000000ffff107224 */ /* 0x000fe400078e0000 */
[----:B------:R-:W-:Y:S02]  /*169f0*/  IMAD.U32 R17, RZ, RZ, UR4 ;  /* 0x00000004ff117e24 */ /* 0x000fe4000f8e00ff */
[----:B------:R-:W-:Y:S02]  /*16a00*/  IMAD.U32 R18, RZ, RZ, UR5 ;  /* 0x00000005ff127e24 */ /* 0x000fe4000f8e00ff */
[----:B------:R-:W-:-:S07]  /*16a10*/  IMAD.U32 R19, RZ, RZ, UR6 ;  /* 0x00000006ff137e24 */ /* 0x000fce000f8e00ff */
.L_x_1561:
[----:B------:R0:W5:Y:S01]  /*16a20*/  LDL R2, [R1] ;  /* 0x0000000001027983 */ /* 0x0001620000100800 */
[----:B------:R-:W1:Y:S01]  /*16a30*/  S2R R0, SR_TID.X ;  /* 0x0000000000007919 */ /* 0x000e620000002100 */
[----:B------:R-:W-:Y:S05]  /*16a40*/  WARPSYNC.ALL ;  /* 0x0000000000007948 */ /* 0x000fea0003800000 */
[----:B-1----:R-:W-:Y:S01]  /*16a50*/  LOP3.LUT R0, R0, 0x1f, RZ, 0xc0, !PT ;  /* 0x0000001f00007812 */ /* 0x002fe200078ec0ff */
[----:B------:R-:W-:Y:S03]  /*16a60*/  BAR.SYNC.DEFER_BLOCKING 0x4, 0x180 ;  /* 0x0106000000007b1d */ /* 0x000fe60000010000 */
[----:B------:R-:W-:-:S13]  /*16a70*/  ISETP.NE.AND P0, PT, R0, RZ, PT ;  /* 0x000000ff0000720c */ /* 0x000fda0003f05270 */
[----:B----4-:R-:W5:Y:S01]  /*16a80*/  @!P0 S2R R3, SR_CgaCtaId ;  /* 0x0000000000038919 */ /* 0x010f620000008800 */
[----:B------:R-:W-:-:S04]  /*16a90*/  @!P0 MOV R0, 0x400 ;  /* 0x0000040000008802 */ /* 0x000fc80000000f00 */
[----:B-----5:R-:W-:-:S05]  /*16aa0*/  @!P0 LEA R2, R3, R0, 0x18 ;  /* 0x0000000003028211 */ /* 0x020fca00078ec0ff */
[----:B------:R0:W-:Y:S04]  /*16ab0*/  @!P0 STS.128 [R2+0x2a8d0], R16 ;  /* 0x02a8d01002008388 */ /* 0x0001e80000000c00 */
[----:B------:R0:W-:Y:S01]  /*16ac0*/  @!P0 STL [R1], R2 ;  /* 0x0000000201008387 */ /* 0x0001e20000100800 */
[----:B------:R-:W-:Y:S06]  /*16ad0*/  BAR.ARV 0x5, 0x180 ;  /* 0x0146000000007b1d */ /* 0x000fec0000002000 */
.L_x_1550:
[----:B------:R-:W-:Y:S02]  /*16ae0*/  ULDC UR4, c[0x0][0xc3c] ;  /* 0x00030f0000047ab9 */ /* 0x000fe40000000800 */
[----:B0-----:R-:W-:-:S13]  /*16af0*/  ISETP.GE.AND P0, PT, R19, UR4, PT ;  /* 0x0000000413007c0c */ /* 0x001fda000bf06270 */
[----:B------:R-:W-:Y:S05]  /*16b00*/  @!P0 BRA `(.L_x_1562) ;  /* 0xffffffa800008947 */ /* 0x000fea000383ffff */
[----:B------:R-:W-:Y:S05]  /*16b10*/  BSYNC B8 ;  /* 0x0000000000087941 */ /* 0x000fea0003800000 */
.L_x_1452:
[----:B----4-:R-:W4:Y:S01]  /*16b20*/  LDL.LU R0, [R1+0x38] ;  /* 0x0000380001007983 */ /* 0x010f220000300800 */
[----:B------:R-:W-:Y:S01]  /*16b30*/  BSSY B0, `(.L_x_1563) ;  /* 0x000000b000007945 */ /* 0x000fe20003800000 */
[----:B------:R-:W5:Y:S01]  /*16b40*/  S2R R5, SR_CgaCtaId ;  /* 0x0000000000057919 */ /* 0x000f620000008800 */
[----:B----4-:R-:W-:-:S05]  /*16b50*/  VIADD R0, R0, 0x1 ;  /* 0x0000000100007836 */ /* 0x010fca0000000000 */
[----:B0-----:R-:W-:-:S04]  /*16b60*/  LEA.HI R2, R0, R0, RZ, 0x1 ;  /* 0x0000000000027211 */ /* 0x001fc800078f08ff */
[----:B------:R-:W-:-:S05]  /*16b70*/  LOP3.LUT R3, R2, 0xfffffffe, RZ, 0xc0, !PT ;  /* 0xfffffffe02037812 */ /* 0x000fca00078ec0ff */
[----:B------:R-:W-:Y:S01]  /*16b80*/  IMAD.IADD R3, R0, 0x1, -R3 ;  /* 0x0000000100037824 */ /* 0x000fe200078e0a03 */
[----:B------:R-:W-:-:S04]  /*16b90*/  MOV R0, 0x400 ;  /* 0x0000040000007802 */ /* 0x000fc80000000f00 */
[----:B-----5:R-:W-:Y:S02]  /*16ba0*/  LEA R0, R5, R0, 0x18 ;  /* 0x0000000005007211 */ /* 0x020fe400078ec0ff */
[----:B------:R-:W-:-:S04]  /*16bb0*/  SHF.L.U32 R3, R3, 0x1f, RZ ;  /* 0x0000001f03037819 */ /* 0x000fc800000006ff */
[----:B------:R-:W0:Y:S02]  /*16bc0*/  SYNCS.PHASECHK.TRANS64.TRYWAIT P0, [R0+URZ+0x2a820], R3 ;  /* 0x02a82003000075a7 */ /* 0x000e24000800017f */
[----:B0-----:R-:W-:Y:S05]  /*16bd0*/  @!P0 BRA `(.L_x_1564) ;  /* 0x0000002000148947 */ /* 0x001fea0003800000 */
.L_x_1633:
[----:B------:R-:W-:Y:S05]  /*16be0*/  BSYNC B0 ;  /* 0x0000000000007941 */ /* 0x000fea0003800000 */
.L_x_1563:
[----:B------:R-:W-:-:S03]  /*16bf0*/  UMOV UR4, 0xffffffff ;  /* 0xffffffff00047882 */ /* 0x000fc60000000000 */
[----:B------:R-:W-:Y:S05]  /*16c00*/  BRA.DIV UR4, `(.L_x_1565) ;  /* 0x00000022041c7947 */ /* 0x000fea000b800000 */
[----:B------:R-:W4:Y:S02]  /*16c10*/  S2R R2, SR_TID.X ;  /* 0x0000000000027919 */ /* 0x000f240000002100 */
[----:B----4-:R-:W-:-:S04]  /*16c20*/  SHF.R.U32.HI R2, RZ, 0x5, R2 ;  /* 0x00000005ff027819 */ /* 0x010fc80000011602 */
[----:B------:R-:W-:-:S05]  /*16c30*/  LOP3.LUT R2, R2, 0x3, RZ, 0xc0, !PT ;  /* 0x0000000302027812 */ /* 0x000fca00078ec0ff */
[----:B------:R4:W0:Y:S02]  /*16c40*/  SHFL.IDX PT, R14, R2, RZ, 0x1f ;  /* 0x00001fff020e7589 */ /* 0x00082400000e0000 */
.L_x_1636:
[----:B0-----:R-:W-:Y:S01]  /*16c50*/  ISETP.NE.AND P0, PT, R14, RZ, PT ;  /* 0x000000ff0e00720c */ /* 0x001fe20003f05270 */
[----:B------:R-:W-:-:S12]  /*16c60*/  BSSY B0, `(.L_x_1566) ;  /* 0x0000029000007945 */ /* 0x000fd80003800000 */
[----:B------:R-:W-:Y:S05]  /*16c70*/  @P0 BRA `(.L_x_1567) ;  /* 0x00000000009c0947 */ /* 0x000fea0003800000 */
[----:B------:R-:W-:-:S03]  /*16c80*/  UMOV UR4, 0xffffffff ;  /* 0xffffffff00047882 */ /* 0x000fc60000000000 */
[----:B------:R-:W-:Y:S05]  /*16c90*/  BRA.DIV UR4, `(.L_x_1568) ;  /* 0x00000022042c7947 */ /* 0x000fea000b800000 */
[----:B------:R-:W-:-:S13]  /*16ca0*/  ELECT P6, URZ, PT ;  /* 0x00000000003f782f */ /* 0x000fda00038c0000 */
.L_x_1639:
[----:B------:R-:W-:Y:S05]  /*16cb0*/  @!P6 BRA `(.L_x_1567) ;  /* 0x00000000008ce947 */ /* 0x000fea0003800000 */
[----:B----4-:R-:W4:Y:S02]  /*16cc0*/  LDL R2, [R1+0x48] ;  /* 0x0000480001027983 */ /* 0x010f240000100800 */
[----:B----4-:R-:W-:-:S13]  /*16cd0*/  R2UR UR4, R2 ;  /* 0x00000000020472ca */ /* 0x010fda00000e0000 */
[----:B------:R-:W-:-:S06]  /*16ce0*/  ULOP3.LUT UR4, UR4, 0x2, URZ, 0xfc, !UPT ;  /* 0x0000000204047892 */ /* 0x000fcc000f8efc3f */
[----:B------:R-:W-:-:S05]  /*16cf0*/  IMAD.U32 R2, RZ, RZ, UR4 ;  /* 0x00000004ff027e24 */ /* 0x000fca000f8e00ff */
[----:B------:R-:W-:-:S13]  /*16d00*/  ISETP.NE.AND P2, PT, R2, 0x3, PT ;  /* 0x000000030200780c */ /* 0x000fda0003f45270 */
[----:B------:R-:W-:Y:S05]  /*16d10*/  @!P2 BRA `(.L_x_1569) ;  /* 0x000000000004a947 */ /* 0x000fea0003800000 */
[----:B------:R-:W-:Y:S01]  /*16d20*/  BPT.TRAP 0x1 ;  /* 0x000000040000795c */ /* 0x000fe20000300000 */
.L_x_1569:
[----:B------:R-:W4:Y:S04]  /*16d30*/  LDL R3, [R1+0x4] ;  /* 0x0000040001037983 */ /* 0x000f280000100800 */
[----:B--23--:R-:W2:Y:S01]  /*16d40*/  LDL.LU R7, [R1+0x10] ;  /* 0x0000100001077983 */ /* 0x00cea20000300800 */
[----:B------:R-:W-:-:S04]  /*16d50*/  VIADD R2, R0, 0x2a840 ;  /* 0x0002a84000027836 */ /* 0x000fc80000000000 */
[C---:B----4-:R-:W-:Y:S02]  /*16d60*/  IMAD R6, R3.reuse, 0x8, R2 ;  /* 0x0000000803067824 */ /* 0x050fe400078e0202 */
[----:B------:R-:W-:Y:S01]  /*16d70*/  VIADD R3, R3, 0x1 ;  /* 0x0000000103037836 */ /* 0x000fe20000000000 */
[----:B--2---:R-:W-:-:S04]  /*16d80*/  SHF.L.U32 R5, R7, 0x1f, RZ ;  /* 0x0000001f07057819 */ /* 0x004fc800000006ff */
        /* <DEDUP_REMOVED lines=8> */
.L_x_1640:
[----:B------:R-:W2:Y:S02]  /*16e10*/  SYNCS.PHASECHK.TRANS64.TRYWAIT P0, [R7+URZ], R2 ;  /* 0x00000002070075a7 */ /* 0x000ea4000800017f */
[----:B--2---:R-:W-:Y:S05]  /*16e20*/  @!P0 BRA `(.L_x_1571) ;  /* 0x0000001c00fc8947 */ /* 0x004fea0003800000 */
.L_x_1641:
[----:B------:R-:W-:Y:S05]  /*16e30*/  @!P2 BRA `(.L_x_1572) ;  /* 0x000000000004a947 */ /* 0x000fea0003800000 */
[----:B------:R-:W-:Y:S01]  /*16e40*/  BPT.TRAP 0x1 ;  /* 0x000000040000795c */ /* 0x000fe20000300000 */
.L_x_1572:
[----:B------:R-:W3:Y:S01]  /*16e50*/  LDL.LU R4, [R1+0x4] ;  /* 0x0000040001047983 */ /* 0x000ee20000300800 */
[----:B------:R-:W-:-:S04]  /*16e60*/  VIADD R0, R0, 0x2a860 ;  /* 0x0002a86000007836 */ /* 0x000fc80000000000 */
[----:B---3--:R-:W-:-:S04]  /*16e70*/  IMAD R4, R4, 0x8, R0 ;  /* 0x0000000804047824 */ /* 0x008fc800078e0200 */
[----:B------:R-:W3:Y:S02]  /*16e80*/  SYNCS.PHASECHK.TRANS64.TRYWAIT P0, [R4+URZ], R5 ;  /* 0x00000005040075a7 */ /* 0x000ee4000800017f */
[----:B---3--:R-:W-:Y:S05]  /*16e90*/  @!P0 BRA `(.L_x_1573) ;  /* 0x0000001c00f48947 */ /* 0x008fea0003800000 */
.L_x_1642:
[----:B------:R-:W-:-:S07]  /*16ea0*/  IMAD R3, R3, 0x8, R0 ;  /* 0x0000000803037824 */ /* 0x000fce00078e0200 */
.L_x_1574:
[----:B----4-:R4:W0:Y:S02]  /*16eb0*/  SYNCS.PHASECHK.TRANS64.TRYWAIT P0, [R3+URZ], R2 ;  /* 0x00000002030075a7 */ /* 0x010824000800017f */
[----:B0-----:R-:W-:Y:S05]  /*16ec0*/  @!P0 NANOSLEEP.SYNCS 0x989680 ;  /* 0x009896800000895d */ /* 0x001fea0003900000 */
[----:B------:R-:W0:Y:S02]  /*16ed0*/  @!P0 SYNCS.PHASECHK.TRANS64 P0, [R3+URZ], R2 ;  /* 0x00000002030085a7 */ /* 0x000e24000800007f */
[----:B0-----:R-:W-:Y:S05]  /*16ee0*/  @!P0 BRA `(.L_x_1574) ;  /* 0xfffffffc00f08947 */ /* 0x001fea000383ffff */
.L_x_1567:
[----:B------:R-:W-:Y:S05]  /*16ef0*/  BSYNC B0 ;  /* 0x0000000000007941 */ /* 0x000fea0003800000 */
.L_x_1566:
[----:B------:R-:W-:Y:S05]  /*16f00*/  EXIT ;  /* 0x000000000000794d */ /* 0x000fea0003800000 */
.L_x_1354:
[----:B0-----:R-:W-:-:S04]  /*16f10*/  IMAD.U32 R3, RZ, RZ, UR38 ;  /* 0x00000026ff037e24 */ /* 0x001fc8000f8e00ff */
[----:B------:R0:W1:Y:S03]  /*16f20*/  SYNCS.PHASECHK.TRANS64.TRYWAIT P1, [R3+URZ+0x2a800], R0 ;  /* 0x02a80000030075a7 */ /* 0x000066000802017f */
[----:B-1----:R-:W-:Y:S05]  /*16f30*/  @!P1 NANOSLEEP.SYNCS 0x989680 ;  /* 0x009896800000995d */ /* 0x002fea0003900000 */
[----:B------:R-:W1:Y:S02]  /*16f40*/  @!P1 SYNCS.PHASECHK.TRANS64 P1, [R3+URZ+0x2a800], R0 ;  /* 0x02a80000030095a7 */ /* 0x000e64000802007f */
[----:B-1----:R-:W-:Y:S05]  /*16f50*/  @!P1 BRA `(.L_x_1354) ;  /* 0xfffffffc00ec9947 */ /* 0x002fea000383ffff */
[----:B------:R-:W-:Y:S05]  /*16f60*/  BRA `(.L_x_1575) ;  /* 0xfffffea800cc7947 */ /* 0x000fea000383ffff */
.L_x_1358:
[----:B-1----:R1:W2:Y:S02]  /*16f70*/  SYNCS.PHASECHK.TRANS64.TRYWAIT P1, [R15+URZ+0x2a830], R0 ;  /* 0x02a830000f0075a7 */ /* 0x0022a4000802017f */
[----:B--2---:R-:W-:Y:S05]  /*16f80*/  @!P1 NANOSLEEP.SYNCS 0x989680 ;  /* 0x009896800000995d */ /* 0x004fea0003900000 */
[----:B------:R-:W2:Y:S02]  /*16f90*/  @!P1 SYNCS.PHASECHK.TRANS64 P1, [R15+URZ+0x2a830], R0 ;  /* 0x02a830000f0095a7 */ /* 0x000ea4000802007f */
[----:B--2---:R-:W-:Y:S05]  /*16fa0*/  @!P1 BRA `(.L_x_1358) ;  /* 0xfffffffc00f09947 */ /* 0x004fea000383ffff */
[----:B------:R-:W-:Y:S05]  /*16fb0*/  BRA `(.L_x_1357) ;  /* 0xfffffea800f07947 */ /* 0x000fea000383ffff */
.L_x_1374:
[----:B-1----:R-:W-:-:S04]  /*16fc0*/  IMAD.U32 R12, RZ, RZ, UR7 ;  /* 0x00000007ff0c7e24 */ /* 0x002fc8000f8e00ff */
[----:B------:R1:W2:Y:S03]  /*16fd0*/  SYNCS.PHASECHK.TRANS64.TRYWAIT P1, [R12+URZ+0x2a830], R11 ;  /* 0x02a8300b0c0075a7 */ /* 0x0002a6000802017f */
[----:B--2---:R-:W-:Y:S05]  /*16fe0*/  @!P1 NANOSLEEP.SYNCS 0x989680 ;  /* 0x009896800000995d */ /* 0x004fea0003900000 */
[----:B------:R-:W2:Y:S02]  /*16ff0*/  @!P1 SYNCS.PHASECHK.TRANS64 P1, [R12+URZ+0x2a830], R11 ;  /* 0x02a8300b0c0095a7 */ /* 0x000ea4000802007f */
[----:B--2---:R-:W-:Y:S05]  /*17000*/  @!P1 BRA `(.L_x_1374) ;  /* 0xfffffffc00ec9947 */ /* 0x004fea000383ffff */
[----:B------:R-:W-:Y:S05]  /*17010*/  BRA `(.L_x_1373) ;  /* 0xfffffedc00287947 */ /* 0x000fea000383ffff */
.L_x_1378:
[----:B01----:R-:W-:-:S04]  /*17020*/  IMAD.U32 R11, RZ, RZ, UR14 ;  /* 0x0000000eff0b7e24 */ /* 0x003fc8000f8e00ff */
[----:B------:R0:W1:Y:S03]  /*17030*/  SYNCS.PHASECHK.TRANS64.TRYWAIT P1, [R11+URZ+0x2a850], R0 ;  /* 0x02a850000b0075a7 */ /* 0x000066000802017f */
[----:B-1----:R-:W-:Y:S05]  /*17040*/  @!P1 NANOSLEEP.SYNCS 0x989680 ;  /* 0x009896800000995d */ /* 0x002fea0003900000 */
[----:B------:R-:W1:Y:S02]  /*17050*/  @!P1 SYNCS.PHASECHK.TRANS64 P1, [R11+URZ+0x2a850], R0 ;  /* 0x02a850000b0095a7 */ /* 0x000e64000802007f */
[----:B-1----:R-:W-:Y:S05]  /*17060*/  @!P1 BRA `(.L_x_1378) ;  /* 0xfffffffc00ec9947 */ /* 0x002fea000383ffff */
[----:B------:R-:W-:Y:S05]  /*17070*/  BRA `(.L_x_1377) ;  /* 0xfffffee400507947 */ /* 0x000fea000383ffff */
.L_x_1395:
[----:B-1----:R-:W-:-:S04]  /*17080*/  IMAD.U32 R8, RZ, RZ, UR6 ;  /* 0x00000006ff087e24 */ /* 0x002fc8000f8e00ff */
[----:B------:R1:W2:Y:S03]  /*17090*/  SYNCS.PHASECHK.TRANS64.TRYWAIT P1, [R8+URZ+0x2a830], R7 ;  /* 0x02a83007080075a7 */ /* 0x0002a6000802017f */
[----:B--2---:R-:W-:Y:S05]  /*170a0*/  @!P1 NANOSLEEP.SYNCS 0x989680 ;  /* 0x009896800000995d */ /* 0x004fea0003900000 */
[----:B------:R-:W2:Y:S02]  /*170b0*/  @!P1 SYNCS.PHASECHK.TRANS64 P1, [R8+URZ+0x2a830], R7 ;  /* 0x02a83007080095a7 */ /* 0x000ea4000802007f */
[----:B--2---:R-:W-:Y:S05]  /*170c0*/  @!P1 BRA `(.L_x_1395) ;  /* 0xfffffffc00ec9947 */ /* 0x004fea000383ffff */
[----:B------:R-:W-:Y:S05]  /*170d0*/  BRA `(.L_x_1394) ;  /* 0xffffff10007c7947 */ /* 0x000fea000383ffff */
.L_x_1399:
[----:B01----:R-:W-:-:S04]  /*170e0*/  IMAD.U32 R7, RZ, RZ, UR10 ;  /* 0x0000000aff077e24 */ /* 0x003fc8000f8e00ff */
[----:B------:R0:W1:Y:S03]  /*170f0*/  SYNCS.PHASECHK.TRANS64.TRYWAIT P1, [R7+URZ+0x2a850], R0 ;  /* 0x02a85000070075a7 */ /* 0x000066000802017f */
[----:B-1----:R-:W-:Y:S05]  /*17100*/  @!P1 NANOSLEEP.SYNCS 0x989680 ;  /* 0x009896800000995d */ /* 0x002fea0003900000 */
[----:B------:R-:W1:Y:S02]  /*17110*/  @!P1 SYNCS.PHASECHK.TRANS64 P1, [R7+URZ+0x2a850], R0 ;  /* 0x02a85000070095a7 */ /* 0x000e64000802007f */
[----:B-1----:R-:W-:Y:S05]  /*17120*/  @!P1 BRA `(.L_x_1399) ;  /* 0xfffffffc00ec9947 */ /* 0x002fea000383ffff */
[----:B------:R-:W-:Y:S05]  /*17130*/  BRA `(.L_x_1398) ;  /* 0xffffff1800a47947 */ /* 0x000fea000383ffff */
.L_x_1405:
[----:B-1----:R-:W-:-:S04]  /*17140*/  IMAD.U32 R8, RZ, RZ, UR6 ;  /* 0x00000006ff087e24 */ /* 0x002fc8000f8e00ff */
[----:B------:R1:W2:Y:S03]  /*17150*/  SYNCS.PHASECHK.TRANS64.TRYWAIT P1, [R8+URZ+0x2a830], R7 ;  /* 0x02a83007080075a7 */ /* 0x0002a6000802017f */
[----:B--2---:R-:W-:Y:S05]  /*17160*/  @!P1 NANOSLEEP.SYNCS 0x989680 ;  /* 0x009896800000995d */ /* 0x004fea0003900000 */
[----:B------:R-:W2:Y:S02]  /*17170*/  @!P1 SYNCS.PHASECHK.TRANS64 P1, [R8+URZ+0x2a830], R7 ;  /* 0x02a83007080095a7 */ /* 0x000ea4000802007f */
[----:B--2---:R-:W-:Y:S05]  /*17180*/  @!P1 BRA `(.L_x_1405) ;  /* 0xfffffffc00ec9947 */ /* 0x004fea000383ffff */
[----:B------:R-:W-:Y:S05]  /*17190*/  BRA `(.L_x_1404) ;  /* 0xffffff3000ec7947 */ /* 0x000fea000383ffff */
.L_x_1409:
[----:B01----:R-:W-:-:S04]  /*171a0*/  IMAD.U32 R7, RZ, RZ, UR10 ;  /* 0x0000000aff077e24 */ /* 0x003fc8000f8e00ff */
[----:B------:R0:W1:Y:S03]  /*171b0*/  SYNCS.PHASECHK.TRANS64.TRYWAIT P1, [R7+URZ+0x2a850], R0 ;  /* 0x02a85000070075a7 */ /* 0x000066000802017f */
[----:B-1----:R-:W-:Y:S05]  /*171c0*/  @!P1 NANOSLEEP.SYNCS 0x989680 ;  /* 0x009896800000995d */ /* 0x002fea0003900000 */
[----:B------:R-:W1:Y:S02]  /*171d0*/  @!P1 SYNCS.PHASECHK.TRANS64 P1, [R7+URZ+0x2a850], R0 ;  /* 0x02a85000070095a7 */ /* 0x000e64000802007f */
[----:B-1----:R-:W-:Y:S05]  /*171e0*/  @!P1 BRA `(.L_x_1409) ;  /* 0xfffffffc00ec9947 */ /* 0x002fea000383ffff */
[----:B------:R-:W-:Y:S05]  /*171f0*/  BRA `(.L_x_1408) ;  /* 0xffffff3c00147947 */ /* 0x000fea000383ffff */
.L_x_1422:
[----:B-1----:R-:W-:-:S04]  /*17200*/  IMAD.U32 R5, RZ, RZ, UR5 ;  /* 0x00000005ff057e24 */ /* 0x002fc8000f8e00ff */
[----:B------:R1:W2:Y:S03]  /*17210*/  SYNCS.PHASECHK.TRANS64.TRYWAIT P0, [R5+URZ+0x2a850], R0 ;  /* 0x02a85000050075a7 */ /* 0x0002a6000800017f */
[----:B--2---:R-:W-:Y:S05]  /*17220*/  @!P0 NANOSLEEP.SYNCS 0x989680 ;  /* 0x009896800000895d */ /* 0x004fea0003900000 */
[----:B------:R-:W2:Y:S02]  /*17230*/  @!P0 SYNCS.PHASECHK.TRANS64 P0, [R5+URZ+0x2a850], R0 ;  /* 0x02a85000050085a7 */ /* 0x000ea4000800007f */
[----:B--2---:R-:W-:Y:S05]  /*17240*/  @!P0 BRA `(.L_x_1422) ;  /* 0xfffffffc00ec8947 */ /* 0x004fea000383ffff */
[----:B------:R-:W-:Y:S05]  /*17250*/  BRA `(.L_x_1421) ;  /* 0xffffff6800807947 */ /* 0x000fea000383ffff */
.L_x_1472:
[----:B------:R-:W3:Y:S01]  /*17260*/  S2R R4, SR_TID.X ;  /* 0x0000000000047919 */ /* 0x000ee20000002100 */
[----:B------:R-:W-:Y:S01]  /*17270*/  BSSY B0, `(.L_x_1576) ;  /* 0x000000a000007945 */ /* 0x000fe20003800000 */
[----:B------:R-:W-:Y:S02]  /*17280*/  IMAD.MOV.U32 R12, RZ, RZ, RZ ;  /* 0x000000ffff0c7224 */ /* 0x000fe400078e00ff */
[----:B------:R-:W-:Y:S02]  /*17290*/  IMAD.MOV.U32 R11, RZ, RZ, 0x1f ;  /* 0x0000001fff0b7424 */ /* 0x000fe400078e00ff */
[----:B------:R-:W-:Y:S01]  /*172a0*/  IMAD.MOV.U32 R15, RZ, RZ, -0x1 ;  /* 0xffffffffff0f7424 */ /* 0x000fe200078e00ff */
[----:B---3--:R-:W-:-:S04]  /*172b0*/  SHF.R.U32.HI R4, RZ, 0x5, R4 ;  /* 0x00000005ff047819 */ /* 0x008fc80000011604 */
[----:B------:R-:W-:-:S05]  /*172c0*/  LOP3.LUT R4, R4, 0x3, RZ, 0xc0, !PT ;  /* 0x0000000304047812 */ /* 0x000fca00078ec0ff */
[----:B------:R-:W-:-:S07]  /*172d0*/  IMAD.MOV.U32 R13, RZ, RZ, R4 ;  /* 0x000000ffff0d7224 */ /* 0x000fce00078e0004 */
[----:B012---:R-:W-:Y:S05]  /*172e0*/  WARPSYNC.COLLECTIVE R15, `(.L_x_1577) ;  /* 0x000000000f087348 */ /* 0x007fea0003c00000 */
[----:B------:R3:W4:Y:S02]  /*172f0*/  SHFL.IDX P6, R14, R13, R12, R11 ;  /* 0x0000000c0d0e7389 */ /* 0x00072400000c000b */
[----:B01234-:R-:W-:Y:S01]  /*17300*/  ENDCOLLECTIVE ;  /* 0x000000000000791b */ /* 0x01ffe20003800000 */
.L_x_1577:
[----:B------:R-:W-:Y:S05]  /*17310*/  BSYNC B0 ;  /* 0x0000000000007941 */ /* 0x000fea0003800000 */
.L_x_1576:
[----:B------:R-:W-:Y:S05]  /*17320*/  BRA `(.L_x_1578) ;  /* 0xffffffac00c07947 */ /* 0x000fea000383ffff */
.L_x_1474:
[----:B------:R-:W-:Y:S01]  /*17330*/  BSSY B0, `(.L_x_1579) ;  /* 0x0000006000007945 */ /* 0x000fe20003800000 */
[----:B------:R-:W-:-:S07]  /*17340*/  IMAD.MOV.U32 R15, RZ, RZ, -0x1 ;  /* 0xffffffffff0f7424 */ /* 0x000fce00078e00ff */
[----:B012-4-:R-:W-:Y:S05]  /*17350*/  WARPSYNC.COLLECTIVE R15, `(.L_x_1580) ;  /* 0x000000000f0c7348 */ /* 0x017fea0003c00000 */
[----:B------:R-:W-:Y:S02]  /*17360*/  ELECT P6, UR62, PT ;  /* 0x00000000003e782f */ /* 0x000fe400038c0000 */
[----:B------:R-:W-:Y:S01]  /*17370*/  MOV R14, UR62 ;  /* 0x0000003e000e7c02 */ /* 0x000fe20008000f00 */
[----:B012-4-:R-:W-:Y:S10]  /*17380*/  ENDCOLLECTIVE ;  /* 0x000000000000791b */ /* 0x017ff40003800000 */
.L_x_1580:
[----:B------:R-:W-:Y:S05]  /*17390*/  BSYNC B0 ;  /* 0x0000000000007941 */ /* 0x000fea0003800000 */
.L_x_1579:
[----:B------:R-:W-:Y:S05]  /*173a0*/  BRA `(.L_x_1581) ;  /* 0xffffffac00cc7947 */ /* 0x000fea000383ffff */
.L_x_1476:
[----:B--2---:R2:W3:Y:S02]  /*173b0*/  SYNCS.PHASECHK.TRANS64.TRYWAIT P0, [R0+URZ+0x2a840], R2 ;  /* 0x02a84002000075a7 */ /* 0x0044e4000800017f */
[----:B---3--:R-:W-:Y:S05]  /*173c0*/  @!P0 NANOSLEEP.SYNCS 0x989680 ;  /* 0x009896800000895d */ /* 0x008fea0003900000 */
[----:B------:R-:W3:Y:S02]  /*173d0*/  @!P0 SYNCS.PHASECHK.TRANS64 P0, [R0+URZ+0x2a840], R2 ;  /* 0x02a84002000085a7 */ /* 0x000ee4000800007f */
[----:B---3--:R-:W-:Y:S05]  /*173e0*/  @!P0 BRA `(.L_x_1476) ;  /* 0xfffffffc00f08947 */ /* 0x008fea000383ffff */
[----:B------:R-:W-:Y:S05]  /*173f0*/  BRA `(.L_x_1582) ;  /* 0xffffffb000387947 */ /* 0x000fea000383ffff */
.L_x_1480:
[----:B------:R-:W2:Y:S01]  /*17400*/  LDL.LU R11, [R1+0x30] ;  /* 0x00003000010b7983 */ /* 0x000ea20000300800 */
[----:B------:R-:W-:Y:S01]  /*17410*/  IMAD.MOV.U32 R13, RZ, RZ, R3 ;  /* 0x000000ffff0d7224 */ /* 0x000fe200078e0003 */
[----:B------:R-:W-:Y:S01]  /*17420*/  LOP3.LUT R5, R5, 0x7f, RZ, 0xc0, !PT ;  /* 0x0000007f05057812 */ /* 0x000fe200078ec0ff */
[----:B------:R-:W-:Y:S02]  /*17430*/  IMAD.MOV.U32 R12, RZ, RZ, RZ ;  /* 0x000000ffff0c7224 */ /* 0x000fe400078e00ff */
[----:B------:R-:W-:Y:S01]  /*17440*/  IMAD.MOV.U32 R15, RZ, RZ, -0x1 ;  /* 0xffffffffff0f7424 */ /* 0x000fe200078e00ff */
[----:B------:R-:W-:-:S05]  /*17450*/  SHF.R.U32.HI R5, RZ, 0x3, R5 ;  /* 0x00000003ff057819 */ /* 0x000fca0000011605 */
[----:B------:R-:W-:-:S04]  /*17460*/  IMAD.IADD R0, R5, 0x1, R9 ;  /* 0x0000000105007824 */ /* 0x000fc800078e0209 */
[----:B------:R-:W-:Y:S02]  /*17470*/  VIADD R5, R0, 0x10 ;  /* 0x0000001000057836 */ /* 0x000fe40000000000 */
[----:B--2---:R-:W-:Y:S02]  /*17480*/  IMAD R2, R11, R7, RZ ;  /* 0x000000070b027224 */ /* 0x004fe400078e02ff */
[----:B------:R-:W-:-:S03]  /*17490*/  IMAD.MOV.U32 R11, RZ, RZ, 0x181f ;  /* 0x0000181fff0b7424 */ /* 0x000fc600078e00ff */
[----:B------:R-:W-:-:S13]  /*174a0*/  ISETP.GE.AND P3, PT, R0, R2, PT ;  /* 0x000000020000720c */ /* 0x000fda0003f66270 */
[----:B-----5:R-:W-:Y:S05]  /*174b0*/  WARPSYNC.COLLECTIVE R15, `(.L_x_1583) ;  /* 0x000000000f087348 */ /* 0x020fea0003c00000 */
[----:B------:R0:W1:Y:S02]  /*174c0*/  SHFL.IDX P6, R14, R13, R12, R11 ;  /* 0x0000000c0d0e7389 */ /* 0x00006400000c000b */
[----:B01---5:R-:W-:Y:S01]  /*174d0*/  ENDCOLLECTIVE ;  /* 0x000000000000791b */ /* 0x023fe20003800000 */
.L_x_1583:
[----:B------:R-:W-:Y:S02]  /*174e0*/  IMAD.MOV.U32 R13, RZ, RZ, R4 ;  /* 0x000000ffff0d7224 */ /* 0x000fe400078e0004 */
[----:B------:R-:W-:-:S07]  /*174f0*/  IMAD.MOV.U32 R6, RZ, RZ, R14 ;  /* 0x000000ffff067224 */ /* 0x000fce00078e000e */
[----:B------:R-:W-:Y:S05]  /*17500*/  WARPSYNC.COLLECTIVE R15, `(.L_x_1584) ;  /* 0x000000000f087348 */ /* 0x000fea0003c00000 */
[----:B------:R0:W1:Y:S02]  /*17510*/  SHFL.IDX P6, R14, R13, R12, R11 ;  /* 0x0000000c0d0e7389 */ /* 0x00006400000c000b */
[----:B01----:R-:W-:Y:S01]  /*17520*/  ENDCOLLECTIVE ;  /* 0x000000000000791b */ /* 0x003fe20003800000 */
.L_x_1584:
        /* <DEDUP_REMOVED lines=19> */
.L_x_1585:
[----:B------:R-:W-:Y:S02]  /*17660*/  IMAD.MOV.U32 R13, RZ, RZ, R4 ;  /* 0x000000ffff0d7224 */ /* 0x000fe400078e0004 */
[----:B------:R-:W-:-:S07]  /*17670*/  IMAD.MOV.U32 R9, RZ, RZ, R14 ;  /* 0x000000ffff097224 */ /* 0x000fce00078e000e */
[----:B------:R-:W-:Y:S05]  /*17680*/  WARPSYNC.COLLECTIVE R15, `(.L_x_1586) ;  /* 0x000000000f087348 */ /* 0x000fea0003c00000 */
[----:B------:R0:W1:Y:S02]  /*17690*/  SHFL.IDX P6, R14, R13, R12, R11 ;  /* 0x0000000c0d0e7389 */ /* 0x00006400000c000b */
[----:B01----:R-:W-:Y:S01]  /*176a0*/  ENDCOLLECTIVE ;  /* 0x000000000000791b */ /* 0x003fe20003800000 */
.L_x_1586:
[----:B------:R-:W-:Y:S01]  /*176b0*/  ULDC.64 UR4, c[0x0][0x208] ;  /* 0x0000820000047ab9 */ /* 0x000fe20000000a00 */
[----:B------:R-:W-:Y:S02]  /*176c0*/  IMAD.MOV.U32 R13, RZ, RZ, R3 ;  /* 0x000000ffff0d7224 */ /* 0x000fe400078e0003 */
[----:B------:R-:W-:Y:S02]  /*176d0*/  IMAD.MOV.U32 R12, RZ, RZ, 0x2 ;  /* 0x00000002ff0c7424 */ /* 0x000fe400078e00ff */
[----:B------:R-:W-:-:S05]  /*176e0*/  IMAD.MOV.U32 R5, RZ, RZ, R14 ;  /* 0x000000ffff057224 */ /* 0x000fca00078e000e */
[----:B------:R-:W-:-:S05]  /*176f0*/  @!P3 LEA R8, P5, R8, R5, 0x1 ;  /* 0x000000050808b211 */ /* 0x000fca00078a08ff */
[----:B------:R-:W-:Y:S02]  /*17700*/  @!P3 IMAD.X R5, RZ, RZ, R9, P5 ;  /* 0x000000ffff05b224 */ /* 0x000fe400028e0609 */
[----:B------:R-:W-:Y:S01]  /*17710*/  @!P3 IMAD.MOV.U32 R6, RZ, RZ, R8 ;  /* 0x000000ffff06b224 */ /* 0x000fe200078e0008 */
[----:B------:R-:W0:Y:S01]  /*17720*/  S2R R9, SR_TID.X ;  /* 0x0000000000097919 */ /* 0x000e220000002100 */
        /* <DEDUP_REMOVED lines=9> */
[----:B01----:R-:W-:Y:S05]  /*177c0*/  WARPSYNC.COLLECTIVE R15, `(.L_x_1587) ;  /* 0x000000000f087348 */ /* 0x003fea0003c00000 */
[----:B------:R2:W3:Y:S02]  /*177d0*/  SHFL.IDX P6, R14, R13, R12, R11 ;  /* 0x0000000c0d0e7389 */ /* 0x0004e400000c000b */
[----:B0123--:R-:W-:Y:S01]  /*177e0*/  ENDCOLLECTIVE ;  /* 0x000000000000791b */ /* 0x00ffe20003800000 */
.L_x_1587:
[----:B------:R-:W-:Y:S02]  /*177f0*/  IMAD.MOV.U32 R13, RZ, RZ, R4 ;  /* 0x000000ffff0d7224 */ /* 0x000fe400078e0004 */
[----:B------:R-:W-:-:S05]  /*17800*/  IMAD.SHL.U32 R9, R9, 0x8, RZ ;  /* 0x0000000809097824 */ /* 0x000fca00078e00ff */
[----:B------:R-:W-:Y:S01]  /*17810*/  LOP3.LUT R9, R9, 0x38, RZ, 0xc0, !PT ;  /* 0x0000003809097812 */ /* 0x000fe200078ec0ff */
[----:B------:R-:W-:-:S07]  /*17820*/  IMAD.MOV.U32 R8, RZ, RZ, R14 ;  /* 0x000000ffff087224 */ /* 0x000fce00078e000e */
[----:B------:R-:W-:Y:S05]  /*17830*/  WARPSYNC.COLLECTIVE R15, `(.L_x_1588) ;  /* 0x000000000f087348 */ /* 0x000fea0003c00000 */
[----:B------:R0:W1:Y:S02]  /*17840*/  SHFL.IDX P6, R14, R13, R12, R11 ;  /* 0x0000000c0d0e7389 */ /* 0x00006400000c000b */
[----:B01----:R-:W-:Y:S01]  /*17850*/  ENDCOLLECTIVE ;  /* 0x000000000000791b */ /* 0x003fe20003800000 */
.L_x_1588:
[----:B------:R-:W-:Y:S01]  /*17860*/  ULDC.64 UR4, c[0x0][0x208] ;  /* 0x0000820000047ab9 */ /* 0x000fe20000000a00 */
[----:B------:R-:W-:Y:S02]  /*17870*/  IMAD.MOV.U32 R13, RZ, RZ, R3 ;  /* 0x000000ffff0d7224 */ /* 0x000fe400078e0003 */
[----:B------:R-:W-:Y:S02]  /*17880*/  IMAD.MOV.U32 R12, RZ, RZ, 0x3 ;  /* 0x00000003ff0c7424 */ /* 0x000fe400078e00ff */
[----:B------:R-:W-:-:S05]  /*17890*/  IMAD.MOV.U32 R5, RZ, RZ, R14 ;  /* 0x000000ffff057224 */ /* 0x000fca00078e000e */
        /* <DEDUP_REMOVED lines=15> */
.L_x_1589:
[----:B------:R-:W-:Y:S02]  /*17990*/  IMAD.MOV.U32 R13, RZ, RZ, R4 ;  /* 0x000000ffff0d7224 */ /* 0x000fe400078e0004 */
[----:B------:R-:W-:-:S07]  /*179a0*/  IMAD.MOV.U32 R6, RZ, RZ, R14 ;  /* 0x000000ffff067224 */ /* 0x000fce00078e000e */
[----:B------:R-:W-:Y:S05]  /*179b0*/  WARPSYNC.COLLECTIVE R15, `(.L_x_1590) ;  /* 0x000000000f087348 */ /* 0x000fea0003c00000 */
[----:B------:R0:W1:Y:S02]  /*179c0*/  SHFL.IDX P6, R14, R13, R12, R11 ;  /* 0x0000000c0d0e7389 */ /* 0x00006400000c000b */
[----:B01----:R-:W-:Y:S01]  /*179d0*/  ENDCOLLECTIVE ;  /* 0x000000000000791b */ /* 0x003fe20003800000 */
.L_x_1590:
        /* <DEDUP_REMOVED lines=19> */
.L_x_1591:
[----:B------:R-:W-:Y:S02]  /*17b10*/  IMAD.MOV.U32 R13, RZ, RZ, R4 ;  /* 0x000000ffff0d7224 */ /* 0x000fe400078e0004 */
[----:B------:R-:W-:-:S07]  /*17b20*/  IMAD.MOV.U32 R6, RZ, RZ, R14 ;  /* 0x000000ffff067224 */ /* 0x000fce00078e000e */
[----:B------:R-:W-:Y:S05]  /*17b30*/  WARPSYNC.COLLECTIVE R15, `(.L_x_1592) ;  /* 0x000000000f087348 */ /* 0x000fea0003c00000 */
[----:B------:R0:W1:Y:S02]  /*17b40*/  SHFL.IDX P6, R14, R13, R12, R11 ;  /* 0x0000000c0d0e7389 */ /* 0x00006400000c000b */
[----:B01----:R-:W-:Y:S01]  /*17b50*/  ENDCOLLECTIVE ;  /* 0x000000000000791b */ /* 0x003fe20003800000 */
.L_x_1592:
        /* <DEDUP_REMOVED lines=19> */
.L_x_1593:
[----:B------:R-:W-:Y:S02]  /*17c90*/  IMAD.MOV.U32 R13, RZ, RZ, R4 ;  /* 0x000000ffff0d7224 */ /* 0x000fe400078e0004 */
[----:B------:R-:W-:-:S07]  /*17ca0*/  IMAD.MOV.U32 R6, RZ, RZ, R14 ;  /* 0x000000ffff067224 */ /* 0x000fce00078e000e */
[----:B------:R-:W-:Y:S05]  /*17cb0*/  WARPSYNC.COLLECTIVE R15, `(.L_x_1594) ;  /* 0x000000000f087348 */ /* 0x000fea0003c00000 */
[----:B------:R0:W1:Y:S02]  /*17cc0*/  SHFL.IDX P6, R14, R13, R12, R11 ;  /* 0x0000000c0d0e7389 */ /* 0x00006400000c000b */
[----:B01----:R-:W-:Y:S01]  /*17cd0*/  ENDCOLLECTIVE ;  /* 0x000000000000791b */ /* 0x003fe20003800000 */
.L_x_1594:
        /* <DEDUP_REMOVED lines=17> */
.L_x_1595:
[----:B------:R-:W-:-:S05]  /*17df0*/  VIADD R7, R0, 0x60 ;  /* 0x0000006000077836 */ /* 0x000fca0000000000 */
[----:B------:R-:W-:Y:S01]  /*17e00*/  ISETP.GE.AND P4, PT, R7, R2, PT ;  /* 0x000000020700720c */ /* 0x000fe20003f86270 */
[----:B------:R-:W-:Y:S02]  /*17e10*/  IMAD.MOV.U32 R13, RZ, RZ, R4 ;  /* 0x000000ffff0d7224 */ /* 0x000fe400078e0004 */
[----:B------:R-:W-:-:S10]  /*17e20*/  IMAD.MOV.U32 R6, RZ, RZ, R14 ;  /* 0x000000ffff067224 */ /* 0x000fd400078e000e */
[----:B------:R-:W-:Y:S05]  /*17e30*/  WARPSYNC.COLLECTIVE R15, `(.L_x_1596) ;  /* 0x000000000f087348 */ /* 0x000fea0003c00000 */
[----:B------:R0:W1:Y:S02]  /*17e40*/  SHFL.IDX P6, R14, R13, R12, R11 ;  /* 0x0000000c0d0e7389 */ /* 0x00006400000c000b */
[----:B01----:R-:W-:Y:S01]  /*17e50*/  ENDCOLLECTIVE ;  /* 0x000000000000791b */ /* 0x003fe20003800000 */
.L_x_1596:
        /* <DEDUP_REMOVED lines=17> */
.L_x_1597:
[----:B------:R-:W-:Y:S02]  /*17f70*/  IMAD.MOV.U32 R13, RZ, RZ, R4 ;  /* 0x000000ffff0d7224 */ /* 0x000fe400078e0004 */
[----:B------:R-:W-:-:S07]  /*17f80*/  IMAD.MOV.U32 R3, RZ, RZ, R14 ;  /* 0x000000ffff037224 */ /* 0x000fce00078e000e */
[----:B------:R-:W-:Y:S05]  /*17f90*/  WARPSYNC.COLLECTIVE R15, `(.L_x_1598) ;  /* 0x000000000f087348 */ /* 0x000fea0003c00000 */
[----:B------:R0:W1:Y:S02]  /*17fa0*/  SHFL.IDX P6, R14, R13, R12, R11 ;  /* 0x0000000c0d0e7389 */ /* 0x00006400000c000b */
[----:B01----:R-:W-:Y:S01]  /*17fb0*/  ENDCOLLECTIVE ;  /* 0x000000000000791b */ /* 0x003fe20003800000 */
.L_x_1598:
[----:B------:R-:W-:Y:S01]  /*17fc0*/  IMAD.MOV.U32 R4, RZ, RZ, R14 ;  /* 0x000000ffff047224 */ /* 0x000fe200078e000e */
[----:B------:R-:W-:Y:S06]  /*17fd0*/  BRA `(.L_x_1599) ;  /* 0xffffffb000f87947 */ /* 0x000fec000383ffff */
.L_x_1485:
[----:B0-----:R-:W2:Y:S02]  /*17fe0*/  LDL R2, [R1] ;  /* 0x0000000001027983 */ /* 0x001ea40000100800 */
[----:B--2---:R0:W1:Y:S02]  /*17ff0*/  SYNCS.PHASECHK.TRANS64.TRYWAIT P0, [R2+URZ+0x2a820], R0 ;  /* 0x02a82000020075a7 */ /* 0x004064000800017f */
[----:B-1----:R-:W-:Y:S05]  /*18000*/  @!P0 NANOSLEEP.SYNCS 0x989680 ;  /* 0x009896800000895d */ /* 0x002fea0003900000 */
[----:B------:R-:W1:Y:S02]  /*18010*/  @!P0 SYNCS.PHASECHK.TRANS64 P0, [R2+URZ+0x2a820], R0 ;  /* 0x02a82000020085a7 */ /* 0x000e64000800007f */
[----:B-1----:R-:W-:Y:S05]  /*18020*/  @!P0 BRA `(.L_x_1485) ;  /* 0xfffffffc00ec8947 */ /* 0x002fea000383ffff */
[----:B------:R-:W-:Y:S05]  /*18030*/  BRA `(.L_x_1600) ;  /* 0xffffffb400807947 */ /* 0x000fea000383ffff */
.L_x_1494:
[----:B-1----:R1:W2:Y:S02]  /*18040*/  SYNCS.PHASECHK.TRANS64.TRYWAIT P0, [R3+URZ+0x2a840], R2 ;  /* 0x02a84002030075a7 */ /* 0x0022a4000800017f */
[----:B--2---:R-:W-:Y:S05]  /*18050*/  @!P0 NANOSLEEP.SYNCS 0x989680 ;  /* 0x009896800000895d */ /* 0x004fea0003900000 */
[----:B------:R-:W2:Y:S02]  /*18060*/  @!P0 SYNCS.PHASECHK.TRANS64 P0, [R3+URZ+0x2a840], R2 ;  /* 0x02a84002030085a7 */ /* 0x000ea4000800007f */
[----:B--2---:R-:W-:Y:S05]  /*18070*/  @!P0 BRA `(.L_x_1494) ;  /* 0xfffffffc00f08947 */ /* 0x004fea000383ffff */
[----:B------:R-:W-:Y:S05]  /*18080*/  BRA `(.L_x_1601) ;  /* 0xffffffb800507947 */ /* 0x000fea000383ffff */
.L_x_1501:
[----:B0-----:R0:W1:Y:S02]  /*18090*/  SYNCS.PHASECHK.TRANS64.TRYWAIT P0, [R3+URZ+0x60], R2 ;  /* 0x00006002030075a7 */ /* 0x001064000800017f */
[----:B-1----:R-:W-:Y:S05]  /*180a0*/  @!P0 NANOSLEEP.SYNCS 0x989680 ;  /* 0x009896800000895d */ /* 0x002fea0003900000 */
[----:B------:R-:W1:Y:S02]  /*180b0*/  @!P0 SYNCS.PHASECHK.TRANS64 P0, [R3+URZ+0x60], R2 ;  /* 0x00006002030085a7 */ /* 0x000e64000800007f */
[----:B-1----:R-:W-:Y:S05]  /*180c0*/  @!P0 BRA `(.L_x_1501) ;  /* 0xfffffffc00f08947 */ /* 0x002fea000383ffff */
[----:B------:R-:W-:Y:S05]  /*180d0*/  BRA `(.L_x_1602) ;  /* 0xffffffbc00687947 */ /* 0x000fea000383ffff */
.L_x_1510:
[----:B--2---:R2:W3:Y:S02]  /*180e0*/  SYNCS.PHASECHK.TRANS64.TRYWAIT P0, [R3+URZ+0x2a840], R2 ;  /* 0x02a84002030075a7 */ /* 0x0044e4000800017f */
[----:B---3--:R-:W-:Y:S05]  /*180f0*/  @!P0 NANOSLEEP.SYNCS 0x989680 ;  /* 0x009896800000895d */ /* 0x008fea0003900000 */
[----:B------:R-:W3:Y:S02]  /*18100*/  @!P0 SYNCS.PHASECHK.TRANS64 P0, [R3+URZ+0x2a840], R2 ;  /* 0x02a84002030085a7 */ /* 0x000ee4000800007f */
[----:B---3--:R-:W-:Y:S05]  /*18110*/  @!P0 BRA `(.L_x_1510) ;  /* 0xfffffffc00f08947 */ /* 0x008fea000383ffff */
[----:B------:R-:W-:Y:S05]  /*18120*/  BRA `(.L_x_1603) ;  /* 0xffffffc400147947 */ /* 0x000fea000383ffff */
.L_x_1517:
[----:B0-----:R0:W2:Y:S02]  /*18130*/  SYNCS.PHASECHK.TRANS64.TRYWAIT P0, [R2+URZ+0x60], R3 ;  /* 0x00006003020075a7 */ /* 0x0010a4000800017f */
[----:B--2---:R-:W-:Y:S05]  /*18140*/  @!P0 NANOSLEEP.SYNCS 0x989680 ;  /* 0x009896800000895d */ /* 0x004fea0003900000 */
[----:B------:R-:W2:Y:S02]  /*18150*/  @!P0 SYNCS.PHASECHK.TRANS64 P0, [R2+URZ+0x60], R3 ;  /* 0x00006003020085a7 */ /* 0x000ea4000800007f */
[----:B--2---:R-:W-:Y:S05]  /*18160*/  @!P0 BRA `(.L_x_1517) ;  /* 0xfffffffc00f08947 */ /* 0x004fea000383ffff */
[----:B------:R-:W-:Y:S05]  /*18170*/  BRA `(.L_x_1604) ;  /* 0xffffffc8002c7947 */ /* 0x000fea000383ffff */
.L_x_1526:
[----:B----4-:R4:W0:Y:S02]  /*18180*/  SYNCS.PHASECHK.TRANS64.TRYWAIT P0, [R2+URZ+0x2a840], R3 ;  /* 0x02a84003020075a7 */ /* 0x010824000800017f */
[----:B0-----:R-:W-:Y:S05]  /*18190*/  @!P0 NANOSLEEP.SYNCS 0x989680 ;  /* 0x009896800000895d */ /* 0x001fea0003900000 */
[----:B------:R-:W0:Y:S02]  /*181a0*/  @!P0 SYNCS.PHASECHK.TRANS64 P0, [R2+URZ+0x2a840], R3 ;  /* 0x02a84003020085a7 */ /* 0x000e24000800007f */
[----:B0-----:R-:W-:Y:S05]  /*181b0*/  @!P0 BRA `(.L_x_1526) ;  /* 0xfffffffc00f08947 */ /* 0x001fea000383ffff */
[----:B------:R-:W-:Y:S05]  /*181c0*/  BRA `(.L_x_1605) ;  /* 0xffffffcc00a07947 */ /* 0x000fea000383ffff */
.L_x_1533:
[----:B0-----:R0:W2:Y:S02]  /*181d0*/  SYNCS.PHASECHK.TRANS64.TRYWAIT P0, [R2+URZ+0x60], R5 ;  /* 0x00006005020075a7 */ /* 0x0010a4000800017f */
[----:B--2---:R-:W-:Y:S05]  /*181e0*/  @!P0 NANOSLEEP.SYNCS 0x989680 ;  /* 0x009896800000895d */ /* 0x004fea0003900000 */
[----:B------:R-:W2:Y:S02]  /*181f0*/  @!P0 SYNCS.PHASECHK.TRANS64 P0, [R2+URZ+0x60], R5 ;  /* 0x00006005020085a7 */ /* 0x000ea4000800007f */
[----:B--2---:R-:W-:Y:S05]  /*18200*/  @!P0 BRA `(.L_x_1533) ;  /* 0xfffffffc00f08947 */ /* 0x004fea000383ffff */
[----:B------:R-:W-:Y:S05]  /*18210*/  BRA `(.L_x_1606) ;  /* 0xffffffd000b87947 */ /* 0x000fea000383ffff */
.L_x_1544:
[----:B----4-:R4:W0:Y:S02]  /*18220*/  SYNCS.PHASECHK.TRANS64.TRYWAIT P0, [R0+URZ+0x2a860], R2 ;  /* 0x02a86002000075a7 */ /* 0x010824000800017f */
[----:B0-----:R-:W-:Y:S05]  /*18230*/  @!P0 NANOSLEEP.SYNCS 0x989680 ;  /* 0x009896800000895d */ /* 0x001fea0003900000 */
[----:B------:R-:W0:Y:S02]  /*18240*/  @!P0 SYNCS.PHASECHK.TRANS64 P0, [R0+URZ+0x2a860], R2 ;  /* 0x02a86002000085a7 */ /* 0x000e24000800007f */
[----:B0-----:R-:W-:Y:S05]  /*18250*/  @!P0 BRA `(.L_x_1544) ;  /* 0xfffffffc00f08947 */ /* 0x001fea000383ffff */
[----:B------:R-:W-:Y:S05]  /*18260*/  BRA `(.L_x_1607) ;  /* 0xffffffd800107947 */ /* 0x000fea000383ffff */
.L_x_1551:
[----:B------:R-:W-:Y:S01]  /*18270*/  BSSY B0, `(.L_x_1608) ;  /* 0x0000008000007945 */ /* 0x000fe20003800000 */
[----:B------:R-:W-:Y:S02]  /*18280*/  IMAD.MOV.U32 R13, RZ, RZ, R16 ;  /* 0x000000ffff0d7224 */ /* 0x000fe400078e0010 */
[----:B--2---:R-:W-:Y:S02]  /*18290*/  IMAD.MOV.U32 R12, RZ, RZ, RZ ;  /* 0x000000ffff0c7224 */ /* 0x004fe400078e00ff */
[----:B------:R-:W-:Y:S02]  /*182a0*/  IMAD.MOV.U32 R11, RZ, RZ, 0x1f ;  /* 0x0000001fff0b7424 */ /* 0x000fe400078e00ff */
[----:B------:R-:W-:-:S07]  /*182b0*/  IMAD.MOV.U32 R15, RZ, RZ, -0x1 ;  /* 0xffffffffff0f7424 */ /* 0x000fce00078e00ff */
[----:B01-3--:R-:W-:Y:S05]  /*182c0*/  WARPSYNC.COLLECTIVE R15, `(.L_x_1609) ;  /* 0x000000000f087348 */ /* 0x00bfea0003c00000 */
[----:B------:R2:W4:Y:S02]  /*182d0*/  SHFL.IDX P6, R14, R13, R12, R11 ;  /* 0x0000000c0d0e7389 */ /* 0x00052400000c000b */
[----:B01234-:R-:W-:Y:S01]  /*182e0*/  ENDCOLLECTIVE ;  /* 0x000000000000791b */ /* 0x01ffe20003800000 */
.L_x_1609:
[----:B------:R-:W-:Y:S05]  /*182f0*/  BSYNC B0 ;  /* 0x0000000000007941 */ /* 0x000fea0003800000 */
.L_x_1608:
        /* <DEDUP_REMOVED lines=9> */
.L_x_1610:
[----:B------:R-:W-:Y:S01]  /*18390*/  ULDC UR4, c[0x0][0xc3c] ;  /* 0x00030f0000047ab9 */ /* 0x000fe20000000800 */
[----:B------:R-:W-:Y:S01]  /*183a0*/  ULDC.64 UR6, c[0x0][0x208] ;  /* 0x0000820000067ab9 */ /* 0x000fe20000000a00 */
[----:B------:R-:W-:-:S13]  /*183b0*/  ISETP.GE.OR P1, PT, R7, UR4, !P0 ;  /* 0x0000000407007c0c */ /* 0x000fda000c726670 */
[----:B------:R-:W0:Y:S01]  /*183c0*/  @!P1 LDC.64 R2, c[0x0][0xc80] ;  /* 0x00032000ff029b82 */ /* 0x000e220000000a00 */
[----:B------:R-:W-:Y:S02]  /*183d0*/  IMAD.MOV.U32 R11, RZ, RZ, RZ ;  /* 0x000000ffff0b7224 */ /* 0x000fe400078e00ff */
[----:B------:R-:W-:Y:S02]  /*183e0*/  IMAD.MOV.U32 R5, RZ, RZ, R14 ;  /* 0x000000ffff057224 */ /* 0x000fe400078e000e */
        /* <DEDUP_REMOVED lines=13> */
.L_x_1611:
[----:B------:R-:W-:Y:S01]  /*184c0*/  IMAD.MOV.U32 R12, RZ, RZ, 0x2 ;  /* 0x00000002ff0c7424 */ /* 0x000fe200078e00ff */
[----:B------:R-:W-:-:S05]  /*184d0*/  SEL R7, R14, RZ, P1 ;  /* 0x000000ff0e077207 */ /* 0x000fca0000800000 */
[----:B------:R-:W-:-:S04]  /*184e0*/  IMAD.IADD R3, R2, 0x1, R7 ;  /* 0x0000000102037824 */ /* 0x000fc800078e0207 */
[----:B------:R-:W-:-:S07]  /*184f0*/  IMAD.MOV.U32 R13, RZ, RZ, R3 ;  /* 0x000000ffff0d7224 */ /* 0x000fce00078e0003 */
[----:B------:R-:W-:Y:S05]  /*18500*/  WARPSYNC.COLLECTIVE R15, `(.L_x_1612) ;  /* 0x000000000f087348 */ /* 0x000fea0003c00000 */
[----:B------:R0:W1:Y:S02]  /*18510*/  SHFL.UP P6, R14, R13, R12, R11 ;  /* 0x0400000c0d0e7389 */ /* 0x00006400000c000b */
[----:B01----:R-:W-:Y:S01]  /*18520*/  ENDCOLLECTIVE ;  /* 0x000000000000791b */ /* 0x003fe20003800000 */
.L_x_1612:
        /* <DEDUP_REMOVED lines=8> */
.L_x_1613:
        /* <DEDUP_REMOVED lines=8> */
.L_x_1614:
        /* <DEDUP_REMOVED lines=8> */
.L_x_1615:
        /* <DEDUP_REMOVED lines=9> */
.L_x_1616:
[----:B------:R-:W-:Y:S01]  /*18740*/  IMAD.MOV.U32 R16, RZ, RZ, R14 ;  /* 0x000000ffff107224 */ /* 0x000fe200078e000e */
[----:B------:R-:W-:Y:S06]  /*18750*/  BRA `(.L_x_1617) ;  /* 0xffffffd800907947 */ /* 0x000fec000383ffff */
.L_x_1556:
[----:B------:R-:W-:Y:S01]  /*18760*/  BSSY B0, `(.L_x_1618) ;  /* 0x0000008000007945 */ /* 0x000fe20003800000 */
[----:B-----5:R-:W-:Y:S02]  /*18770*/  IMAD.MOV.U32 R13, RZ, RZ, R2 ;  /* 0x000000ffff0d7224 */ /* 0x020fe400078e0002 */
[----:B--2---:R-:W-:Y:S02]  /*18780*/  IMAD.MOV.U32 R12, RZ, RZ, 0x1 ;  /* 0x00000001ff0c7424 */ /* 0x004fe400078e00ff */
[----:B------:R-:W-:Y:S02]  /*18790*/  IMAD.MOV.U32 R11, RZ, RZ, RZ ;  /* 0x000000ffff0b7224 */ /* 0x000fe400078e00ff */
[----:B------:R-:W-:-:S07]  /*187a0*/  IMAD.MOV.U32 R15, RZ, RZ, -0x1 ;  /* 0xffffffffff0f7424 */ /* 0x000fce00078e00ff */
[----:B01-3--:R-:W-:Y:S05]  /*187b0*/  WARPSYNC.COLLECTIVE R15, `(.L_x_1619) ;  /* 0x000000000f087348 */ /* 0x00bfea0003c00000 */
[----:B------:R2:W4:Y:S02]  /*187c0*/  SHFL.UP P6, R14, R13, R12, R11 ;  /* 0x0400000c0d0e7389 */ /* 0x00052400000c000b */
[----:B01234-:R-:W-:Y:S01]  /*187d0*/  ENDCOLLECTIVE ;  /* 0x000000000000791b */ /* 0x01ffe20003800000 */
.L_x_1619:
[----:B------:R-:W-:Y:S05]  /*187e0*/  BSYNC B0 ;  /* 0x0000000000007941 */ /* 0x000fea0003800000 */
.L_x_1618:
[----:B------:R-:W-:Y:S01]  /*187f0*/  SEL R3, R14, RZ, P1 ;  /* 0x000000ff0e037207 */ /* 0x000fe20000800000 */
[----:B------:R-:W-:Y:S02]  /*18800*/  IMAD.MOV.U32 R12, RZ, RZ, 0x2 ;  /* 0x00000002ff0c7424 */ /* 0x000fe400078e00ff */
[----:B------:R-:W-:Y:S02]  /*18810*/  IMAD.MOV.U32 R11, RZ, RZ, RZ ;  /* 0x000000ffff0b7224 */ /* 0x000fe400078e00ff */
[----:B------:R-:W-:Y:S02]  /*18820*/  IMAD.IADD R3, R2, 0x1, R3 ;  /* 0x0000000102037824 */ /* 0x000fe400078e0203 */
[----:B------:R-:W-:Y:S02]  /*18830*/  IMAD.MOV.U32 R15, RZ, RZ, -0x1 ;  /* 0xffffffffff0f7424 */ /* 0x000fe400078e00ff */
[----:B------:R-:W-:-:S07]  /*18840*/  IMAD.MOV.U32 R13, RZ, RZ, R3 ;  /* 0x000000ffff0d7224 */ /* 0x000fce00078e0003 */
[----:B------:R-:W-:Y:S05]  /*18850*/  WARPSYNC.COLLECTIVE R15, `(.L_x_1620) ;  /* 0x000000000f087348 */ /* 0x000fea0003c00000 */
[----:B------:R0:W1:Y:S02]  /*18860*/  SHFL.UP P6, R14, R13, R12, R11 ;  /* 0x0400000c0d0e7389 */ /* 0x00006400000c000b */
[----:B01----:R-:W-:Y:S01]  /*18870*/  ENDCOLLECTIVE ;  /* 0x000000000000791b */ /* 0x003fe20003800000 */
.L_x_1620:
[----:B------:R-:W-:Y:S01]  /*18880*/  IMAD.MOV.U32 R12, RZ, RZ, 0x4 ;  /* 0x00000004ff0c7424 */ /* 0x000fe200078e00ff */
[----:B------:R-:W-:-:S05]  /*18890*/  SEL R14, R14, RZ, P2 ;  /* 0x000000ff0e0e7207 */ /* 0x000fca0001000000 */
[----:B------:R-:W-:-:S04]  /*188a0*/  IMAD.IADD R3, R3, 0x1, R14 ;  /* 0x0000000103037824 */ /* 0x000fc800078e020e */
[----:B------:R-:W-:-:S07]  /*188b0*/  IMAD.MOV.U32 R13, RZ, RZ, R3 ;  /* 0x000000ffff0d7224 */ /* 0x000fce00078e0003 */
[----:B------:R-:W-:Y:S05]  /*188c0*/  WARPSYNC.COLLECTIVE R15, `(.L_x_1621) ;  /* 0x000000000f087348 */ /* 0x000fea0003c00000 */
[----:B------:R0:W1:Y:S02]  /*188d0*/  SHFL.UP P6, R14, R13, R12, R11 ;  /* 0x0400000c0d0e7389 */ /* 0x00006400000c000b */
[----:B01----:R-:W-:Y:S01]  /*188e0*/  ENDCOLLECTIVE ;  /* 0x000000000000791b */ /* 0x003fe20003800000 */
.L_x_1621:
[----:B------:R-:W-:Y:S01]  /*188f0*/  IMAD.MOV.U32 R12, RZ, RZ, 0x8 ;  /* 0x00000008ff0c7424 */ /* 0x000fe200078e00ff */
[----:B------:R-:W-:-:S05]  /*18900*/  SEL R14, R14, RZ, P3 ;  /* 0x000000ff0e0e7207 */ /* 0x000fca0001800000 */
[----:B------:R-:W-:-:S04]  /*18910*/  IMAD.IADD R3, R3, 0x1, R14 ;  /* 0x0000000103037824 */ /* 0x000fc800078e020e */
[----:B------:R-:W-:-:S07]  /*18920*/  IMAD.MOV.U32 R13, RZ, RZ, R3 ;  /* 0x000000ffff0d7224 */ /* 0x000fce00078e0003 */
[----:B------:R-:W-:Y:S05]  /*18930*/  WARPSYNC.COLLECTIVE R15, `(.L_x_1622) ;  /* 0x000000000f087348 */ /* 0x000fea0003c00000 */
[----:B------:R0:W1:Y:S02]  /*18940*/  SHFL.UP P6, R14, R13, R12, R11 ;  /* 0x0400000c0d0e7389 */ /* 0x00006400000c000b */
[----:B01----:R-:W-:Y:S01]  /*18950*/  ENDCOLLECTIVE ;  /* 0x000000000000791b */ /* 0x003fe20003800000 */
.L_x_1622:
[----:B------:R-:W-:Y:S01]  /*18960*/  IMAD.MOV.U32 R12, RZ, RZ, 0x10 ;  /* 0x00000010ff0c7424 */ /* 0x000fe200078e00ff */
[----:B------:R-:W-:-:S05]  /*18970*/  SEL R14, R14, RZ, P4 ;  /* 0x000000ff0e0e7207 */ /* 0x000fca0002000000 */
[----:B------:R-:W-:-:S04]  /*18980*/  IMAD.IADD R3, R3, 0x1, R14 ;  /* 0x0000000103037824 */ /* 0x000fc800078e020e */
[----:B------:R-:W-:-:S07]  /*18990*/  IMAD.MOV.U32 R13, RZ, RZ, R3 ;  /* 0x000000ffff0d7224 */ /* 0x000fce00078e0003 */
[----:B------:R-:W-:Y:S05]  /*189a0*/  WARPSYNC.COLLECTIVE R15, `(.L_x_1623) ;  /* 0x000000000f087348 */ /* 0x000fea0003c00000 */
[----:B------:R0:W1:Y:S02]  /*189b0*/  SHFL.UP P6, R14, R13, R12, R11 ;  /* 0x0400000c0d0e7389 */ /* 0x00006400000c000b */
[----:B01----:R-:W-:Y:S01]  /*189c0*/  ENDCOLLECTIVE ;  /* 0x000000000000791b */ /* 0x003fe20003800000 */
.L_x_1623:
[----:B------:R-:W-:Y:S02]  /*189d0*/  IMAD.MOV.U32 R12, RZ, RZ, 0x1f ;  /* 0x0000001fff0c7424 */ /* 0x000fe400078e00ff */
[----:B------:R-:W-:Y:S01]  /*189e0*/  IMAD.MOV.U32 R11, RZ, RZ, 0x1f ;  /* 0x0000001fff0b7424 */ /* 0x000fe200078e00ff */
[----:B------:R-:W-:-:S05]  /*189f0*/  SEL R14, R14, RZ, P5 ;  /* 0x000000ff0e0e7207 */ /* 0x000fca0002800000 */
[----:B------:R-:W-:-:S04]  /*18a00*/  IMAD.IADD R3, R3, 0x1, R14 ;  /* 0x0000000103037824 */ /* 0x000fc800078e020e */
[----:B------:R-:W-:-:S07]  /*18a10*/  IMAD.MOV.U32 R13, RZ, RZ, R3 ;  /* 0x000000ffff0d7224 */ /* 0x000fce00078e0003 */
[----:B------:R-:W-:Y:S05]  /*18a20*/  WARPSYNC.COLLECTIVE R15, `(.L_x_1624) ;  /* 0x000000000f087348 */ /* 0x000fea0003c00000 */
[----:B------:R0:W1:Y:S02]  /*18a30*/  SHFL.IDX P6, R14, R13, R12, R11 ;  /* 0x0000000c0d0e7389 */ /* 0x00006400000c000b */
[----:B01----:R-:W-:Y:S01]  /*18a40*/  ENDCOLLECTIVE ;  /* 0x000000000000791b */ /* 0x003fe20003800000 */
.L_x_1624:
[----:B------:R-:W-:Y:S01]  /*18a50*/  IMAD.MOV.U32 R16, RZ, RZ, R14 ;  /* 0x000000ffff107224 */ /* 0x000fe200078e000e */
[----:B------:R-:W-:Y:S06]  /*18a60*/  BRA `(.L_x_1625) ;  /* 0xffffffd8006c7947 */ /* 0x000fec000383ffff */
.L_x_1558:
[----:B------:R-:W-:Y:S01]  /*18a70*/  BSSY B0, `(.L_x_1626) ;  /* 0x0000006000007945 */ /* 0x000fe20003800000 */
[----:B------:R-:W-:Y:S01]  /*18a80*/  PLOP3.LUT P6, PT, P6, PT, PT, 0x8, 0x0 ;  /* 0x000000000000781c */ /* 0x000fe200037ce170 */
[----:B------:R-:W-:-:S12]  /*18a90*/  IMAD.MOV.U32 R15, RZ, RZ, -0x1 ;  /* 0xffffffffff0f7424 */ /* 0x000fd800078e00ff */
[----:B01234-:R-:W-:Y:S05]  /*18aa0*/  WARPSYNC.COLLECTIVE R15, `(.L_x_1627) ;  /* 0x000000000f087348 */ /* 0x01ffea0003c00000 */
[----:B------:R-:W-:Y:S01]  /*18ab0*/  VOTE.ANY R14, PT, P6 ;  /* 0x00000000000e7806 */ /* 0x000fe200030e0100 */
[----:B01234-:R-:W-:Y:S06]  /*18ac0*/  ENDCOLLECTIVE ;  /* 0x000000000000791b */ /* 0x01ffec0003800000 */
.L_x_1627:
[----:B------:R-:W-:Y:S05]  /*18ad0*/  BSYNC B0 ;  /* 0x0000000000007941 */ /* 0x000fea0003800000 */
.L_x_1626:
        /* <DEDUP_REMOVED lines=9> */
.L_x_1628:
[----:B------:R-:W-:Y:S01]  /*18b70*/  IMAD.MOV.U32 R17, RZ, RZ, R14 ;  /* 0x000000ffff117224 */ /* 0x000fe200078e000e */
[----:B------:R-:W-:Y:S06]  /*18b80*/  BRA `(.L_x_1629) ;  /* 0xffffffd8005c7947 */ /* 0x000fec000383ffff */
.L_x_1560:
[----:B------:R-:W-:Y:S01]  /*18b90*/  BSSY B0, `(.L_x_1630) ;  /* 0x0000007000007945 */ /* 0x000fe20003800000 */
[----:B------:R-:W-:Y:S02]  /*18ba0*/  IMAD.MOV.U32 R13, RZ, RZ, R3 ;  /* 0x000000ffff0d7224 */ /* 0x000fe400078e0003 */
[----:B------:R-:W-:Y:S02]  /*18bb0*/  IMAD.MOV.U32 R11, RZ, RZ, 0x1f ;  /* 0x0000001fff0b7424 */ /* 0x000fe400078e00ff */
[----:B------:R-:W-:-:S07]  /*18bc0*/  IMAD.MOV.U32 R15, RZ, RZ, -0x1 ;  /* 0xffffffffff0f7424 */ /* 0x000fce00078e00ff */
[----:B01-34-:R-:W-:Y:S05]  /*18bd0*/  WARPSYNC.COLLECTIVE R15, `(.L_x_1631) ;  /* 0x000000000f087348 */ /* 0x01bfea0003c00000 */
[----:B------:R2:W0:Y:S02]  /*18be0*/  SHFL.IDX P6, R14, R13, R12, R11 ;  /* 0x0000000c0d0e7389 */ /* 0x00042400000c000b */
[----:B01234-:R-:W-:Y:S01]  /*18bf0*/  ENDCOLLECTIVE ;  /* 0x000000000000791b */ /* 0x01ffe20003800000 */
.L_x_1631:
[----:B------:R-:W-:Y:S05]  /*18c00*/  BSYNC B0 ;  /* 0x0000000000007941 */ /* 0x000fea0003800000 */
.L_x_1630:
[----:B------:R-:W-:Y:S01]  /*18c10*/  IMAD.MOV.U32 R3, RZ, RZ, R14 ;  /* 0x000000ffff037224 */ /* 0x000fe200078e000e */
[----:B------:R-:W-:Y:S06]  /*18c20*/  BRA `(.L_x_1632) ;  /* 0xffffffd800507947 */ /* 0x000fec000383ffff */
.L_x_1564:
[----:B0-----:R0:W4:Y:S02]  /*18c30*/  SYNCS.PHASECHK.TRANS64.TRYWAIT P0, [R0+URZ+0x2a820], R3 ;  /* 0x02a82003000075a7 */ /* 0x001124000800017f */
[----:B----4-:R-:W-:Y:S05]  /*18c40*/  @!P0 NANOSLEEP.SYNCS 0x989680 ;  /* 0x009896800000895d */ /* 0x010fea0003900000 */
[----:B------:R-:W4:Y:S02]  /*18c50*/  @!P0 SYNCS.PHASECHK.TRANS64 P0, [R0+URZ+0x2a820], R3 ;  /* 0x02a82003000085a7 */ /* 0x000f24000800007f */
[----:B----4-:R-:W-:Y:S05]  /*18c60*/  @!P0 BRA `(.L_x_1564) ;  /* 0xfffffffc00f08947 */ /* 0x010fea000383ffff */
[----:B------:R-:W-:Y:S05]  /*18c70*/  BRA `(.L_x_1633) ;  /* 0xffffffdc00d87947 */ /* 0x000fea000383ffff */
.L_x_1565:
[----:B------:R-:W4:Y:S01]  /*18c80*/  S2R R2, SR_TID.X ;  /* 0x0000000000027919 */ /* 0x000f220000002100 */
[----:B------:R-:W-:Y:S01]  /*18c90*/  BSSY B0, `(.L_x_1634) ;  /* 0x000000a000007945 */ /* 0x000fe20003800000 */
[----:B--2---:R-:W-:Y:S02]  /*18ca0*/  IMAD.MOV.U32 R12, RZ, RZ, RZ ;  /* 0x000000ffff0c7224 */ /* 0x004fe400078e00ff */
[----:B------:R-:W-:Y:S02]  /*18cb0*/  IMAD.MOV.U32 R11, RZ, RZ, 0x1f ;  /* 0x0000001fff0b7424 */ /* 0x000fe400078e00ff */
[----:B------:R-:W-:Y:S01]  /*18cc0*/  IMAD.MOV.U32 R15, RZ, RZ, -0x1 ;  /* 0xffffffffff0f7424 */ /* 0x000fe200078e00ff */
[----:B----4-:R-:W-:-:S04]  /*18cd0*/  SHF.R.U32.HI R2, RZ, 0x5, R2 ;  /* 0x00000005ff027819 */ /* 0x010fc80000011602 */
[----:B------:R-:W-:-:S05]  /*18ce0*/  LOP3.LUT R2, R2, 0x3, RZ, 0xc0, !PT ;  /* 0x0000000302027812 */ /* 0x000fca00078ec0ff */
[----:B------:R-:W-:-:S07]  /*18cf0*/  IMAD.MOV.U32 R13, RZ, RZ, R2 ;  /* 0x000000ffff0d7224 */ /* 0x000fce00078e0002 */
[----:B01-3--:R-:W-:Y:S05]  /*18d00*/  WARPSYNC.COLLECTIVE R15, `(.L_x_1635) ;  /* 0x000000000f087348 */ /* 0x00bfea0003c00000 */
[----:B------:R2:W4:Y:S02]  /*18d10*/  SHFL.IDX P6, R14, R13, R12, R11 ;  /* 0x0000000c0d0e7389 */ /* 0x00052400000c000b */
[----:B01234-:R-:W-:Y:S01]  /*18d20*/  ENDCOLLECTIVE ;  /* 0x000000000000791b */ /* 0x01ffe20003800000 */
.L_x_1635:
[----:B------:R-:W-:Y:S05]  /*18d30*/  BSYNC B0 ;  /* 0x0000000000007941 */ /* 0x000fea0003800000 */
.L_x_1634:
[----:B------:R-:W-:Y:S05]  /*18d40*/  BRA `(.L_x_1636) ;  /* 0xffffffdc00c07947 */ /* 0x000fea000383ffff */
.L_x_1568:
[----:B------:R-:W-:Y:S01]  /*18d50*/  BSSY B1, `(.L_x_1637) ;  /* 0x0000006000017945 */ /* 0x000fe20003800000 */
[----:B------:R-:W-:-:S07]  /*18d60*/  IMAD.MOV.U32 R15, RZ, RZ, -0x1 ;  /* 0xffffffffff0f7424 */ /* 0x000fce00078e00ff */
[----:B-1234-:R-:W-:Y:S05]  /*18d70*/  WARPSYNC.COLLECTIVE R15, `(.L_x_1638) ;  /* 0x000000000f0c7348 */ /* 0x01efea0003c00000 */
[----:B------:R-:W-:Y:S02]  /*18d80*/  ELECT P6, UR62, PT ;  /* 0x00000000003e782f */ /* 0x000fe400038c0000 */
[----:B------:R-:W-:Y:S01]  /*18d90*/  MOV R14, UR62 ;  /* 0x0000003e000e7c02 */ /* 0x000fe20008000f00 */
[----:B-1234-:R-:W-:Y:S10]  /*18da0*/  ENDCOLLECTIVE ;  /* 0x000000000000791b */ /* 0x01eff40003800000 */
.L_x_1638:
[----:B------:R-:W-:Y:S05]  /*18db0*/  BSYNC B1 ;  /* 0x0000000000017941 */ /* 0x000fea0003800000 */
.L_x_1637:
[----:B------:R-:W-:Y:S05]  /*18dc0*/  BRA `(.L_x_1639) ;  /* 0xffffffdc00b87947 */ /* 0x000fea000383ffff */
.L_x_1570:
[----:B0-----:R0:W2:Y:S02]  /*18dd0*/  SYNCS.PHASECHK.TRANS64.TRYWAIT P0, [R6+URZ], R5 ;  /* 0x00000005060075a7 */ /* 0x0010a4000800017f */
[----:B--2---:R-:W-:Y:S05]  /*18de0*/  @!P0 NANOSLEEP.SYNCS 0x989680 ;  /* 0x009896800000895d */ /* 0x004fea0003900000 */
[----:B------:R-:W2:Y:S02]  /*18df0*/  @!P0 SYNCS.PHASECHK.TRANS64 P0, [R6+URZ], R5 ;  /* 0x00000005060085a7 */ /* 0x000ea4000800007f */
[----:B--2---:R-:W-:Y:S05]  /*18e00*/  @!P0 BRA `(.L_x_1570) ;  /* 0xfffffffc00f08947 */ /* 0x004fea000383ffff */
[----:B------:R-:W-:Y:S05]  /*18e10*/  BRA `(.L_x_1640) ;  /* 0xffffffdc00fc7947 */ /* 0x000fea000383ffff */
.L_x_1571:
[----:B--2---:R2:W3:Y:S02]  /*18e20*/  SYNCS.PHASECHK.TRANS64.TRYWAIT P0, [R7+URZ], R2 ;  /* 0x00000002070075a7 */ /* 0x0044e4000800017f */
[----:B---3--:R-:W-:Y:S05]  /*18e30*/  @!P0 NANOSLEEP.SYNCS 0x989680 ;  /* 0x009896800000895d */ /* 0x008fea0003900000 */
[----:B------:R-:W3:Y:S02]  /*18e40*/  @!P0 SYNCS.PHASECHK.TRANS64 P0, [R7+URZ], R2 ;  /* 0x00000002070085a7 */ /* 0x000ee4000800007f */
[----:B---3--:R-:W-:Y:S05]  /*18e50*/  @!P0 BRA `(.L_x_1571) ;  /* 0xfffffffc00f08947 */ /* 0x008fea000383ffff */
[----:B------:R-:W-:Y:S05]  /*18e60*/  BRA `(.L_x_1641) ;  /* 0xffffffdc00f07947 */ /* 0x000fea000383ffff */
.L_x_1573:
[----:B---3--:R3:W4:Y:S02]  /*18e70*/  SYNCS.PHASECHK.TRANS64.TRYWAIT P0, [R4+URZ], R5 ;  /* 0x00000005040075a7 */ /* 0x008724000800017f */
[----:B----4-:R-:W-:Y:S05]  /*18e80*/  @!P0 NANOSLEEP.SYNCS 0x989680 ;  /* 0x009896800000895d */ /* 0x010fea0003900000 */
[----:B------:R-:W4:Y:S02]  /*18e90*/  @!P0 SYNCS.PHASECHK.TRANS64 P0, [R4+URZ], R5 ;  /* 0x00000005040085a7 */ /* 0x000f24000800007f */
[----:B----4-:R-:W-:Y:S05]  /*18ea0*/  @!P0 BRA `(.L_x_1573) ;  /* 0xfffffffc00f08947 */ /* 0x010fea000383ffff */
[----:B------:R-:W-:Y:S05]  /*18eb0*/  BRA `(.L_x_1642) ;  /* 0xffffffdc00f87947 */ /* 0x000fea000383ffff */
.L_x_1643:
        /* <DEDUP_REMOVED lines=12> */
.L_x_3198:


//--------------------- .text._ZN7cutlass13device_kernelIN5flash11enable_sm90INS1_16FlashAttnFwdSm90INS1_25CollectiveMainloopFwdSm90ILi2EN4cute5tupleIJNS5_1CILi1EEES8_S8_EEENS6_IJNS7_ILi128EEENS7_ILi96EEENS7_ILi192EEEEEELi128ENS_6half_tEfNS_4arch4Sm90ELb0ELb1ELb1ELb1ELb0ELb1ELb0ELb1ELb1ELb1ELb0ELb0EEENS1_21CollectiveEpilogueFwdINS6_IJSA_SA_SB_EEES9_SE_SG_Li256ELb1ELb1ELb0ELb0EEENS1_36VarlenDynamicPersistentTileSchedulerILi128ELi96ELi256ELi128ELb0ELb1ELb1ELb1ELb0ELb1EEEEEEEEEvNT_6ParamsE --------------------------
	.section	.text._ZN7cutlass13device_kernelIN5flash11enable_sm90INS1_16FlashAttnFwdSm90INS1_25CollectiveMainloopFwdSm90ILi2EN4cute5tupleIJNS5_1CILi1EEES8_S8_EEENS6_IJNS7_ILi128EEENS7_ILi96EEENS7_ILi192EEEEEELi128ENS_6half_tEfNS_4arch4Sm90ELb0ELb1ELb1ELb1ELb0ELb1ELb0ELb1ELb1ELb1ELb0ELb0EEENS1_21CollectiveEpilogueFwdINS6_IJSA_SA_SB_EEES9_SE_SG_Li256ELb1ELb1ELb0ELb0EEENS1_36VarlenDynamicPersistentTileSchedulerILi128ELi96ELi256ELi128ELb0ELb1ELb1ELb1ELb0ELb1EEEEEEEEEvNT_6ParamsE,"ax",@progbits
	.align	128
.text._ZN7cutlass13device_kernelIN5flash11enable_sm90INS1_16FlashAttnFwdSm90INS1_25CollectiveMainloopFwdSm90ILi2EN4cute5tupleIJNS5_1CILi1EEES8_S8_EEENS6_IJNS7_ILi128EEENS7_ILi96EEENS7_ILi192EEEEEELi128ENS_6half_tEfNS_4arch4Sm90ELb0ELb1ELb1ELb1ELb0ELb1ELb0ELb1ELb1ELb1ELb0ELb0EEENS1_21CollectiveEpilogueFwdINS6_IJSA_SA_SB_EEES9_SE_SG_Li256ELb1ELb1ELb0ELb0EEENS1_36VarlenDynamicPersistentTileSchedulerILi128ELi96ELi256ELi128ELb0ELb1ELb1ELb1ELb0ELb1EEEEEEEEEvNT_6ParamsE:
        .type           _ZN7cutlass13device_kernelIN5flash11enable_sm90INS1_16FlashAttnFwdSm90INS1_25CollectiveMainloopFwdSm90ILi2EN4cute5tupleIJNS5_1CILi1EEES8_S8_EEENS6_IJNS7_ILi128EEENS7_ILi96EEENS7_ILi192EEEEEELi128ENS_6half_tEfNS_4arch4Sm90ELb0ELb1ELb1ELb1ELb0ELb1ELb0ELb1ELb1ELb1ELb0ELb0EEENS1_21CollectiveEpilogueFwdINS6_IJSA_SA_SB_EEES9_SE_SG_Li256ELb1ELb1ELb0ELb0EEENS1_36VarlenDynamicPersistentTileSchedulerILi128ELi96ELi256ELi128ELb0ELb1ELb1ELb1ELb0ELb1EEEEEEEEEvNT_6ParamsE,@function
        .size           _ZN7cutlass13device_kernelIN5flash11enable_sm90INS1_16FlashAttnFwdSm90INS1_25CollectiveMainloopFwdSm90ILi2EN4cute5tupleIJNS5_1CILi1EEES8_S8_EEENS6_IJNS7_ILi128EEENS7_ILi96EEENS7_ILi192EEEEEELi128ENS_6half_tEfNS_4arch4Sm90ELb0ELb1ELb1ELb1ELb0ELb1ELb0ELb1ELb1ELb1ELb0ELb0EEENS1_21CollectiveEpilogueFwdINS6_IJSA_SA_SB_EEES9_SE_SG_Li256ELb1ELb1ELb0ELb0EEENS1_36VarlenDynamicPersistentTileSchedulerILi128ELi96ELi256ELi128ELb0ELb1ELb1ELb1ELb0ELb1EEEEEEEEEvNT_6ParamsE,(.L_x_3199 - _ZN7cutlass13device_kernelIN5flash11enable_sm90INS1_16FlashAttnFwdSm90INS1_25CollectiveMainloopFwdSm90ILi2EN4cute5tupleIJNS5_1CILi1EEES8_S8_EEENS6_IJNS7_ILi128EEENS7_ILi96EEENS7_ILi192EEEEEELi128ENS_6half_tEfNS_4arch4Sm90ELb0ELb1ELb1ELb1ELb0ELb1ELb0ELb1ELb1ELb1ELb0ELb0EEENS1_21CollectiveEpilogueFwdINS6_IJSA_SA_SB_EEES9_SE_SG_Li256ELb1ELb1ELb0ELb0EEENS1_36VarlenDynamicPersistentTileSchedulerILi128ELi96ELi256ELi128ELb0ELb1ELb1ELb1ELb0ELb1EEEEEEEEEvNT_6ParamsE)
        .other          _ZN7cutlass13device_kernelIN5flash11enable_sm90INS1_16FlashAttnFwdSm90INS1_25CollectiveMainloopFwdSm90ILi2EN4cute5tupleIJNS5_1CILi1EEES8_S8_EEENS6_IJNS7_ILi128EEENS7_ILi96EEENS7_ILi192EEEEEELi128ENS_6half_tEfNS_4arch4Sm90ELb0ELb1ELb1ELb1ELb0ELb1ELb0ELb1ELb1ELb1ELb0ELb0EEENS1_21CollectiveEpilogueFwdINS6_IJSA_SA_SB_EEES9_SE_SG_Li256ELb1ELb1ELb0ELb0EEENS1_36VarlenDynamicPersistentTileSchedulerILi128ELi96ELi256ELi128ELb0ELb1ELb1ELb1ELb0ELb1EEEEEEEEEvNT_6ParamsE,@"STO_CUDA_ENTRY STV_DEFAULT"
_ZN7cutlass13device_kernelIN5flash11enable_sm90INS1_16FlashAttnFwdSm90INS1_25CollectiveMainloopFwdSm90ILi2EN4cute5tupleIJNS5_1CILi1EEES8_S8_EEENS6_IJNS7_ILi128EEENS7_ILi96EEENS7_ILi192EEEEEELi128ENS_6half_tEfNS_4arch4Sm90ELb0ELb1ELb1ELb1ELb0ELb1ELb0ELb1ELb1ELb1ELb0ELb0EEENS1_21CollectiveEpilogueFwdINS6_IJSA_SA_SB_EEES9_SE_SG_Li256ELb1ELb1ELb0ELb0EEENS1_36VarlenDynamicPersistentTileSchedulerILi128ELi96ELi256ELi128ELb0ELb1ELb1ELb1ELb0ELb1EEEEEEEEEvNT_6ParamsE:
        /* <DEDUP_REMOVED lines=24> */
.L_x_1645:
[----:B------:R-:W-:Y:S05]  /*0180*/  BSYNC B0 ;  /* 0x0000000000007941 */ /* 0x000fea0003800000 */
.L_x_1644:
        /* <DEDUP_REMOVED lines=41> */
.L_x_1646:
        /* <DEDUP_REMOVED lines=22> */
.L_x_1647:
        /* <DEDUP_REMOVED lines=18> */
.L_x_1648:
        /* <DEDUP_REMOVED lines=22> */
.L_x_1649:
        /* <DEDUP_REMOVED lines=22> */
.L_x_1650:
[----:B------:R-:W-:Y:S01]  /*0960*/  PLOP3.LUT P0, PT, PT, PT, UP0, 0x80, 0x0 ;  /* 0x000000000000781c */ /* 0x000fe20003f0f008 */
[----:B------:R-:W-:Y:S01]  /*0970*/  UMOV UR60, 0x1 ;  /* 0x00000001003c7882 */ /* 0x000fe20000000000 */
[----:B------:R-:W-:Y:S01]  /*0980*/  NOP ;  /* 0x0000000000007918 */ /* 0x000fe20000000000 */
[----:B------:R-:W-:Y:S01]  /*0990*/  USEL UR60, UR60, 0x2, !UP0 ;  /* 0x000000023c3c7887 */ /* 0x000fe2000c000000 */
[----:B------:R-:W-:Y:S01]  /*09a0*/  BSSY B9, `(.L_x_1651) ;  /* 0x000292a000097945 */ /* 0x000fe20003800000 */
[----:B012-4-:R-:W-:Y:S08]  /*09b0*/  BAR.SYNC.DEFER_BLOCKING 0x0 ;  /* 0x0000000000007b1d */ /* 0x017ff00000010000 */
[----:B------:R-:W-:Y:S05]  /*09c0*/  @!P0 BRA `(.L_x_1652) ;  /* 0x0000020c00d88947 */ /* 0x000fea0003800000 */
.L_x_1653:
[----:B------:R-:W-:-:S08]  /*09d0*/  NOP ;  /* 0x0000000000007918 */ /* 0x000fd00000000000 */
[----:B------:R-:W0:Y:S02]  /*09e0*/  USETMAXREG.TRY_ALLOC.CTAPOOL UP0, 0xf0 ;  /* 0x000000f0000079c8 */ /* 0x000e240008000600 */
[----:B0-----:R-:W-:-:S13]  /*09f0*/  PLOP3.LUT P0, PT, PT, PT, UP0, 0x80, 0x0 ;  /* 0x000000000000781c */ /* 0x001fda0003f0f008 */
[----:B------:R-:W-:Y:S05]  /*0a00*/  @!P0 BRA `(.L_x_1653) ;  /* 0xfffffffc00f08947 */ /* 0x000fea000383ffff */
[----:B------:R-:W0:Y:S08]  /*0a10*/  S2UR UR5, SR_CgaCtaId ;  /* 0x00000000000579c3 */ /* 0x000e300000008800 */
[----:B------:R-:W-:Y:S06]  /*0a20*/  BAR.ARV 0x8, 0x180 ;  /* 0x0206000000007b1d */ /* 0x000fec0000002000 */
[----:B------:R-:W-:-:S02]  /*0a30*/  UMOV UR4, 0x400 ;  /* 0x0000040000047882 */ /* 0x000fc40000000000 */
[----:B------:R-:W-:Y:S01]  /*0a40*/  BAR.SYNC.DEFER_BLOCKING 0x5, 0x180 ;  /* 0x0146000000007b1d */ /* 0x000fe20000010000 */
[----:B0-----:R-:W-:-:S06]  /*0a50*/  ULEA UR4, UR5, UR4, 0x18 ;  /* 0x0000000405047291 */ /* 0x001fcc000f8ec03f */
[----:B------:R-:W-:Y:S01]  /*0a60*/  IMAD.U32 R16, RZ, RZ, UR4 ;  /* 0x00000004ff107e24 */ /* 0x000fe2000f8e00ff */
[----:B------:R-:W-:-:S04]  /*0a70*/  ULDC UR4, c[0x0][0xc3c] ;  /* 0x00030f0000047ab9 */ /* 0x000fc80000000800 */
[----:B------:R-:W0:Y:S01]  /*0a80*/  LDS.128 R24, [R16+0x2a8d0] ;  /* 0x02a8d00010187984 */ /* 0x000e220000000c00 */
[----:B------:R-:W-:Y:S06]  /*0a90*/  BAR.ARV 0x4, 0x180 ;  /* 0x0106000000007b1d */ /* 0x000fec0000002000 */
[----:B0-----:R-:W-:-:S13]  /*0aa0*/  ISETP.GE.AND P0, PT, R27, UR4, PT ;  /* 0x000000041b007c0c */ /* 0x001fda000bf06270 */
[----:B------:R-:W-:Y:S05]  /*0ab0*/  @P0 BRA `(.L_x_1654) ;  /* 0x0000029000600947 */ /* 0x000fea0003800000 */
[----:B------:R-:W-:Y:S01]  /*0ac0*/  VIADD R4, R4, 0xffffff80 ;  /* 0xffffff8004047836 */ /* 0x000fe20000000000 */
[----:B------:R-:W-:Y:S01]  /*0ad0*/  R2UR UR4, R16 ;  /* 0x00000000100472ca */ /* 0x000fe200000e0000 */
[----:B------:R-:W-:Y:S01]  /*0ae0*/  ULOP3.LUT UR5, UR60, 0x1, URZ, 0xfc, !UPT ;  /* 0x000000013c057892 */ /* 0x000fe2000f8efc3f */
[----:B------:R-:W-:Y:S01]  /*0af0*/  IMAD.MOV.U32 R187, RZ, RZ, RZ ;  /* 0x000000ffffbb7224 */ /* 0x000fe200078e00ff */
[----:B------:R-:W-:Y:S02]  /*0b00*/  CS2R R22, SRZ ;  /* 0x0000000000167805 */ /* 0x000fe4000001ff00 */
[----:B------:R-:W-:Y:S01]  /*0b10*/  SHF.R.S32.HI R3, RZ, 0x1f, R4 ;  /* 0x0000001fff037819 */ /* 0x000fe20000011404 */
[----:B------:R-:W-:Y:S02]  /*0b20*/  IMAD.MOV.U32 R17, RZ, RZ, RZ ;  /* 0x000000ffff117224 */ /* 0x000fe400078e00ff */
[----:B------:R-:W-:Y:S01]  /*0b30*/  IMAD.MOV.U32 R167, RZ, RZ, RZ ;  /* 0x000000ffffa77224 */ /* 0x000fe200078e00ff */
[----:B------:R-:W-:-:S02]  /*0b40*/  LEA.HI R0, R3, R4, RZ, 0x7 ;  /* 0x0000000403007211 */ /* 0x000fc400078f38ff */
[CC--:B------:R-:W-:Y:S02]  /*0b50*/  LEA.HI R2, R3.reuse, R4.reuse, RZ, 0x4 ;  /* 0x0000000403027211 */ /* 0x0c0fe400078f20ff */
[----:B------:R-:W-:Y:S01]  /*0b60*/  LOP3.LUT R201, R0, 0xffffff80, RZ, 0xc0, !PT ;  /* 0xffffff8000c97812 */ /* 0x000fe200078ec0ff */
[----:B------:R-:W-:Y:S01]  /*0b70*/  UIADD3 UR4, UR4, 0xc400, URZ ;  /* 0x0000c40004047890 */ /* 0x000fe2000fffe03f */
[----:B------:R-:W-:Y:S02]  /*0b80*/  SHF.R.S32.HI R5, RZ, 0x4, R2 ;  /* 0x00000004ff057819 */ /* 0x000fe40000011402 */
[----:B------:R-:W-:Y:S01]  /*0b90*/  SHF.R.S32.HI R223, RZ, 0x7, R0 ;  /* 0x00000007ffdf7819 */ /* 0x000fe20000011400 */
[----:B------:R-:W-:Y:S01]  /*0ba0*/  IMAD.IADD R201, R4, 0x1, -R201 ;  /* 0x0000000104c97824 */ /* 0x000fe200078e0ac9 */
[----:B------:R-:W-:Y:S02]  /*0bb0*/  LEA.HI R190, R3, R4, RZ, 0x3 ;  /* 0x0000000403be7211 */ /* 0x000fe400078f18ff */
[----:B------:R-:W-:-:S02]  /*0bc0*/  LEA.HI R0, R0, R223, RZ, 0x1 ;  /* 0x000000df00007211 */ /* 0x000fc400078f08ff */
[----:B------:R-:W-:Y:S02]  /*0bd0*/  SHF.R.S32.HI R8, RZ, 0x1f, R201 ;  /* 0x0000001fff087819 */ /* 0x000fe400000114c9 */
[----:B------:R-:W-:Y:S02]  /*0be0*/  LOP3.LUT R0, R0, 0x3fffffe, RZ, 0xc0, !PT ;  /* 0x03fffffe00007812 */ /* 0x000fe400078ec0ff */
[CC--:B------:R-:W-:Y:S02]  /*0bf0*/  LEA.HI R9, R8.reuse, R201.reuse, RZ, 0x2 ;  /* 0x000000c908097211 */ /* 0x0c0fe400078f10ff */
[----:B------:R-:W-:Y:S02]  /*0c00*/  LEA.HI R8, R8, R201, RZ, 0x5 ;  /* 0x000000c908087211 */ /* 0x000fe400078f28ff */
[--C-:B------:R-:W-:Y:S02]  /*0c10*/  SHF.R.S32.HI R7, RZ, 0x2, R9.reuse ;  /* 0x00000002ff077819 */ /* 0x100fe40000011409 */
[----:B------:R-:W-:-:S02]  /*0c20*/  SHF.R.S32.HI R6, RZ, 0x1f, R9 ;  /* 0x0000001fff067819 */ /* 0x000fc40000011409 */
[----:B------:R-:W-:Y:S02]  /*0c30*/  SHF.R.S32.HI R8, RZ, 0x5, R8 ;  /* 0x00000005ff087819 */ /* 0x000fe40000011408 */
[----:B------:R-:W-:Y:S02]  /*0c40*/  LEA.HI R10, R6, R7, RZ, 0x3 ;  /* 0x00000007060a7211 */ /* 0x000fe400078f18ff */
[----:B------:R-:W-:Y:S02]  /*0c50*/  LEA.HI R6, R2, R5, RZ, 0x1 ;  /* 0x0000000502067211 */ /* 0x000fe400078f08ff */
[----:B------:R-:W-:Y:S02]  /*0c60*/  LOP3.LUT R10, R10, 0xfffffff8, RZ, 0xc0, !PT ;  /* 0xfffffff80a0a7812 */ /* 0x000fe400078ec0ff */
[----:B------:R-:W-:Y:S02]  /*0c70*/  LOP3.LUT R6, R6, 0x1ffffffe, RZ, 0xc0, !PT ;  /* 0x1ffffffe06067812 */ /* 0x000fe400078ec0ff */
[----:B------:R-:W-:-:S02]  /*0c80*/  IADD3 R7, R7, -R10, RZ ;  /* 0x8000000a07077210 */ /* 0x000fc40007ffe0ff */
[----:B------:R-:W-:Y:S01]  /*0c90*/  IADD3 R0, R223, -R0, RZ ;  /* 0x80000000df007210 */ /* 0x000fe20007ffe0ff */
[----:B------:R-:W-:Y:S01]  /*0ca0*/  IMAD.IADD R6, R5, 0x1, -R6 ;  /* 0x0000000105067824 */ /* 0x000fe200078e0a06 */
[CC--:B------:R-:W-:Y:S01]  /*0cb0*/  LEA.HI R5, R3.reuse, R4.reuse, RZ, 0x5 ;  /* 0x0000000403057211 */ /* 0x0c0fe200078f28ff */
[----:B------:R-:W-:Y:S01]  /*0cc0*/  IMAD R11, R8, 0x10, R7 ;  /* 0x00000010080b7824 */ /* 0x000fe200078e0207 */
[----:B------:R-:W-:Y:S02]  /*0cd0*/  LEA.HI R7, R3, R4, RZ, 0x2 ;  /* 0x0000000403077211 */ /* 0x000fe400078f10ff */
[----:B------:R-:W-:Y:S01]  /*0ce0*/  LOP3.LUT R3, R2, 0x3fffff0, RZ, 0xc0, !PT ;  /* 0x03fffff002037812 */ /* 0x000fe200078ec0ff */
[----:B------:R-:W-:Y:S01]  /*0cf0*/  IMAD R224, R0, 0x40, R11 ;  /* 0x0000004000e07824 */ /* 0x000fe200078e020b */
[----:B------:R-:W-:Y:S02]  /*0d00*/  LOP3.LUT R189, R7, 0xfffffffc, RZ, 0xc0, !PT ;  /* 0xfffffffc07bd7812 */ /* 0x000fe400078ec0ff */
[----:B------:R-:W-:Y:S01]  /*0d10*/  SHF.R.S32.HI R162, RZ, 0x2, R7 ;  /* 0x00000002ffa27819 */ /* 0x000fe20000011407 */
[C---:B------:R-:W-:Y:S01]  /*0d20*/  IMAD.IADD R3, R4.reuse, 0x1, -R3 ;  /* 0x0000000104037824 */ /* 0x040fe200078e0a03 */
[----:B------:R-:W-:Y:S01]  /*0d30*/  SHF.R.S32.HI R7, RZ, 0x1f, R7 ;  /* 0x0000001fff077819 */ /* 0x000fe20000011407 */
[----:B------:R-:W-:Y:S01]  /*0d40*/  IMAD.IADD R189, R4, 0x1, -R189 ;  /* 0x0000000104bd7824 */ /* 0x000fe200078e0abd */
[----:B------:R-:W-:-:S02]  /*0d50*/  SHF.R.S32.HI R176, RZ, 0x5, R5 ;  /* 0x00000005ffb07819 */ /* 0x000fc40000011405 */
[----:B------:R-:W-:Y:S01]  /*0d60*/  LEA.HI R7, R7, R162, RZ, 0x3 ;  /* 0x000000a207077211 */ /* 0x000fe200078f18ff */
[----:B------:R-:W-:Y:S01]  /*0d70*/  IMAD.SHL.U32 R160, R189, 0x4, RZ ;  /* 0x00000004bda07824 */ /* 0x000fe200078e00ff */
[----:B------:R-:W-:Y:S01]  /*0d80*/  IADD3 R188, R162, 0x40, RZ ;  /* 0x00000040a2bc7810 */ /* 0x000fe20007ffe0ff */
[----:B------:R-:W-:Y:S01]  /*0d90*/  IMAD R3, R176, 0x10, R3 ;  /* 0x00000010b0037824 */ /* 0x000fe200078e0203 */
[----:B------:R-:W-:Y:S01]  /*0da0*/  LOP3.LUT R7, R7, 0xfffffff8, RZ, 0xc0, !PT ;  /* 0xfffffff807077812 */ /* 0x000fe200078ec0ff */
[C---:B------:R-:W-:Y:S01]  /*0db0*/  VIADD R168, R160.reuse, 0x40 ;  /* 0x00000040a0a87836 */ /* 0x040fe20000000000 */
[----:B------:R-:W-:Y:S01]  /*0dc0*/  IADD3 R169, R160, 0x20, RZ ;  /* 0x00000020a0a97810 */ /* 0x000fe20007ffe0ff */
[----:B------:R-:W-:Y:S01]  /*0dd0*/  IMAD R225, R3, 0x8, R6 ;  /* 0x0000000803e17824 */ /* 0x000fe200078e0206 */
[----:B------:R-:W-:Y:S01]  /*0de0*/  SHF.R.S32.HI R3, RZ, 0x1f, R188 ;  /* 0x0000001fff037819 */ /* 0x000fe200000114bc */
[----:B------:R-:W-:Y:S01]  /*0df0*/  IMAD.IADD R200, R162, 0x1, -R7 ;  /* 0x00000001a2c87824 */ /* 0x000fe200078e0a07 */
[----:B------:R-:W-:Y:S01]  /*0e00*/  LOP3.LUT R5, R190, 0xfffffff8, RZ, 0xc0, !PT ;  /* 0xfffffff8be057812 */ /* 0x000fe200078ec0ff */
[----:B------:R-:W-:Y:S01]  /*0e10*/  IMAD.IADD R165, R160, 0x1, R169 ;  /* 0x00000001a0a57824 */ /* 0x000fe200078e02a9 */
[----:B------:R-:W-:Y:S01]  /*0e20*/  LEA.HI R3, R3, R188, RZ, 0x3 ;  /* 0x000000bc03037211 */ /* 0x000fe200078f18ff */
[----:B------:R-:W-:Y:S01]  /*0e30*/  IMAD.SHL.U32 R173, R188, 0x40, RZ ;  /* 0x00000040bcad7824 */ /* 0x000fe200078e00ff */
[----:B------:R-:W-:Y:S01]  /*0e40*/  IADD3 R166, R160, R168, RZ ;  /* 0x000000a8a0a67210 */ /* 0x000fe20007ffe0ff */
[----:B------:R-:W-:Y:S01]  /*0e50*/  IMAD.SHL.U32 R174, R200, 0x40, RZ ;  /* 0x00000040c8ae7824 */ /* 0x000fe200078e00ff */
[----:B------:R-:W-:Y:S01]  /*0e60*/  SHF.R.S32.HI R0, RZ, 0x1f, R165 ;  /* 0x0000001fff007819 */ /* 0x000fe200000114a5 */
[----:B------:R-:W-:Y:S01]  /*0e70*/  IMAD.SHL.U32 R3, R3, 0x40, RZ ;  /* 0x0000004003037824 */ /* 0x000fe200078e00ff */
[----:B------:R-:W-:Y:S01]  /*0e80*/  LOP3.LUT R173, R173, 0x1c0, RZ, 0xc0, !PT ;  /* 0x000001c0adad7812 */ /* 0x000fe200078ec0ff */
[----:B------:R-:W-:Y:S01]  /*0e90*/  IMAD.IADD R184, R4, 0x1, -R5 ;  /* 0x0000000104b87824 */ /* 0x000fe200078e0a05 */
[-C--:B------:R-:W-:Y:S01]  /*0ea0*/  LEA.HI R191, R0, R165.reuse, RZ, 0x3 ;  /* 0x000000a500bf7211 */ /* 0x080fe200078f18ff */
[----:B------:R-:W-:Y:S01]  /*0eb0*/  IMAD.SHL.U32 R176, R176, 0x200, RZ ;  /* 0x00000200b0b07824 */ /* 0x000fe200078e00ff */
[----:B------:R-:W-:Y:S01]  /*0ec0*/  LEA.HI R0, R0, R165, RZ, 0x6 ;  /* 0x000000a500007211 */ /* 0x000fe200078f30ff */
[----:B------:R-:W-:Y:S01]  /*0ed0*/  IMAD.SHL.U32 R18, R189, 0x8, RZ ;  /* 0x00000008bd127824 */ /* 0x000fe200078e00ff */
[----:B------:R-:W-:Y:S01]  /*0ee0*/  LOP3.LUT R174, R174, 0x1c0, RZ, 0xc0, !PT ;  /* 0x000001c0aeae7812 */ /* 0x000fe200078ec0ff */
[----:B------:R-:W-:Y:S01]  /*0ef0*/  IMAD.SHL.U32 R182, R184, 0x8, RZ ;  /* 0x00000008b8b67824 */ /* 0x000fe200078e00ff */
[----:B------:R-:W-:Y:S01]  /*0f00*/  SHF.R.U32.HI R208, RZ, 0x3, R173 ;  /* 0x00000003ffd07819 */ /* 0x000fe200000116ad */
[----:B------:R-:W-:Y:S01]  /*0f10*/  IMAD.SHL.U32 R2, R0, 0x80, RZ ;  /* 0x0000008000027824 */ /* 0x000fe200078e00ff */
[----:B------:R-:W-:Y:S01]  /*0f20*/  LOP3.LUT R178, R3, 0xfffffe00, RZ, 0xc0, !PT ;  /* 0xfffffe0003b27812 */ /* 0x000fe200078ec0ff */
[----:B------:R-:W-:Y:S01]  /*0f30*/  VIADD R183, R182, 0x40 ;  /* 0x00000040b6b77836 */ /* 0x000fe20000000000 */
[----:B------:R-:W-:Y:S01]  /*0f40*/  SHF.R.U32.HI R175, RZ, 0x3, R174 ;  /* 0x00000003ffaf7819 */ /* 0x000fe200000116ae */
[----:B------:R-:W-:Y:S01]  /*0f50*/  VIADD R170, R160, 0x30 ;  /* 0x00000030a0aa7836 */ /* 0x000fe20000000000 */
[--C-:B------:R-:W-:Y:S01]  /*0f60*/  LOP3.LUT R0, R174, 0x38, R191.reuse, 0xf8, !PT ;  /* 0x00000038ae007812 */ /* 0x100fe200078ef8bf */
[----:B------:R-:W-:Y:S01]  /*0f70*/  VIADD R172, R160, 0x50 ;  /* 0x00000050a0ac7836 */ /* 0x000fe20000000000 */
[----:B------:R-:W-:-:S02]  /*0f80*/  LOP3.LUT R7, R173, 0x38, R191, 0xf8, !PT ;  /* 0x00000038ad077812 */ /* 0x000fc400078ef8bf */
[----:B------:R-:W-:Y:S02]  /*0f90*/  SHF.R.S32.HI R3, RZ, 0x1f, R166 ;  /* 0x0000001fff037819 */ /* 0x000fe400000114a6 */
[----:B------:R-:W-:Y:S02]  /*0fa0*/  LOP3.LUT R5, R2, 0xffffe000, RZ, 0xc0, !PT ;  /* 0xffffe00002057812 */ /* 0x000fe400078ec0ff */
[----:B------:R-:W-:Y:S02]  /*0fb0*/  LOP3.LUT R0, R0, R175, RZ, 0x3c, !PT ;  /* 0x000000af00007212 */ /* 0x000fe400078e3cff */
[----:B------:R-:W-:Y:S02]  /*0fc0*/  LOP3.LUT R2, R7, R208, RZ, 0x3c, !PT ;  /* 0x000000d007027212 */ /* 0x000fe400078e3cff */
[CC--:B------:R-:W-:Y:S02]  /*0fd0*/  LEA.HI R4, R3.reuse, R166.reuse, RZ, 0x6 ;  /* 0x000000a603047211 */ /* 0x0c0fe400078f30ff */
[----:B------:R-:W-:-:S02]  /*0fe0*/  LEA.HI R3, R3, R166, RZ, 0x3 ;  /* 0x000000a603037211 */ /* 0x000fc400078f18ff */
[-C--:B------:R-:W-:Y:S01]  /*0ff0*/  IADD3 R207, R0, R5.reuse, R176 ;  /* 0x0000000500cf7210 */ /* 0x080fe20007ffe0b0 */
[----:B------:R-:W-:Y:S01]  /*1000*/  IMAD.SHL.U32 R6, R4, 0x80, RZ ;  /* 0x0000008004067824 */ /* 0x000fe200078e00ff */
[----:B------:R-:W-:Y:S01]  /*1010*/  IADD3 R2, R2, R5, R178 ;  /* 0x0000000502027210 */ /* 0x000fe20007ffe0b2 */
[----:B------:R-:W-:Y:S01]  /*1020*/  IMAD.U32 R5, RZ, RZ, UR4 ;  /* 0x00000004ff057e24 */ /* 0x000fe2000f8e00ff */
[----:B------:R-:W-:Y:S02]  /*1030*/  MOV R0, UR5 ;  /* 0x0000000500007c02 */ /* 0x000fe40008000f00 */
[----:B------:R-:W-:Y:S02]  /*1040*/  LEA.HI R0, R189, R189, RZ, 0x1 ;  /* 0x000000bdbd007211 */ /* 0x000fe400078f08ff */
[--C-:B------:R-:W-:Y:S01]  /*1050*/  LOP3.LUT R4, R174, 0x38, R3.reuse, 0xf8, !PT ;  /* 0x00000038ae047812 */ /* 0x100fe200078ef803 */
[----:B------:R0:W-:Y:S01]  /*1060*/  STL [R1+0x40], R5 ;  /* 0x0000400501007387 */ /* 0x0001e20000100800 */
[----:B------:R-:W-:-:S02]  /*1070*/  LOP3.LUT R11, R173, 0x38, R3, 0xf8, !PT ;  /* 0x00000038ad0b7812 */ /* 0x000fc400078ef803 */
[----:B------:R-:W-:Y:S02]  /*1080*/  LOP3.LUT R0, R0, 0x1ffffffe, RZ, 0xc0, !PT ;  /* 0x1ffffffe00007812 */ /* 0x000fe400078ec0ff */
[----:B------:R-:W-:Y:S02]  /*1090*/  LOP3.LUT R7, R6, 0xffffe000, RZ, 0xc0, !PT ;  /* 0xffffe00006077812 */ /* 0x000fe400078ec0ff */
[----:B------:R-:W-:Y:S01]  /*10a0*/  LOP3.LUT R4, R4, R175, RZ, 0x3c, !PT ;  /* 0x000000af04047212 */ /* 0x000fe200078e3cff */
[----:B------:R-:W-:Y:S01]  /*10b0*/  IMAD.IADD R181, R189, 0x1, -R0 ;  /* 0x00000001bdb57824 */ /* 0x000fe200078e0a00 */
[----:B------:R-:W-:Y:S02]  /*10c0*/  LOP3.LUT R11, R11, R208, RZ, 0x3c, !PT ;  /* 0x000000d00b0b7212 */ /* 0x000fe400078e3cff */
[----:B0-----:R-:W-:Y:S01]  /*10d0*/  LOP3.LUT R5, R173, 0x38, R18, 0xf8, !PT ;  /* 0x00000038ad057812 */ /* 0x001fe200078ef812 */
[----:B------:R-:W-:Y:S01]  /*10e0*/  IMAD R181, R181, 0x8, R224 ;  /* 0x00000008b5b57824 */ /* 0x000fe200078e02e0 */
[----:B------:R-:W-:-:S02]  /*10f0*/  LOP3.LUT R180, R9, 0x7ffffffc, RZ, 0xc0, !PT ;  /* 0x7ffffffc09b47812 */ /* 0x000fc400078ec0ff */
[-C--:B------:R-:W-:Y:S02]  /*1100*/  IADD3 R4, R4, R7.reuse, R176 ;  /* 0x0000000704047210 */ /* 0x080fe40007ffe0b0 */
[----:B------:R-:W-:Y:S01]  /*1110*/  IADD3 R11, R11, R7, R178 ;  /* 0x000000070b0b7210 */ /* 0x000fe20007ffe0b2 */
[----:B------:R-:W-:Y:S01]  /*1120*/  IMAD.IADD R180, R201, 0x1, -R180 ;  /* 0x00000001c9b47824 */ /* 0x000fe200078e0ab4 */
[----:B------:R-:W-:Y:S02]  /*1130*/  IADD3 R171, R160, 0x10, RZ ;  /* 0x00000010a0ab7810 */ /* 0x000fe40007ffe0ff */
[----:B------:R-:W-:Y:S02]  /*1140*/  LOP3.LUT R5, R178, R5, R208, 0xf6, !PT ;  /* 0x00000005b2057212 */ /* 0x000fe400078ef6d0 */
[----:B------:R-:W-:Y:S02]  /*1150*/  SHF.R.S32.HI R190, RZ, 0x3, R190 ;  /* 0x00000003ffbe7819 */ /* 0x000fe400000114be */
[----:B------:R-:W-:-:S02]  /*1160*/  SHF.R.S32.HI R227, RZ, 0x1f, R182 ;  /* 0x0000001fffe37819 */ /* 0x000fc400000114b6 */
[----:B------:R-:W-:Y:S02]  /*1170*/  SHF.R.S32.HI R197, RZ, 0x1f, R171 ;  /* 0x0000001fffc57819 */ /* 0x000fe400000114ab */
[----:B------:R-:W-:Y:S02]  /*1180*/  SHF.R.S32.HI R226, RZ, 0x1f, R183 ;  /* 0x0000001fffe27819 */ /* 0x000fe400000114b7 */
[----:B------:R-:W-:Y:S02]  /*1190*/  SHF.R.S32.HI R196, RZ, 0x1f, R169 ;  /* 0x0000001fffc47819 */ /* 0x000fe400000114a9 */
[----:B------:R-:W-:Y:S02]  /*11a0*/  SHF.R.S32.HI R195, RZ, 0x1f, R170 ;  /* 0x0000001fffc37819 */ /* 0x000fe400000114aa */
[----:B------:R-:W-:Y:S02]  /*11b0*/  SHF.R.S32.HI R194, RZ, 0x1f, R168 ;  /* 0x0000001fffc27819 */ /* 0x000fe400000114a8 */
[----:B------:R-:W-:-:S02]  /*11c0*/  SHF.R.S32.HI R193, RZ, 0x1f, R172 ;  /* 0x0000001fffc17819 */ /* 0x000fc400000114ac */
[----:B------:R-:W-:Y:S02]  /*11d0*/  SHF.L.U32 R225, R225, 0x3, RZ ;  /* 0x00000003e1e17819 */ /* 0x000fe400000006ff */
[----:B------:R-:W-:Y:S02]  /*11e0*/  SHF.R.S32.HI R191, RZ, 0x3, R191 ;  /* 0x00000003ffbf7819 */ /* 0x000fe400000114bf */
[----:B------:R-:W-:Y:S02]  /*11f0*/  SHF.R.S32.HI R192, RZ, 0x3, R3 ;  /* 0x00000003ffc07819 */ /* 0x000fe40000011403 */
[----:B------:R-:W-:Y:S02]  /*1200*/  LEA R206, R5, UR4, 0x1 ;  /* 0x0000000405ce7c11 */ /* 0x000fe4000f8e08ff */
[----:B------:R-:W-:Y:S02]  /*1210*/  LEA R207, R207, UR4, 0x1 ;  /* 0x00000004cfcf7c11 */ /* 0x000fe4000f8e08ff */
[----:B------:R-:W-:-:S02]  /*1220*/  LEA R204, R2, UR4, 0x1 ;  /* 0x0000000402cc7c11 */ /* 0x000fc4000f8e08ff */
[----:B------:R-:W-:Y:S02]  /*1230*/  LEA R205, R4, UR4, 0x1 ;  /* 0x0000000404cd7c11 */ /* 0x000fe4000f8e08ff */
[----:B------:R-:W-:-:S07]  /*1240*/  LEA R203, R11, UR4, 0x1 ;  /* 0x000000040bcb7c11 */ /* 0x000fce000f8e08ff */
.L_x_1940:
[----:B------:R-:W-:Y:S01]  /*1250*/  ULDC.64 UR4, c[0x0][0xa28] ;  /* 0x00028a0000047ab9 */ /* 0x000fe20000000a00 */
[----:B0-2---:R-:W0:Y:S01]  /*1260*/  LDC.64 R4, c[0x0][0xa08] ;  /* 0x00028200ff047b82 */ /* 0x005e220000000a00 */
[----:B------:R-:W-:Y:S01]  /*1270*/  ISETP.NE.U32.AND P0, PT, RZ, UR4, PT ;  /* 0x00000004ff007c0c */ /* 0x000fe2000bf05070 */
[----:B------:R-:W-:Y:S01]  /*1280*/  IMAD.MOV.U32 R0, RZ, RZ, RZ ;  /* 0x000000ffff007224 */ /* 0x000fe200078e00ff */
[----:B------:R-:W-:Y:S01]  /*1290*/  ULDC.64 UR6, c[0x0][0x208] ;  /* 0x0000820000067ab9 */ /* 0x000fe20000000a00 */
[----:B------:R-:W-:Y:S01]  /*12a0*/  IMAD.MOV.U32 R28, RZ, RZ, RZ ;  /* 0x000000ffff1c7224 */ /* 0x000fe200078e00ff */
[----:B------:R-:W-:Y:S01]  /*12b0*/  ISETP.NE.AND.EX P0, PT, RZ, UR5, PT, P0 ;  /* 0x00000005ff007c0c */ /* 0x000fe2000bf05300 */
[----:B------:R-:W-:Y:S02]  /*12c0*/  ULDC.64 UR4, c[0x0][0xa18] ;  /* 0x0002860000047ab9 */ /* 0x000fe40000000a00 */
[----:B------:R-:W-:-:S04]  /*12d0*/  ISETP.NE.U32.AND P1, PT, RZ, UR4, PT ;  /* 0x00000004ff007c0c */ /* 0x000fc8000bf25070 */
[----:B------:R-:W-:Y:S01]  /*12e0*/  ISETP.NE.AND.EX P1, PT, RZ, UR5, PT, P1 ;  /* 0x00000005ff007c0c */ /* 0x000fe2000bf25310 */
[----:B------:R-:W-:Y:S02]  /*12f0*/  ULDC.64 UR4, c[0x0][0xa08] ;  /* 0x0002820000047ab9 */ /* 0x000fe40000000a00 */
[----:B------:R-:W-:-:S03]  /*1300*/  ISETP.NE.U32.AND P3, PT, RZ, UR4, PT ;  /* 0x00000004ff007c0c */ /* 0x000fc6000bf65070 */
[----:B---34-:R-:W1:Y:S01]  /*1310*/  @P0 LDC.64 R2, c[0x0][0xa28] ;  /* 0x00028a00ff020b82 */ /* 0x018e620000000a00 */
[----:B------:R-:W-:Y:S01]  /*1320*/  ISETP.NE.AND.EX P3, PT, RZ, UR5, PT, P3 ;  /* 0x00000005ff007c0c */ /* 0x000fe2000bf65330 */
[----:B0-----:R-:W-:-:S06]  /*1330*/  IMAD.WIDE R8, R27, 0x4, R4 ;  /* 0x000000041b087825 */ /* 0x001fcc00078e0204 */
[----:B------:R-:W0:Y:S01]  /*1340*/  @P1 LDC.64 R6, c[0x0][0xa18] ;  /* 0x00028600ff061b82 */ /* 0x000e220000000a00 */
[----:B------:R-:W-:Y:S02]  /*1350*/  ULDC UR4, c[0x0][0x288] ;  /* 0x0000a20000047ab9 */ /* 0x000fe40000000800 */
[----:B------:R-:W-:Y:S01]  /*1360*/  MOV R163, UR4 ;  /* 0x0000000400a37c02 */ /* 0x000fe20008000f00 */
[----:B------:R-:W-:Y:S02]  /*1370*/  ULDC.64 UR4, c[0x0][0x418] ;  /* 0x0001060000047ab9 */ /* 0x000fe40000000a00 */
[----:B------:R-:W-:Y:S01]  /*1380*/  UISETP.NE.U32.AND UP0, UPT, UR4, URZ, UPT ;  /* 0x0000003f0400728c */ /* 0x000fe2000bf05070 */
[----:B------:R2:W5:Y:S03]  /*1390*/  @P3 LDG.E R28, desc[UR6][R8.64] ;  /* 0x00000006081c3981 */ /* 0x000566000c1e1900 */
[----:B------:R-:W-:-:S03]  /*13a0*/  UISETP.NE.AND.EX UP0, UPT, UR5, URZ, UPT, UP0 ;  /* 0x0000003f0500728c */ /* 0x000fc6000bf05300 */
[----:B------:R-:W-:Y:S01]  /*13b0*/  ULDC.64 UR4, c[0x0][0xa20] ;  /* 0x0002880000047ab9 */ /* 0x000fe20000000a00 */
[----:B-1----:R-:W-:Y:S01]  /*13c0*/  @P0 IMAD.WIDE R2, R27, 0x4, R2 ;  /* 0x000000041b020825 */ /* 0x002fe200078e0202 */
[----:B------:R-:W-:-:S04]  /*13d0*/  ISETP.NE.U32.AND P2, PT, RZ, UR4, PT ;  /* 0x00000004ff007c0c */ /* 0x000fc8000bf45070 */
[----:B------:R2:W5:Y:S01]  /*13e0*/  @P0 LDG.E R0, desc[UR6][R2.64] ;  /* 0x0000000602000981 */ /* 0x000562000c1e1900 */
[----:B0-----:R-:W-:-:S05]  /*13f0*/  @P1 IMAD.WIDE R4, R27, 0x4, R6 ;  /* 0x000000041b041825 */ /* 0x001fca00078e0206 */
[----:B------:R2:W5:Y:S01]  /*1400*/  @P1 LDG.E R163, desc[UR6][R4.64] ;  /* 0x0000000604a31981 */ /* 0x000562000c1e1900 */
[----:B------:R-:W-:Y:S02]  /*1410*/  ULDC UR6, c[0x0][0x424] ;  /* 0x0001090000067ab9 */ /* 0x000fe40000000800 */
[----:B------:R-:W-:Y:S01]  /*1420*/  USEL UR4, UR6, 0x1, UP0 ;  /* 0x0000000106047887 */ /* 0x000fe20008000000 */
[----:B------:R-:W-:Y:S02]  /*1430*/  ISETP.NE.AND.EX P2, PT, RZ, UR5, PT, P2 ;  /* 0x00000005ff007c0c */ /* 0x000fe4000bf45320 */
[----:B------:R-:W-:Y:S01]  /*1440*/  ULDC UR6, c[0x0][0x2f0] ;  /* 0x0000bc0000067ab9 */ /* 0x000fe20000000800 */
[----:B------:R-:W-:Y:S01]  /*1450*/  ULDC UR7, c[0x0][0x348] ;  /* 0x0000d20000077ab9 */ /* 0x000fe20000000800 */
[----:B------:R-:W-:Y:S01]  /*1460*/  UIMAD UR6, UR4, UR6, URZ ;  /* 0x00000006040672a4 */ /* 0x000fe2000f8e023f */
[----:B------:R-:W-:Y:S02]  /*1470*/  IMAD.MOV.U32 R185, RZ, RZ, R26 ;  /* 0x000000ffffb97224 */ /* 0x000fe400078e001a */
[----:B------:R-:W-:Y:S01]  /*1480*/  IMAD.MOV.U32 R186, RZ, RZ, R27 ;  /* 0x000000ffffba7224 */ /* 0x000fe200078e001b */
[----:B--2---:R-:W-:Y:S08]  /*1490*/  @P1 BRA `(.L_x_1655) ;  /* 0x0000000000281947 */ /* 0x004ff00003800000 */
[----:B------:R-:W-:Y:S02]  /*14a0*/  ULDC.64 UR4, c[0x0][0xa00] ;  /* 0x0002800000047ab9 */ /* 0x000fe40000000a00 */
[----:B------:R-:W-:-:S04]  /*14b0*/  ISETP.NE.U32.AND P0, PT, RZ, UR4, PT ;  /* 0x00000004ff007c0c */ /* 0x000fc8000bf05070 */
[----:B------:R-:W-:-:S13]  /*14c0*/  ISETP.NE.AND.EX P0, PT, RZ, UR5, PT, P0 ;  /* 0x00000005ff007c0c */ /* 0x000fda000bf05300 */
[----:B------:R-:W-:Y:S05]  /*14d0*/  @!P0 BRA `(.L_x_1655) ;  /* 0x0000000000188947 */ /* 0x000fea0003800000 */
[----:B------:R-:W0:Y:S01]  /*14e0*/  LDC.64 R2, c[0x0][0xa00] ;  /* 0x00028000ff027b82 */ /* 0x000e220000000a00 */
[----:B------:R-:W-:Y:S01]  /*14f0*/  ULDC.64 UR4, c[0x0][0x208] ;  /* 0x0000820000047ab9 */ /* 0x000fe20000000a00 */
[----:B0-----:R-:W-:-:S05]  /*1500*/  IMAD.WIDE R2, R27, 0x4, R2 ;  /* 0x000000041b027825 */ /* 0x001fca00078e0202 */
[----:B-----5:R-:W2:Y:S04]  /*1510*/  LDG.E R163, desc[UR4][R2.64] ;  /* 0x0000000402a37981 */ /* 0x020ea8000c1e1900 */
[----:B------:R-:W2:Y:S02]  /*1520*/  LDG.E R4, desc[UR4][R2.64+0x4] ;  /* 0x0000040402047981 */ /* 0x000ea4000c1e1900 */
[----:B--2---:R-:W-:-:S07]  /*1530*/  IMAD.IADD R163, R4, 0x1, -R163 ;  /* 0x0000000104a37824 */ /* 0x004fce00078e0aa3 */
.L_x_1655:
[----:B------:R-:W-:Y:S01]  /*1540*/  IMAD.U32 R24, RZ, RZ, UR7 ;  /* 0x00000007ff187e24 */ /* 0x000fe2000f8e00ff */
[----:B------:R-:W-:Y:S01]  /*1550*/  MOV R29, UR6 ;  /* 0x00000006001d7c02 */ /* 0x000fe20008000f00 */
[----:B------:R-:W-:Y:S06]  /*1560*/  @!P2 BRA `(.L_x_1656) ;  /* 0x000000000014a947 */ /* 0x000fec0003800000 */
[----:B------:R-:W0:Y:S01]  /*1570*/  LDC.64 R2, c[0x0][0xa20] ;  /* 0x00028800ff027b82 */ /* 0x000e220000000a00 */
[----:B------:R-:W-:Y:S01]  /*1580*/  ULDC.64 UR4, c[0x0][0x208] ;  /* 0x0000820000047ab9 */ /* 0x000fe20000000a00 */
[----:B0-----:R-:W-:-:S05]  /*1590*/  IMAD.WIDE R2, R27, 0x4, R2 ;  /* 0x000000041b027825 */ /* 0x001fca00078e0202 */
[----:B------:R0:W5:Y:S01]  /*15a0*/  LDG.E R29, desc[UR4][R2.64] ;  /* 0x00000004021d7981 */ /* 0x000162000c1e1900 */
[----:B------:R-:W-:Y:S05]  /*15b0*/  BRA `(.L_x_1657) ;  /* 0x0000000000147947 */ /* 0x000fea0003800000 */
.L_x_1656:
[----:B------:R-:W-:Y:S05]  /*15c0*/  @!P3 BRA `(.L_x_1657) ;  /* 0x000000000010b947 */ /* 0x000fea0003800000 */
[----:B------:R-:W-:Y:S02]  /*15d0*/  ULDC.64 UR4, c[0x0][0x208] ;  /* 0x0000820000047ab9 */ /* 0x000fe40000000a00 */
[----:B------:R-:W2:Y:S04]  /*15e0*/  LDG.E R2, desc[UR4][R8.64] ;  /* 0x0000000408027981 */ /* 0x000ea8000c1e1900 */
[----:B------:R-:W2:Y:S02]  /*15f0*/  LDG.E R29, desc[UR4][R8.64+0x4] ;  /* 0x00000404081d7981 */ /* 0x000ea4000c1e1900 */
[----:B--2---:R-:W-:-:S07]  /*1600*/  IMAD.IADD R29, R29, 0x1, -R2 ;  /* 0x000000011d1d7824 */ /* 0x004fce00078e0a02 */
.L_x_1657:
[----:B------:R-:W-:Y:S01]  /*1610*/  ULDC.64 UR4, c[0x0][0xa10] ;  /* 0x0002840000047ab9 */ /* 0x000fe20000000a00 */
[----:B------:R-:W-:Y:S01]  /*1620*/  ULDC.64 UR6, c[0x0][0x208] ;  /* 0x0000820000067ab9 */ /* 0x000fe20000000a00 */
[----:B------:R-:W-:Y:S01]  /*1630*/  ISETP.NE.U32.AND P0, PT, RZ, UR4, PT ;  /* 0x00000004ff007c0c */ /* 0x000fe2000bf05070 */
[----:B------:R-:W1:Y:S03]  /*1640*/  LDC R8, c[0x0][0x448] ;  /* 0x00011200ff087b82 */ /* 0x000e660000000800 */
[----:B------:R-:W-:Y:S01]  /*1650*/  ISETP.NE.AND.EX P0, PT, RZ, UR5, PT, P0 ;  /* 0x00000005ff007c0c */ /* 0x000fe2000bf05300 */
[----:B------:R-:W-:Y:S02]  /*1660*/  ULDC.64 UR4, c[0x0][0xa30] ;  /* 0x00028c0000047ab9 */ /* 0x000fe40000000a00 */
[----:B------:R-:W-:Y:S01]  /*1670*/  ISETP.NE.U32.AND P1, PT, RZ, UR4, PT ;  /* 0x00000004ff007c0c */ /* 0x000fe2000bf25070 */
[----:B-----5:R-:W-:Y:S01]  /*1680*/  IMAD.MOV.U32 R143, RZ, RZ, R29 ;  /* 0x000000ffff8f7224 */ /* 0x020fe200078e001d */
[----:B------:R-:W2:Y:S02]  /*1690*/  LDC.64 R10, c[0x0][0x9e0] ;  /* 0x00027800ff0a7b82 */ /* 0x000ea40000000a00 */
[----:B------:R-:W-:-:S06]  /*16a0*/  ISETP.NE.AND.EX P1, PT, RZ, UR5, PT, P1 ;  /* 0x00000005ff007c0c */ /* 0x000fcc000bf25310 */
[----:B0-----:R-:W0:Y:S08]  /*16b0*/  @P0 LDC.64 R2, c[0x0][0xa10] ;  /* 0x00028400ff020b82 */ /* 0x001e300000000a00 */
[----:B------:R-:W3:Y:S01]  /*16c0*/  @P1 LDC.64 R4, c[0x0][0xa30] ;  /* 0x00028c00ff041b82 */ /* 0x000ee20000000a00 */
[----:B0-----:R-:W-:-:S05]  /*16d0*/  @P0 IMAD.WIDE R2, R27, 0x4, R2 ;  /* 0x000000041b020825 */ /* 0x001fca00078e0202 */
[----:B------:R-:W4:Y:S04]  /*16e0*/  @P0 LDG.E R6, desc[UR6][R2.64] ;  /* 0x0000000602060981 */ /* 0x000f28000c1e1900 */
[----:B------:R0:W4:Y:S01]  /*16f0*/  @P0 LDG.E R7, desc[UR6][R2.64+0x4] ;  /* 0x0000040602070981 */ /* 0x000122000c1e1900 */
[----:B---3--:R-:W-:-:S05]  /*1700*/  @P1 IMAD.WIDE R4, R27, 0x4, R4 ;  /* 0x000000041b041825 */ /* 0x008fca00078e0204 */
[----:B------:R3:W5:Y:S01]  /*1710*/  @P1 LDG.E R143, desc[UR6][R4.64] ;  /* 0x00000006048f1981 */ /* 0x000762000c1e1900 */
[----:B-1----:R-:W-:Y:S01]  /*1720*/  ISETP.NE.AND P1, PT, R8, 0x1, PT ;  /* 0x000000010800780c */ /* 0x002fe20003f25270 */
[----:B------:R-:W-:Y:S01]  /*1730*/  IMAD.SHL.U32 R177, R25, 0x80, RZ ;  /* 0x0000008019b17824 */ /* 0x000fe200078e00ff */
[----:B--2---:R-:W-:-:S03]  /*1740*/  ISETP.GE.AND P2, PT, R11, 0x1, PT ;  /* 0x000000010b00780c */ /* 0x004fc60003f46270 */
[----:B0-----:R-:W-:-:S08]  /*1750*/  VIADD R2, R177, 0x7f ;  /* 0x0000007fb1027836 */ /* 0x001fd00000000000 */
[----:B------:R-:W0:Y:S08]  /*1760*/  @P1 LDC R9, c[0x0][0x44c] ;  /* 0x00011300ff091b82 */ /* 0x000e300000000800 */
[----:B------:R-:W1:Y:S01]  /*1770*/  @P1 LDC R8, c[0x0][0x450] ;  /* 0x00011400ff081b82 */ /* 0x000e620000000800 */
[----:B0-----:R-:W-:-:S05]  /*1780*/  @P1 IMAD.HI.U32 R3, R2, R9, RZ ;  /* 0x0000000902031227 */ /* 0x001fca00078e00ff */
[----:B-1----:R-:W-:Y:S01]  /*1790*/  @P1 SHF.R.U32.HI R2, RZ, R8, R3 ;  /* 0x00000008ff021219 */ /* 0x002fe20000011603 */
[----:B----4-:R-:W-:Y:S01]  /*17a0*/  @P0 IMAD.IADD R24, R7, 0x1, -R6 ;  /* 0x0000000107180824 */ /* 0x010fe200078e0a06 */
[----:B------:R-:W-:-:S05]  /*17b0*/  IADD3 R7, R29, -R0, RZ ;  /* 0x800000001d077210 */ /* 0x000fca0007ffe0ff */
[----:B------:R-:W-:-:S04]  /*17c0*/  IMAD.IADD R164, R7, 0x1, R24 ;  /* 0x0000000107a47824 */ /* 0x000fc800078e0218 */
[C---:B------:R-:W-:Y:S01]  /*17d0*/  VIADD R0, R164.reuse, 0x5f ;  /* 0x0000005fa4007836 */ /* 0x040fe20000000000 */
[----:B------:R-:W-:-:S03]  /*17e0*/  IADD3 R3, R164, 0x1, -R163 ;  /* 0x00000001a4037810 */ /* 0x000fc60007ffe8a3 */
[----:B------:R-:W-:-:S04]  /*17f0*/  IMAD.HI R0, R0, 0x2aaaaaab, RZ ;  /* 0x2aaaaaab00007827 */ /* 0x000fc800078e02ff */
[----:B------:R-:W-:Y:S01]  /*1800*/  IMAD.IADD R3, R3, 0x1, R2 ;  /* 0x0000000103037824 */ /* 0x000fe200078e0202 */
[----:B------:R-:W-:-:S04]  /*1810*/  SHF.R.U32.HI R149, RZ, 0x1f, R0 ;  /* 0x0000001fff957819 */ /* 0x000fc80000011600 */
[----:B------:R-:W-:Y:S02]  /*1820*/  LEA.HI.SX32 R149, R0, R149, 0x1c ;  /* 0x0000009500957211 */ /* 0x000fe400078fe2ff */
[----:B------:R-:W-:Y:S01]  /*1830*/  IADD3 R0, R3, R10, RZ ;  /* 0x0000000a03007210 */ /* 0x000fe20007ffe0ff */
[----:B---3--:R-:W-:Y:S06]  /*1840*/  @!P2 BRA `(.L_x_1658) ;  /* 0x000000000048a947 */ /* 0x008fec0003800000 */
[C---:B------:R-:W-:Y:S01]  /*1850*/  ISETP.GT.AND P0, PT, R3.reuse, RZ, PT ;  /* 0x000000ff0300720c */ /* 0x040fe20003f04270 */
[----:B------:R-:W-:Y:S01]  /*1860*/  BSSY B0, `(.L_x_1659) ;  /* 0x000000e000007945 */ /* 0x000fe20003800000 */
[----:B------:R-:W-:-:S11]  /*1870*/  VIADD R2, R3, 0xffffffff ;  /* 0xffffffff03027836 */ /* 0x000fd60000000000 */
        /* <DEDUP_REMOVED lines=8> */
.L_x_1660:
[----:B------:R-:W-:-:S13]  /*1900*/  ISETP.NE.AND P0, PT, R11, 0x1, PT ;  /* 0x000000010b00780c */ /* 0x000fda0003f05270 */
[----:B------:R-:W0:Y:S02]  /*1910*/  @P0 LDC.64 R4, c[0x0][0x9e8] ;  /* 0x00027a00ff040b82 */ /* 0x000e240000000a00 */
[----:B0-----:R-:W-:-:S05]  /*1920*/  @P0 IMAD.HI.U32 R4, R2, R4, RZ ;  /* 0x0000000402040227 */ /* 0x001fca00078e00ff */
[----:B------:R-:W-:-:S07]  /*1930*/  @P0 SHF.R.U32.HI R2, RZ, R5, R4 ;  /* 0x00000005ff020219 */ /* 0x000fce0000011604 */
.L_x_1661:
[----:B------:R-:W-:Y:S05]  /*1940*/  BSYNC B0 ;  /* 0x0000000000007941 */ /* 0x000fea0003800000 */
.L_x_1659:
[----:B------:R-:W-:-:S05]  /*1950*/  IMAD R3, R2, R11, R11 ;  /* 0x0000000b02037224 */ /* 0x000fca00078e020b */
[----:B------:R-:W-:-:S07]  /*1960*/  VIMNMX R0, R0, R3, PT ;  /* 0x0000000300007248 */ /* 0x000fce0003fe0100 */
.L_x_1658:
[----:B------:R-:W0:Y:S01]  /*1970*/  @P1 LDC R2, c[0x0][0x44c] ;  /* 0x00011300ff021b82 */ /* 0x000e220000000800 */
[----:B------:R-:W-:Y:S01]  /*1980*/  IMAD.MOV.U32 R3, RZ, RZ, R177 ;  /* 0x000000ffff037224 */ /* 0x000fe200078e00b1 */
[----:B------:R-:W-:Y:S01]  /*1990*/  ULDC UR4, c[0x0][0x9dc] ;  /* 0x0002770000047ab9 */ /* 0x000fe20000000800 */
[----:B------:R-:W-:-:S05]  /*19a0*/  IMAD.IADD R148, R164, 0x1, -R163 ;  /* 0x00000001a4947824 */ /* 0x000fca00078e0aa3 */
[----:B------:R-:W1:Y:S01]  /*19b0*/  @P1 LDC R5, c[0x0][0x450] ;  /* 0x00011400ff051b82 */ /* 0x000e620000000800 */
[----:B0-----:R-:W-:-:S05]  /*19c0*/  @P1 IMAD.HI.U32 R2, R177, R2, RZ ;  /* 0x00000002b1021227 */ /* 0x001fca00078e00ff */
[----:B-1----:R-:W-:-:S04]  /*19d0*/  @P1 SHF.R.U32.HI R3, RZ, R5, R2 ;  /* 0x00000005ff031219 */ /* 0x002fc80000011602 */
[----:B------:R-:W-:-:S05]  /*19e0*/  IADD3 R2, R148, R3, RZ ;  /* 0x0000000394027210 */ /* 0x000fca0007ffe0ff */
[----:B------:R-:W-:Y:S01]  /*19f0*/  VIADD R3, R2, -UR4 ;  /* 0x8000000402037c36 */ /* 0x000fe20008000000 */
[----:B------:R-:W-:Y:S06]  /*1a00*/  @!P2 BRA `(.L_x_1662) ;  /* 0x000000000044a947 */ /* 0x000fec0003800000 */
[----:B------:R-:W-:Y:S01]  /*1a10*/  ISETP.GT.AND P0, PT, R2, -0x1, PT ;  /* 0xffffffff0200780c */ /* 0x000fe20003f04270 */
[----:B------:R-:W-:-:S12]  /*1a20*/  BSSY B0, `(.L_x_1663) ;  /* 0x000000d000007945 */ /* 0x000fd80003800000 */
        /* <DEDUP_REMOVED lines=8> */
.L_x_1664:
[----:B------:R-:W-:-:S13]  /*1ab0*/  ISETP.NE.AND P0, PT, R11, 0x1, PT ;  /* 0x000000010b00780c */ /* 0x000fda0003f05270 */
[----:B------:R-:W0:Y:S02]  /*1ac0*/  @P0 LDC.64 R4, c[0x0][0x9e8] ;  /* 0x00027a00ff040b82 */ /* 0x000e240000000a00 */
[----:B0-----:R-:W-:-:S05]  /*1ad0*/  @P0 IMAD.HI.U32 R4, R2, R4, RZ ;  /* 0x0000000402040227 */ /* 0x001fca00078e00ff */
[----:B------:R-:W-:-:S07]  /*1ae0*/  @P0 SHF.R.U32.HI R2, RZ, R5, R4 ;  /* 0x00000005ff020219 */ /* 0x000fce0000011604 */
.L_x_1665:
[----:B------:R-:W-:Y:S05]  /*1af0*/  BSYNC B0 ;  /* 0x0000000000007941 */ /* 0x000fea0003800000 */
.L_x_1663:
[----:B------:R-:W-:-:S05]  /*1b00*/  IMAD R2, R2, R11, RZ ;  /* 0x0000000b02027224 */ /* 0x000fca00078e02ff */
[----:B------:R-:W-:-:S07]  /*1b10*/  VIMNMX R3, R3, R2, !PT ;  /* 0x0000000203037248 */ /* 0x000fce0007fe0100 */
.L_x_1662:
[----:B------:R-:W-:Y:S02]  /*1b20*/  VIADD R0, R0, 0x5f ;  /* 0x0000005f00007836 */ /* 0x000fe40000000000 */
[----:B------:R-:W-:-:S04]  /*1b30*/  IMAD.HI R2, R3, 0x2aaaaaab, RZ ;  /* 0x2aaaaaab03027827 */ /* 0x000fc800078e02ff */
[----:B------:R-:W-:Y:S01]  /*1b40*/  IMAD.HI R0, R0, 0x2aaaaaab, RZ ;  /* 0x2aaaaaab00007827 */ /* 0x000fe200078e02ff */
[----:B------:R-:W-:-:S04]  /*1b50*/  SHF.R.U32.HI R5, RZ, 0x1f, R2 ;  /* 0x0000001fff057819 */ /* 0x000fc80000011602 */
[----:B------:R-:W-:Y:S02]  /*1b60*/  SHF.R.U32.HI R3, RZ, 0x1f, R0 ;  /* 0x0000001fff037819 */ /* 0x000fe40000011600 */
[----:B------:R-:W-:Y:S02]  /*1b70*/  LEA.HI.SX32 R5, R2, R5, 0x1c ;  /* 0x0000000502057211 */ /* 0x000fe400078fe2ff */
[----:B------:R-:W-:Y:S02]  /*1b80*/  LEA.HI.SX32 R0, R0, R3, 0x1c ;  /* 0x0000000300007211 */ /* 0x000fe400078fe2ff */
[----:B------:R-:W-:Y:S02]  /*1b90*/  VIMNMX R5, RZ, R5, !PT ;  /* 0x00000005ff057248 */ /* 0x000fe40007fe0100 */
[----:B------:R-:W-:-:S03]  /*1ba0*/  VIMNMX R0, R149, R0, PT ;  /* 0x0000000095007248 */ /* 0x000fc60003fe0100 */
[--C-:B------:R-:W-:Y:S02]  /*1bb0*/  IMAD R5, R5, 0x60, -R7.reuse ;  /* 0x0000006005057824 */ /* 0x100fe400078e0a07 */
[----:B------:R-:W-:-:S03]  /*1bc0*/  IMAD R3, R0, 0x60, -R7 ;  /* 0x0000006000037824 */ /* 0x000fc600078e0a07 */
[----:B------:R-:W-:Y:S02]  /*1bd0*/  VIMNMX R5, RZ, R5, !PT ;  /* 0x00000005ff057248 */ /* 0x000fe40007fe0100 */
[----:B------:R-:W-:-:S03]  /*1be0*/  VIMNMX R0, R3, R24, PT ;  /* 0x0000001803007248 */ /* 0x000fc60003fe0100 */
[----:B------:R-:W-:Y:S01]  /*1bf0*/  IMAD.WIDE.U32 R2, R5, -0x55555555, RZ ;  /* 0xaaaaaaab05027825 */ /* 0x000fe200078e00ff */
[----:B------:R-:W-:-:S04]  /*1c00*/  ISETP.GT.AND P0, PT, R0, R5, PT ;  /* 0x000000050000720c */ /* 0x000fc80003f04270 */
[----:B------:R-:W-:-:S05]  /*1c10*/  SHF.R.U32.HI R127, RZ, 0x6, R3 ;  /* 0x00000006ff7f7819 */ /* 0x000fca0000011603 */
[----:B------:R-:W-:-:S04]  /*1c20*/  IMAD.MOV.U32 R2, RZ, RZ, R127 ;  /* 0x000000ffff027224 */ /* 0x000fc800078e007f */
[----:B------:R-:W-:-:S04]  /*1c30*/  @P0 VIADD R0, R0, 0x5f ;  /* 0x0000005f00000836 */ /* 0x000fc80000000000 */
[----:B------:R-:W-:-:S05]  /*1c40*/  @P0 IMAD.HI R0, R0, 0x2aaaaaab, RZ ;  /* 0x2aaaaaab00000827 */ /* 0x000fca00078e02ff */
[----:B------:R-:W-:-:S04]  /*1c50*/  @P0 SHF.R.U32.HI R3, RZ, 0x1f, R0 ;  /* 0x0000001fff030819 */ /* 0x000fc80000011600 */
[----:B------:R-:W-:Y:S02]  /*1c60*/  @P0 LEA.HI.SX32 R2, R0, R3, 0x1c ;  /* 0x0000000300020211 */ /* 0x000fe400078fe2ff */
[----:B------:R-:W-:Y:S02]  /*1c70*/  PLOP3.LUT P0, PT, PT, PT, PT, 0x80, 0x0 ;  /* 0x000000000000781c */ /* 0x000fe40003f0f070 */
[----:B------:R-:W-:-:S13]  /*1c80*/  ISETP.GT.AND P1, PT, R2, R127, PT ;  /* 0x0000007f0200720c */ /* 0x000fda0003f24270 */
[----:B------:R-:W-:Y:S05]  /*1c90*/  @!P1 BRA `(.L_x_1666) ;  /* 0x0000008800dc9947 */ /* 0x000fea0003800000 */
        /* <DEDUP_REMOVED lines=11> */
[----:B------:R-:W-:Y:S01]  /*1d50*/  MOV R10, UR6 ;  /* 0x00000006000a7c02 */ /* 0x000fe20008000f00 */
[----:B------:R-:W-:Y:S02]  /*1d60*/  IMAD.U32 R6, RZ, RZ, UR4 ;  /* 0x00000004ff067e24 */ /* 0x000fe4000f8e00ff */
[----:B------:R-:W-:-:S02]  /*1d70*/  IMAD.U32 R7, RZ, RZ, UR5 ;  /* 0x00000005ff077e24 */ /* 0x000fc4000f8e00ff */
[----:B------:R-:W-:Y:S02]  /*1d80*/  IMAD.U32 R11, RZ, RZ, UR7 ;  /* 0x00000007ff0b7e24 */ /* 0x000fe4000f8e00ff */
[----:B------:R-:W-:Y:S02]  /*1d90*/  IMAD.MOV.U32 R8, RZ, RZ, 0x70 ;  /* 0x00000070ff087424 */ /* 0x000fe400078e00ff */
[----:B------:R-:W-:Y:S02]  /*1da0*/  IMAD.MOV.U32 R12, RZ, RZ, 0x1 ;  /* 0x00000001ff0c7424 */ /* 0x000fe400078e00ff */
[----:B0-----:R-:W-:-:S07]  /*1db0*/  IMAD.MOV.U32 R13, RZ, RZ, RZ ;  /* 0x000000ffff0d7224 */ /* 0x001fce00078e00ff */
[----:B------:R-:W-:-:S07]  /*1dc0*/  LEPC R20, `(.L_x_1668) ;  /* 0x000000001014794e */ /* 0x000fce0000000000 */
[----:B-1---5:R-:W-:Y:S05]  /*1dd0*/  CALL.ABS.NOINC R14 ;  /* 0x000000000e007343 */ /* 0x022fea0003c00000 */
.L_x_1668:
[----:B------:R-:W-:Y:S05]  /*1de0*/  BSYNC B6 ;  /* 0x0000000000067941 */ /* 0x000fea0003800000 */
.L_x_1667:
        /* <DEDUP_REMOVED lines=20> */
.L_x_1670:
[----:B------:R-:W-:Y:S05]  /*1f30*/  BSYNC B6 ;  /* 0x0000000000067941 */ /* 0x000fea0003800000 */
.L_x_1669:
[----:B------:R-:W-:Y:S01]  /*1f40*/  ULDC.64 UR4, c[0x0][0x9f8] ;  /* 0x00027e0000047ab9 */ /* 0x000fe20000000a00 */
[----:B------:R-:W-:Y:S01]  /*1f50*/  ULDC.64 UR6, c[0x0][0x208] ;  /* 0x0000820000067ab9 */ /* 0x000fe20000000a00 */
[----:B------:R-:W-:Y:S01]  /*1f60*/  ISETP.NE.U32.AND P0, PT, RZ, UR4, PT ;  /* 0x00000004ff007c0c */ /* 0x000fe2000bf05070 */
[----:B------:R-:W2:Y:S01]  /*1f70*/  LDL.LU R20, [R1+0xc] ;  /* 0x00000c0001147983 */ /* 0x000ea20000300800 */
[----:B------:R-:W0:Y:S02]  /*1f80*/  LDC.64 R90, c[0x0][0x300] ;  /* 0x0000c000ff5a7b82 */ /* 0x000e240000000a00 */
[----:B------:R-:W-:Y:S01]  /*1f90*/  ISETP.NE.AND.EX P0, PT, RZ, UR5, PT, P0 ;  /* 0x00000005ff007c0c */ /* 0x000fe2000bf05300 */
[----:B------:R-:W-:Y:S01]  /*1fa0*/  ULDC.64 UR4, c[0x0][0x330] ;  /* 0x0000cc0000047ab9 */ /* 0x000fe20000000a00 */
[----:B------:R-:W-:Y:S01]  /*1fb0*/  SHF.R.S32.HI R8, RZ, 0x1f, R26 ;  /* 0x0000001fff087819 */ /* 0x000fe2000001141a */
[C---:B------:R-:W-:Y:S01]  /*1fc0*/  VIADD R0, R18.reuse, 0x80 ;  /* 0x0000008012007836 */ /* 0x040fe20000000000 */
[----:B------:R-:W-:Y:S01]  /*1fd0*/  SHF.R.S32.HI R19, RZ, 0x1f, R18 ;  /* 0x0000001fff137819 */ /* 0x000fe20000011412 */
[----:B------:R-:W-:Y:S01]  /*1fe0*/  VIADD R3, R18, 0xa0 ;  /* 0x000000a012037836 */ /* 0x000fe20000000000 */
[----:B------:R-:W-:Y:S01]  /*1ff0*/  IADD3 R121, R28, R29, RZ ;  /* 0x0000001d1c797210 */ /* 0x000fe20007ffe0ff */
[----:B------:R-:W-:Y:S01]  /*2000*/  VIADD R85, R18, 0x60 ;  /* 0x0000006012557836 */ /* 0x000fe20000000000 */
[----:B------:R-:W1:Y:S08]  /*2010*/  LDC.64 R102, c[0x0][0x3f8] ;  /* 0x0000fe00ff667b82 */ /* 0x000e700000000a00 */
[----:B------:R-:W3:Y:S01]  /*2020*/  @P0 LDC.64 R4, c[0x0][0x9f8] ;  /* 0x00027e00ff040b82 */ /* 0x000ee20000000a00 */
[----:B------:R-:W-:-:S07]  /*2030*/  SHF.R.S32.HI R145, RZ, 0x1f, R162 ;  /* 0x0000001fff917819 */ /* 0x000fce00000114a2 */
[----:B------:R-:W4:Y:S08]  /*2040*/  LDC R21, c[0x0][0x3f4] ;  /* 0x0000fd00ff157b82 */ /* 0x000f300000000800 */
[----:B------:R-:W4:Y:S01]  /*2050*/  LDC.64 R96, c[0x0][0x408] ;  /* 0x00010200ff607b82 */ /* 0x000f220000000a00 */
[----:B---3--:R-:W-:-:S05]  /*2060*/  @P0 IMAD.WIDE R4, R27, 0x4, R4 ;  /* 0x000000041b040825 */ /* 0x008fca00078e0204 */
[----:B------:R3:W2:Y:S01]  /*2070*/  @P0 LDG.E R27, desc[UR6][R4.64] ;  /* 0x00000006041b0981 */ /* 0x0006a2000c1e1900 */
[----:B------:R-:W-:Y:S01]  /*2080*/  ULDC UR6, c[0x0][0x2f4] ;  /* 0x0000bd0000067ab9 */ /* 0x000fe20000000800 */
[----:B------:R-:W-:Y:S01]  /*2090*/  IMAD R7, R8, UR4, RZ ;  /* 0x0000000408077c24 */ /* 0x000fe2000f8e02ff */
[----:B------:R-:W-:Y:S01]  /*20a0*/  ISETP.GE.AND P2, PT, R165, UR6, PT ;  /* 0x00000006a5007c0c */ /* 0x000fe2000bf46270 */
[----:B------:R-:W-:Y:S01]  /*20b0*/  IMAD.WIDE.U32 R88, R26, UR4, R18 ;  /* 0x000000041a587c25 */ /* 0x000fe2000f8e0012 */
[----:B------:R-:W-:Y:S01]  /*20c0*/  ISETP.GE.AND P0, PT, R18, UR6, PT ;  /* 0x0000000612007c0c */ /* 0x000fe2000bf06270 */
[----:B------:R-:W4:Y:S01]  /*20d0*/  S2R R150, SR_TID.X ;  /* 0x0000000000967919 */ /* 0x000f220000002100 */
[----:B------:R-:W-:Y:S01]  /*20e0*/  ISETP.GE.AND P3, PT, R0, UR6, PT ;  /* 0x0000000600007c0c */ /* 0x000fe2000bf66270 */
[----:B------:R-:W-:Y:S01]  /*20f0*/  IMAD R7, R26, UR5, R7 ;  /* 0x000000051a077c24 */ /* 0x000fe2000f8e0207 */
[----:B------:R-:W-:Y:S01]  /*2100*/  ISETP.GE.AND P1, PT, R3, UR6, PT ;  /* 0x0000000603007c0c */ /* 0x000fe2000bf26270 */
[----:B------:R-:W-:Y:S01]  /*2110*/  ULDC.64 UR4, c[0x0][0xa08] ;  /* 0x0002820000047ab9 */ /* 0x000fe20000000a00 */
[----:B---3--:R-:W-:Y:S01]  /*2120*/  SEL R4, RZ, 0xffffffff, P2 ;  /* 0xffffffffff047807 */ /* 0x008fe20001000000 */
[----:B------:R-:W-:Y:S01]  /*2130*/  IMAD.IADD R89, R89, 0x1, R7 ;  /* 0x0000000159597824 */ /* 0x000fe200078e0207 */
[----:B------:R-:W-:Y:S01]  /*2140*/  SHF.R.S32.HI R0, RZ, 0x1f, R121 ;  /* 0x0000001fff007819 */ /* 0x000fe20000011479 */
[----:B-1----:R-:W-:Y:S01]  /*2150*/  IMAD.WIDE.U32 R100, R162, R102, R18 ;  /* 0x00000066a2647225 */ /* 0x002fe200078e0012 */
[----:B------:R-:W-:-:S02]  /*2160*/  SEL R3, RZ, 0x1, P0 ;  /* 0x00000001ff037807 */ /* 0x000fc40000000000 */
[----:B------:R-:W-:Y:S01]  /*2170*/  SHF.L.U32 R4, R4, 0x1, RZ ;  /* 0x0000000104047819 */ /* 0x000fe200000006ff */
[----:B0-----:R-:W-:Y:S01]  /*2180*/  IMAD R10, R0, R90, RZ ;  /* 0x0000005a000a7224 */ /* 0x001fe200078e02ff */
[----:B------:R-:W-:Y:S01]  /*2190*/  ISETP.GE.AND P0, PT, R166, UR6, PT ;  /* 0x00000006a6007c0c */ /* 0x000fe2000bf06270 */
[----:B----4-:R-:W-:Y:S01]  /*21a0*/  IMAD.WIDE.U32 R94, R162, R96, R18 ;  /* 0x00000060a25e7225 */ /* 0x010fe200078e0012 */
[----:B------:R-:W-:Y:S01]  /*21b0*/  ISETP.GE.AND P2, PT, R85, UR6, PT ;  /* 0x0000000655007c0c */ /* 0x000fe2000bf46270 */
[----:B------:R-:W-:Y:S01]  /*21c0*/  ULDC.64 UR6, c[0x0][0x308] ;  /* 0x0000c20000067ab9 */ /* 0x000fe20000000a00 */
[----:B------:R-:W-:Y:S01]  /*21d0*/  LOP3.LUT R3, R4, 0x2, R3, 0xe2, !PT ;  /* 0x0000000204037812 */ /* 0x000fe200078ee203 */
[C---:B------:R-:W-:Y:S01]  /*21e0*/  IMAD.WIDE.U32 R4, R121.reuse, R90, RZ ;  /* 0x0000005a79047225 */ /* 0x040fe200078e00ff */
[----:B------:R-:W-:Y:S02]  /*21f0*/  SEL R6, RZ, 0x4, P0 ;  /* 0x00000004ff067807 */ /* 0x000fe40000000000 */
[----:B------:R-:W-:Y:S01]  /*2200*/  SEL R7, RZ, 0x8, P2 ;  /* 0x00000008ff077807 */ /* 0x000fe20001000000 */
[----:B------:R-:W-:Y:S01]  /*2210*/  IMAD R9, R121, R91, R10 ;  /* 0x0000005b79097224 */ /* 0x000fe200078e020a */
[----:B------:R-:W-:Y:S01]  /*2220*/  ISETP.NE.U32.AND P0, PT, RZ, UR4, PT ;  /* 0x00000004ff007c0c */ /* 0x000fe2000bf05070 */
[----:B------:R-:W-:Y:S01]  /*2230*/  IMAD R133, R97, 0x60, RZ ;  /* 0x0000006061857824 */ /* 0x000fe200078e02ff */
[----:B------:R-:W-:Y:S01]  /*2240*/  LOP3.LUT R3, R7, R3, R6, 0xfe, !PT ;  /* 0x0000000307037212 */ /* 0x000fe200078efe06 */
[----:B------:R-:W-:Y:S01]  /*2250*/  IMAD.IADD R5, R5, 0x1, R9 ;  /* 0x0000000105057824 */ /* 0x000fe200078e0209 */
[----:B------:R-:W-:Y:S01]  /*2260*/  SEL R6, RZ, 0x10, P3 ;  /* 0x00000010ff067807 */ /* 0x000fe20001800000 */
[----:B------:R-:W-:Y:S01]  /*2270*/  IMAD R7, R8, UR6, RZ ;  /* 0x0000000608077c24 */ /* 0x000fe2000f8e02ff */
[----:B------:R-:W-:Y:S01]  /*2280*/  ISETP.NE.AND.EX P0, PT, RZ, UR5, PT, P0 ;  /* 0x00000005ff007c0c */ /* 0x000fe2000bf05300 */
[----:B------:R-:W-:Y:S01]  /*2290*/  IMAD.WIDE.U32 R4, R26, UR6, R4 ;  /* 0x000000061a047c25 */ /* 0x000fe2000f8e0004 */
[----:B------:R-:W-:Y:S01]  /*22a0*/  LOP3.LUT R11, R3, R6, RZ, 0xfc, !PT ;  /* 0x00000006030b7212 */ /* 0x000fe200078efcff */
[----:B------:R-:W-:Y:S01]  /*22b0*/  ULDC.64 UR4, c[0x0][0x310] ;  /* 0x0000c40000047ab9 */ /* 0x000fe20000000a00 */
[-C--:B------:R-:W-:Y:S01]  /*22c0*/  ISETP.GE.AND P3, PT, R18, R21.reuse, PT ;  /* 0x000000151200720c */ /* 0x080fe20003f66270 */
[----:B------:R-:W-:Y:S01]  /*22d0*/  IMAD R7, R26, UR7, R7 ;  /* 0x000000071a077c24 */ /* 0x000fe2000f8e0207 */
[--C-:B------:R-:W-:Y:S01]  /*22e0*/  SHF.R.S32.HI R161, RZ, 0x1f, R160.reuse ;  /* 0x0000001fffa17819 */ /* 0x100fe200000114a0 */
[----:B------:R-:W-:Y:S01]  /*22f0*/  IMAD.SHL.U32 R106, R96, 0x40, RZ ;  /* 0x00000040606a7824 */ /* 0x000fe200078e00ff */
[-C--:B------:R-:W-:Y:S01]  /*2300*/  ISETP.GE.AND P2, PT, R165, R21.reuse, PT ;  /* 0x00000015a500720c */ /* 0x080fe20003f46270 */
[----:B------:R-:W-:Y:S01]  /*2310*/  IMAD.IADD R5, R5, 0x1, R7 ;  /* 0x0000000105057824 */ /* 0x000fe200078e0207 */
[----:B------:R-:W-:Y:S01]  /*2320*/  ISETP.GE.AND P4, PT, R166, R21, PT ;  /* 0x00000015a600720c */ /* 0x000fe20003f86270 */
[----:B------:R-:W-:Y:S01]  /*2330*/  IMAD.WIDE.U32 R98, R162, R102, R160 ;  /* 0x00000066a2627225 */ /* 0x000fe200078e00a0 */
[----:B------:R-:W-:-:S02]  /*2340*/  MOV R128, 0x20 ;  /* 0x0000002000807802 */ /* 0x000fc40000000f00 */
[----:B------:R-:W-:Y:S01]  /*2350*/  SHF.L.U64.HI R105, R96, 0x6, R97 ;  /* 0x0000000660697819 */ /* 0x000fe20000010261 */
[-C--:B------:R-:W-:Y:S01]  /*2360*/  IMAD R7, R145, R96.reuse, RZ ;  /* 0x0000006091077224 */ /* 0x080fe200078e02ff */
[----:B------:R-:W-:Y:S01]  /*2370*/  SHF.L.U64.HI R134, R90, 0x6, R91 ;  /* 0x000000065a867819 */ /* 0x000fe2000001025b */
[-C--:B------:R-:W-:Y:S01]  /*2380*/  IMAD.WIDE.U32 R92, R162, R96.reuse, R160 ;  /* 0x00000060a25c7225 */ /* 0x080fe200078e00a0 */
[----:B------:R-:W-:Y:S02]  /*2390*/  SHF.L.U64.HI R107, R102, 0x6, R103 ;  /* 0x00000006666b7819 */ /* 0x000fe40000010267 */
[----:B------:R-:W-:Y:S01]  /*23a0*/  SHF.R.S32.HI R147, RZ, 0x1f, R188 ;  /* 0x0000001fff937819 */ /* 0x000fe200000114bc */
[----:B------:R-:W-:Y:S01]  /*23b0*/  IMAD R7, R162, R97, R7 ;  /* 0x00000061a2077224 */ /* 0x000fe200078e0207 */
[----:B------:R-:W-:Y:S01]  /*23c0*/  LEA.HI R150, R150, 0x8, RZ, 0x19 ;  /* 0x0000000896967811 */ /* 0x000fe200078fc8ff */
[----:B------:R-:W-:Y:S02]  /*23d0*/  IMAD R129, R91, 0x60, RZ ;  /* 0x000000605b817824 */ /* 0x000fe400078e02ff */
[----:B------:R-:W-:Y:S01]  /*23e0*/  IMAD.IADD R93, R93, 0x1, R7 ;  /* 0x000000015d5d7824 */ /* 0x000fe200078e0207 */
[----:B------:R-:W-:Y:S01]  /*23f0*/  IADD3 R95, R7, R95, RZ ;  /* 0x0000005f075f7210 */ /* 0x000fe20007ffe0ff */
[----:B------:R-:W-:Y:S01]  /*2400*/  IMAD.SHL.U32 R135, R90, 0x40, RZ ;  /* 0x000000405a877824 */ /* 0x000fe200078e00ff */
[----:B------:R-:W-:Y:S01]  /*2410*/  SEL R7, R21, RZ, P4 ;  /* 0x000000ff15077207 */ /* 0x000fe20002000000 */
[----:B-----5:R-:W-:-:S04]  /*2420*/  IMAD.WIDE.U32 R92, R143, R96, R92 ;  /* 0x000000608f5c7225 */ /* 0x020fc800078e005c */
[----:B------:R-:W-:-:S04]  /*2430*/  IMAD.WIDE.U32 R94, R143, R96, R94 ;  /* 0x000000608f5e7225 */ /* 0x000fc800078e005e */
[----:B------:R-:W-:Y:S02]  /*2440*/  IMAD.SHL.U32 R108, R102, 0x40, RZ ;  /* 0x00000040666c7824 */ /* 0x000fe400078e00ff */
[----:B------:R-:W-:Y:S01]  /*2450*/  IMAD.SHL.U32 R126, R21, 0x2, RZ ;  /* 0x00000002157e7824 */ /* 0x000fe200078e00ff */
[----:B--2---:R-:W-:-:S04]  /*2460*/  LOP3.LUT R20, R20, 0xfffffffe, RZ, 0xc0, !PT ;  /* 0xfffffffe14147812 */ /* 0x004fc800078ec0ff */
[----:B------:R-:W-:Y:S02]  /*2470*/  @P4 LOP3.LUT R20, R20, 0x1, RZ, 0xfc, !PT ;  /* 0x0000000114144812 */ /* 0x000fe400078efcff */
[----:B------:R-:W-:-:S03]  /*2480*/  IADD3 R120, P4, R162, R121, RZ ;  /* 0x00000079a2787210 */ /* 0x000fc60007f9e0ff */
[----:B------:R0:W-:Y:S02]  /*2490*/  STL [R1+0xc], R20 ;  /* 0x00000c1401007387 */ /* 0x0001e40000100800 */
[----:B------:R-:W-:Y:S01]  /*24a0*/  IMAD.X R121, R0, 0x1, R145, P4 ;  /* 0x0000000100797824 */ /* 0x000fe200020e0691 */
[----:B------:R-:W-:-:S04]  /*24b0*/  SEL R0, RZ, 0x20, P1 ;  /* 0x00000020ff007807 */ /* 0x000fc80000800000 */
[C---:B------:R-:W-:Y:S02]  /*24c0*/  LOP3.LUT R0, R11.reuse, R0, RZ, 0xfc, !PT ;  /* 0x000000000b007212 */ /* 0x040fe400078efcff */
[----:B------:R-:W-:Y:S02]  /*24d0*/  LOP3.LUT R11, R11, 0x1, RZ, 0xc0, !PT ;  /* 0x000000010b0b7812 */ /* 0x000fe400078ec0ff */
[----:B------:R-:W-:Y:S02]  /*24e0*/  LOP3.LUT R10, R0, 0x2, RZ, 0xc0, !PT ;  /* 0x00000002000a7812 */ /* 0x000fe400078ec0ff */
[----:B------:R-:W-:-:S04]  /*24f0*/  SHF.R.S32.HI R3, RZ, 0x1f, R27 ;  /* 0x0000001fff037819 */ /* 0x000fc8000001141b */
[----:B------:R-:W-:Y:S02]  /*2500*/  SEL R6, R3, RZ, !P0 ;  /* 0x000000ff03067207 */ /* 0x000fe40004000000 */
[----:B------:R-:W-:-:S03]  /*2510*/  SEL R3, R27, RZ, !P0 ;  /* 0x000000ff1b037207 */ /* 0x000fc60004000000 */
[----:B------:R-:W-:Y:S02]  /*2520*/  IMAD R8, R6, UR4, RZ ;  /* 0x0000000406087c24 */ /* 0x000fe4000f8e02ff */
[----:B------:R-:W-:-:S04]  /*2530*/  IMAD.WIDE.U32 R86, R3, UR4, R4 ;  /* 0x0000000403567c25 */ /* 0x000fc8000f8e0004 */
[-C--:B------:R-:W-:Y:S02]  /*2540*/  IMAD R4, R145, R90.reuse, RZ ;  /* 0x0000005a91047224 */ /* 0x080fe400078e02ff */
[----:B------:R-:W-:Y:S01]  /*2550*/  IMAD R9, R3, UR5, R8 ;  /* 0x0000000503097c24 */ /* 0x000fe2000f8e0208 */
[----:B------:R-:W-:Y:S01]  /*2560*/  ULDC.64 UR4, c[0x0][0x338] ;  /* 0x0000ce0000047ab9 */ /* 0x000fe20000000a00 */
[----:B------:R-:W-:Y:S01]  /*2570*/  IMAD R13, R162, R91, R4 ;  /* 0x0000005ba20d7224 */ /* 0x000fe200078e0204 */
[----:B------:R-:W-:Y:S01]  /*2580*/  IADD3 R8, R166, R7, RZ ;  /* 0x00000007a6087210 */ /* 0x000fe20007ffe0ff */
[----:B------:R-:W-:-:S04]  /*2590*/  IMAD.WIDE.U32 R4, R162, R90, R18 ;  /* 0x0000005aa2047225 */ /* 0x000fc800078e0012 */
[----:B------:R-:W-:Y:S01]  /*25a0*/  IMAD R6, R6, UR4, RZ ;  /* 0x0000000406067c24 */ /* 0x000fe2000f8e02ff */
[----:B------:R-:W-:Y:S01]  /*25b0*/  IADD3 R27, P0, R86, R4, RZ ;  /* 0x00000004561b7210 */ /* 0x000fe20007f1e0ff */
[----:B------:R-:W-:Y:S01]  /*25c0*/  IMAD.IADD R84, R87, 0x1, R9 ;  /* 0x0000000157547824 */ /* 0x000fe200078e0209 */
[----:B------:R-:W-:Y:S01]  /*25d0*/  SEL R4, R21, RZ, P2 ;  /* 0x000000ff15047207 */ /* 0x000fe20001000000 */
[----:B------:R-:W-:-:S03]  /*25e0*/  IMAD.WIDE.U32 R88, R3, UR4, R88 ;  /* 0x0000000403587c25 */ /* 0x000fc6000f8e0058 */
[----:B------:R-:W-:Y:S01]  /*25f0*/  IADD3.X R26, R84, R5, R13, P0, !PT ;  /* 0x00000005541a7210 */ /* 0x000fe200007fe40d */
[----:B------:R-:W-:Y:S01]  /*2600*/  IMAD R29, R3, UR5, R6 ;  /* 0x00000005031d7c24 */ /* 0x000fe2000f8e0206 */
[----:B------:R-:W-:Y:S01]  /*2610*/  SHF.R.S32.HI R13, RZ, 0x1f, R8 ;  /* 0x0000001fff0d7819 */ /* 0x000fe20000011408 */
[----:B------:R-:W-:Y:S01]  /*2620*/  IMAD R3, R145, R102, RZ ;  /* 0x0000006691037224 */ /* 0x000fe200078e02ff */
[----:B------:R-:W-:Y:S01]  /*2630*/  LOP3.LUT P0, RZ, R200, 0x4, RZ, 0xc0, !PT ;  /* 0x00000004c8ff7812 */ /* 0x000fe2000780c0ff */
[----:B------:R-:W-:Y:S01]  /*2640*/  IMAD.WIDE.U32 R90, R90, 0x60, RZ ;  /* 0x000000605a5a7825 */ /* 0x000fe200078e00ff */
[CC--:B------:R-:W-:Y:S02]  /*2650*/  LEA.HI R12, R13.reuse, R8.reuse, RZ, 0x3 ;  /* 0x000000080d0c7211 */ /* 0x0c0fe400078f18ff */
[----:B------:R-:W-:Y:S01]  /*2660*/  LEA.HI R8, R13, R8, RZ, 0x6 ;  /* 0x000000080d087211 */ /* 0x000fe200078f30ff */
[----:B------:R-:W-:Y:S01]  /*2670*/  IMAD R5, R162, R103, R3 ;  /* 0x00000067a2057224 */ /* 0x000fe200078e0203 */
[----:B------:R-:W-:Y:S01]  /*2680*/  SEL R3, R21, RZ, P3 ;  /* 0x000000ff15037207 */ /* 0x000fe20001800000 */
[----:B------:R-:W-:Y:S01]  /*2690*/  IMAD.IADD R129, R91, 0x1, R129 ;  /* 0x000000015b817824 */ /* 0x000fe200078e0281 */
[--C-:B------:R-:W-:Y:S01]  /*26a0*/  LOP3.LUT R13, R173, 0x38, R12.reuse, 0xf8, !PT ;  /* 0x00000038ad0d7812 */ /* 0x100fe200078ef80c */
[----:B------:R-:W-:Y:S01]  /*26b0*/  IMAD.IADD R99, R99, 0x1, R5 ;  /* 0x0000000163637824 */ /* 0x000fe200078e0205 */
[----:B------:R-:W-:Y:S01]  /*26c0*/  SEL R128, R128, 0xffffffe0, !P0 ;  /* 0xffffffe080807807 */ /* 0x000fe20004000000 */
[----:B------:R-:W-:Y:S01]  /*26d0*/  IMAD.IADD R3, R18, 0x1, R3 ;  /* 0x0000000112037824 */ /* 0x000fe200078e0203 */
[----:B------:R-:W-:Y:S01]  /*26e0*/  SHF.R.S32.HI R112, RZ, 0x3, R12 ;  /* 0x00000003ff707819 */ /* 0x000fe2000001140c */
[----:B------:R-:W-:-:S02]  /*26f0*/  IMAD.IADD R101, R5, 0x1, R101 ;  /* 0x0000000105657824 */ /* 0x000fc400078e0265 */
[----:B------:R-:W-:Y:S01]  /*2700*/  IMAD.IADD R5, R165, 0x1, R4 ;  /* 0x00000001a5057824 */ /* 0x000fe200078e0204 */
[----:B------:R-:W-:Y:S01]  /*2710*/  SHF.R.S32.HI R4, RZ, 0x1f, R3 ;  /* 0x0000001fff047819 */ /* 0x000fe20000011403 */
[----:B------:R-:W-:-:S03]  /*2720*/  IMAD.WIDE.U32 R98, R143, R102, R98 ;  /* 0x000000668f627225 */ /* 0x000fc600078e0062 */
[----:B------:R-:W-:Y:S01]  /*2730*/  SHF.R.S32.HI R6, RZ, 0x1f, R5 ;  /* 0x0000001fff067819 */ /* 0x000fe20000011405 */
[----:B------:R-:W-:Y:S01]  /*2740*/  IMAD.WIDE.U32 R100, R143, R102, R100 ;  /* 0x000000668f647225 */ /* 0x000fe200078e0064 */
[CC--:B------:R-:W-:Y:S02]  /*2750*/  LEA.HI R14, R4.reuse, R3.reuse, RZ, 0x3 ;  /* 0x00000003040e7211 */ /* 0x0c0fe400078f18ff */
[----:B------:R-:W-:Y:S02]  /*2760*/  LEA.HI R3, R4, R3, RZ, 0x6 ;  /* 0x0000000304037211 */ /* 0x000fe400078f30ff */
[----:B------:R-:W-:Y:S02]  /*2770*/  LEA.HI R4, R6, R5, RZ, 0x6 ;  /* 0x0000000506047211 */ /* 0x000fe400078f30ff */
[----:B------:R-:W-:Y:S02]  /*2780*/  SHF.R.S32.HI R3, RZ, 0x6, R3 ;  /* 0x00000006ff037819 */ /* 0x000fe40000011403 */
[----:B------:R-:W-:-:S02]  /*2790*/  SHF.R.S32.HI R7, RZ, 0x6, R4 ;  /* 0x00000006ff077819 */ /* 0x000fc40000011404 */
[----:B------:R-:W-:Y:S01]  /*27a0*/  LOP3.LUT R4, R174, 0x38, R14, 0xf8, !PT ;  /* 0x00000038ae047812 */ /* 0x000fe200078ef80e */
[C---:B------:R-:W-:Y:S01]  /*27b0*/  IMAD R142, R3.reuse, 0x1800, R176 ;  /* 0x00001800038e7824 */ /* 0x040fe200078e02b0 */
[----:B------:R-:W-:Y:S01]  /*27c0*/  LEA.HI R5, R6, R5, RZ, 0x3 ;  /* 0x0000000506057211 */ /* 0x000fe200078f18ff */
[----:B------:R-:W-:Y:S01]  /*27d0*/  IMAD R140, R3, 0x1800, R178 ;  /* 0x00001800038c7824 */ /* 0x000fe200078e02b2 */
[----:B------:R-:W-:Y:S01]  /*27e0*/  LOP3.LUT R3, R4, R175, RZ, 0x3c, !PT ;  /* 0x000000af04037212 */ /* 0x000fe200078e3cff */
[C---:B------:R-:W-:Y:S01]  /*27f0*/  IMAD R141, R7.reuse, 0x1800, R176 ;  /* 0x00001800078d7824 */ /* 0x040fe200078e02b0 */
[----:B------:R-:W-:Y:S01]  /*2800*/  LOP3.LUT R4, R174, 0x38, R12, 0xf8, !PT ;  /* 0x00000038ae047812 */ /* 0x000fe200078ef80c */
[----:B------:R-:W-:Y:S01]  /*2810*/  IMAD R138, R7, 0x1800, R178 ;  /* 0x00001800078a7824 */ /* 0x000fe200078e02b2 */
[----:B------:R-:W-:Y:S01]  /*2820*/  LOP3.LUT R9, R173, 0x38, R14, 0xf8, !PT ;  /* 0x00000038ad097812 */ /* 0x000fe200078ef80e */
[----:B------:R-:W-:Y:S01]  /*2830*/  IMAD.IADD R142, R142, 0x1, R3 ;  /* 0x000000018e8e7824 */ /* 0x000fe200078e0203 */
[----:B------:R-:W-:-:S02]  /*2840*/  SHF.R.S32.HI R3, RZ, 0x6, R8 ;  /* 0x00000006ff037819 */ /* 0x000fc40000011408 */
[-C--:B------:R-:W-:Y:S02]  /*2850*/  LOP3.LUT R4, R4, R175.reuse, RZ, 0x3c, !PT ;  /* 0x000000af04047212 */ /* 0x080fe400078e3cff */
[----:B------:R-:W-:Y:S01]  /*2860*/  LOP3.LUT R6, R174, 0x38, R5, 0xf8, !PT ;  /* 0x00000038ae067812 */ /* 0x000fe200078ef805 */
[----:B------:R-:W-:Y:S01]  /*2870*/  IMAD R139, R3, 0x1800, R176 ;  /* 0x00001800038b7824 */ /* 0x000fe200078e02b0 */
[----:B------:R-:W-:Y:S01]  /*2880*/  LOP3.LUT R9, R9, R208, RZ, 0x3c, !PT ;  /* 0x000000d009097212 */ /* 0x000fe200078e3cff */
[----:B------:R-:W-:Y:S01]  /*2890*/  IMAD R137, R3, 0x1800, R178 ;  /* 0x0000180003897824 */ /* 0x000fe200078e02b2 */
[----:B------:R-:W-:Y:S02]  /*28a0*/  SHF.R.S32.HI R3, RZ, 0x1f, R143 ;  /* 0x0000001fff037819 */ /* 0x000fe4000001148f */
[----:B------:R-:W-:Y:S01]  /*28b0*/  IADD3 R139, R139, R4, RZ ;  /* 0x000000048b8b7210 */ /* 0x000fe20007ffe0ff */
[----:B------:R-:W-:Y:S01]  /*28c0*/  IMAD.IADD R140, R140, 0x1, R9 ;  /* 0x000000018c8c7824 */ /* 0x000fe200078e0209 */
[----:B------:R-:W-:Y:S01]  /*28d0*/  LOP3.LUT R6, R6, R175, RZ, 0x3c, !PT ;  /* 0x000000af06067212 */ /* 0x000fe200078e3cff */
[----:B------:R-:W-:Y:S01]  /*28e0*/  IMAD R4, R3, R96, RZ ;  /* 0x0000006003047224 */ /* 0x000fe200078e02ff */
[----:B------:R-:W-:-:S02]  /*28f0*/  LOP3.LUT R9, R173, 0x38, R5, 0xf8, !PT ;  /* 0x00000038ad097812 */ /* 0x000fc400078ef805 */
[----:B------:R-:W-:Y:S01]  /*2900*/  SHF.R.S32.HI R116, RZ, 0x3, R14 ;  /* 0x00000003ff747819 */ /* 0x000fe2000001140e */
[----:B------:R-:W-:Y:S01]  /*2910*/  IMAD R7, R143, R97, R4 ;  /* 0x000000618f077224 */ /* 0x000fe200078e0204 */
[----:B------:R-:W-:Y:S01]  /*2920*/  LOP3.LUT R9, R9, R208, RZ, 0x3c, !PT ;  /* 0x000000d009097212 */ /* 0x000fe200078e3cff */
[----:B------:R-:W-:Y:S01]  /*2930*/  IMAD R4, R3, R102, RZ ;  /* 0x0000006603047224 */ /* 0x000fe200078e02ff */
[----:B------:R-:W-:Y:S01]  /*2940*/  LOP3.LUT R14, R14, 0xfffffff8, RZ, 0xc0, !PT ;  /* 0xfffffff80e0e7812 */ /* 0x000fe200078ec0ff */
[----:B------:R-:W-:Y:S01]  /*2950*/  IMAD.IADD R141, R141, 0x1, R6 ;  /* 0x000000018d8d7824 */ /* 0x000fe200078e0206 */
[----:B------:R-:W-:Y:S01]  /*2960*/  LOP3.LUT R6, R13, R208, RZ, 0x3c, !PT ;  /* 0x000000d00d067212 */ /* 0x000fe200078e3cff */
[----:B------:R-:W-:Y:S01]  /*2970*/  IMAD R15, R143, R103, R4 ;  /* 0x000000678f0f7224 */ /* 0x000fe200078e0204 */
[----:B------:R-:W-:Y:S01]  /*2980*/  LOP3.LUT R4, R174, 0x18, R18, 0xf8, !PT ;  /* 0x00000018ae047812 */ /* 0x000fe200078ef812 */
[----:B------:R-:W-:Y:S01]  /*2990*/  IMAD.WIDE.U32 R96, R96, 0x60, RZ ;  /* 0x0000006060607825 */ /* 0x000fe200078e00ff */
[----:B------:R-:W-:-:S02]  /*29a0*/  LOP3.LUT R13, R5, 0xfffffff8, RZ, 0xc0, !PT ;  /* 0xfffffff8050d7812 */ /* 0x000fc400078ec0ff */
[----:B------:R-:W-:Y:S01]  /*29b0*/  LOP3.LUT R25, R4, R175, RZ, 0x3c, !PT ;  /* 0x000000af04197212 */ /* 0x000fe200078e3cff */
[----:B------:R-:W-:Y:S01]  /*29c0*/  IMAD R3, R103, 0x60, RZ ;  /* 0x0000006067037824 */ /* 0x000fe200078e02ff */
[----:B------:R-:W-:Y:S01]  /*29d0*/  LOP3.LUT R12, R12, 0xfffffff8, RZ, 0xc0, !PT ;  /* 0xfffffff80c0c7812 */ /* 0x000fe200078ec0ff */
[----:B------:R-:W-:Y:S01]  /*29e0*/  IMAD.WIDE.U32 R102, R102, 0x60, RZ ;  /* 0x0000006066667825 */ /* 0x000fe200078e00ff */
[----:B------:R-:W-:Y:S02]  /*29f0*/  IADD3 R104, R99, R15, RZ ;  /* 0x0000000f63687210 */ /* 0x000fe40007ffe0ff */
[----:B------:R-:W-:Y:S01]  /*2a00*/  SHF.R.S32.HI R113, RZ, 0x3, R5 ;  /* 0x00000003ff717819 */ /* 0x000fe20000011405 */
[----:B------:R-:W-:Y:S01]  /*2a10*/  IMAD.IADD R25, R176, 0x1, R25 ;  /* 0x00000001b0197824 */ /* 0x000fe200078e0219 */
[----:B------:R-:W-:Y:S01]  /*2a20*/  IADD3 R133, R97, R133, RZ ;  /* 0x0000008561857210 */ /* 0x000fe20007ffe0ff */
[----:B------:R-:W-:Y:S01]  /*2a30*/  IMAD.IADD R138, R138, 0x1, R9 ;  /* 0x000000018a8a7824 */ /* 0x000fe200078e0209 */
[----:B------:R-:W-:Y:S01]  /*2a40*/  SHF.R.S32.HI R111, RZ, 0x1f, R14 ;  /* 0x0000001fff6f7819 */ /* 0x000fe2000001140e */
[----:B------:R-:W-:Y:S01]  /*2a50*/  IMAD.IADD R137, R137, 0x1, R6 ;  /* 0x0000000189897824 */ /* 0x000fe200078e0206 */
[----:B------:R-:W-:Y:S01]  /*2a60*/  SHF.R.S32.HI R110, RZ, 0x1f, R13 ;  /* 0x0000001fff6e7819 */ /* 0x000fe2000001140d */
[----:B------:R-:W-:Y:S01]  /*2a70*/  IMAD.IADD R21, R93, 0x1, R7 ;  /* 0x000000015d157824 */ /* 0x000fe200078e0207 */
[----:B------:R-:W-:Y:S01]  /*2a80*/  SHF.R.S32.HI R109, RZ, 0x1f, R12 ;  /* 0x0000001fff6d7819 */ /* 0x000fe2000001140c */
[----:B0-----:R-:W-:Y:S01]  /*2a90*/  IMAD.IADD R20, R7, 0x1, R95 ;  /* 0x0000000107147824 */ /* 0x001fe200078e025f */
[C---:B------:R-:W-:Y:S01]  /*2aa0*/  LOP3.LUT R9, R0.reuse, 0x4, RZ, 0xc0, !PT ;  /* 0x0000000400097812 */ /* 0x040fe200078ec0ff */
[----:B------:R-:W-:Y:S01]  /*2ab0*/  IMAD.IADD R132, R103, 0x1, R3 ;  /* 0x0000000167847824 */ /* 0x000fe200078e0203 */
[----:B------:R-:W-:Y:S01]  /*2ac0*/  LOP3.LUT R8, R0, 0x8, RZ, 0xc0, !PT ;  /* 0x0000000800087812 */ /* 0x000fe200078ec0ff */
[----:B------:R-:W-:Y:S01]  /*2ad0*/  IMAD.IADD R136, R128, 0x1, R25 ;  /* 0x0000000180887824 */ /* 0x000fe200078e0219 */
[C---:B------:R-:W-:Y:S01]  /*2ae0*/  LOP3.LUT R7, R0.reuse, 0x10, RZ, 0xc0, !PT ;  /* 0x0000001000077812 */ /* 0x040fe200078ec0ff */
[----:B------:R-:W-:Y:S01]  /*2af0*/  IMAD.IADD R15, R15, 0x1, R101 ;  /* 0x000000010f0f7824 */ /* 0x000fe200078e0265 */
[----:B------:R-:W-:Y:S01]  /*2b00*/  LOP3.LUT R6, R0, 0x20, RZ, 0xc0, !PT ;  /* 0x0000002000067812 */ /* 0x000fe200078ec0ff */
[----:B------:R-:W-:-:S07]  /*2b10*/  IMAD.IADD R5, R89, 0x1, R29 ;  /* 0x0000000159057824 */ /* 0x000fce00078e021d */
.L_x_1770:
        /* <DEDUP_REMOVED lines=11> */
[-C--:B------:R-:W-:Y:S01]  /*2bd0*/  IADD3 R0, P1, P4, R27, R124.reuse, R135 ;  /* 0x0000007c1b007210 */ /* 0x080fe20007c3e087 */
[----:B------:R-:W-:Y:S01]  /*2be0*/  IMAD R39, R39, 0x2, R118 ;  /* 0x0000000227277824 */ /* 0x000fe200078e0276 */
[----:B------:R-:W-:Y:S01]  /*2bf0*/  IADD3 R3, P5, R27, R124, RZ ;  /* 0x0000007c1b037210 */ /* 0x000fe20007fbe0ff */
[----:B------:R-:W-:-:S05]  /*2c00*/  IMAD.IADD R80, R125, 0x1, R29 ;  /* 0x000000017d507824 */ /* 0x000fca00078e021d */
[----:B------:R-:W-:Y:S02]  /*2c10*/  IADD3.X R2, R26, R80, R134, P1, P4 ;  /* 0x000000501a027210 */ /* 0x000fe40000fe8486 */
[----:B------:R-:W-:Y:S02]  /*2c20*/  ISETP.GT.AND P1, PT, R31, R127, PT ;  /* 0x0000007f1f00720c */ /* 0x000fe40003f24270 */
[C---:B0-----:R-:W-:Y:S02]  /*2c30*/  LEA R40, P0, R3.reuse, R114, 0x1 ;  /* 0x0000007203287211 */ /* 0x041fe400078008ff */
[----:B------:R-:W-:Y:S02]  /*2c40*/  IADD3.X R4, R80, R26, RZ, P5, !PT ;  /* 0x0000001a50047210 */ /* 0x000fe40002ffe4ff */
[----:B------:R-:W-:Y:S02]  /*2c50*/  LEA R36, P5, R0, R114, 0x1 ;  /* 0x0000007200247211 */ /* 0x000fe400078a08ff */
[----:B------:R-:W-:Y:S01]  /*2c60*/  LEA.HI.X R41, R3, R115, R4, 0x1, P0 ;  /* 0x0000007303297211 */ /* 0x000fe200000f0c04 */
[----:B------:R-:W-:Y:S01]  /*2c70*/  IMAD R3, R17, 0x4800, R136 ;  /* 0x0000480011037824 */ /* 0x000fe200078e0288 */
[----:B-1----:R-:W-:-:S02]  /*2c80*/  ISETP.GE.AND P0, PT, R119, 0x1, PT ;  /* 0x000000017700780c */ /* 0x002fc40003f06270 */
[----:B------:R-:W-:Y:S01]  /*2c90*/  LEA.HI.X R37, R0, R115, R2, 0x1, P5 ;  /* 0x0000007300257211 */ /* 0x000fe200028f0c02 */
[----:B------:R-:W-:Y:S02]  /*2ca0*/  IMAD R38, R3, 0x2, R118 ;  /* 0x0000000203267824 */ /* 0x000fe400078e0276 */
[----:B------:R-:W-:Y:S01]  /*2cb0*/  IMAD.MOV.U32 R2, RZ, RZ, R31 ;  /* 0x000000ffff027224 */ /* 0x000fe200078e001f */
[----:B--2---:R-:W-:-:S04]  /*2cc0*/  LOP3.LUT R30, R30, 0xfffffffd, RZ, 0xc0, !PT ;  /* 0xfffffffd1e1e7812 */ /* 0x004fc800078ec0ff */
[----:B------:R-:W-:-:S05]  /*2cd0*/  @P1 LOP3.LUT R30, R30, 0x2, RZ, 0xfc, !PT ;  /* 0x000000021e1e1812 */ /* 0x000fca00078efcff */
[----:B------:R0:W-:Y:S01]  /*2ce0*/  STL [R1+0xc], R30 ;  /* 0x00000c1e01007387 */ /* 0x0001e20000100800 */
[----:B------:R-:W-:Y:S05]  /*2cf0*/  @!P0 BRA `(.L_x_1672) ;  /* 0x00000070004c8947 */ /* 0x000fea0003800000 */
[----:B------:R-:W-:Y:S01]  /*2d00*/  ULDC.U8 UR4, c[0x0][0x410] ;  /* 0x0001040000047ab9 */ /* 0x000fe20000000000 */
[-C--:B------:R-:W-:Y:S01]  /*2d10*/  IMAD R3, R132, R31.reuse, RZ ;  /* 0x0000001f84037224 */ /* 0x080fe200078e02ff */
[----:B------:R-:W-:Y:S01]  /*2d20*/  ISETP.NE.AND P0, PT, RZ, UR4, PT ;  /* 0x00000004ff007c0c */ /* 0x000fe2000bf05270 */
[-C--:B------:R-:W-:Y:S02]  /*2d30*/  IMAD R29, R133, R31.reuse, RZ ;  /* 0x0000001f851d7224 */ /* 0x080fe400078e02ff */
[C---:B------:R-:W-:Y:S02]  /*2d40*/  IMAD R3, R28.reuse, R102, R3 ;  /* 0x000000661c037224 */ /* 0x040fe400078e0203 */
[----:B------:R-:W-:Y:S02]  /*2d50*/  IMAD R29, R28, R96, R29 ;  /* 0x000000601c1d7224 */ /* 0x000fe400078e021d */
[----:B------:R-:W-:Y:S02]  /*2d60*/  IMAD R4, R2, -0x60, R24 ;  /* 0xffffffa002047824 */ /* 0x000fe400078e0218 */
[----:B------:R-:W-:-:S03]  /*2d70*/  IMAD.WIDE.U32 R78, R102, R31, RZ ;  /* 0x0000001f664e7225 */ /* 0x000fc600078e00ff */
[----:B------:R-:W-:Y:S01]  /*2d80*/  VIMNMX R4, R4, 0x60, PT ;  /* 0x0000006004047848 */ /* 0x000fe20003fe0100 */
[----:B------:R-:W-:-:S04]  /*2d90*/  IMAD.WIDE.U32 R76, R96, R31, RZ ;  /* 0x0000001f604c7225 */ /* 0x000fc800078e00ff */
[----:B------:R-:W-:Y:S01]  /*2da0*/  IMAD.IADD R0, R79, 0x1, R3 ;  /* 0x000000014f007824 */ /* 0x000fe200078e0203 */
[----:B------:R-:W-:Y:S01]  /*2db0*/  IADD3 R3, R77, R29, RZ ;  /* 0x0000001d4d037210 */ /* 0x000fe20007ffe0ff */
        /* <DEDUP_REMOVED lines=21> */
[----:B------:R-:W-:Y:S01]  /*2f10*/  CS2R R122, SRZ ;  /* 0x00000000007a7805 */ /* 0x000fe2000001ff00 */
[----:B0-----:R-:W-:Y:S01]  /*2f20*/  IMAD.X R30, R0, 0x1, R104, P4 ;  /* 0x00000001001e7824 */ /* 0x001fe200020e0668 */
[----:B------:R-:W-:Y:S01]  /*2f30*/  LEA R28, P4, R29, UR4, 0x1 ;  /* 0x000000041d1c7c11 */ /* 0x000fe2000f8808ff */
[----:B------:R-:W-:Y:S01]  /*2f40*/  IMAD.X R34, R3, 0x1, R21, P1 ;  /* 0x0000000103227824 */ /* 0x000fe200008e0615 */
[----:B------:R-:W-:Y:S02]  /*2f50*/  ISETP.GE.AND P1, PT, R160, R119, PT ;  /* 0x00000077a000720c */ /* 0x000fe40003f26270 */
[----:B------:R-:W-:-:S02]  /*2f60*/  CS2R R82, SRZ ;  /* 0x0000000000527805 */ /* 0x000fc4000001ff00 */
[----:B------:R-:W-:Y:S02]  /*2f70*/  LEA.HI.X R29, R29, UR5, R30, 0x1, P4 ;  /* 0x000000051d1d7c11 */ /* 0x000fe4000a0f0c1e */
[----:B------:R-:W-:Y:S02]  /*2f80*/  CS2R R124, SRZ ;  /* 0x00000000007c7805 */ /* 0x000fe4000001ff00 */
[C---:B------:R-:W-:Y:S02]  /*2f90*/  LEA R30, P4, R31.reuse, UR6, 0x1 ;  /* 0x000000061f1e7c11 */ /* 0x040fe4000f8808ff */
[----:B------:R-:W-:Y:S01]  /*2fa0*/  CS2R R114, SRZ ;  /* 0x0000000000727805 */ /* 0x000fe2000001ff00 */
[----:B------:R-:W-:Y:S01]  /*2fb0*/  ULDC.64 UR8, c[0x0][0x208] ;  /* 0x0000820000087ab9 */ /* 0x000fe20000000a00 */
[----:B------:R-:W-:Y:S02]  /*2fc0*/  LEA.HI.X R31, R31, UR7, R34, 0x1, P4 ;  /* 0x000000071f1f7c11 */ /* 0x000fe4000a0f0c22 */
        /* <DEDUP_REMOVED lines=25> */
.L_x_1675:
[----:B------:R-:W-:Y:S05]  /*3160*/  BSYNC B1 ;  /* 0x0000000000017941 */ /* 0x000fea0003800000 */
.L_x_1674:
        /* <DEDUP_REMOVED lines=20> */
[----:B-1----:R-:W-:Y:S02]  /*32b0*/  IADD3.X R29, R104, R0, R107, P1, P5 ;  /* 0x00000000681d7210 */ /* 0x002fe40000fea46b */
[----:B------:R-:W-:Y:S02]  /*32c0*/  CS2R R60, SRZ ;  /* 0x00000000003c7805 */ /* 0x000fe4000001ff00 */
[----:B------:R-:W-:Y:S01]  /*32d0*/  IADD3 R76, P1, P5, R92, R76, R106 ;  /* 0x0000004c5c4c7210 */ /* 0x000fe20007d3e06a */
[----:B------:R-:W-:-:S03]  /*32e0*/  ULDC.64 UR8, c[0x0][0x208] ;  /* 0x0000820000087ab9 */ /* 0x000fc60000000a00 */
        /* <DEDUP_REMOVED lines=33> */
.L_x_1677:
[----:B------:R-:W-:Y:S05]  /*3500*/  BSYNC B1 ;  /* 0x0000000000017941 */ /* 0x000fea0003800000 */
.L_x_1676:
[----:B------:R-:W-:Y:S01]  /*3510*/  IMAD.MOV.U32 R3, RZ, RZ, R67 ;  /* 0x000000ffff037224 */ /* 0x000fe200078e0043 */
[----:B------:R-:W-:Y:S01]  /*3520*/  MOV R0, R66 ;  /* 0x0000004200007202 */ /* 0x000fe20000000f00 */
[----:B-12---:R-:W-:Y:S01]  /*3530*/  IMAD.MOV.U32 R28, RZ, RZ, R70 ;  /* 0x000000ffff1c7224 */ /* 0x006fe200078e0046 */
[----:B------:R-:W-:Y:S01]  /*3540*/  ULOP3.LUT UR4, UR60, 0x1, URZ, 0xfc, !UPT ;  /* 0x000000013c047892 */ /* 0x000fe2000f8efc3f */
[----:B------:R-:W-:Y:S01]  /*3550*/  IMAD.MOV.U32 R29, RZ, RZ, R82 ;  /* 0x000000ffff1d7224 */ /* 0x000fe200078e0052 */
[----:B------:R-:W-:Y:S01]  /*3560*/  PRMT R199, R0, 0x5410, R3 ;  /* 0x0000541000c77816 */ /* 0x000fe20000000003 */
[----:B------:R-:W-:Y:S01]  /*3570*/  IMAD.MOV.U32 R3, RZ, RZ, R74 ;  /* 0x000000ffff037224 */ /* 0x000fe200078e004a */
[----:B------:R-:W-:Y:S01]  /*3580*/  PRMT R211, R211, 0x5410, R28 ;  /* 0x00005410d3d37816 */ /* 0x000fe2000000001c */
[----:B------:R-:W-:Y:S01]  /*3590*/  IMAD.MOV.U32 R0, RZ, RZ, R71 ;  /* 0x000000ffff007224 */ /* 0x000fe200078e0047 */
[----:B------:R-:W-:Y:S01]  /*35a0*/  MOV R28, R75 ;  /* 0x0000004b001c7202 */ /* 0x000fe20000000f00 */
[----:B------:R-:W-:Y:S01]  /*35b0*/  UISETP.NE.AND UP0, UPT, UR4, 0x3, UPT ;  /* 0x000000030400788c */ /* 0x000fe2000bf05270 */
[----:B------:R-:W-:-:S02]  /*35c0*/  PRMT R213, R29, 0x7610, R213 ;  /* 0x000076101dd57816 */ /* 0x000fc400000000d5 */
[----:B------:R-:W-:Y:S01]  /*35d0*/  PRMT R212, R3, 0x5410, R28 ;  /* 0x0000541003d47816 */ /* 0x000fe2000000001c */
[----:B------:R-:W-:Y:S01]  /*35e0*/  IMAD.MOV.U32 R3, RZ, RZ, R122 ;  /* 0x000000ffff037224 */ /* 0x000fe200078e007a */
        /* <DEDUP_REMOVED lines=9> */
[----:B------:R-:W-:Y:S01]  /*3680*/  PRMT R152, R29, 0x7610, R152 ;  /* 0x000076101d987816 */ /* 0x000fe20000000098 */
[----:B------:R-:W-:Y:S01]  /*3690*/  IMAD.MOV.U32 R0, RZ, RZ, R65 ;  /* 0x000000ffff007224 */ /* 0x000fe200078e0041 */
[----:B------:R-:W-:Y:S01]  /*36a0*/  PLOP3.LUT P1, PT, PT, PT, UP0, 0x80, 0x0 ;  /* 0x000000000000781c */ /* 0x000fe20003f2f008 */
        /* <DEDUP_REMOVED lines=12> */
[----:B------:R-:W-:Y:S02]  /*3770*/  MOV R3, R124 ;  /* 0x0000007c00037202 */ /* 0x000fe40000000f00 */
[----:B------:R-:W-:Y:S01]  /*3780*/  PRMT R216, R29, 0x7610, R216 ;  /* 0x000076101dd87816 */ /* 0x000fe200000000d8 */
[----:B-----5:R-:W-:Y:S01]  /*3790*/  IMAD.MOV.U32 R29, RZ, RZ, R32 ;  /* 0x000000ffff1d7224 */ /* 0x020fe200078e0020 */
        /* <DEDUP_REMOVED lines=25> */
[----:B------:R-:W-:-:S02]  /*3930*/  IMAD.MOV.U32 R29, RZ, RZ, R55 ;  /* 0x000000ffff1d7224 */ /* 0x000fc400078e0037 */
[----:B------:R-:W-:Y:S01]  /*3940*/  IMAD.MOV.U32 R0, RZ, RZ, R48 ;  /* 0x000000ffff007224 */ /* 0x000fe200078e0030 */
[----:B------:R-:W-:Y:S01]  /*3950*/  PRMT R78, R3, 0x5410, R28 ;  /* 0x00005410034e7816 */ /* 0x000fe2000000001c */
[----:B------:R-:W-:Y:S01]  /*3960*/  IMAD.MOV.U32 R28, RZ, RZ, R49 ;  /* 0x000000ffff1c7224 */ /* 0x000fe200078e0031 */
[----:B------:R-:W-:Y:S02]  /*3970*/  PRMT R146, R146, 0x5410, R29 ;  /* 0x0000541092927816 */ /* 0x000fe4000000001d */
        /* <DEDUP_REMOVED lines=10> */
[----:B------:R-:W-:-:S02]  /*3a20*/  PRMT R198, R198, 0x5410, R0 ;  /* 0x00005410c6c67816 */ /* 0x000fc40000000000 */
[----:B------:R-:W-:Y:S02]  /*3a30*/  MOV R0, R61 ;  /* 0x0000003d00007202 */ /* 0x000fe40000000f00 */
[----:B------:R-:W-:Y:S02]  /*3a40*/  PRMT R209, R29, 0x5410, R28 ;  /* 0x000054101dd17816 */ /* 0x000fe4000000001c */
[----:B------:R-:W-:Y:S01]  /*3a50*/  PRMT R210, R3, 0x5410, R0 ;  /* 0x0000541003d27816 */ /* 0x000fe20000000000 */
[----:B------:R-:W-:Y:S06]  /*3a60*/  @!P1 BRA `(.L_x_1678) ;  /* 0x0000000000049947 */ /* 0x000fec0003800000 */
[----:B------:R-:W-:Y:S01]  /*3a70*/  BPT.TRAP 0x1 ;  /* 0x000000040000795c */ /* 0x000fe20000300000 */
.L_x_1678:
[----:B------:R-:W-:Y:S01]  /*3a80*/  IMAD R3, R17, 0x8, R16 ;  /* 0x0000000811037824 */ /* 0x000fe200078e0210 */
[----:B------:R-:W-:Y:S01]  /*3a90*/  SHF.L.U32 R0, R167, 0x1f, RZ ;  /* 0x0000001fa7007819 */ /* 0x000fe200000006ff */
[----:B------:R-:W-:Y:S03]  /*3aa0*/  BSSY B1, `(.L_x_1679) ;  /* 0x0000003000017945 */ /* 0x000fe60003800000 */
[----:B------:R-:W1:Y:S02]  /*3ab0*/  SYNCS.PHASECHK.TRANS64.TRYWAIT P5, [R3+URZ+0x2a890], R0 ;  /* 0x02a89000030075a7 */ /* 0x000e6400080a017f */
[----:B-1----:R-:W-:Y:S05]  /*3ac0*/  @!P5 BRA `(.L_x_1680) ;  /* 0x000002600064d947 */ /* 0x002fea0003800000 */
.L_x_2117:
[----:B------:R-:W-:Y:S05]  /*3ad0*/  BSYNC B1 ;  /* 0x0000000000017941 */ /* 0x000fea0003800000 */
.L_x_1679:
        /* <DEDUP_REMOVED lines=14> */
[--C-:B------:R-:W-:Y:S01]  /*3bc0*/  HADD2.F32 R124, -RZ, R31.reuse.H1_H1 ;  /* 0x3000001fff7c7230 */ /* 0x100fe20000004100 */
[----:B------:R-:W-:Y:S01]  /*3bd0*/  SHF.R.U32.HI R125, RZ, 0x10, R125 ;  /* 0x00000010ff7d7819 */ /* 0x000fe2000001167d */
[----:B------:R-:W-:Y:S02]  /*3be0*/  HADD2.F32 R156, -RZ, R31.H0_H0 ;  /* 0x2000001fff9c7230 */ /* 0x000fe40000004100 */
[----:B------:R-:W-:Y:S02]  /*3bf0*/  HADD2.F32 R155, -RZ, R123.H0_H0 ;  /* 0x2000007bff9b7230 */ /* 0x000fe40000004100 */
[----:B------:R-:W-:-:S02]  /*3c00*/  HADD2.F32 R125, -RZ, R125.H0_H0 ;  /* 0x2000007dff7d7230 */ /* 0x000fc40000004100 */
[----:B------:R-:W-:Y:S02]  /*3c10*/  HADD2.F32 R153, -RZ, R153.H0_H0 ;  /* 0x20000099ff997230 */ /* 0x000fe40000004100 */
[----:B------:R-:W-:Y:S01]  /*3c20*/  FMUL.FTZ R29, R154, R155 ;  /* 0x0000009b9a1d7220 */ /* 0x000fe20000410000 */
[----:B------:R-:W-:Y:S02]  /*3c30*/  HADD2.F32 R123, -RZ, R122.H0_H0 ;  /* 0x2000007aff7b7230 */ /* 0x000fe40000004100 */
[----:B------:R-:W-:Y:S01]  /*3c40*/  FMUL.FTZ R31, R124, R125 ;  /* 0x0000007d7c1f7220 */ /* 0x000fe20000410000 */
[----:B------:R-:W-:Y:S01]  /*3c50*/  FMUL.FTZ R155, R158, R155 ;  /* 0x0000009b9e9b7220 */ /* 0x000fe20000410000 */
[----:B------:R-:W-:Y:S01]  /*3c60*/  FMUL.FTZ R125, R156, R125 ;  /* 0x0000007d9c7d7220 */ /* 0x000fe20000410000 */
[----:B------:R-:W-:Y:S01]  /*3c70*/  FFMA.FTZ R29, R158, R153, -R29 ;  /* 0x000000999e1d7223 */ /* 0x000fe2000001081d */
[----:B------:R-:W-:Y:S01]  /*3c80*/  FFMA.FTZ R31, R156, R123, -R31 ;  /* 0x0000007b9c1f7223 */ /* 0x000fe2000001081f */
[----:B------:R-:W-:Y:S01]  /*3c90*/  FFMA.FTZ R122, R154, R153, R155 ;  /* 0x000000999a7a7223 */ /* 0x000fe2000001009b */
[----:B------:R-:W-:Y:S01]  /*3ca0*/  FFMA.FTZ R124, R124, R123, R125 ;  /* 0x0000007b7c7c7223 */ /* 0x000fe2000001007d */
[----:B------:R-:W-:-:S02]  /*3cb0*/  HADD2.F32 R125, -RZ, R159.H0_H0 ;  /* 0x2000009fff7d7230 */ /* 0x000fc40000004100 */
[--C-:B------:R-:W-:Y:S01]  /*3cc0*/  HADD2.F32 R154, -RZ, R28.reuse.H1_H1 ;  /* 0x3000001cff9a7230 */ /* 0x100fe20000004100 */
[----:B------:R-:W-:Y:S01]  /*3cd0*/  F2FP.F16.F32.PACK_AB R29, R122, R29 ;  /* 0x0000001d7a1d723e */ /* 0x000fe200000000ff */
[----:B------:R-:W-:Y:S01]  /*3ce0*/  HADD2.F32 R156, -RZ, R28.H0_H0 ;  /* 0x2000001cff9c7230 */ /* 0x000fe20000004100 */
[----:B------:R-:W-:Y:S01]  /*3cf0*/  F2FP.F16.F32.PACK_AB R31, R124, R31 ;  /* 0x0000001f7c1f723e */ /* 0x000fe200000000ff */
[----:B------:R-:W-:Y:S02]  /*3d00*/  HADD2.F32 R123, -RZ, R159.H1_H1 ;  /* 0x3000009fff7b7230 */ /* 0x000fe40000004100 */
[-C--:B------:R-:W-:Y:S01]  /*3d10*/  FMUL.FTZ R155, R154, R125.reuse ;  /* 0x0000007d9a9b7220 */ /* 0x080fe20000410000 */
[----:B------:R-:W-:Y:S02]  /*3d20*/  HADD2.F32 R28, -RZ, R30.H1_H1 ;  /* 0x3000001eff1c7230 */ /* 0x000fe40000004100 */
[----:B------:R-:W-:Y:S01]  /*3d30*/  FMUL.FTZ R159, R156, R125 ;  /* 0x0000007d9c9f7220 */ /* 0x000fe20000410000 */
[----:B------:R-:W-:-:S02]  /*3d40*/  HADD2.F32 R153, -RZ, R157.H0_H0 ;  /* 0x2000009dff997230 */ /* 0x000fc40000004100 */
[----:B------:R-:W-:Y:S02]  /*3d50*/  HADD2.F32 R30, -RZ, R30.H0_H0 ;  /* 0x2000001eff1e7230 */ /* 0x000fe40000004100 */
[----:B------:R-:W-:Y:S01]  /*3d60*/  FMUL.FTZ R125, R28, R123 ;  /* 0x0000007b1c7d7220 */ /* 0x000fe20000410000 */
[----:B------:R-:W-:Y:S02]  /*3d70*/  HADD2.F32 R157, -RZ, R157.H1_H1 ;  /* 0x3000009dff9d7230 */ /* 0x000fe40000004100 */
        /* <DEDUP_REMOVED lines=8> */
.L_x_1686:
[----:B------:R-:W-:Y:S05]  /*3e00*/  BSYNC B3 ;  /* 0x0000000000037941 */ /* 0x000fea0003800000 */
.L_x_1685:
[----:B------:R-:W-:Y:S02]  /*3e10*/  ULDC.64 UR4, c[0x0][0x208] ;  /* 0x0000820000047ab9 */ /* 0x000fe40000000a00 */
[----:B--2---:R2:W-:Y:S03]  /*3e20*/  STG.E.128 desc[UR4][R40.64], R28 ;  /* 0x0000001c28007986 */ /* 0x0045e6000c101d04 */
.L_x_1684:
[----:B------:R-:W-:Y:S05]  /*3e30*/  BSYNC B2 ;  /* 0x0000000000027941 */ /* 0x000fea0003800000 */
.L_x_1683:
        /* <DEDUP_REMOVED lines=26> */
[----:B------:R-:W-:-:S02]  /*3fe0*/  HADD2.F32 R115, -RZ, R216.H0_H0 ;  /* 0x200000d8ff737230 */ /* 0x000fc40000004100 */
[-C--:B------:R-:W-:Y:S01]  /*3ff0*/  FFMA.FTZ R29, R29, R122.reuse, -R82 ;  /* 0x0000007a1d1d7223 */ /* 0x080fe20000010852 */
[--C-:B------:R-:W-:Y:S02]  /*4000*/  HADD2.F32 R123, -RZ, R28.reuse.H1_H1 ;  /* 0x3000001cff7b7230 */ /* 0x100fe40000004100 */
[----:B------:R-:W-:Y:S01]  /*4010*/  FFMA.FTZ R82, R83, R122, R154 ;  /* 0x0000007a53527223 */ /* 0x000fe2000001009a */
[----:B------:R-:W-:Y:S01]  /*4020*/  HADD2.F32 R124, -RZ, R28.H0_H0 ;  /* 0x2000001cff7c7230 */ /* 0x000fe20000004100 */
[----:B------:R-:W-:Y:S01]  /*4030*/  F2FP.F16.F32.PACK_AB R31, R114, R31 ;  /* 0x0000001f721f723e */ /* 0x000fe200000000ff */
[----:B------:R-:W-:Y:S02]  /*4040*/  HADD2.F32 R83, -RZ, R216.H1_H1 ;  /* 0x300000d8ff537230 */ /* 0x000fe40000004100 */
        /* <DEDUP_REMOVED lines=15> */
.L_x_1690:
[----:B------:R-:W-:Y:S05]  /*4140*/  BSYNC B3 ;  /* 0x0000000000037941 */ /* 0x000fea0003800000 */
.L_x_1689:
[----:B------:R-:W-:Y:S02]  /*4150*/  ULDC.64 UR4, c[0x0][0x208] ;  /* 0x0000820000047ab9 */ /* 0x000fe40000000a00 */
[----:B--2---:R3:W-:Y:S03]  /*4160*/  STG.E.128 desc[UR4][R40.64+0x40], R28 ;  /* 0x0000401c28007986 */ /* 0x0047e6000c101d04 */
.L_x_1688:
[----:B------:R-:W-:Y:S05]  /*4170*/  BSYNC B2 ;  /* 0x0000000000027941 */ /* 0x000fea0003800000 */
.L_x_1687:
        /* <DEDUP_REMOVED lines=34> */
[----:B------:R-:W-:Y:S02]  /*43a0*/  HADD2.F32 R28, -RZ, R30.H1_H1 ;  /* 0x3000001eff1c7230 */ /* 0x000fe40000004100 */
        /* <DEDUP_REMOVED lines=13> */
.L_x_1694:
[----:B------:R-:W-:Y:S05]  /*4480*/  BSYNC B3 ;  /* 0x0000000000037941 */ /* 0x000fea0003800000 */
.L_x_1693:
[----:B------:R-:W-:Y:S02]  /*4490*/  ULDC.64 UR4, c[0x0][0x208] ;  /* 0x0000820000047ab9 */ /* 0x000fe40000000a00 */
[----:B--2---:R4:W-:Y:S03]  /*44a0*/  STG.E.128 desc[UR4][R40.64+0x80], R28 ;  /* 0x0000801c28007986 */ /* 0x0049e6000c101d04 */
.L_x_1692:
[----:B------:R-:W-:Y:S05]  /*44b0*/  BSYNC B2 ;  /* 0x0000000000027941 */ /* 0x000fea0003800000 */
.L_x_1691:
        /* <DEDUP_REMOVED lines=36> */
[----:B------:R-:W-:-:S02]  /*4700*/  HADD2.F32 R29, -RZ, R211.H1_H1 ;  /* 0x300000d3ff1d7230 */ /* 0x000fc40000004100 */
[----:B------:R-:W-:Y:S02]  /*4710*/  HADD2.F32 R30, -RZ, R211.H0_H0 ;  /* 0x200000d3ff1e7230 */ /* 0x000fe40000004100 */
        /* <DEDUP_REMOVED lines=9> */
.L_x_1698:
[----:B------:R-:W-:Y:S05]  /*47b0*/  BSYNC B3 ;  /* 0x0000000000037941 */ /* 0x000fea0003800000 */
.L_x_1697:
[----:B------:R-:W-:Y:S02]  /*47c0*/  ULDC.64 UR4, c[0x0][0x208] ;  /* 0x0000820000047ab9 */ /* 0x000fe40000000a00 */
[----:B--2---:R0:W-:Y:S03]  /*47d0*/  STG.E.128 desc[UR4][R40.64+0xc0], R28 ;  /* 0x0000c01c28007986 */ /* 0x0041e6000c101d04 */
.L_x_1696:
[----:B------:R-:W-:Y:S05]  /*47e0*/  BSYNC B2 ;  /* 0x0000000000027941 */ /* 0x000fea0003800000 */
.L_x_1695:
        /* <DEDUP_REMOVED lines=8> */
[----:B--2---:R-:W-:Y:S01]  /*4870*/  HADD2.F32 R72, -RZ, R29.H1_H1 ;  /* 0x3000001dff487230 */ /* 0x004fe20000004100 */
[----:B------:R-:W-:Y:S02]  /*4880*/  SHF.R.U64 R71, R68, 0x10, R69 ;  /* 0x0000001044477819 */ /* 0x000fe40000001245 */
[----:B------:R-:W-:Y:S02]  /*4890*/  SHF.R.U32.HI R66, RZ, 0x10, R67 ;  /* 0x00000010ff427819 */ /* 0x000fe40000011643 */
[----:B------:R-:W-:Y:S01]  /*48a0*/  SHF.R.U32.HI R73, RZ, 0x10, R69 ;  /* 0x00000010ff497819 */ /* 0x000fe20000011645 */
[----:B------:R-:W-:Y:S01]  /*48b0*/  HADD2.F32 R71, -RZ, R71.H0_H0 ;  /* 0x20000047ff477230 */ /* 0x000fe20000004100 */
[----:B------:R-:W-:Y:S01]  /*48c0*/  MOV R67, R31 ;  /* 0x0000001f00437202 */ /* 0x000fe20000000f00 */
[----:B------:R-:W-:Y:S02]  /*48d0*/  HADD2.F32 R31, -RZ, R70.H0_H0 ;  /* 0x20000046ff1f7230 */ /* 0x000fe40000004100 */
[----:B------:R-:W-:-:S02]  /*48e0*/  HADD2.F32 R70, -RZ, R29.H0_H0 ;  /* 0x2000001dff467230 */ /* 0x000fc40000004100 */
[-C--:B------:R-:W-:Y:S01]  /*48f0*/  FMUL.FTZ R29, R72, R71.reuse ;  /* 0x00000047481d7220 */ /* 0x080fe20000410000 */
[----:B------:R-:W-:Y:S02]  /*4900*/  HADD2.F32 R73, -RZ, R73.H0_H0 ;  /* 0x20000049ff497230 */ /* 0x000fe40000004100 */
[--C-:B------:R-:W-:Y:S02]  /*4910*/  HADD2.F32 R68, -RZ, R67.reuse.H1_H1 ;  /* 0x30000043ff447230 */ /* 0x100fe40000004100 */
[C---:B------:R-:W-:Y:S01]  /*4920*/  FMUL.FTZ R71, R70.reuse, R71 ;  /* 0x0000004746477220 */ /* 0x040fe20000410000 */
[----:B------:R-:W-:Y:S02]  /*4930*/  HADD2.F32 R67, -RZ, R67.H0_H0 ;  /* 0x20000043ff437230 */ /* 0x000fe40000004100 */
[----:B------:R-:W-:Y:S01]  /*4940*/  FFMA.FTZ R29, R70, R31, -R29 ;  /* 0x0000001f461d7223 */ /* 0x000fe2000001081d */
[----:B------:R-:W-:Y:S02]  /*4950*/  HADD2.F32 R69, -RZ, R66.H0_H0 ;  /* 0x20000042ff457230 */ /* 0x000fe40000004100 */
[----:B------:R-:W-:Y:S01]  /*4960*/  FMUL.FTZ R74, R68, R73 ;  /* 0x00000049444a7220 */ /* 0x000fe20000410000 */
[----:B------:R-:W-:Y:S01]  /*4970*/  FFMA.FTZ R66, R72, R31, R71 ;  /* 0x0000001f48427223 */ /* 0x000fe20000010047 */
[----:B------:R-:W-:Y:S01]  /*4980*/  FMUL.FTZ R73, R67, R73 ;  /* 0x0000004943497220 */ /* 0x000fe20000410000 */
        /* <DEDUP_REMOVED lines=14> */
[----:B------:R-:W-:Y:S02]  /*4a70*/  HADD2.F32 R199, -RZ, R199.H1_H1 ;  /* 0x300000c7ffc77230 */ /* 0x000fe40000004100 */
[----:B------:R-:W-:Y:S01]  /*4a80*/  FMUL.FTZ R202, R30, R202 ;  /* 0x000000ca1eca7220 */ /* 0x000fe20000410000 */
[-C--:B------:R-:W-:Y:S01]  /*4a90*/  FFMA.FTZ R73, R28, R70.reuse, -R73 ;  /* 0x000000461c497223 */ /* 0x080fe20000010849 */
[----:B------:R-:W-:Y:S01]  /*4aa0*/  FFMA.FTZ R72, R67, R70, R72 ;  /* 0x0000004643487223 */ /* 0x000fe20000010048 */
[-C--:B------:R-:W-:Y:S01]  /*4ab0*/  FFMA.FTZ R71, R30, R199.reuse, -R71 ;  /* 0x000000c71e477223 */ /* 0x080fe20000010847 */
[----:B------:R-:W-:-:S03]  /*4ac0*/  FFMA.FTZ R202, R69, R199, R202 ;  /* 0x000000c745ca7223 */ /* 0x000fc600000100ca */
[----:B------:R-:W-:Y:S02]  /*4ad0*/  F2FP.F16.F32.PACK_AB R28, R72, R73 ;  /* 0x00000049481c723e */ /* 0x000fe400000000ff */
[----:B------:R-:W-:-:S07]  /*4ae0*/  F2FP.F16.F32.PACK_AB R30, R202, R71 ;  /* 0x00000047ca1e723e */ /* 0x000fce00000000ff */
.L_x_1702:
[----:B------:R-:W-:Y:S05]  /*4af0*/  BSYNC B3 ;  /* 0x0000000000037941 */ /* 0x000fea0003800000 */
.L_x_1701:
[----:B------:R-:W-:Y:S02]  /*4b00*/  ULDC.64 UR4, c[0x0][0x208] ;  /* 0x0000820000047ab9 */ /* 0x000fe40000000a00 */
[----:B--2---:R0:W-:Y:S03]  /*4b10*/  STG.E.128 desc[UR4][R40.64+0x100], R28 ;  /* 0x0001001c28007986 */ /* 0x0041e6000c101d04 */
.L_x_1700:
[----:B------:R-:W-:Y:S05]  /*4b20*/  BSYNC B2 ;  /* 0x0000000000027941 */ /* 0x000fea0003800000 */
.L_x_1699:
[----:B------:R-:W-:-:S13]  /*4b30*/  ISETP.NE.AND P0, PT, R6, RZ, PT ;  /* 0x000000ff0600720c */ /* 0x000fda0003f05270 */
[----:B------:R-:W-:Y:S05]  /*4b40*/  @!P0 BRA `(.L_x_1682) ;  /* 0x0000000000c48947 */ /* 0x000fea0003800000 */
[----:B0-234-:R0:W2:Y:S01]  /*4b50*/  LDS.128 R28, [R38+0x6000] ;  /* 0x00600000261c7984 */ /* 0x01d0a20000000c00 */
[----:B------:R-:W-:Y:S01]  /*4b60*/  ISETP.GE.AND P0, PT, R172, R119, PT ;  /* 0x00000077ac00720c */ /* 0x000fe20003f06270 */
[----:B------:R-:W-:-:S12]  /*4b70*/  BSSY B2, `(.L_x_1703) ;  /* 0x000002c000027945 */ /* 0x000fd80003800000 */
[----:B0-----:R-:W-:Y:S05]  /*4b80*/  @P0 BRA `(.L_x_1704) ;  /* 0x0000000000a80947 */ /* 0x001fea0003800000 */
[----:B------:R-:W-:Y:S02]  /*4b90*/  SHF.R.U64 R67, R64, 0x10, R65 ;  /* 0x0000001040437819 */ /* 0x000fe40000001241 */
[--C-:B------:R-:W-:Y:S01]  /*4ba0*/  SHF.R.U64 R69, R62, 0x10, R63.reuse ;  /* 0x000000103e457819 */ /* 0x100fe2000000123f */
[----:B--2---:R-:W-:Y:S01]  /*4bb0*/  IMAD.MOV.U32 R62, RZ, RZ, R28 ;  /* 0x000000ffff3e7224 */ /* 0x004fe200078e001c */
[----:B------:R-:W-:Y:S01]  /*4bc0*/  SHF.R.U32.HI R66, RZ, 0x10, R63 ;  /* 0x00000010ff427819 */ /* 0x000fe2000001163f */
[----:B------:R-:W-:Y:S01]  /*4bd0*/  IMAD.MOV.U32 R63, RZ, RZ, R31 ;  /* 0x000000ffff3f7224 */ /* 0x000fe200078e001f */
[----:B------:R-:W-:Y:S01]  /*4be0*/  SHF.R.U32.HI R68, RZ, 0x10, R65 ;  /* 0x00000010ff447819 */ /* 0x000fe20000011641 */
[----:B------:R-:W-:Y:S02]  /*4bf0*/  HADD2.F32 R67, -RZ, R67.H0_H0 ;  /* 0x20000043ff437230 */ /* 0x000fe40000004100 */
[--C-:B------:R-:W-:Y:S02]  /*4c00*/  HADD2.F32 R31, -RZ, R29.reuse.H1_H1 ;  /* 0x3000001dff1f7230 */ /* 0x100fe40000004100 */
[----:B------:R-:W-:-:S02]  /*4c10*/  HADD2.F32 R28, -RZ, R29.H0_H0 ;  /* 0x2000001dff1c7230 */ /* 0x000fc40000004100 */
[----:B------:R-:W-:Y:S02]  /*4c20*/  HADD2.F32 R68, -RZ, R68.H0_H0 ;  /* 0x20000044ff447230 */ /* 0x000fe40000004100 */
[-C--:B------:R-:W-:Y:S01]  /*4c30*/  FMUL.FTZ R29, R31, R67.reuse ;  /* 0x000000431f1d7220 */ /* 0x080fe20000410000 */
[----:B------:R-:W-:Y:S02]  /*4c40*/  HADD2.F32 R64, -RZ, R63.H1_H1 ;  /* 0x3000003fff407230 */ /* 0x000fe40000004100 */
[----:B------:R-:W-:Y:S01]  /*4c50*/  FMUL.FTZ R70, R28, R67 ;  /* 0x000000431c467220 */ /* 0x000fe20000410000 */
[----:B------:R-:W-:Y:S02]  /*4c60*/  HADD2.F32 R65, -RZ, R69.H0_H0 ;  /* 0x20000045ff417230 */ /* 0x000fe40000004100 */
[----:B------:R-:W-:Y:S02]  /*4c70*/  HADD2.F32 R63, -RZ, R63.H0_H0 ;  /* 0x2000003fff3f7230 */ /* 0x000fe40000004100 */
[----:B------:R-:W-:Y:S01]  /*4c80*/  FMUL.FTZ R72, R64, R68 ;  /* 0x0000004440487220 */ /* 0x000fe20000410000 */
[----:B------:R-:W-:-:S02]  /*4c90*/  HADD2.F32 R66, -RZ, R66.H0_H0 ;  /* 0x20000042ff427230 */ /* 0x000fc40000004100 */
[-C--:B------:R-:W-:Y:S01]  /*4ca0*/  FFMA.FTZ R28, R28, R65.reuse, -R29 ;  /* 0x000000411c1c7223 */ /* 0x080fe2000001081d */
[----:B------:R-:W-:Y:S01]  /*4cb0*/  FFMA.FTZ R29, R31, R65, R70 ;  /* 0x000000411f1d7223 */ /* 0x000fe20000010046 */
[----:B------:R-:W-:Y:S02]  /*4cc0*/  HADD2.F32 R31, -RZ, R62.H1_H1 ;  /* 0x3000003eff1f7230 */ /* 0x000fe40000004100 */
[C---:B------:R-:W-:Y:S01]  /*4cd0*/  FMUL.FTZ R67, R63.reuse, R68 ;  /* 0x000000443f437220 */ /* 0x040fe20000410000 */
[----:B------:R-:W-:Y:S01]  /*4ce0*/  FFMA.FTZ R72, R63, R66, -R72 ;  /* 0x000000423f487223 */ /* 0x000fe20000010848 */
[----:B------:R-:W-:Y:S01]  /*4cf0*/  HADD2.F32 R65, -RZ, R152.H0_H0 ;  /* 0x20000098ff417230 */ /* 0x000fe20000004100 */
[----:B------:R-:W-:Y:S01]  /*4d00*/  F2FP.F16.F32.PACK_AB R29, R29, R28 ;  /* 0x0000001c1d1d723e */ /* 0x000fe200000000ff */
[----:B------:R-:W-:Y:S02]  /*4d10*/  HADD2.F32 R62, -RZ, R62.H0_H0 ;  /* 0x2000003eff3e7230 */ /* 0x000fe40000004100 */
[----:B------:R-:W-:Y:S01]  /*4d20*/  FFMA.FTZ R69, R64, R66, R67 ;  /* 0x0000004240457223 */ /* 0x000fe20000010043 */
[----:B------:R-:W-:-:S02]  /*4d30*/  HADD2.F32 R152, -RZ, R152.H1_H1 ;  /* 0x30000098ff987230 */ /* 0x000fc40000004100 */
[-C--:B------:R-:W-:Y:S01]  /*4d40*/  FMUL.FTZ R67, R31, R65.reuse ;  /* 0x000000411f437220 */ /* 0x080fe20000410000 */
[--C-:B------:R-:W-:Y:S02]  /*4d50*/  HADD2.F32 R63, -RZ, R30.reuse.H1_H1 ;  /* 0x3000001eff3f7230 */ /* 0x100fe40000004100 */
        /* <DEDUP_REMOVED lines=12> */
[----:B------:R-:W-:-:S07]  /*4e20*/  F2FP.F16.F32.PACK_AB R30, R152, R65 ;  /* 0x00000041981e723e */ /* 0x000fce00000000ff */
.L_x_1704:
[----:B------:R-:W-:Y:S05]  /*4e30*/  BSYNC B2 ;  /* 0x0000000000027941 */ /* 0x000fea0003800000 */
.L_x_1703:
[----:B------:R-:W-:Y:S02]  /*4e40*/  ULDC.64 UR4, c[0x0][0x208] ;  /* 0x0000820000047ab9 */ /* 0x000fe40000000a00 */
[----:B--2---:R0:W-:Y:S03]  /*4e50*/  STG.E.128 desc[UR4][R40.64+0x140], R28 ;  /* 0x0001401c28007986 */ /* 0x0041e6000c101d04 */
.L_x_1682:
[----:B------:R-:W-:Y:S05]  /*4e60*/  BSYNC B1 ;  /* 0x0000000000017941 */ /* 0x000fea0003800000 */
.L_x_1681:
        /* <DEDUP_REMOVED lines=20> */
[----:B------:R-:W-:Y:S02]  /*4fb0*/  HADD2.F32 R31, -RZ, R31.H0_H0 ;  /* 0x2000001fff1f7230 */ /* 0x000fe40000004100 */
[----:B------:R-:W-:Y:S01]  /*4fc0*/  FMUL.FTZ R59, R29, R59 ;  /* 0x0000003b1d3b7220 */ /* 0x000fe20000410000 */
[----:B------:R-:W-:Y:S02]  /*4fd0*/  HADD2.F32 R60, -RZ, R63.H0_H0 ;  /* 0x2000003fff3c7230 */ /* 0x000fe40000004100 */
[----:B------:R-:W-:Y:S01]  /*4fe0*/  FMUL.FTZ R66, R41, R62 ;  /* 0x0000003e29427220 */ /* 0x000fe20000410000 */
[-C--:B------:R-:W-:Y:S01]  /*4ff0*/  FFMA.FTZ R64, R29, R58.reuse, -R64 ;  /* 0x0000003a1d407223 */ /* 0x080fe20000010840 */
        /* <DEDUP_REMOVED lines=12> */
[----:B------:R-:W-:Y:S02]  /*50c0*/  HADD2.F32 R31, -RZ, R179.H0_H0 ;  /* 0x200000b3ff1f7230 */ /* 0x000fe40000004100 */
        /* <DEDUP_REMOVED lines=11> */
.L_x_1709:
[----:B------:R-:W-:Y:S05]  /*5180*/  BSYNC B2 ;  /* 0x0000000000027941 */ /* 0x000fea0003800000 */
.L_x_1708:
[----:B------:R-:W-:Y:S02]  /*5190*/  ULDC.64 UR4, c[0x0][0x208] ;  /* 0x0000820000047ab9 */ /* 0x000fe40000000a00 */
[----:B--2---:R0:W-:Y:S03]  /*51a0*/  STG.E.128 desc[UR4][R36.64], R28 ;  /* 0x0000001c24007986 */ /* 0x0041e6000c101d04 */
.L_x_1707:
[----:B------:R-:W-:Y:S05]  /*51b0*/  BSYNC B1 ;  /* 0x0000000000017941 */ /* 0x000fea0003800000 */
.L_x_1706:
        /* <DEDUP_REMOVED lines=48> */
.L_x_1713:
[----:B------:R-:W-:Y:S05]  /*54c0*/  BSYNC B2 ;  /* 0x0000000000027941 */ /* 0x000fea0003800000 */
.L_x_1712:
[----:B------:R-:W-:Y:S02]  /*54d0*/  ULDC.64 UR4, c[0x0][0x208] ;  /* 0x0000820000047ab9 */ /* 0x000fe40000000a00 */
[----:B--2---:R0:W-:Y:S03]  /*54e0*/  STG.E.128 desc[UR4][R36.64+0x40], R28 ;  /* 0x0000401c24007986 */ /* 0x0041e6000c101d04 */
.L_x_1711:
[----:B------:R-:W-:Y:S05]  /*54f0*/  BSYNC B1 ;  /* 0x0000000000017941 */ /* 0x000fea0003800000 */
.L_x_1710:
        /* <DEDUP_REMOVED lines=22> */
[----:B------:R-:W-:Y:S02]  /*5660*/  HADD2.F32 R179, -RZ, R179.H1_H1 ;  /* 0x300000b3ffb37230 */ /* 0x000fe40000004100 */
[----:B------:R-:W-:Y:S01]  /*5670*/  FMUL.FTZ R58, R41, R54 ;  /* 0x00000036293a7220 */ /* 0x000fe20000410000 */
[-C--:B------:R-:W-:Y:S01]  /*5680*/  FFMA.FTZ R56, R29, R50.reuse, -R56 ;  /* 0x000000321d387223 */ /* 0x080fe20000010838 */
[----:B------:R-:W-:Y:S01]  /*5690*/  FFMA.FTZ R55, R30, R50, R51 ;  /* 0x000000321e377223 */ /* 0x000fe20000010033 */
[----:B------:R-:W-:Y:S01]  /*56a0*/  FMUL.FTZ R54, R31, R54 ;  /* 0x000000361f367220 */ /* 0x000fe20000410000 */
[----:B------:R-:W-:-:S02]  /*56b0*/  HADD2.F32 R51, -RZ, R198.H1_H1 ;  /* 0x300000c6ff337230 */ /* 0x000fc40000004100 */
[-C--:B------:R-:W-:Y:S01]  /*56c0*/  FFMA.FTZ R58, R31, R52.reuse, -R58 ;  /* 0x000000341f3a7223 */ /* 0x080fe2000001083a */
[----:B------:R-:W-:Y:S02]  /*56d0*/  HADD2.F32 R29, -RZ, R28.H1_H1 ;  /* 0x3000001cff1d7230 */ /* 0x000fe40000004100 */
[----:B------:R-:W-:Y:S01]  /*56e0*/  FFMA.FTZ R59, R41, R52, R54 ;  /* 0x00000034293b7223 */ /* 0x000fe20000010036 */
[----:B------:R-:W-:Y:S02]  /*56f0*/  HADD2.F32 R30, -RZ, R40.H1_H1 ;  /* 0x30000028ff1e7230 */ /* 0x000fe40000004100 */
[----:B------:R-:W-:Y:S02]  /*5700*/  HADD2.F32 R28, -RZ, R28.H0_H0 ;  /* 0x2000001cff1c7230 */ /* 0x000fe40000004100 */
[----:B------:R-:W-:Y:S01]  /*5710*/  FMUL.FTZ R53, R29, R179 ;  /* 0x000000b31d357220 */ /* 0x000fe20000410000 */
[----:B------:R-:W-:Y:S02]  /*5720*/  HADD2.F32 R40, -RZ, R40.H0_H0 ;  /* 0x20000028ff287230 */ /* 0x000fe40000004100 */
[----:B------:R-:W-:Y:S01]  /*5730*/  FMUL.FTZ R57, R30, R51 ;  /* 0x000000331e397220 */ /* 0x000fe20000410000 */
[----:B------:R-:W-:-:S02]  /*5740*/  HADD2.F32 R31, -RZ, R144.H0_H0 ;  /* 0x20000090ff1f7230 */ /* 0x000fc40000004100 */
[----:B------:R-:W-:Y:S01]  /*5750*/  FMUL.FTZ R50, R28, R179 ;  /* 0x000000b31c327220 */ /* 0x000fe20000410000 */
[----:B------:R-:W-:Y:S02]  /*5760*/  HADD2.F32 R41, -RZ, R144.H1_H1 ;  /* 0x30000090ff297230 */ /* 0x000fe40000004100 */
[----:B------:R-:W-:Y:S01]  /*5770*/  FMUL.FTZ R51, R40, R51 ;  /* 0x0000003328337220 */ /* 0x000fe20000410000 */
        /* <DEDUP_REMOVED lines=8> */
.L_x_1717:
[----:B------:R-:W-:Y:S05]  /*5800*/  BSYNC B2 ;  /* 0x0000000000027941 */ /* 0x000fea0003800000 */
.L_x_1716:
[----:B------:R-:W-:Y:S02]  /*5810*/  ULDC.64 UR4, c[0x0][0x208] ;  /* 0x0000820000047ab9 */ /* 0x000fe40000000a00 */
[----:B--2---:R0:W-:Y:S03]  /*5820*/  STG.E.128 desc[UR4][R36.64+0x80], R28 ;  /* 0x0000801c24007986 */ /* 0x0041e6000c101d04 */
.L_x_1715:
[----:B------:R-:W-:Y:S05]  /*5830*/  BSYNC B1 ;  /* 0x0000000000017941 */ /* 0x000fea0003800000 */
.L_x_1714:
        /* <DEDUP_REMOVED lines=48> */
.L_x_1721:
[----:B------:R-:W-:Y:S05]  /*5b40*/  BSYNC B2 ;  /* 0x0000000000027941 */ /* 0x000fea0003800000 */
.L_x_1720:
[----:B------:R-:W-:Y:S02]  /*5b50*/  ULDC.64 UR4, c[0x0][0x208] ;  /* 0x0000820000047ab9 */ /* 0x000fe40000000a00 */
[----:B--2---:R0:W-:Y:S03]  /*5b60*/  STG.E.128 desc[UR4][R36.64+0xc0], R28 ;  /* 0x0000c01c24007986 */ /* 0x0041e6000c101d04 */
.L_x_1719:
[----:B------:R-:W-:Y:S05]  /*5b70*/  BSYNC B1 ;  /* 0x0000000000017941 */ /* 0x000fea0003800000 */
.L_x_1718:
        /* <DEDUP_REMOVED lines=12> */
[----:B------:R-:W-:Y:S01]  /*5c40*/  HADD2.F32 R40, -RZ, R31.H1_H1 ;  /* 0x3000001fff287230 */ /* 0x000fe20000004100 */
[----:B------:R-:W-:Y:S01]  /*5c50*/  SHF.R.U32.HI R44, RZ, 0x10, R45 ;  /* 0x00000010ff2c7819 */ /* 0x000fe2000001162d */
[----:B------:R-:W-:Y:S02]  /*5c60*/  HADD2.F32 R29, -RZ, R29.H0_H0 ;  /* 0x2000001dff1d7230 */ /* 0x000fe40000004100 */
[----:B------:R-:W-:Y:S02]  /*5c70*/  HADD2.F32 R43, -RZ, R43.H0_H0 ;  /* 0x2000002bff2b7230 */ /* 0x000fe40000004100 */
[----:B------:R-:W-:-:S02]  /*5c80*/  HADD2.F32 R44, -RZ, R44.H0_H0 ;  /* 0x2000002cff2c7230 */ /* 0x000fc40000004100 */
[----:B------:R-:W-:Y:S02]  /*5c90*/  HADD2.F32 R31, -RZ, R31.H0_H0 ;  /* 0x2000001fff1f7230 */ /* 0x000fe40000004100 */
[-C--:B------:R-:W-:Y:S01]  /*5ca0*/  FMUL.FTZ R46, R30, R43.reuse ;  /* 0x0000002b1e2e7220 */ /* 0x080fe20000410000 */
[----:B------:R-:W-:Y:S02]  /*5cb0*/  HADD2.F32 R41, -RZ, R41.H0_H0 ;  /* 0x20000029ff297230 */ /* 0x000fe40000004100 */
[----:B------:R-:W-:Y:S01]  /*5cc0*/  FMUL.FTZ R43, R29, R43 ;  /* 0x0000002b1d2b7220 */ /* 0x000fe20000410000 */
[----:B------:R-:W-:Y:S02]  /*5cd0*/  HADD2.F32 R42, -RZ, R42.H0_H0 ;  /* 0x2000002aff2a7230 */ /* 0x000fe40000004100 */
[-C--:B------:R-:W-:Y:S01]  /*5ce0*/  FMUL.FTZ R45, R31, R44.reuse ;  /* 0x0000002c1f2d7220 */ /* 0x080fe20000410000 */
[----:B------:R-:W-:Y:S01]  /*5cf0*/  FMUL.FTZ R48, R40, R44 ;  /* 0x0000002c28307220 */ /* 0x000fe20000410000 */
[-C--:B------:R-:W-:Y:S01]  /*5d00*/  FFMA.FTZ R46, R29, R41.reuse, -R46 ;  /* 0x000000291d2e7223 */ /* 0x080fe2000001082e */
[----:B------:R-:W-:Y:S01]  /*5d10*/  FFMA.FTZ R43, R30, R41, R43 ;  /* 0x000000291e2b7223 */ /* 0x000fe2000001002b */
[----:B------:R-:W-:Y:S01]  /*5d20*/  FFMA.FTZ R47, R40, R42, R45 ;  /* 0x0000002a282f7223 */ /* 0x000fe2000001002d */
[----:B------:R-:W-:-:S02]  /*5d30*/  HADD2.F32 R40, -RZ, R78.H1_H1 ;  /* 0x3000004eff287230 */ /* 0x000fc40000004100 */
[----:B------:R-:W-:Y:S01]  /*5d40*/  FFMA.FTZ R48, R31, R42, -R48 ;  /* 0x0000002a1f307223 */ /* 0x000fe20000010830 */
[----:B------:R-:W-:Y:S02]  /*5d50*/  HADD2.F32 R29, -RZ, R28.H1_H1 ;  /* 0x3000001cff1d7230 */ /* 0x000fe40000004100 */
[--C-:B------:R-:W-:Y:S02]  /*5d60*/  HADD2.F32 R30, -RZ, R39.reuse.H1_H1 ;  /* 0x30000027ff1e7230 */ /* 0x100fe40000004100 */
[----:B------:R-:W-:Y:S02]  /*5d70*/  HADD2.F32 R78, -RZ, R78.H0_H0 ;  /* 0x2000004eff4e7230 */ /* 0x000fe40000004100 */
[----:B------:R-:W-:Y:S01]  /*5d80*/  FMUL.FTZ R41, R29, R40 ;  /* 0x000000281d297220 */ /* 0x000fe20000410000 */
[----:B------:R-:W-:Y:S02]  /*5d90*/  HADD2.F32 R28, -RZ, R28.H0_H0 ;  /* 0x2000001cff1c7230 */ /* 0x000fe40000004100 */
[----:B------:R-:W-:-:S02]  /*5da0*/  HADD2.F32 R39, -RZ, R39.H0_H0 ;  /* 0x20000027ff277230 */ /* 0x000fc40000004100 */
[----:B------:R-:W-:Y:S01]  /*5db0*/  FMUL.FTZ R42, R30, R78 ;  /* 0x0000004e1e2a7220 */ /* 0x000fe20000410000 */
        /* <DEDUP_REMOVED lines=12> */
.L_x_1725:
[----:B------:R-:W-:Y:S05]  /*5e80*/  BSYNC B2 ;  /* 0x0000000000027941 */ /* 0x000fea0003800000 */
.L_x_1724:
[----:B------:R-:W-:Y:S02]  /*5e90*/  ULDC.64 UR4, c[0x0][0x208] ;  /* 0x0000820000047ab9 */ /* 0x000fe40000000a00 */
[----:B--2---:R0:W-:Y:S03]  /*5ea0*/  STG.E.128 desc[UR4][R36.64+0x100], R28 ;  /* 0x0001001c24007986 */ /* 0x0041e6000c101d04 */
.L_x_1723:
[----:B------:R-:W-:Y:S05]  /*5eb0*/  BSYNC B1 ;  /* 0x0000000000017941 */ /* 0x000fea0003800000 */
.L_x_1722:
        /* <DEDUP_REMOVED lines=47> */
.L_x_1727:
[----:B------:R-:W-:Y:S05]  /*61b0*/  BSYNC B1 ;  /* 0x0000000000017941 */ /* 0x000fea0003800000 */
.L_x_1726:
[----:B------:R-:W-:Y:S02]  /*61c0*/  ULDC.64 UR4, c[0x0][0x208] ;  /* 0x0000820000047ab9 */ /* 0x000fe40000000a00 */
[----:B--2---:R0:W-:Y:S01]  /*61d0*/  STG.E.128 desc[UR4][R36.64+0x140], R28 ;  /* 0x0001401c24007986 */ /* 0x0041e2000c101d04 */
[----:B------:R-:W-:Y:S05]  /*61e0*/  BRA `(.L_x_1705) ;  /* 0x0000003c00f47947 */ /* 0x000fea0003800000 */
.L_x_1673:
        /* <DEDUP_REMOVED lines=24> */
[----:B------:R-:W-:Y:S01]  /*6370*/  CS2R R48, SRZ ;  /* 0x0000000000307805 */ /* 0x000fe2000001ff00 */
[----:B------:R-:W-:Y:S01]  /*6380*/  ULDC.64 UR6, c[0x0][0x208] ;  /* 0x0000820000067ab9 */ /* 0x000fe20000000a00 */
        /* <DEDUP_REMOVED lines=22> */
.L_x_1729:
[----:B------:R-:W-:Y:S05]  /*64f0*/  BSYNC B1 ;  /* 0x0000000000017941 */ /* 0x000fea0003800000 */
.L_x_1728:
        /* <DEDUP_REMOVED lines=24> */
[----:B------:R-:W-:Y:S01]  /*6680*/  CS2R R72, SRZ ;  /* 0x0000000000487805 */ /* 0x000fe2000001ff00 */
[----:B------:R-:W-:Y:S01]  /*6690*/  ULDC.64 UR8, c[0x0][0x208] ;  /* 0x0000820000087ab9 */ /* 0x000fe20000000a00 */
        /* <DEDUP_REMOVED lines=22> */
.L_x_1731:
[----:B------:R-:W-:Y:S05]  /*6800*/  BSYNC B1 ;  /* 0x0000000000017941 */ /* 0x000fea0003800000 */
.L_x_1730:
[----:B------:R-:W-:Y:S01]  /*6810*/  IMAD.MOV.U32 R0, RZ, RZ, R28 ;  /* 0x000000ffff007224 */ /* 0x000fe200078e001c */
[----:B0-----:R-:W-:Y:S01]  /*6820*/  MOV R76, R34 ;  /* 0x00000022004c7202 */ /* 0x001fe20000000f00 */
[----:B------:R-:W-:Y:S01]  /*6830*/  IMAD.MOV.U32 R3, RZ, RZ, R29 ;  /* 0x000000ffff037224 */ /* 0x000fe200078e001d */
[----:B------:R-:W-:Y:S01]  /*6840*/  ULOP3.LUT UR4, UR60, 0x1, URZ, 0xfc, !UPT ;  /* 0x000000013c047892 */ /* 0x000fe2000f8efc3f */
[----:B------:R-:W-:Y:S01]  /*6850*/  IMAD.MOV.U32 R77, RZ, RZ, R38 ;  /* 0x000000ffff4d7224 */ /* 0x000fe200078e0026 */
[----:B------:R-:W-:Y:S01]  /*6860*/  PRMT R228, R228, 0x5410, R76 ;  /* 0x00005410e4e47816 */ /* 0x000fe2000000004c */
[----:B------:R-:W-:Y:S01]  /*6870*/  IMAD.MOV.U32 R76, RZ, RZ, R33 ;  /* 0x000000ffff4c7224 */ /* 0x000fe200078e0021 */
[----:B------:R-:W-:Y:S01]  /*6880*/  PRMT R220, R0, 0x5410, R3 ;  /* 0x0000541000dc7816 */ /* 0x000fe20000000003 */
[----:B------:R-:W-:Y:S01]  /*6890*/  IMAD.MOV.U32 R3, RZ, RZ, R32 ;  /* 0x000000ffff037224 */ /* 0x000fe200078e0020 */
[----:B------:R-:W-:Y:S01]  /*68a0*/  UISETP.NE.AND UP0, UPT, UR4, 0x3, UPT ;  /* 0x000000030400788c */ /* 0x000fe2000bf05270 */
        /* <DEDUP_REMOVED lines=28> */
[----:B-----5:R-:W-:Y:S02]  /*6a70*/  MOV R77, R54 ;  /* 0x00000036004d7202 */ /* 0x020fe40000000f00 */
        /* <DEDUP_REMOVED lines=46> */
.L_x_1732:
[----:B------:R-:W-:Y:S01]  /*6d60*/  IMAD R3, R17, 0x8, R16 ;  /* 0x0000000811037824 */ /* 0x000fe200078e0210 */
[----:B------:R-:W-:Y:S01]  /*6d70*/  SHF.L.U32 R0, R167, 0x1f, RZ ;  /* 0x0000001fa7007819 */ /* 0x000fe200000006ff */
[----:B------:R-:W0:Y:S01]  /*6d80*/  LDC R144, c[0x0][0x2f4] ;  /* 0x0000bd00ff907b82 */ /* 0x000e220000000800 */
[----:B------:R-:W-:Y:S02]  /*6d90*/  BSSY B1, `(.L_x_1733) ;  /* 0x0000004000017945 */ /* 0x000fe40003800000 */
[----:B------:R-:W1:Y:S05]  /*6da0*/  SYNCS.PHASECHK.TRANS64.TRYWAIT P5, [R3+URZ+0x2a890], R0 ;  /* 0x02a89000030075a7 */ /* 0x000e6a00080a017f */
[----:B------:R-:W2:Y:S01]  /*6db0*/  LDC.64 R122, c[0x0][0x300] ;  /* 0x0000c000ff7a7b82 */ /* 0x000ea20000000a00 */
[----:B-1----:R-:W-:Y:S05]  /*6dc0*/  @!P5 BRA `(.L_x_1734) ;  /* 0x0000022c00b8d947 */ /* 0x002fea0003800000 */
.L_x_2118:
[----:B------:R-:W-:Y:S05]  /*6dd0*/  BSYNC B1 ;  /* 0x0000000000017941 */ /* 0x000fea0003800000 */
.L_x_1733:
[----:B------:R-:W-:Y:S01]  /*6de0*/  BSSY B1, `(.L_x_1735) ;  /* 0x0000187000017945 */ /* 0x000fe20003800000 */
[----:B0-----:R-:W-:Y:S01]  /*6df0*/  IADD3 R146, -R126, R144, RZ ;  /* 0x000000907e927210 */ /* 0x001fe20007ffe1ff */
[----:B------:R-:W-:Y:S02]  /*6e00*/  IMAD.MOV.U32 R125, RZ, RZ, R80 ;  /* 0x000000ffff7d7224 */ /* 0x000fe400078e0050 */
        /* <DEDUP_REMOVED lines=10> */
[----:B------:R-:W-:Y:S02]  /*6eb0*/  IADD3 R158, P4, P5, R86, R130, R14 ;  /* 0x00000082569e7210 */ /* 0x000fe40007d9e00e */
[----:B------:R-:W-:Y:S02]  /*6ec0*/  SHF.R.S32.HI R77, RZ, 0x1f, R76 ;  /* 0x0000001fff4d7819 */ /* 0x000fe4000001144c */
[----:B------:R-:W-:Y:S02]  /*6ed0*/  IADD3.X R159, R84, R155, R111, P4, P5 ;  /* 0x0000009b549f7210 */ /* 0x000fe400027ea46f */
[----:B------:R-:W-:Y:S02]  /*6ee0*/  LEA.HI R77, R77, R76, RZ, 0x4 ;  /* 0x0000004c4d4d7211 */ /* 0x000fe400078f20ff */
[----:B------:R-:W-:-:S02]  /*6ef0*/  ISETP.GE.AND P4, PT, R18, R119, PT ;  /* 0x000000771200720c */ /* 0x000fc40003f86270 */
[----:B------:R-:W-:-:S04]  /*6f00*/  LEA.HI.SX32 R179, R77, R116, 0x1c ;  /* 0x000000744db37211 */ /* 0x000fc800078fe2ff */
[----:B------:R-:W-:-:S04]  /*6f10*/  SHF.R.S32.HI R77, RZ, 0x1f, R179 ;  /* 0x0000001fff4d7819 */ /* 0x000fc800000114b3 */
[----:B------:R-:W-:Y:S01]  /*6f20*/  LEA.HI R77, R77, R179, RZ, 0x3 ;  /* 0x000000b34d4d7211 */ /* 0x000fe200078f18ff */
[----:B------:R-:W-:-:S03]  /*6f30*/  IMAD.SHL.U32 R179, R179, 0x8, RZ ;  /* 0x00000008b3b37824 */ /* 0x000fc600078e00ff */
[----:B------:R-:W-:Y:S02]  /*6f40*/  SHF.R.S32.HI R77, RZ, 0x3, R77 ;  /* 0x00000003ff4d7819 */ /* 0x000fe4000001144d */
[----:B------:R-:W-:-:S03]  /*6f50*/  LOP3.LUT R76, R174, 0x38, R179, 0xf8, !PT ;  /* 0x00000038ae4c7812 */ /* 0x000fc600078ef8b3 */
[----:B------:R-:W-:Y:S01]  /*6f60*/  IMAD R77, R77, 0x1800, R176 ;  /* 0x000018004d4d7824 */ /* 0x000fe200078e02b0 */
[----:B------:R-:W-:-:S05]  /*6f70*/  LOP3.LUT R76, R76, R175, RZ, 0x3c, !PT ;  /* 0x000000af4c4c7212 */ /* 0x000fca00078e3cff */
        /* <DEDUP_REMOVED lines=9> */
[----:B------:R-:W-:Y:S01]  /*7010*/  SHF.R.U64 R36, R36, 0x10, R37 ;  /* 0x0000001024247819 */ /* 0x000fe20000001225 */
[----:B--2---:R-:W-:Y:S01]  /*7020*/  IMAD.MOV.U32 R81, RZ, RZ, R77 ;  /* 0x000000ffff517224 */ /* 0x004fe200078e004d */
[----:B------:R-:W-:Y:S01]  /*7030*/  SHF.R.U64 R50, R50, 0x10, R51 ;  /* 0x0000001032327819 */ /* 0x000fe20000001233 */
[----:B------:R-:W-:Y:S01]  /*7040*/  HADD2.F32 R209, -RZ, R209.H0_H0 ;  /* 0x200000d1ffd17230 */ /* 0x000fe20000004100 */
[----:B------:R-:W-:Y:S01]  /*7050*/  SHF.R.U64 R38, R38, 0x10, R39 ;  /* 0x0000001026267819 */ /* 0x000fe20000001227 */
[----:B------:R-:W-:Y:S02]  /*7060*/  HADD2.F32 R198, -RZ, R202.H0_H0 ;  /* 0x200000caffc67230 */ /* 0x000fe40000004100 */
[----:B------:R-:W-:Y:S02]  /*7070*/  HADD2.F32 R199, -RZ, R81.H0_H0 ;  /* 0x20000051ffc77230 */ /* 0x000fe40000004100 */
[----:B------:R-:W-:-:S02]  /*7080*/  HADD2.F32 R77, -RZ, R210.H0_H0 ;  /* 0x200000d2ff4d7230 */ /* 0x000fc40000004100 */
[CC--:B------:R-:W-:Y:S01]  /*7090*/  FMUL.FTZ R210, R198.reuse, R209.reuse ;  /* 0x000000d1c6d27220 */ /* 0x0c0fe20000410000 */
[----:B------:R-:W-:Y:S02]  /*70a0*/  HADD2.F32 R81, -RZ, R81.H1_H1 ;  /* 0x30000051ff517230 */ /* 0x000fe40000004100 */
[C---:B------:R-:W-:Y:S01]  /*70b0*/  FMUL.FTZ R209, R199.reuse, R209 ;  /* 0x000000d1c7d17220 */ /* 0x040fe20000410000 */
[----:B------:R-:W-:Y:S02]  /*70c0*/  HADD2.F32 R36, -RZ, R36.H0_H0 ;  /* 0x20000024ff247230 */ /* 0x000fe40000004100 */
[-C--:B------:R-:W-:Y:S01]  /*70d0*/  FFMA.FTZ R199, R199, R77.reuse, -R210 ;  /* 0x0000004dc7c77223 */ /* 0x080fe200000108d2 */
[----:B------:R-:W-:Y:S02]  /*70e0*/  HADD2.F32 R50, -RZ, R50.H0_H0 ;  /* 0x20000032ff327230 */ /* 0x000fe40000004100 */
[----:B------:R-:W-:Y:S01]  /*70f0*/  FFMA.FTZ R198, R198, R77, R209 ;  /* 0x0000004dc6c67223 */ /* 0x000fe200000100d1 */
[----:B------:R-:W-:Y:S01]  /*7100*/  SHF.R.U32.HI R209, RZ, 0x10, R49 ;  /* 0x00000010ffd17819 */ /* 0x000fe20000011631 */
[----:B------:R-:W-:Y:S01]  /*7110*/  HADD2.F32 R77, -RZ, R202.H1_H1 ;  /* 0x300000caff4d7230 */ /* 0x000fe20000004100 */
[----:B------:R-:W-:Y:S01]  /*7120*/  SHF.R.U32.HI R202, RZ, 0x10, R37 ;  /* 0x00000010ffca7819 */ /* 0x000fe20000011625 */
[----:B------:R-:W-:Y:S01]  /*7130*/  IMAD.MOV.U32 R37, RZ, RZ, R83 ;  /* 0x000000ffff257224 */ /* 0x000fe200078e0053 */
[----:B------:R-:W-:Y:S01]  /*7140*/  SHF.R.U64 R49, R48, 0x10, R49 ;  /* 0x0000001030317819 */ /* 0x000fe20000001231 */
[----:B------:R-:W-:Y:S01]  /*7150*/  HADD2.F32 R209, -RZ, R209.H0_H0 ;  /* 0x200000d1ffd17230 */ /* 0x000fe20000004100 */
[----:B------:R-:W-:Y:S01]  /*7160*/  MOV R48, R79 ;  /* 0x0000004f00307202 */ /* 0x000fe20000000f00 */
[----:B------:R-:W-:-:S02]  /*7170*/  HADD2.F32 R202, -RZ, R202.H0_H0 ;  /* 0x200000caffca7230 */ /* 0x000fc40000004100 */
[----:B------:R-:W-:Y:S02]  /*7180*/  HADD2.F32 R83, -RZ, R37.H0_H0 ;  /* 0x20000025ff537230 */ /* 0x000fe40000004100 */
[-C--:B------:R-:W-:Y:S01]  /*7190*/  FMUL.FTZ R210, R77, R209.reuse ;  /* 0x000000d14dd27220 */ /* 0x080fe20000410000 */
[C---:B------:R-:W-:Y:S01]  /*71a0*/  FMUL.FTZ R209, R81.reuse, R209 ;  /* 0x000000d151d17220 */ /* 0x040fe20000410000 */
[----:B------:R-:W-:Y:S02]  /*71b0*/  HADD2.F32 R79, -RZ, R48.H0_H0 ;  /* 0x20000030ff4f7230 */ /* 0x000fe40000004100 */
[-C--:B------:R-:W-:Y:S01]  /*71c0*/  FFMA.FTZ R81, R81, R202.reuse, -R210 ;  /* 0x000000ca51517223 */ /* 0x080fe200000108d2 */
[----:B------:R-:W-:Y:S01]  /*71d0*/  FFMA.FTZ R77, R77, R202, R209 ;  /* 0x000000ca4d4d7223 */ /* 0x000fe200000100d1 */
[----:B------:R-:W-:Y:S02]  /*71e0*/  HADD2.F32 R209, -RZ, R212.H0_H0 ;  /* 0x200000d4ffd17230 */ /* 0x000fe40000004100 */
[----:B------:R-:W-:Y:S01]  /*71f0*/  HADD2.F32 R202, -RZ, R211.H0_H0 ;  /* 0x200000d3ffca7230 */ /* 0x000fe20000004100 */
[----:B------:R-:W-:Y:S01]  /*7200*/  F2FP.F16.F32.PACK_AB R81, R81, R199 ;  /* 0x000000c75151723e */ /* 0x000fe200000000ff */
[----:B------:R-:W-:-:S02]  /*7210*/  HADD2.F32 R37, -RZ, R37.H1_H1 ;  /* 0x30000025ff257230 */ /* 0x000fc40000004100 */
[-C--:B------:R-:W-:Y:S01]  /*7220*/  FMUL.FTZ R210, R83, R209.reuse ;  /* 0x000000d153d27220 */ /* 0x080fe20000410000 */
[----:B------:R-:W-:Y:S01]  /*7230*/  FMUL.FTZ R209, R79, R209 ;  /* 0x000000d14fd17220 */ /* 0x000fe20000410000 */
[----:B------:R-:W-:Y:S01]  /*7240*/  HADD2.F32 R48, -RZ, R48.H1_H1 ;  /* 0x30000030ff307230 */ /* 0x000fe20000004100 */
[----:B------:R-:W-:Y:S01]  /*7250*/  F2FP.F16.F32.PACK_AB R198, R77, R198 ;  /* 0x000000c64dc6723e */ /* 0x000fe200000000ff */
[-C--:B------:R-:W-:Y:S01]  /*7260*/  FFMA.FTZ R79, R79, R202.reuse, -R210 ;  /* 0x000000ca4f4f7223 */ /* 0x080fe200000108d2 */
[----:B------:R-:W-:Y:S01]  /*7270*/  FFMA.FTZ R209, R83, R202, R209 ;  /* 0x000000ca53d17223 */ /* 0x000fe200000100d1 */
[----:B------:R-:W-:Y:S01]  /*7280*/  SHF.R.U32.HI R202, RZ, 0x10, R51 ;  /* 0x00000010ffca7819 */ /* 0x000fe20000011633 */
[----:B------:R-:W-:Y:S01]  /*7290*/  HADD2.F32 R212, -RZ, R212.H1_H1 ;  /* 0x300000d4ffd47230 */ /* 0x000fe20000004100 */
[----:B------:R-:W-:Y:S01]  /*72a0*/  SHF.R.U32.HI R83, RZ, 0x10, R39 ;  /* 0x00000010ff537819 */ /* 0x000fe20000011627 */
[----:B------:R-:W-:Y:S02]  /*72b0*/  HADD2.F32 R49, -RZ, R49.H0_H0 ;  /* 0x20000031ff317230 */ /* 0x000fe40000004100 */
[----:B------:R-:W-:-:S02]  /*72c0*/  HADD2.F32 R202, -RZ, R202.H0_H0 ;  /* 0x200000caffca7230 */ /* 0x000fc40000004100 */
[----:B------:R-:W-:Y:S02]  /*72d0*/  HADD2.F32 R83, -RZ, R83.H0_H0 ;  /* 0x20000053ff537230 */ /* 0x000fe40000004100 */
[----:B------:R-:W-:Y:S02]  /*72e0*/  HADD2.F32 R51, -RZ, R231.H1_H1 ;  /* 0x300000e7ff337230 */ /* 0x000fe40000004100 */
[CC--:B------:R-:W-:Y:S01]  /*72f0*/  FMUL.FTZ R210, R37.reuse, R202.reuse ;  /* 0x000000ca25d27220 */ /* 0x0c0fe20000410000 */
[C---:B------:R-:W-:Y:S01]  /*7300*/  FMUL.FTZ R202, R48.reuse, R202 ;  /* 0x000000ca30ca7220 */ /* 0x040fe20000410000 */
[----:B------:R-:W-:Y:S02]  /*7310*/  HADD2.F32 R38, -RZ, R38.H0_H0 ;  /* 0x20000026ff267230 */ /* 0x000fe40000004100 */
[-C--:B------:R-:W-:Y:S01]  /*7320*/  FFMA.FTZ R48, R48, R83.reuse, -R210 ;  /* 0x0000005330307223 */ /* 0x080fe200000108d2 */
[----:B------:R-:W-:Y:S01]  /*7330*/  FFMA.FTZ R37, R37, R83, R202 ;  /* 0x0000005325257223 */ /* 0x000fe200000100ca */
[----:B------:R-:W-:-:S02]  /*7340*/  HADD2.F32 R83, -RZ, R80.H0_H0 ;  /* 0x20000050ff537230 */ /* 0x000fc40000004100 */
[----:B------:R-:W-:Y:S01]  /*7350*/  HADD2.F32 R210, -RZ, R76.H0_H0 ;  /* 0x2000004cffd27230 */ /* 0x000fe20000004100 */
[----:B------:R-:W-:Y:S01]  /*7360*/  F2FP.F16.F32.PACK_AB R79, R48, R79 ;  /* 0x0000004f304f723e */ /* 0x000fe200000000ff */
[----:B------:R-:W-:Y:S02]  /*7370*/  HADD2.F32 R202, -RZ, R211.H1_H1 ;  /* 0x300000d3ffca7230 */ /* 0x000fe40000004100 */
[-C--:B------:R-:W-:Y:S01]  /*7380*/  FMUL.FTZ R211, R83, R212.reuse ;  /* 0x000000d453d37220 */ /* 0x080fe20000410000 */
[----:B------:R-:W-:Y:S02]  /*7390*/  HADD2.F32 R80, -RZ, R80.H1_H1 ;  /* 0x30000050ff507230 */ /* 0x000fe40000004100 */
[C---:B------:R-:W-:Y:S01]  /*73a0*/  FMUL.FTZ R212, R210.reuse, R212 ;  /* 0x000000d4d2d47220 */ /* 0x040fe20000410000 */
[----:B------:R-:W-:Y:S02]  /*73b0*/  HADD2.F32 R76, -RZ, R76.H1_H1 ;  /* 0x3000004cff4c7230 */ /* 0x000fe40000004100 */
[-C--:B------:R-:W-:Y:S01]  /*73c0*/  FFMA.FTZ R211, R210, R202.reuse, -R211 ;  /* 0x000000cad2d37223 */ /* 0x080fe200000108d3 */
[----:B------:R-:W-:Y:S01]  /*73d0*/  F2FP.F16.F32.PACK_AB R37, R37, R209 ;  /* 0x000000d12525723e */ /* 0x000fe200000000ff */
[----:B------:R-:W-:Y:S01]  /*73e0*/  FFMA.FTZ R212, R83, R202, R212 ;  /* 0x000000ca53d47223 */ /* 0x000fe200000100d4 */
[-C--:B------:R-:W-:Y:S01]  /*73f0*/  FMUL.FTZ R83, R80, R49.reuse ;  /* 0x0000003150537220 */ /* 0x080fe20000410000 */
[----:B------:R-:W-:Y:S01]  /*7400*/  FMUL.FTZ R49, R76, R49 ;  /* 0x000000314c317220 */ /* 0x000fe20000410000 */
[----:B------:R-:W-:-:S02]  /*7410*/  HADD2.F32 R202, -RZ, R232.H1_H1 ;  /* 0x300000e8ffca7230 */ /* 0x000fc40000004100 */
[-C--:B------:R-:W-:Y:S01]  /*7420*/  FFMA.FTZ R83, R76, R36.reuse, -R83 ;  /* 0x000000244c537223 */ /* 0x080fe20000010853 */
[----:B------:R-:W-:Y:S01]  /*7430*/  FFMA.FTZ R49, R80, R36, R49 ;  /* 0x0000002450317223 */ /* 0x000fe20000010031 */
[----:B------:R-:W-:Y:S02]  /*7440*/  HADD2.F32 R36, -RZ, R82.H0_H0 ;  /* 0x20000052ff247230 */ /* 0x000fe40000004100 */
[----:B------:R-:W-:Y:S01]  /*7450*/  HADD2.F32 R76, -RZ, R78.H0_H0 ;  /* 0x2000004eff4c7230 */ /* 0x000fe20000004100 */
[----:B------:R-:W-:Y:S01]  /*7460*/  F2FP.F16.F32.PACK_AB R83, R83, R211 ;  /* 0x000000d35353723e */ /* 0x000fe200000000ff */
[----:B------:R-:W-:Y:S02]  /*7470*/  HADD2.F32 R82, -RZ, R82.H1_H1 ;  /* 0x30000052ff527230 */ /* 0x000fe40000004100 */
[-C--:B------:R-:W-:Y:S01]  /*7480*/  FMUL.FTZ R80, R36, R202.reuse ;  /* 0x000000ca24507220 */ /* 0x080fe20000410000 */
[----:B------:R-:W-:Y:S02]  /*7490*/  HADD2.F32 R78, -RZ, R78.H1_H1 ;  /* 0x3000004eff4e7230 */ /* 0x000fe40000004100 */
[C---:B------:R-:W-:Y:S01]  /*74a0*/  FMUL.FTZ R202, R76.reuse, R202 ;  /* 0x000000ca4cca7220 */ /* 0x040fe20000410000 */
[----:B------:R-:W-:Y:S01]  /*74b0*/  F2FP.F16.F32.PACK_AB R49, R49, R212 ;  /* 0x000000d43131723e */ /* 0x000fe200000000ff */
[----:B------:R-:W-:Y:S01]  /*74c0*/  FFMA.FTZ R80, R76, R51, -R80 ;  /* 0x000000334c507223 */ /* 0x000fe20000010850 */
[----:B------:R-:W-:-:S02]  /*74d0*/  IMAD.MOV.U32 R76, RZ, RZ, R83 ;  /* 0x000000ffff4c7224 */ /* 0x000fc400078e0053 */
[----:B------:R-:W-:Y:S01]  /*74e0*/  FFMA.FTZ R202, R36, R51, R202 ;  /* 0x0000003324ca7223 */ /* 0x000fe200000100ca */
[-C--:B------:R-:W-:Y:S01]  /*74f0*/  FMUL.FTZ R36, R82, R50.reuse ;  /* 0x0000003252247220 */ /* 0x080fe20000410000 */
[C---:B------:R-:W-:Y:S01]  /*7500*/  FMUL.FTZ R50, R78.reuse, R50 ;  /* 0x000000324e327220 */ /* 0x040fe20000410000 */
[----:B------:R-:W-:Y:S02]  /*7510*/  IMAD.MOV.U32 R77, RZ, RZ, R81 ;  /* 0x000000ffff4d7224 */ /* 0x000fe400078e0051 */
[-C--:B------:R-:W-:Y:S01]  /*7520*/  FFMA.FTZ R36, R78, R38.reuse, -R36 ;  /* 0x000000264e247223 */ /* 0x080fe20000010824 */
[----:B------:R-:W-:Y:S01]  /*7530*/  FFMA.FTZ R50, R82, R38, R50 ;  /* 0x0000002652327223 */ /* 0x000fe20000010032 */
[----:B------:R-:W-:Y:S02]  /*7540*/  IMAD.MOV.U32 R81, RZ, RZ, R198 ;  /* 0x000000ffff517224 */ /* 0x000fe400078e00c6 */
[----:B------:R-:W-:Y:S01]  /*7550*/  IMAD.MOV.U32 R83, RZ, RZ, R37 ;  /* 0x000000ffff537224 */ /* 0x000fe200078e0025 */
[----:B------:R-:W-:Y:S01]  /*7560*/  F2FP.F16.F32.PACK_AB R36, R36, R80 ;  /* 0x000000502424723e */ /* 0x000fe200000000ff */
[----:B------:R-:W-:Y:S01]  /*7570*/  IMAD.MOV.U32 R80, RZ, RZ, R49 ;  /* 0x000000ffff507224 */ /* 0x000fe200078e0031 */
[----:B------:R-:W-:-:S02]  /*7580*/  F2FP.F16.F32.PACK_AB R50, R50, R202 ;  /* 0x000000ca3232723e */ /* 0x000fc400000000ff */
[----:B------:R-:W-:-:S03]  /*7590*/  MOV R78, R36 ;  /* 0x00000024004e7202 */ /* 0x000fc60000000f00 */
[----:B------:R-:W-:-:S07]  /*75a0*/  IMAD.MOV.U32 R82, RZ, RZ, R50 ;  /* 0x000000ffff527224 */ /* 0x000fce00078e0032 */
.L_x_1740:
[----:B------:R-:W-:Y:S05]  /*75b0*/  BSYNC B3 ;  /* 0x0000000000037941 */ /* 0x000fea0003800000 */
.L_x_1739:
[----:B------:R-:W-:Y:S01]  /*75c0*/  ISETP.GE.AND P4, PT, R179, R144, PT ;  /* 0x00000090b300720c */ /* 0x000fe20003f86270 */
[----:B------:R-:W-:-:S12]  /*75d0*/  ULDC.64 UR4, c[0x0][0x208] ;  /* 0x0000820000047ab9 */ /* 0x000fd80000000a00 */
[--C-:B------:R-:W-:Y:S02]  /*75e0*/  @!P4 SHF.R.S32.HI R39, RZ, 0x1f, R179.reuse ;  /* 0x0000001fff27c819 */ /* 0x100fe400000114b3 */
[----:B------:R-:W-:-:S04]  /*75f0*/  @!P4 IADD3 R179, P5, P6, R86, R130, R179 ;  /* 0x0000008256b3c210 */ /* 0x000fc80007ebe0b3 */
[----:B------:R-:W-:Y:S02]  /*7600*/  @!P4 IADD3.X R39, R84, R155, R39, P5, P6 ;  /* 0x0000009b5427c210 */ /* 0x000fe40002fec427 */
[----:B------:R-:W-:-:S04]  /*7610*/  LEA R36, P5, R158, R114, 0x1 ;  /* 0x000000729e247211 */ /* 0x000fc800078a08ff */
[----:B------:R-:W-:Y:S02]  /*7620*/  LEA.HI.X R37, R158, R115, R159, 0x1, P5 ;  /* 0x000000739e257211 */ /* 0x000fe400028f0c9f */
[----:B------:R-:W-:-:S03]  /*7630*/  @!P4 LEA R38, P5, R179, R114, 0x1 ;  /* 0x00000072b326c211 */ /* 0x000fc600078a08ff */
[----:B--2---:R2:W-:Y:S01]  /*7640*/  STG.E.128 desc[UR4][R36.64], R76 ;  /* 0x0000004c24007986 */ /* 0x0045e2000c101d04 */
[----:B------:R-:W-:-:S05]  /*7650*/  @!P4 LEA.HI.X R39, R179, R115, R39, 0x1, P5 ;  /* 0x00000073b327c211 */ /* 0x000fca00028f0c27 */
[----:B0-----:R2:W-:Y:S04]  /*7660*/  @!P4 STG.E.128 desc[UR4][R38.64], R80 ;  /* 0x000000502600c986 */ /* 0x0015e8000c101d04 */
.L_x_1738:
[----:B------:R-:W-:Y:S05]  /*7670*/  BSYNC B2 ;  /* 0x0000000000027941 */ /* 0x000fea0003800000 */
.L_x_1737:
        /* <DEDUP_REMOVED lines=9> */
[----:B------:R-:W-:-:S05]  /*7710*/  LEA.HI.SX32 R36, R36, R113, 0x1c ;  /* 0x0000007124247211 */ /* 0x000fca00078fe2ff */
[----:B------:R-:W-:-:S05]  /*7720*/  IMAD.SHL.U32 R37, R36, 0x8, RZ ;  /* 0x0000000824257824 */ /* 0x000fca00078e00ff */
        /* <DEDUP_REMOVED lines=12> */
[----:B------:R-:W-:-:S04]  /*77f0*/  LEA.HI R36, R38, R36, RZ, 0x3 ;  /* 0x0000002426247211 */ /* 0x000fc800078f18ff */
[----:B------:R-:W-:-:S05]  /*7800*/  SHF.R.S32.HI R36, RZ, 0x3, R36 ;  /* 0x00000003ff247819 */ /* 0x000fca0000011424 */
        /* <DEDUP_REMOVED lines=10> */
[----:B------:R-:W-:Y:S01]  /*78b0*/  HADD2.F32 R158, -RZ, R232.H0_H0 ;  /* 0x200000e8ff9e7230 */ /* 0x000fe20000004100 */
[----:B------:R-:W-:Y:S01]  /*78c0*/  SHF.R.U32.HI R80, RZ, 0x10, R33 ;  /* 0x00000010ff507819 */ /* 0x000fe20000011621 */
[----:B------:R-:W-:Y:S01]  /*78d0*/  HADD2.F32 R83, -RZ, R231.H0_H0 ;  /* 0x200000e7ff537230 */ /* 0x000fe20000004100 */
[--C-:B------:R-:W-:Y:S02]  /*78e0*/  SHF.R.U64 R33, R44, 0x10, R45.reuse ;  /* 0x000000102c217819 */ /* 0x100fe4000000122d */
[----:B------:R-:W-:Y:S02]  /*78f0*/  SHF.R.U32.HI R44, RZ, 0x10, R45 ;  /* 0x00000010ff2c7819 */ /* 0x000fe4000001162d */
[--C-:B------:R-:W-:Y:S01]  /*7900*/  SHF.R.U64 R34, R34, 0x10, R35.reuse ;  /* 0x0000001022227819 */ /* 0x100fe20000001223 */
[----:B------:R-:W-:Y:S01]  /*7910*/  HADD2.F32 R33, -RZ, R33.H0_H0 ;  /* 0x20000021ff217230 */ /* 0x000fe20000004100 */
[----:B------:R-:W-:-:S02]  /*7920*/  SHF.R.U32.HI R45, RZ, 0x10, R35 ;  /* 0x00000010ff2d7819 */ /* 0x000fc40000011623 */
[--C-:B------:R-:W-:Y:S02]  /*7930*/  SHF.R.U64 R35, R46, 0x10, R47.reuse ;  /* 0x000000102e237819 */ /* 0x100fe4000000122f */
[----:B------:R-:W-:Y:S01]  /*7940*/  SHF.R.U32.HI R46, RZ, 0x10, R47 ;  /* 0x00000010ff2e7819 */ /* 0x000fe2000001162f */
[----:B--2---:R-:W-:Y:S02]  /*7950*/  IMAD.MOV.U32 R47, RZ, RZ, R49 ;  /* 0x000000ffff2f7224 */ /* 0x004fe400078e0031 */
[----:B0-----:R-:W-:Y:S02]  /*7960*/  IMAD.MOV.U32 R49, RZ, RZ, R38 ;  /* 0x000000ffff317224 */ /* 0x001fe400078e0026 */
[----:B------:R-:W-:Y:S02]  /*7970*/  HADD2.F32 R38, -RZ, R37.H0_H0 ;  /* 0x20000025ff267230 */ /* 0x000fe40000004100 */
[--C-:B------:R-:W-:Y:S02]  /*7980*/  HADD2.F32 R81, -RZ, R47.reuse.H0_H0 ;  /* 0x2000002fff517230 */ /* 0x100fe40000004100 */
[----:B------:R-:W-:-:S02]  /*7990*/  HADD2.F32 R47, -RZ, R47.H1_H1 ;  /* 0x3000002fff2f7230 */ /* 0x000fc40000004100 */
[----:B------:R-:W-:Y:S02]  /*79a0*/  HADD2.F32 R46, -RZ, R46.H0_H0 ;  /* 0x2000002eff2e7230 */ /* 0x000fe40000004100 */
[CC--:B------:R-:W-:Y:S01]  /*79b0*/  FMUL.FTZ R82, R81.reuse, R158.reuse ;  /* 0x0000009e51527220 */ /* 0x0c0fe20000410000 */
[C---:B------:R-:W-:Y:S01]  /*79c0*/  FMUL.FTZ R158, R38.reuse, R158 ;  /* 0x0000009e269e7220 */ /* 0x040fe20000410000 */
[----:B------:R-:W-:Y:S02]  /*79d0*/  HADD2.F32 R45, -RZ, R45.H0_H0 ;  /* 0x2000002dff2d7230 */ /* 0x000fe40000004100 */
[-C--:B------:R-:W-:Y:S01]  /*79e0*/  FFMA.FTZ R38, R38, R83.reuse, -R82 ;  /* 0x0000005326267223 */ /* 0x080fe20000010852 */
[----:B------:R-:W-:Y:S02]  /*79f0*/  HADD2.F32 R82, -RZ, R44.H0_H0 ;  /* 0x2000002cff527230 */ /* 0x000fe40000004100 */
[----:B------:R-:W-:Y:S01]  /*7a00*/  FFMA.FTZ R44, R81, R83, R158 ;  /* 0x00000053512c7223 */ /* 0x000fe2000001009e */
[----:B------:R-:W-:-:S02]  /*7a10*/  HADD2.F32 R81, -RZ, R37.H1_H1 ;  /* 0x30000025ff517230 */ /* 0x000fc40000004100 */
[----:B------:R-:W-:Y:S02]  /*7a20*/  HADD2.F32 R83, -RZ, R80.H0_H0 ;  /* 0x20000050ff537230 */ /* 0x000fe40000004100 */
[----:B------:R-:W-:Y:S01]  /*7a30*/  FMUL.FTZ R80, R47, R82 ;  /* 0x000000522f507220 */ /* 0x000fe20000410000 */
[----:B------:R-:W-:Y:S01]  /*7a40*/  IMAD.MOV.U32 R37, RZ, RZ, R51 ;  /* 0x000000ffff257224 */ /* 0x000fe200078e0033 */
[----:B------:R-:W-:Y:S01]  /*7a50*/  MOV R51, R50 ;  /* 0x0000003200337202 */ /* 0x000fe20000000f00 */
[C---:B------:R-:W-:Y:S01]  /*7a60*/  FMUL.FTZ R82, R81.reuse, R82 ;  /* 0x0000005251527220 */ /* 0x040fe20000410000 */
[-C--:B------:R-:W-:Y:S01]  /*7a70*/  FFMA.FTZ R50, R81, R83.reuse, -R80 ;  /* 0x0000005351327223 */ /* 0x080fe20000010850 */
[--C-:B------:R-:W-:Y:S02]  /*7a80*/  HADD2.F32 R80, -RZ, R230.reuse.H1_H1 ;  /* 0x300000e6ff507230 */ /* 0x100fe40000004100 */
[----:B------:R-:W-:Y:S02]  /*7a90*/  HADD2.F32 R81, -RZ, R37.H0_H0 ;  /* 0x20000025ff517230 */ /* 0x000fe40000004100 */
[----:B------:R-:W-:Y:S01]  /*7aa0*/  FFMA.FTZ R47, R47, R83, R82 ;  /* 0x000000532f2f7223 */ /* 0x000fe20000010052 */
[----:B------:R-:W-:Y:S01]  /*7ab0*/  HADD2.F32 R82, -RZ, R230.H0_H0 ;  /* 0x200000e6ff527230 */ /* 0x000fe20000004100 */
[----:B------:R-:W-:Y:S01]  /*7ac0*/  F2FP.F16.F32.PACK_AB R38, R50, R38 ;  /* 0x000000263226723e */ /* 0x000fe200000000ff */
[----:B------:R-:W-:-:S02]  /*7ad0*/  HADD2.F32 R83, -RZ, R39.H0_H0 ;  /* 0x20000027ff537230 */ /* 0x000fc40000004100 */
[----:B------:R-:W-:Y:S02]  /*7ae0*/  HADD2.F32 R158, -RZ, R37.H1_H1 ;  /* 0x30000025ff9e7230 */ /* 0x000fe40000004100 */
[-C--:B------:R-:W-:Y:S01]  /*7af0*/  FMUL.FTZ R37, R81, R80.reuse ;  /* 0x0000005051257220 */ /* 0x080fe20000410000 */
[----:B------:R-:W-:Y:S02]  /*7b00*/  HADD2.F32 R39, -RZ, R39.H1_H1 ;  /* 0x30000027ff277230 */ /* 0x000fe40000004100 */
[C---:B------:R-:W-:Y:S01]  /*7b10*/  FMUL.FTZ R80, R83.reuse, R80 ;  /* 0x0000005053507220 */ /* 0x040fe20000410000 */
[----:B------:R-:W-:Y:S02]  /*7b20*/  HADD2.F32 R35, -RZ, R35.H0_H0 ;  /* 0x20000023ff237230 */ /* 0x000fe40000004100 */
[----:B------:R-:W-:Y:S01]  /*7b30*/  FFMA.FTZ R37, R83, R82, -R37 ;  /* 0x0000005253257223 */ /* 0x000fe20000010825 */
[-C--:B------:R-:W-:Y:S01]  /*7b40*/  FMUL.FTZ R83, R158, R46.reuse ;  /* 0x0000002e9e537220 */ /* 0x080fe20000410000 */
[----:B------:R-:W-:Y:S01]  /*7b50*/  FMUL.FTZ R46, R39, R46 ;  /* 0x0000002e272e7220 */ /* 0x000fe20000410000 */
[----:B------:R-:W-:Y:S01]  /*7b60*/  FFMA.FTZ R80, R81, R82, R80 ;  /* 0x0000005251507223 */ /* 0x000fe20000010050 */
[----:B------:R-:W-:-:S02]  /*7b70*/  HADD2.F32 R82, -RZ, R48.H0_H0 ;  /* 0x20000030ff527230 */ /* 0x000fc40000004100 */
[-C--:B------:R-:W-:Y:S01]  /*7b80*/  FFMA.FTZ R83, R39, R45.reuse, -R83 ;  /* 0x0000002d27537223 */ /* 0x080fe20000010853 */
[----:B------:R-:W-:Y:S02]  /*7b90*/  HADD2.F32 R39, -RZ, R229.H0_H0 ;  /* 0x200000e5ff277230 */ /* 0x000fe40000004100 */
[----:B------:R-:W-:Y:S01]  /*7ba0*/  FFMA.FTZ R46, R158, R45, R46 ;  /* 0x0000002d9e2e7223 */ /* 0x000fe2000001002e */
[----:B------:R-:W-:Y:S01]  /*7bb0*/  HADD2.F32 R81, -RZ, R36.H0_H0 ;  /* 0x20000024ff517230 */ /* 0x000fe20000004100 */
[----:B------:R-:W-:Y:S01]  /*7bc0*/  F2FP.F16.F32.PACK_AB R44, R47, R44 ;  /* 0x0000002c2f2c723e */ /* 0x000fe200000000ff */
[----:B------:R-:W-:Y:S01]  /*7bd0*/  HADD2.F32 R48, -RZ, R48.H1_H1 ;  /* 0x30000030ff307230 */ /* 0x000fe20000004100 */
[----:B------:R-:W-:Y:S01]  /*7be0*/  F2FP.F16.F32.PACK_AB R83, R83, R37 ;  /* 0x000000255353723e */ /* 0x000fe200000000ff */
[----:B------:R-:W-:Y:S02]  /*7bf0*/  HADD2.F32 R36, -RZ, R36.H1_H1 ;  /* 0x30000024ff247230 */ /* 0x000fe40000004100 */
[----:B------:R-:W-:Y:S01]  /*7c00*/  FMUL.FTZ R159, R81, R39 ;  /* 0x00000027519f7220 */ /* 0x000fe20000410000 */
[----:B------:R-:W-:-:S02]  /*7c10*/  HADD2.F32 R158, -RZ, R32.H0_H0 ;  /* 0x20000020ff9e7230 */ /* 0x000fc40000004100 */
[----:B------:R-:W-:Y:S01]  /*7c20*/  FMUL.FTZ R32, R82, R39 ;  /* 0x0000002752207220 */ /* 0x000fe20000410000 */
[----:B------:R-:W-:Y:S02]  /*7c30*/  HADD2.F32 R45, -RZ, R229.H1_H1 ;  /* 0x300000e5ff2d7230 */ /* 0x000fe40000004100 */
[-C--:B------:R-:W-:Y:S01]  /*7c40*/  FMUL.FTZ R39, R48, R33.reuse ;  /* 0x0000002130277220 */ /* 0x080fe20000410000 */
[----:B------:R-:W-:Y:S01]  /*7c50*/  FMUL.FTZ R33, R36, R33 ;  /* 0x0000002124217220 */ /* 0x000fe20000410000 */
[----:B------:R-:W-:Y:S01]  /*7c60*/  F2FP.F16.F32.PACK_AB R46, R46, R80 ;  /* 0x000000502e2e723e */ /* 0x000fe200000000ff */
[----:B------:R-:W-:Y:S02]  /*7c70*/  IMAD.MOV.U32 R37, RZ, RZ, R38 ;  /* 0x000000ffff257224 */ /* 0x000fe400078e0026 */
[-C--:B------:R-:W-:Y:S01]  /*7c80*/  FFMA.FTZ R32, R81, R45.reuse, -R32 ;  /* 0x0000002d51207223 */ /* 0x080fe20000010820 */
[----:B------:R-:W-:Y:S01]  /*7c90*/  FFMA.FTZ R159, R82, R45, R159 ;  /* 0x0000002d529f7223 */ /* 0x000fe2000001009f */
[----:B------:R-:W-:Y:S01]  /*7ca0*/  FFMA.FTZ R48, R48, R158, R33 ;  /* 0x0000009e30307223 */ /* 0x000fe20000010021 */
[----:B------:R-:W-:-:S02]  /*7cb0*/  HADD2.F32 R33, -RZ, R228.H0_H0 ;  /* 0x200000e4ff217230 */ /* 0x000fc40000004100 */
[----:B------:R-:W-:Y:S01]  /*7cc0*/  FFMA.FTZ R39, R36, R158, -R39 ;  /* 0x0000009e24277223 */ /* 0x000fe20000010827 */
[----:B------:R-:W-:Y:S02]  /*7cd0*/  HADD2.F32 R81, -RZ, R51.H0_H0 ;  /* 0x20000033ff517230 */ /* 0x000fe40000004100 */
        /* <DEDUP_REMOVED lines=11> */
[----:B------:R-:W-:Y:S01]  /*7d90*/  MOV R39, R83 ;  /* 0x0000005300277202 */ /* 0x000fe20000000f00 */
[-C--:B------:R-:W-:Y:S01]  /*7da0*/  FFMA.FTZ R34, R45, R36.reuse, -R34 ;  /* 0x000000242d227223 */ /* 0x080fe20000010822 */
[----:B------:R-:W-:Y:S01]  /*7db0*/  FFMA.FTZ R158, R81, R36, R158 ;  /* 0x00000024519e7223 */ /* 0x000fe2000001009e */
[-C--:B------:R-:W-:Y:S01]  /*7dc0*/  FFMA.FTZ R33, R49, R82.reuse, -R33 ;  /* 0x0000005231217223 */ /* 0x080fe20000010821 */
[----:B------:R-:W-:Y:S01]  /*7dd0*/  FFMA.FTZ R35, R51, R82, R35 ;  /* 0x0000005233237223 */ /* 0x000fe20000010023 */
[----:B------:R-:W-:-:S02]  /*7de0*/  IMAD.MOV.U32 R36, RZ, RZ, R32 ;  /* 0x000000ffff247224 */ /* 0x000fc400078e0020 */
[----:B------:R-:W-:Y:S01]  /*7df0*/  IMAD.MOV.U32 R49, RZ, RZ, R44 ;  /* 0x000000ffff317224 */ /* 0x000fe200078e002c */
[----:B------:R-:W-:Y:S01]  /*7e00*/  F2FP.F16.F32.PACK_AB R33, R33, R34 ;  /* 0x000000222121723e */ /* 0x000fe200000000ff */
[----:B------:R-:W-:Y:S01]  /*7e10*/  IMAD.MOV.U32 R51, RZ, RZ, R46 ;  /* 0x000000ffff337224 */ /* 0x000fe200078e002e */
[----:B------:R-:W-:-:S03]  /*7e20*/  F2FP.F16.F32.PACK_AB R35, R35, R158 ;  /* 0x0000009e2323723e */ /* 0x000fc600000000ff */
[----:B------:R-:W-:Y:S02]  /*7e30*/  IMAD.MOV.U32 R38, RZ, RZ, R33 ;  /* 0x000000ffff267224 */ /* 0x000fe400078e0021 */
[----:B------:R-:W-:-:S07]  /*7e40*/  IMAD.MOV.U32 R50, RZ, RZ, R35 ;  /* 0x000000ffff327224 */ /* 0x000fce00078e0023 */
.L_x_1744:
[----:B------:R-:W-:Y:S05]  /*7e50*/  BSYNC B3 ;  /* 0x0000000000037941 */ /* 0x000fea0003800000 */
.L_x_1743:
[----:B------:R-:W-:Y:S02]  /*7e60*/  ULDC.64 UR4, c[0x0][0x208] ;  /* 0x0000820000047ab9 */ /* 0x000fe40000000a00 */
[----:B0-----:R0:W-:Y:S04]  /*7e70*/  STG.E.128 desc[UR4][R76.64], R36 ;  /* 0x000000244c007986 */ /* 0x0011e8000c101d04 */
[----:B--2---:R0:W-:Y:S02]  /*7e80*/  @!P4 STG.E.128 desc[UR4][R78.64], R48 ;  /* 0x000000304e00c986 */ /* 0x0041e4000c101d04 */
.L_x_1742:
[----:B------:R-:W-:Y:S05]  /*7e90*/  BSYNC B2 ;  /* 0x0000000000027941 */ /* 0x000fea0003800000 */
.L_x_1741:
[----:B------:R-:W-:-:S13]  /*7ea0*/  ISETP.NE.AND P4, PT, R9, RZ, PT ;  /* 0x000000ff0900720c */ /* 0x000fda0003f85270 */
[----:B------:R-:W-:Y:S05]  /*7eb0*/  @!P4 BRA `(.L_x_1736) ;  /* 0x0000000400e4c947 */ /* 0x000fea0003800000 */
[----:B------:R-:W3:Y:S01]  /*7ec0*/  LDL R32, [R1+0xc] ;  /* 0x00000c0001207983 */ /* 0x000ee20000100800 */
[----:B------:R-:W-:Y:S01]  /*7ed0*/  IADD3 R35, P4, P5, R86, R130, R12 ;  /* 0x0000008256237210 */ /* 0x000fe20007d9e00c */
[----:B------:R-:W-:Y:S01]  /*7ee0*/  BSSY B2, `(.L_x_1745) ;  /* 0x0000073000027945 */ /* 0x000fe20003800000 */
[----:B---3--:R-:W-:Y:S02]  /*7ef0*/  LOP3.LUT P6, RZ, R32, 0x1, RZ, 0xc0, !PT ;  /* 0x0000000120ff7812 */ /* 0x008fe400078cc0ff */
[----:B------:R-:W-:Y:S02]  /*7f00*/  IADD3.X R32, R84, R155, R109, P4, P5 ;  /* 0x0000009b54207210 */ /* 0x000fe400027ea46d */
[----:B------:R-:W-:-:S04]  /*7f10*/  SEL R33, R126, R146, !P6 ;  /* 0x000000927e217207 */ /* 0x000fc80007000000 */
[----:B------:R-:W-:-:S04]  /*7f20*/  SHF.R.S32.HI R34, RZ, 0x1f, R33 ;  /* 0x0000001fff227819 */ /* 0x000fc80000011421 */
[----:B------:R-:W-:-:S04]  /*7f30*/  LEA.HI R33, R34, R33, RZ, 0x4 ;  /* 0x0000002122217211 */ /* 0x000fc800078f20ff */
[----:B------:R-:W-:-:S05]  /*7f40*/  LEA.HI.SX32 R34, R33, R112, 0x1c ;  /* 0x0000007021227211 */ /* 0x000fca00078fe2ff */
[----:B------:R-:W-:-:S05]  /*7f50*/  IMAD.SHL.U32 R33, R34, 0x8, RZ ;  /* 0x0000000822217824 */ /* 0x000fca00078e00ff */
[----:B------:R-:W-:-:S13]  /*7f60*/  ISETP.GE.AND P4, PT, R33, R144, PT ;  /* 0x000000902100720c */ /* 0x000fda0003f86270 */
[--C-:B0-2---:R-:W-:Y:S02]  /*7f70*/  @!P4 SHF.R.S32.HI R36, RZ, 0x1f, R33.reuse ;  /* 0x0000001fff24c819 */ /* 0x105fe40000011421 */
[----:B------:R-:W-:-:S04]  /*7f80*/  @!P4 IADD3 R130, P5, P6, R86, R130, R33 ;  /* 0x000000825682c210 */ /* 0x000fc80007ebe021 */
[----:B------:R-:W-:Y:S02]  /*7f90*/  @!P4 IADD3.X R36, R84, R155, R36, P5, P6 ;  /* 0x0000009b5424c210 */ /* 0x000fe40002fec424 */
[----:B------:R-:W-:-:S04]  /*7fa0*/  LEA R44, P5, R35, R114, 0x1 ;  /* 0x00000072232c7211 */ /* 0x000fc800078a08ff */
[----:B------:R-:W-:Y:S02]  /*7fb0*/  LEA.HI.X R45, R35, R115, R32, 0x1, P5 ;  /* 0x00000073232d7211 */ /* 0x000fe400028f0c20 */
[----:B------:R-:W-:Y:S02]  /*7fc0*/  SHF.R.S32.HI R35, RZ, 0x1f, R34 ;  /* 0x0000001fff237819 */ /* 0x000fe40000011422 */
[----:B------:R-:W-:Y:S01]  /*7fd0*/  LOP3.LUT R32, R174, 0x38, R33, 0xf8, !PT ;  /* 0x00000038ae207812 */ /* 0x000fe200078ef821 */
[----:B------:R-:W-:Y:S01]  /*7fe0*/  IMAD R33, R17, 0x4800, R139 ;  /* 0x0000480011217824 */ /* 0x000fe200078e028b */
[----:B------:R-:W-:Y:S02]  /*7ff0*/  LEA.HI R35, R35, R34, RZ, 0x3 ;  /* 0x0000002223237211 */ /* 0x000fe400078f18ff */
[----:B------:R-:W-:Y:S02]  /*8000*/  LOP3.LUT R32, R32, R175, RZ, 0x3c, !PT ;  /* 0x000000af20207212 */ /* 0x000fe400078e3cff */
[----:B------:R-:W-:-:S02]  /*8010*/  SHF.R.S32.HI R35, RZ, 0x3, R35 ;  /* 0x00000003ff237819 */ /* 0x000fc40000011423 */
[C---:B------:R-:W-:Y:S02]  /*8020*/  @!P4 LEA R46, P5, R130.reuse, R114, 0x1 ;  /* 0x00000072822ec211 */ /* 0x040fe400078a08ff */
[----:B------:R-:W-:Y:S01]  /*8030*/  LEA R33, R33, R16, 0x1 ;  /* 0x0000001021217211 */ /* 0x000fe200078e08ff */
[----:B------:R-:W-:Y:S01]  /*8040*/  IMAD R35, R35, 0x1800, R176 ;  /* 0x0000180023237824 */ /* 0x000fe200078e02b0 */
[----:B------:R-:W-:Y:S02]  /*8050*/  @!P4 LEA.HI.X R47, R130, R115, R36, 0x1, P5 ;  /* 0x00000073822fc211 */ /* 0x000fe400028f0c24 */
[----:B------:R-:W-:Y:S01]  /*8060*/  ISETP.GE.AND P5, PT, R166, R119, PT ;  /* 0x00000077a600720c */ /* 0x000fe20003fa6270 */
[----:B------:R-:W-:-:S04]  /*8070*/  IMAD.IADD R32, R35, 0x1, R32 ;  /* 0x0000000123207824 */ /* 0x000fc800078e0220 */
[----:B------:R-:W-:-:S04]  /*8080*/  IMAD R35, R17, 0x4800, R32 ;  /* 0x0000480011237824 */ /* 0x000fc800078e0220 */
[----:B------:R-:W-:Y:S02]  /*8090*/  IMAD R36, R35, 0x2, R16 ;  /* 0x0000000223247824 */ /* 0x000fe400078e0210 */
        /* <DEDUP_REMOVED lines=36> */
[----:B------:R-:W-:Y:S02]  /*82e0*/  HADD2.F32 R33, -RZ, R219.H1_H1 ;  /* 0x300000dbff217230 */ /* 0x000fe40000004100 */
[-C--:B------:R-:W-:Y:S01]  /*82f0*/  FMUL.FTZ R37, R50, R42.reuse ;  /* 0x0000002a32257220 */ /* 0x080fe20000410000 */
[----:B------:R-:W-:Y:S02]  /*8300*/  HADD2.F32 R29, -RZ, R29.H0_H0 ;  /* 0x2000001dff1d7230 */ /* 0x000fe40000004100 */
[----:B------:R-:W-:Y:S01]  /*8310*/  FMUL.FTZ R42, R35, R42 ;  /* 0x0000002a232a7220 */ /* 0x000fe20000410000 */
[----:B------:R-:W-:-:S02]  /*8320*/  HADD2.F32 R222, -RZ, R222.H0_H0 ;  /* 0x200000deffde7230 */ /* 0x000fc40000004100 */
[----:B------:R-:W-:Y:S01]  /*8330*/  FFMA.FTZ R78, R35, R51, -R37 ;  /* 0x00000033234e7223 */ /* 0x000fe20000010825 */
[-C--:B------:R-:W-:Y:S01]  /*8340*/  FFMA.FTZ R31, R39, R33.reuse, -R31 ;  /* 0x00000021271f7223 */ /* 0x080fe2000001081f */
[----:B------:R-:W-:Y:S01]  /*8350*/  FFMA.FTZ R76, R43, R33, R76 ;  /* 0x000000212b4c7223 */ /* 0x000fe2000001004c */
[----:B------:R-:W-:Y:S02]  /*8360*/  HADD2.F32 R35, -RZ, R36.H0_H0 ;  /* 0x20000024ff237230 */ /* 0x000fe40000004100 */
[----:B------:R-:W-:Y:S01]  /*8370*/  FFMA.FTZ R51, R50, R51, R42 ;  /* 0x0000003332337223 */ /* 0x000fe2000001002a */
[----:B------:R-:W-:Y:S01]  /*8380*/  HADD2.F32 R33, -RZ, R32.H0_H0 ;  /* 0x20000020ff217230 */ /* 0x000fe20000004100 */
[----:B------:R-:W-:Y:S01]  /*8390*/  F2FP.F16.F32.PACK_AB R31, R78, R31 ;  /* 0x0000001f4e1f723e */ /* 0x000fe200000000ff */
[----:B------:R-:W-:Y:S02]  /*83a0*/  HADD2.F32 R36, -RZ, R36.H1_H1 ;  /* 0x30000024ff247230 */ /* 0x000fe40000004100 */
[----:B------:R-:W-:Y:S01]  /*83b0*/  HADD2.F32 R32, -RZ, R32.H1_H1 ;  /* 0x30000020ff207230 */ /* 0x000fe20000004100 */
[----:B------:R-:W-:Y:S01]  /*83c0*/  F2FP.F16.F32.PACK_AB R51, R51, R76 ;  /* 0x0000004c3333723e */ /* 0x000fe200000000ff */
[----:B------:R-:W-:-:S02]  /*83d0*/  HADD2.F32 R37, -RZ, R28.H0_H0 ;  /* 0x2000001cff257230 */ /* 0x000fc40000004100 */
[-C--:B------:R-:W-:Y:S01]  /*83e0*/  FMUL.FTZ R39, R36, R29.reuse ;  /* 0x0000001d24277220 */ /* 0x080fe20000410000 */
[----:B------:R-:W-:Y:S02]  /*83f0*/  HADD2.F32 R220, -RZ, R220.H0_H0 ;  /* 0x200000dcffdc7230 */ /* 0x000fe40000004100 */
[C---:B------:R-:W-:Y:S01]  /*8400*/  FMUL.FTZ R29, R32.reuse, R29 ;  /* 0x0000001d201d7220 */ /* 0x040fe20000410000 */
[-C--:B------:R-:W-:Y:S01]  /*8410*/  FMUL.FTZ R28, R35, R222.reuse ;  /* 0x000000de231c7220 */ /* 0x080fe20000410000 */
[-C--:B------:R-:W-:Y:S01]  /*8420*/  FFMA.FTZ R39, R32, R37.reuse, -R39 ;  /* 0x0000002520277223 */ /* 0x080fe20000010827 */
[----:B------:R-:W-:Y:S02]  /*8430*/  HADD2.F32 R32, -RZ, R38.H0_H0 ;  /* 0x20000026ff207230 */ /* 0x000fe40000004100 */
[----:B------:R-:W-:Y:S01]  /*8440*/  FFMA.FTZ R29, R36, R37, R29 ;  /* 0x00000025241d7223 */ /* 0x000fe2000001001d */
[----:B------:R-:W-:Y:S01]  /*8450*/  FMUL.FTZ R222, R33, R222 ;  /* 0x000000de21de7220 */ /* 0x000fe20000410000 */
[----:B------:R-:W-:-:S02]  /*8460*/  HADD2.F32 R221, -RZ, R221.H0_H0 ;  /* 0x200000ddffdd7230 */ /* 0x000fc40000004100 */
[-C--:B------:R-:W-:Y:S01]  /*8470*/  FFMA.FTZ R28, R33, R220.reuse, -R28 ;  /* 0x000000dc211c7223 */ /* 0x080fe2000001081c */
[----:B------:R-:W-:Y:S02]  /*8480*/  HADD2.F32 R41, -RZ, R41.H0_H0 ;  /* 0x20000029ff297230 */ /* 0x000fe40000004100 */
[----:B------:R-:W-:Y:S01]  /*8490*/  FFMA.FTZ R222, R35, R220, R222 ;  /* 0x000000dc23de7223 */ /* 0x000fe200000100de */
[----:B------:R-:W-:Y:S02]  /*84a0*/  HADD2.F32 R36, -RZ, R34.H0_H0 ;  /* 0x20000022ff247230 */ /* 0x000fe40000004100 */
[-C--:B------:R-:W-:Y:S01]  /*84b0*/  FMUL.FTZ R37, R32, R221.reuse ;  /* 0x000000dd20257220 */ /* 0x080fe20000410000 */
[----:B------:R-:W-:Y:S01]  /*84c0*/  HADD2.F32 R38, -RZ, R38.H1_H1 ;  /* 0x30000026ff267230 */ /* 0x000fe20000004100 */
[----:B------:R-:W-:Y:S01]  /*84d0*/  F2FP.F16.F32.PACK_AB R28, R39, R28 ;  /* 0x0000001c271c723e */ /* 0x000fe200000000ff */
        /* <DEDUP_REMOVED lines=13> */
[----:B------:R-:W-:Y:S01]  /*85b0*/  F2FP.F16.F32.PACK_AB R34, R35, R36 ;  /* 0x000000242322723e */ /* 0x000fe200000000ff */
[----:B------:R-:W-:Y:S01]  /*85c0*/  IMAD.MOV.U32 R36, RZ, RZ, R222 ;  /* 0x000000ffff247224 */ /* 0x000fe200078e00de */
[----:B------:R-:W-:Y:S01]  /*85d0*/  F2FP.F16.F32.PACK_AB R38, R41, R32 ;  /* 0x000000202926723e */ /* 0x000fe200000000ff */
[----:B------:R-:W-:Y:S01]  /*85e0*/  IMAD.MOV.U32 R32, RZ, RZ, R28 ;  /* 0x000000ffff207224 */ /* 0x000fe200078e001c */
[----:B------:R-:W-:Y:S01]  /*85f0*/  MOV R39, R51 ;  /* 0x0000003300277202 */ /* 0x000fe20000000f00 */
[----:B------:R-:W-:-:S07]  /*8600*/  IMAD.MOV.U32 R35, RZ, RZ, R31 ;  /* 0x000000ffff237224 */ /* 0x000fce00078e001f */
.L_x_1746:
[----:B------:R-:W-:Y:S05]  /*8610*/  BSYNC B2 ;  /* 0x0000000000027941 */ /* 0x000fea0003800000 */
.L_x_1745:
[----:B------:R-:W-:Y:S02]  /*8620*/  ULDC.64 UR4, c[0x0][0x208] ;  /* 0x0000820000047ab9 */ /* 0x000fe40000000a00 */
[----:B0-----:R3:W-:Y:S04]  /*8630*/  STG.E.128 desc[UR4][R44.64], R32 ;  /* 0x000000202c007986 */ /* 0x0017e8000c101d04 */
[----:B--2---:R3:W-:Y:S02]  /*8640*/  @!P4 STG.E.128 desc[UR4][R46.64], R36 ;  /* 0x000000242e00c986 */ /* 0x0047e4000c101d04 */
.L_x_1736:
[----:B------:R-:W-:Y:S05]  /*8650*/  BSYNC B1 ;  /* 0x0000000000017941 */ /* 0x000fea0003800000 */
.L_x_1735:
[-C--:B--2---:R-:W-:Y:S02]  /*8660*/  IMAD R28, R147, R122.reuse, RZ ;  /* 0x0000007a931c7224 */ /* 0x084fe400078e02ff */
[----:B------:R-:W-:-:S04]  /*8670*/  IMAD.WIDE.U32 R124, R188, R122, R124 ;  /* 0x0000007abc7c7225 */ /* 0x000fc800078e007c */
[----:B------:R-:W-:Y:S01]  /*8680*/  IMAD R123, R188, R123, R28 ;  /* 0x0000007bbc7b7224 */ /* 0x000fe200078e021c */
[----:B------:R-:W-:Y:S06]  /*8690*/  @P0 BRA `(.L_x_1705) ;  /* 0x0000001800c80947 */ /* 0x000fec0003800000 */
[----:B------:R-:W-:Y:S01]  /*86a0*/  ISETP.NE.AND P0, PT, R11, RZ, PT ;  /* 0x000000ff0b00720c */ /* 0x000fe20003f05270 */
[----:B------:R-:W-:Y:S01]  /*86b0*/  BSSY B1, `(.L_x_1747) ;  /* 0x0000079000017945 */ /* 0x000fe20003800000 */
[----:B------:R-:W-:-:S11]  /*86c0*/  IMAD.IADD R40, R125, 0x1, R123 ;  /* 0x000000017d287824 */ /* 0x000fd600078e027b */
        /* <DEDUP_REMOVED lines=8> */
[----:B------:R-:W-:Y:S01]  /*8750*/  SHF.R.S32.HI R28, RZ, 0x1f, R29 ;  /* 0x0000001fff1c7819 */ /* 0x000fe2000001141d */
[----:B------:R-:W-:-:S03]  /*8760*/  IMAD.SHL.U32 R31, R29, 0x8, RZ ;  /* 0x000000081d1f7824 */ /* 0x000fc600078e00ff */
[----:B------:R-:W-:Y:S02]  /*8770*/  LEA.HI R28, R28, R29, RZ, 0x3 ;  /* 0x0000001d1c1c7211 */ /* 0x000fe400078f18ff */
[----:B------:R-:W-:Y:S02]  /*8780*/  ISETP.GE.AND P0, PT, R31, R144, PT ;  /* 0x000000901f00720c */ /* 0x000fe40003f06270 */
[----:B------:R-:W-:Y:S02]  /*8790*/  SHF.R.S32.HI R35, RZ, 0x3, R28 ;  /* 0x00000003ff237819 */ /* 0x000fe4000001141c */
[----:B------:R-:W-:-:S03]  /*87a0*/  LOP3.LUT R29, R173, 0x38, R31, 0xf8, !PT ;  /* 0x00000038ad1d7812 */ /* 0x000fc600078ef81f */
[----:B------:R-:W-:Y:S01]  /*87b0*/  IMAD R28, R35, 0x1800, R178 ;  /* 0x00001800231c7824 */ /* 0x000fe200078e02b2 */
[----:B------:R-:W-:-:S05]  /*87c0*/  LOP3.LUT R29, R29, R208, RZ, 0x3c, !PT ;  /* 0x000000d01d1d7212 */ /* 0x000fca00078e3cff */
[----:B------:R-:W-:Y:S01]  /*87d0*/  @!P0 SHF.R.S32.HI R33, RZ, 0x1f, R31 ;  /* 0x0000001fff218819 */ /* 0x000fe2000001141f */
[----:B------:R-:W-:Y:S01]  /*87e0*/  IMAD.IADD R28, R28, 0x1, R29 ;  /* 0x000000011c1c7824 */ /* 0x000fe200078e021d */
[----:B------:R-:W-:Y:S01]  /*87f0*/  @!P0 IADD3 R30, P4, P5, R86, R124, R31 ;  /* 0x0000007c561e8210 */ /* 0x000fe20007d9e01f */
[C---:B------:R-:W-:Y:S02]  /*8800*/  IMAD R29, R17.reuse, 0x4800, R140 ;  /* 0x00004800111d7824 */ /* 0x040fe400078e028c */
[----:B------:R-:W-:Y:S01]  /*8810*/  IMAD R31, R17, 0x4800, R28 ;  /* 0x00004800111f7824 */ /* 0x000fe200078e021c */
[----:B------:R-:W-:Y:S01]  /*8820*/  @!P0 IADD3.X R33, R84, R40, R33, P4, P5 ;  /* 0x0000002854218210 */ /* 0x000fe200027ea421 */
[----:B------:R-:W-:Y:S01]  /*8830*/  IMAD R29, R29, 0x2, R16 ;  /* 0x000000021d1d7824 */ /* 0x000fe200078e0210 */
[----:B0-----:R-:W-:-:S04]  /*8840*/  LEA R36, P4, R32, R114, 0x1 ;  /* 0x0000007220247211 */ /* 0x001fc800078808ff */
[----:B------:R-:W-:Y:S02]  /*8850*/  LEA.HI.X R37, R32, R115, R34, 0x1, P4 ;  /* 0x0000007320257211 */ /* 0x000fe400020f0c22 */
[----:B------:R-:W-:Y:S02]  /*8860*/  LEA R32, R31, R16, 0x1 ;  /* 0x000000101f207211 */ /* 0x000fe400078e08ff */
[----:B------:R-:W-:-:S04]  /*8870*/  @!P0 LEA R38, P4, R30, R114, 0x1 ;  /* 0x000000721e268211 */ /* 0x000fc800078808ff */
        /* <DEDUP_REMOVED lines=8> */
[--C-:B------:R-:W-:Y:S01]  /*8900*/  SHF.R.U64 R41, R60, 0x10, R61.reuse ;  /* 0x000000103c297819 */ /* 0x100fe2000000123d */
[----:B------:R-:W-:Y:S01]  /*8910*/  HADD2.F32 R50, -RZ, R218.H1_H1 ;  /* 0x300000daff327230 */ /* 0x000fe20000004100 */
[----:B------:R-:W-:Y:S01]  /*8920*/  SHF.R.U32.HI R60, RZ, 0x10, R61 ;  /* 0x00000010ff3c7819 */ /* 0x000fe2000001163d */
[----:B------:R-:W-:Y:S01]  /*8930*/  HADD2.F32 R47, -RZ, R45.H0_H0 ;  /* 0x2000002dff2f7230 */ /* 0x000fe20000004100 */
[----:B------:R-:W-:Y:S01]  /*8940*/  SHF.R.U64 R42, R72, 0x10, R73 ;  /* 0x00000010482a7819 */ /* 0x000fe20000001249 */
[----:B------:R-:W-:Y:S01]  /*8950*/  HADD2.F32 R31, -RZ, R29.H0_H0 ;  /* 0x2000001dff1f7230 */ /* 0x000fe20000004100 */
[----:B------:R-:W-:Y:S01]  /*8960*/  SHF.R.U64 R44, R74, 0x10, R75 ;  /* 0x000000104a2c7819 */ /* 0x000fe2000000124b */
[----:B------:R-:W-:-:S02]  /*8970*/  HADD2.F32 R45, -RZ, R45.H1_H1 ;  /* 0x3000002dff2d7230 */ /* 0x000fc40000004100 */
[-C--:B------:R-:W-:Y:S01]  /*8980*/  FMUL.FTZ R72, R47, R50.reuse ;  /* 0x000000322f487220 */ /* 0x080fe20000410000 */
[----:B------:R-:W-:Y:S02]  /*8990*/  HADD2.F32 R49, -RZ, R49.H0_H0 ;  /* 0x20000031ff317230 */ /* 0x000fe40000004100 */
[----:B------:R-:W-:Y:S01]  /*89a0*/  FMUL.FTZ R50, R31, R50 ;  /* 0x000000321f327220 */ /* 0x000fe20000410000 */
[----:B------:R-:W-:Y:S01]  /*89b0*/  HADD2.F32 R46, -RZ, R29.H1_H1 ;  /* 0x3000001dff2e7230 */ /* 0x000fe20000004100 */
[----:B------:R-:W-:Y:S01]  /*89c0*/  SHF.R.U32.HI R74, RZ, 0x10, R75 ;  /* 0x00000010ff4a7819 */ /* 0x000fe2000001164b */
[----:B------:R-:W-:Y:S02]  /*89d0*/  HADD2.F32 R48, -RZ, R216.H1_H1 ;  /* 0x300000d8ff307230 */ /* 0x000fe40000004100 */
[-C--:B------:R-:W-:Y:S01]  /*89e0*/  FMUL.FTZ R51, R45, R49.reuse ;  /* 0x000000312d337220 */ /* 0x080fe20000410000 */
[----:B------:R-:W-:Y:S02]  /*89f0*/  HADD2.F32 R60, -RZ, R60.H0_H0 ;  /* 0x2000003cff3c7230 */ /* 0x000fe40000004100 */
[----:B------:R-:W-:Y:S01]  /*8a00*/  FMUL.FTZ R76, R46, R49 ;  /* 0x000000312e4c7220 */ /* 0x000fe20000410000 */
[--C-:B------:R-:W-:Y:S01]  /*8a10*/  SHF.R.U64 R43, R62, 0x10, R63.reuse ;  /* 0x000000103e2b7819 */ /* 0x100fe2000000123f */
[-C--:B------:R-:W-:Y:S01]  /*8a20*/  FFMA.FTZ R29, R31, R48.reuse, -R72 ;  /* 0x000000301f1d7223 */ /* 0x080fe20000010848 */
[----:B------:R-:W-:Y:S01]  /*8a30*/  FFMA.FTZ R31, R47, R48, R50 ;  /* 0x000000302f1f7223 */ /* 0x000fe20000010032 */
[----:B------:R-:W-:Y:S01]  /*8a40*/  SHF.R.U32.HI R62, RZ, 0x10, R63 ;  /* 0x00000010ff3e7819 */ /* 0x000fe2000001163f */
[-C--:B------:R-:W-:Y:S01]  /*8a50*/  FFMA.FTZ R46, R46, R60.reuse, -R51 ;  /* 0x0000003c2e2e7223 */ /* 0x080fe20000010833 */
[----:B------:R-:W-:Y:S01]  /*8a60*/  FFMA.FTZ R48, R45, R60, R76 ;  /* 0x0000003c2d307223 */ /* 0x000fe2000001004c */
[----:B------:R-:W-:-:S02]  /*8a70*/  HADD2.F32 R76, -RZ, R217.H1_H1 ;  /* 0x300000d9ff4c7230 */ /* 0x000fc40000004100 */
[--C-:B------:R-:W-:Y:S01]  /*8a80*/  HADD2.F32 R45, -RZ, R35.reuse.H0_H0 ;  /* 0x20000023ff2d7230 */ /* 0x100fe20000004100 */
[----:B------:R-:W-:Y:S01]  /*8a90*/  F2FP.F16.F32.PACK_AB R29, R46, R29 ;  /* 0x0000001d2e1d723e */ /* 0x000fe200000000ff */
[----:B------:R-:W-:Y:S02]  /*8aa0*/  HADD2.F32 R60, -RZ, R35.H1_H1 ;  /* 0x30000023ff3c7230 */ /* 0x000fe40000004100 */
[--C-:B------:R-:W-:Y:S02]  /*8ab0*/  HADD2.F32 R35, -RZ, R33.reuse.H0_H0 ;  /* 0x20000021ff237230 */ /* 0x100fe40000004100 */
[----:B------:R-:W-:Y:S02]  /*8ac0*/  HADD2.F32 R49, -RZ, R74.H0_H0 ;  /* 0x2000004aff317230 */ /* 0x000fe40000004100 */
[----:B------:R-:W-:Y:S02]  /*8ad0*/  HADD2.F32 R50, -RZ, R33.H1_H1 ;  /* 0x30000021ff327230 */ /* 0x000fe40000004100 */
[----:B------:R-:W-:-:S02]  /*8ae0*/  HADD2.F32 R72, -RZ, R215.H1_H1 ;  /* 0x300000d7ff487230 */ /* 0x000fc40000004100 */
[-C--:B------:R-:W-:Y:S01]  /*8af0*/  FMUL.FTZ R51, R60, R49.reuse ;  /* 0x000000313c337220 */ /* 0x080fe20000410000 */
[----:B------:R-:W-:Y:S02]  /*8b00*/  HADD2.F32 R47, -RZ, R62.H0_H0 ;  /* 0x2000003eff2f7230 */ /* 0x000fe40000004100 */
[-C--:B------:R-:W-:Y:S01]  /*8b10*/  FMUL.FTZ R62, R45, R76.reuse ;  /* 0x0000004c2d3e7220 */ /* 0x080fe20000410000 */
[C---:B------:R-:W-:Y:S01]  /*8b20*/  FMUL.FTZ R76, R35.reuse, R76 ;  /* 0x0000004c234c7220 */ /* 0x040fe20000410000 */
[C---:B------:R-:W-:Y:S01]  /*8b30*/  FMUL.FTZ R49, R50.reuse, R49 ;  /* 0x0000003132317220 */ /* 0x040fe20000410000 */
[----:B------:R-:W-:Y:S02]  /*8b40*/  HADD2.F32 R218, -RZ, R218.H0_H0 ;  /* 0x200000daffda7230 */ /* 0x000fe40000004100 */
[-C--:B------:R-:W-:Y:S01]  /*8b50*/  FFMA.FTZ R33, R35, R72.reuse, -R62 ;  /* 0x0000004823217223 */ /* 0x080fe2000001083e */
[----:B------:R-:W-:Y:S01]  /*8b60*/  FFMA.FTZ R35, R45, R72, R76 ;  /* 0x000000482d237223 */ /* 0x000fe2000001004c */
[-C--:B------:R-:W-:Y:S01]  /*8b70*/  FFMA.FTZ R50, R50, R47.reuse, -R51 ;  /* 0x0000002f32327223 */ /* 0x080fe20000010833 */
[----:B------:R-:W-:Y:S01]  /*8b80*/  FFMA.FTZ R60, R60, R47, R49 ;  /* 0x0000002f3c3c7223 */ /* 0x000fe20000010031 */
[----:B------:R-:W-:-:S02]  /*8b90*/  HADD2.F32 R72, -RZ, R42.H0_H0 ;  /* 0x2000002aff487230 */ /* 0x000fc40000004100 */
[----:B------:R-:W-:Y:S01]  /*8ba0*/  HADD2.F32 R47, -RZ, R32.H0_H0 ;  /* 0x20000020ff2f7230 */ /* 0x000fe20000004100 */
[----:B------:R-:W-:Y:S01]  /*8bb0*/  F2FP.F16.F32.PACK_AB R50, R50, R33 ;  /* 0x000000213232723e */ /* 0x000fe200000000ff */
[----:B------:R-:W-:Y:S01]  /*8bc0*/  HADD2.F32 R42, -RZ, R28.H0_H0 ;  /* 0x2000001cff2a7230 */ /* 0x000fe20000004100 */
[----:B------:R-:W-:Y:S01]  /*8bd0*/  F2FP.F16.F32.PACK_AB R33, R48, R31 ;  /* 0x0000001f3021723e */ /* 0x000fe200000000ff */
[----:B------:R-:W-:Y:S01]  /*8be0*/  HADD2.F32 R49, -RZ, R32.H1_H1 ;  /* 0x30000020ff317230 */ /* 0x000fe20000004100 */
[----:B------:R-:W-:Y:S01]  /*8bf0*/  F2FP.F16.F32.PACK_AB R35, R60, R35 ;  /* 0x000000233c23723e */ /* 0x000fe200000000ff */
[----:B------:R-:W-:Y:S02]  /*8c00*/  HADD2.F32 R216, -RZ, R216.H0_H0 ;  /* 0x200000d8ffd87230 */ /* 0x000fe40000004100 */
[-C--:B------:R-:W-:Y:S01]  /*8c10*/  FMUL.FTZ R32, R42, R218.reuse ;  /* 0x000000da2a207220 */ /* 0x080fe20000410000 */
[----:B------:R-:W-:Y:S02]  /*8c20*/  HADD2.F32 R62, -RZ, R41.H0_H0 ;  /* 0x20000029ff3e7230 */ /* 0x000fe40000004100 */
[----:B------:R-:W-:Y:S01]  /*8c30*/  FMUL.FTZ R41, R47, R218 ;  /* 0x000000da2f297220 */ /* 0x000fe20000410000 */
[----:B------:R-:W-:-:S02]  /*8c40*/  HADD2.F32 R45, -RZ, R28.H1_H1 ;  /* 0x3000001cff2d7230 */ /* 0x000fc40000004100 */
[----:B------:R-:W-:Y:S01]  /*8c50*/  FMUL.FTZ R74, R49, R72 ;  /* 0x00000048314a7220 */ /* 0x000fe20000410000 */
[-C--:B------:R-:W-:Y:S01]  /*8c60*/  FFMA.FTZ R32, R47, R216.reuse, R32 ;  /* 0x000000d82f207223 */ /* 0x080fe20000010020 */
[----:B------:R-:W-:Y:S01]  /*8c70*/  FFMA.FTZ R28, R42, R216, -R41 ;  /* 0x000000d82a1c7223 */ /* 0x000fe20000010829 */
[----:B------:R-:W-:Y:S02]  /*8c80*/  HADD2.F32 R42, -RZ, R34.H0_H0 ;  /* 0x20000022ff2a7230 */ /* 0x000fe40000004100 */
[C---:B------:R-:W-:Y:S01]  /*8c90*/  FMUL.FTZ R72, R45.reuse, R72 ;  /* 0x000000482d487220 */ /* 0x040fe20000410000 */
[-C--:B------:R-:W-:Y:S01]  /*8ca0*/  FFMA.FTZ R47, R45, R62.reuse, -R74 ;  /* 0x0000003e2d2f7223 */ /* 0x080fe2000001084a */
[----:B------:R-:W-:Y:S02]  /*8cb0*/  HADD2.F32 R217, -RZ, R217.H0_H0 ;  /* 0x200000d9ffd97230 */ /* 0x000fe40000004100 */
[----:B------:R-:W-:Y:S02]  /*8cc0*/  HADD2.F32 R45, -RZ, R44.H0_H0 ;  /* 0x2000002cff2d7230 */ /* 0x000fe40000004100 */
[----:B------:R-:W-:Y:S01]  /*8cd0*/  FFMA.FTZ R49, R49, R62, R72 ;  /* 0x0000003e31317223 */ /* 0x000fe20000010048 */
[----:B------:R-:W-:-:S02]  /*8ce0*/  HADD2.F32 R41, -RZ, R30.H0_H0 ;  /* 0x2000001eff297230 */ /* 0x000fc40000004100 */
[-C--:B------:R-:W-:Y:S01]  /*8cf0*/  FMUL.FTZ R44, R42, R217.reuse ;  /* 0x000000d92a2c7220 */ /* 0x080fe20000410000 */
[----:B------:R-:W-:Y:S01]  /*8d00*/  HADD2.F32 R34, -RZ, R34.H1_H1 ;  /* 0x30000022ff227230 */ /* 0x000fe20000004100 */
[----:B------:R-:W-:Y:S01]  /*8d10*/  F2FP.F16.F32.PACK_AB R28, R47, R28 ;  /* 0x0000001c2f1c723e */ /* 0x000fe200000000ff */
        /* <DEDUP_REMOVED lines=11> */
[----:B------:R-:W-:-:S03]  /*8dd0*/  IMAD.MOV.U32 R31, RZ, RZ, R50 ;  /* 0x000000ffff1f7224 */ /* 0x000fc600078e0032 */
[----:B------:R-:W-:Y:S02]  /*8de0*/  F2FP.F16.F32.PACK_AB R30, R51, R44 ;  /* 0x0000002c331e723e */ /* 0x000fe400000000ff */
[----:B------:R-:W-:-:S07]  /*8df0*/  F2FP.F16.F32.PACK_AB R34, R34, R217 ;  /* 0x000000d92222723e */ /* 0x000fce00000000ff */
.L_x_1750:
[----:B------:R-:W-:Y:S05]  /*8e00*/  BSYNC B2 ;  /* 0x0000000000027941 */ /* 0x000fea0003800000 */
.L_x_1749:
[----:B------:R-:W-:Y:S02]  /*8e10*/  ULDC.64 UR4, c[0x0][0x208] ;  /* 0x0000820000047ab9 */ /* 0x000fe40000000a00 */
[----:B0-----:R4:W-:Y:S04]  /*8e20*/  STG.E.128 desc[UR4][R36.64], R28 ;  /* 0x0000001c24007986 */ /* 0x0019e8000c101d04 */
[----:B--2---:R4:W-:Y:S02]  /*8e30*/  @!P0 STG.E.128 desc[UR4][R38.64], R32 ;  /* 0x0000002026008986 */ /* 0x0049e4000c101d04 */
.L_x_1748:
[----:B------:R-:W-:Y:S05]  /*8e40*/  BSYNC B1 ;  /* 0x0000000000017941 */ /* 0x000fea0003800000 */
.L_x_1747:
        /* <DEDUP_REMOVED lines=14> */
[----:B------:R-:W-:-:S05]  /*8f30*/  SHF.R.S32.HI R31, RZ, 0x3, R31 ;  /* 0x00000003ff1f7819 */ /* 0x000fca000001141f */
[----:B------:R-:W-:-:S06]  /*8f40*/  IMAD R28, R31, 0x1800, R178 ;  /* 0x000018001f1c7824 */ /* 0x000fcc00078e02b2 */
[--C-:B------:R-:W-:Y:S02]  /*8f50*/  @!P0 SHF.R.S32.HI R33, RZ, 0x1f, R29.reuse ;  /* 0x0000001fff218819 */ /* 0x100fe4000001141d */
[--C-:B------:R-:W-:Y:S02]  /*8f60*/  @!P0 IADD3 R30, P4, P5, R86, R124, R29.reuse ;  /* 0x0000007c561e8210 */ /* 0x100fe40007d9e01d */
[----:B------:R-:W-:Y:S02]  /*8f70*/  LOP3.LUT R29, R173, 0x38, R29, 0xf8, !PT ;  /* 0x00000038ad1d7812 */ /* 0x000fe400078ef81d */
[----:B------:R-:W-:Y:S02]  /*8f80*/  @!P0 IADD3.X R33, R84, R40, R33, P4, P5 ;  /* 0x0000002854218210 */ /* 0x000fe400027ea421 */
[----:B------:R-:W-:Y:S02]  /*8f90*/  LOP3.LUT R29, R29, R208, RZ, 0x3c, !PT ;  /* 0x000000d01d1d7212 */ /* 0x000fe400078e3cff */
[----:B0-----:R-:W-:-:S02]  /*8fa0*/  LEA R36, P4, R32, R114, 0x1 ;  /* 0x0000007220247211 */ /* 0x001fc400078808ff */
[----:B------:R-:W-:Y:S01]  /*8fb0*/  IADD3 R28, R28, R29, RZ ;  /* 0x0000001d1c1c7210 */ /* 0x000fe20007ffe0ff */
[C---:B------:R-:W-:Y:S01]  /*8fc0*/  IMAD R29, R17.reuse, 0x4800, R138 ;  /* 0x00004800111d7824 */ /* 0x040fe200078e028a */
[-C--:B------:R-:W-:Y:S02]  /*8fd0*/  LEA.HI.X R37, R32, R115.reuse, R34, 0x1, P4 ;  /* 0x0000007320257211 */ /* 0x080fe400020f0c22 */
[C---:B------:R-:W-:Y:S01]  /*8fe0*/  @!P0 LEA R38, P4, R30.reuse, R114, 0x1 ;  /* 0x000000721e268211 */ /* 0x040fe200078808ff */
[----:B------:R-:W-:Y:S02]  /*8ff0*/  IMAD R31, R17, 0x4800, R28 ;  /* 0x00004800111f7824 */ /* 0x000fe400078e021c */
[--C-:B------:R-:W-:Y:S01]  /*9000*/  IMAD R29, R29, 0x2, R16.reuse ;  /* 0x000000021d1d7824 */ /* 0x100fe200078e0210 */
[----:B------:R-:W-:Y:S01]  /*9010*/  @!P0 LEA.HI.X R39, R30, R115, R33, 0x1, P4 ;  /* 0x000000731e278211 */ /* 0x000fe200020f0c21 */
[----:B------:R-:W-:Y:S01]  /*9020*/  IMAD R32, R31, 0x2, R16 ;  /* 0x000000021f207824 */ /* 0x000fe200078e0210 */
[----:B------:R-:W-:-:S03]  /*9030*/  ISETP.GE.AND P4, PT, R165, R119, PT ;  /* 0x00000077a500720c */ /* 0x000fc60003f86270 */
[----:B------:R-:W0:Y:S04]  /*9040*/  LDS.128 R28, [R29+0x18400] ;  /* 0x018400001d1c7984 */ /* 0x000e280000000c00 */
[----:B------:R-:W2:Y:S06]  /*9050*/  LDS.128 R32, [R32+0x18400] ;  /* 0x0184000020207984 */ /* 0x000eac0000000c00 */
[----:B------:R-:W-:Y:S05]  /*9060*/  @P4 BRA `(.L_x_1754) ;  /* 0x00000004005c4947 */ /* 0x000fea0003800000 */
[----:B0-----:R-:W-:Y:S01]  /*9070*/  IMAD.MOV.U32 R45, RZ, RZ, R28 ;  /* 0x000000ffff2d7224 */ /* 0x001fe200078e001c */
[----:B------:R-:W-:Y:S01]  /*9080*/  SHF.R.U32.HI R50, RZ, 0x10, R69 ;  /* 0x00000010ff327819 */ /* 0x000fe20000011645 */
[----:B--2---:R-:W-:Y:S01]  /*9090*/  IMAD.MOV.U32 R28, RZ, RZ, R33 ;  /* 0x000000ffff1c7224 */ /* 0x004fe200078e0021 */
[----:B------:R-:W-:Y:S01]  /*90a0*/  MOV R46, R32 ;  /* 0x00000020002e7202 */ /* 0x000fe20000000f00 */
[----:B------:R-:W-:Y:S01]  /*90b0*/  IMAD.MOV.U32 R47, RZ, RZ, R35 ;  /* 0x000000ffff2f7224 */ /* 0x000fe200078e0023 */
[--C-:B------:R-:W-:Y:S01]  /*90c0*/  SHF.R.U32.HI R48, RZ, 0x10, R57.reuse ;  /* 0x00000010ff307819 */ /* 0x100fe20000011639 */
[----:B------:R-:W-:Y:S01]  /*90d0*/  HADD2.F32 R51, -RZ, R214.H1_H1 ;  /* 0x300000d6ff337230 */ /* 0x000fe20000004100 */
[----:B------:R-:W-:Y:S01]  /*90e0*/  SHF.R.U64 R42, R56, 0x10, R57 ;  /* 0x00000010382a7819 */ /* 0x000fe20000001239 */
[--C-:B------:R-:W-:Y:S01]  /*90f0*/  HADD2.F32 R32, -RZ, R28.reuse.H0_H0 ;  /* 0x2000001cff207230 */ /* 0x100fe20000004100 */
[----:B------:R-:W-:Y:S01]  /*9100*/  SHF.R.U64 R41, R58, 0x10, R59 ;  /* 0x000000103a297819 */ /* 0x000fe2000000123b */
[----:B------:R-:W-:Y:S01]  /*9110*/  HADD2.F32 R35, -RZ, R28.H1_H1 ;  /* 0x3000001cff237230 */ /* 0x000fe20000004100 */
[----:B------:R-:W-:Y:S01]  /*9120*/  SHF.R.U32.HI R58, RZ, 0x10, R71 ;  /* 0x00000010ff3a7819 */ /* 0x000fe20000011647 */
[----:B------:R-:W-:Y:S01]  /*9130*/  IMAD.MOV.U32 R33, RZ, RZ, R31 ;  /* 0x000000ffff217224 */ /* 0x000fe200078e001f */
[----:B------:R-:W-:Y:S01]  /*9140*/  SHF.R.U32.HI R59, RZ, 0x10, R59 ;  /* 0x00000010ff3b7819 */ /* 0x000fe2000001163b */
[--C-:B------:R-:W-:Y:S01]  /*9150*/  HADD2.F32 R28, -RZ, R29.reuse.H0_H0 ;  /* 0x2000001dff1c7230 */ /* 0x100fe20000004100 */
[----:B------:R-:W-:Y:S01]  /*9160*/  SHF.R.U64 R44, R68, 0x10, R69 ;  /* 0x00000010442c7819 */ /* 0x000fe20000001245 */
        /* <DEDUP_REMOVED lines=8> */
[C---:B------:R-:W-:Y:S01]  /*91f0*/  FMUL.FTZ R50, R31.reuse, R50 ;  /* 0x000000321f327220 */ /* 0x040fe20000410000 */
[-C--:B------:R-:W-:Y:S01]  /*9200*/  FFMA.FTZ R28, R28, R49.reuse, -R29 ;  /* 0x000000311c1c7223 */ /* 0x080fe2000001081d */
[----:B------:R-:W-:Y:S01]  /*9210*/  FFMA.FTZ R29, R32, R49, R51 ;  /* 0x00000031201d7223 */ /* 0x000fe20000010033 */
[-C--:B------:R-:W-:Y:S01]  /*9220*/  FFMA.FTZ R31, R31, R48.reuse, -R56 ;  /* 0x000000301f1f7223 */ /* 0x080fe20000010838 */
[----:B------:R-:W-:Y:S01]  /*9230*/  FFMA.FTZ R32, R35, R48, R50 ;  /* 0x0000003023207223 */ /* 0x000fe20000010032 */
[----:B------:R-:W-:-:S02]  /*9240*/  HADD2.F32 R51, -RZ, R213.H1_H1 ;  /* 0x300000d5ff337230 */ /* 0x000fc40000004100 */
[--C-:B------:R-:W-:Y:S01]  /*9250*/  HADD2.F32 R48, -RZ, R47.reuse.H0_H0 ;  /* 0x2000002fff307230 */ /* 0x100fe20000004100 */
[----:B------:R-:W-:Y:S01]  /*9260*/  F2FP.F16.F32.PACK_AB R31, R31, R28 ;  /* 0x0000001c1f1f723e */ /* 0x000fe200000000ff */
[----:B------:R-:W-:Y:S02]  /*9270*/  HADD2.F32 R49, -RZ, R47.H1_H1 ;  /* 0x3000002fff317230 */ /* 0x000fe40000004100 */
[----:B------:R-:W-:Y:S02]  /*9280*/  HADD2.F32 R58, -RZ, R58.H0_H0 ;  /* 0x2000003aff3a7230 */ /* 0x000fe40000004100 */
[----:B------:R-:W-:Y:S01]  /*9290*/  FMUL.FTZ R60, R48, R51 ;  /* 0x00000033303c7220 */ /* 0x000fe20000410000 */
[--C-:B------:R-:W-:Y:S02]  /*92a0*/  HADD2.F32 R35, -RZ, R33.reuse.H0_H0 ;  /* 0x20000021ff237230 */ /* 0x100fe40000004100 */
[----:B------:R-:W-:Y:S02]  /*92b0*/  HADD2.F32 R50, -RZ, R156.H1_H1 ;  /* 0x3000009cff327230 */ /* 0x000fe40000004100 */
[----:B------:R-:W-:Y:S01]  /*92c0*/  FMUL.FTZ R62, R49, R58 ;  /* 0x0000003a313e7220 */ /* 0x000fe20000410000 */
[----:B------:R-:W-:-:S02]  /*92d0*/  HADD2.F32 R47, -RZ, R33.H1_H1 ;  /* 0x30000021ff2f7230 */ /* 0x000fc40000004100 */
[C---:B------:R-:W-:Y:S01]  /*92e0*/  FMUL.FTZ R51, R35.reuse, R51 ;  /* 0x0000003323337220 */ /* 0x040fe20000410000 */
[----:B------:R-:W-:Y:S02]  /*92f0*/  HADD2.F32 R56, -RZ, R59.H0_H0 ;  /* 0x2000003bff387230 */ /* 0x000fe40000004100 */
[----:B------:R-:W-:Y:S01]  /*9300*/  FFMA.FTZ R33, R35, R50, -R60 ;  /* 0x0000003223217223 */ /* 0x000fe2000001083c */
[----:B------:R-:W-:Y:S02]  /*9310*/  HADD2.F32 R42, -RZ, R42.H0_H0 ;  /* 0x2000002aff2a7230 */ /* 0x000fe40000004100 */
[C---:B------:R-:W-:Y:S01]  /*9320*/  FMUL.FTZ R58, R47.reuse, R58 ;  /* 0x0000003a2f3a7220 */ /* 0x040fe20000410000 */
[----:B------:R-:W-:Y:S01]  /*9330*/  FFMA.FTZ R35, R48, R50, R51 ;  /* 0x0000003230237223 */ /* 0x000fe20000010033 */
[-C--:B------:R-:W-:Y:S01]  /*9340*/  FFMA.FTZ R62, R47, R56.reuse, -R62 ;  /* 0x000000382f3e7223 */ /* 0x080fe2000001083e */
[----:B------:R-:W-:Y:S02]  /*9350*/  HADD2.F32 R47, -RZ, R46.H0_H0 ;  /* 0x2000002eff2f7230 */ /* 0x000fe40000004100 */
[----:B------:R-:W-:Y:S01]  /*9360*/  FFMA.FTZ R58, R49, R56, R58 ;  /* 0x00000038313a7223 */ /* 0x000fe2000001003a */
[----:B------:R-:W-:-:S02]  /*9370*/  HADD2.F32 R48, -RZ, R44.H0_H0 ;  /* 0x2000002cff307230 */ /* 0x000fc40000004100 */
[----:B------:R-:W-:Y:S01]  /*9380*/  HADD2.F32 R46, -RZ, R46.H1_H1 ;  /* 0x3000002eff2e7230 */ /* 0x000fe20000004100 */
[----:B------:R-:W-:Y:S01]  /*9390*/  F2FP.F16.F32.PACK_AB R62, R62, R33 ;  /* 0x000000213e3e723e */ /* 0x000fe200000000ff */
[--C-:B------:R-:W-:Y:S01]  /*93a0*/  HADD2.F32 R44, -RZ, R45.reuse.H0_H0 ;  /* 0x2000002dff2c7230 */ /* 0x100fe20000004100 */
[----:B------:R-:W-:Y:S01]  /*93b0*/  F2FP.F16.F32.PACK_AB R33, R32, R29 ;  /* 0x0000001d2021723e */ /* 0x000fe200000000ff */
[----:B------:R-:W-:Y:S02]  /*93c0*/  HADD2.F32 R45, -RZ, R45.H1_H1 ;  /* 0x3000002dff2d7230 */ /* 0x000fe40000004100 */
[-C--:B------:R-:W-:Y:S01]  /*93d0*/  FMUL.FTZ R50, R46, R48.reuse ;  /* 0x000000302e327220 */ /* 0x080fe20000410000 */
[----:B------:R-:W-:Y:S01]  /*93e0*/  HADD2.F32 R214, -RZ, R214.H0_H0 ;  /* 0x200000d6ffd67230 */ /* 0x000fe20000004100 */
[----:B------:R-:W-:Y:S01]  /*93f0*/  F2FP.F16.F32.PACK_AB R35, R58, R35 ;  /* 0x000000233a23723e */ /* 0x000fe200000000ff */
[----:B------:R-:W-:Y:S02]  /*9400*/  HADD2.F32 R157, -RZ, R157.H0_H0 ;  /* 0x2000009dff9d7230 */ /* 0x000fe40000004100 */
[C---:B------:R-:W-:Y:S01]  /*9410*/  FMUL.FTZ R51, R45.reuse, R48 ;  /* 0x000000302d337220 */ /* 0x040fe20000410000 */
[----:B------:R-:W-:Y:S01]  /*9420*/  FFMA.FTZ R50, R45, R42, -R50 ;  /* 0x0000002a2d327223 */ /* 0x000fe20000010832 */
[----:B------:R-:W-:-:S02]  /*9430*/  HADD2.F32 R45, -RZ, R43.H0_H0 ;  /* 0x2000002bff2d7230 */ /* 0x000fc40000004100 */
[C---:B------:R-:W-:Y:S01]  /*9440*/  FMUL.FTZ R49, R47.reuse, R214 ;  /* 0x000000d62f317220 */ /* 0x040fe20000410000 */
[----:B------:R-:W-:Y:S01]  /*9450*/  FFMA.FTZ R51, R46, R42, R51 ;  /* 0x0000002a2e337223 */ /* 0x000fe20000010033 */
[----:B------:R-:W-:Y:S02]  /*9460*/  HADD2.F32 R43, -RZ, R34.H0_H0 ;  /* 0x20000022ff2b7230 */ /* 0x000fe40000004100 */
[C---:B------:R-:W-:Y:S01]  /*9470*/  FMUL.FTZ R214, R44.reuse, R214 ;  /* 0x000000d62cd67220 */ /* 0x040fe20000410000 */
[----:B------:R-:W-:Y:S02]  /*9480*/  HADD2.F32 R42, -RZ, R30.H0_H0 ;  /* 0x2000001eff2a7230 */ /* 0x000fe40000004100 */
[-C--:B------:R-:W-:Y:S01]  /*9490*/  FFMA.FTZ R49, R44, R157.reuse, -R49 ;  /* 0x0000009d2c317223 */ /* 0x080fe20000010831 */
[----:B------:R-:W-:Y:S02]  /*94a0*/  HADD2.F32 R34, -RZ, R34.H1_H1 ;  /* 0x30000022ff227230 */ /* 0x000fe40000004100 */
[----:B------:R-:W-:Y:S01]  /*94b0*/  FFMA.FTZ R214, R47, R157, R214 ;  /* 0x0000009d2fd67223 */ /* 0x000fe200000100d6 */
[----:B------:R-:W-:-:S02]  /*94c0*/  HADD2.F32 R213, -RZ, R213.H0_H0 ;  /* 0x200000d5ffd57230 */ /* 0x000fc40000004100 */
[----:B------:R-:W-:Y:S02]  /*94d0*/  HADD2.F32 R30, -RZ, R30.H1_H1 ;  /* 0x3000001eff1e7230 */ /* 0x000fe40000004100 */
[----:B------:R-:W-:Y:S01]  /*94e0*/  FMUL.FTZ R57, R34, R45 ;  /* 0x0000002d22397220 */ /* 0x000fe20000410000 */
[----:B------:R-:W-:Y:S02]  /*94f0*/  HADD2.F32 R156, -RZ, R156.H0_H0 ;  /* 0x2000009cff9c7230 */ /* 0x000fe40000004100 */
[-C--:B------:R-:W-:Y:S01]  /*9500*/  FMUL.FTZ R47, R43, R213.reuse ;  /* 0x000000d52b2f7220 */ /* 0x080fe20000410000 */
[----:B------:R-:W-:Y:S02]  /*9510*/  HADD2.F32 R41, -RZ, R41.H0_H0 ;  /* 0x20000029ff297230 */ /* 0x000fe40000004100 */
[----:B------:R-:W-:Y:S01]  /*9520*/  FMUL.FTZ R44, R42, R213 ;  /* 0x000000d52a2c7220 */ /* 0x000fe20000410000 */
[----:B------:R-:W-:Y:S01]  /*9530*/  FMUL.FTZ R45, R30, R45 ;  /* 0x0000002d1e2d7220 */ /* 0x000fe20000410000 */
[----:B------:R-:W-:Y:S01]  /*9540*/  FFMA.FTZ R47, R42, R156, -R47 ;  /* 0x0000009c2a2f7223 */ /* 0x000fe2000001082f */
[----:B------:R-:W-:-:S02]  /*9550*/  IMAD.MOV.U32 R29, RZ, RZ, R31 ;  /* 0x000000ffff1d7224 */ /* 0x000fc400078e001f */
[----:B------:R-:W-:Y:S01]  /*9560*/  FFMA.FTZ R44, R43, R156, R44 ;  /* 0x0000009c2b2c7223 */ /* 0x000fe2000001002c */
[-C--:B------:R-:W-:Y:S01]  /*9570*/  FFMA.FTZ R30, R30, R41.reuse, -R57 ;  /* 0x000000291e1e7223 */ /* 0x080fe20000010839 */
[----:B------:R-:W-:Y:S01]  /*9580*/  FFMA.FTZ R45, R34, R41, R45 ;  /* 0x00000029222d7223 */ /* 0x000fe2000001002d */
[----:B------:R-:W-:Y:S01]  /*9590*/  F2FP.F16.F32.PACK_AB R28, R50, R49 ;  /* 0x00000031321c723e */ /* 0x000fe200000000ff */
[----:B------:R-:W-:Y:S01]  /*95a0*/  IMAD.MOV.U32 R31, RZ, RZ, R62 ;  /* 0x000000ffff1f7224 */ /* 0x000fe200078e003e */
[----:B------:R-:W-:Y:S02]  /*95b0*/  F2FP.F16.F32.PACK_AB R32, R51, R214 ;  /* 0x000000d63320723e */ /* 0x000fe400000000ff */
[----:B------:R-:W-:Y:S02]  /*95c0*/  F2FP.F16.F32.PACK_AB R30, R30, R47 ;  /* 0x0000002f1e1e723e */ /* 0x000fe400000000ff */
[----:B------:R-:W-:-:S07]  /*95d0*/  F2FP.F16.F32.PACK_AB R34, R45, R44 ;  /* 0x0000002c2d22723e */ /* 0x000fce00000000ff */
.L_x_1754:
[----:B------:R-:W-:Y:S05]  /*95e0*/  BSYNC B2 ;  /* 0x0000000000027941 */ /* 0x000fea0003800000 */
.L_x_1753:
[----:B------:R-:W-:Y:S02]  /*95f0*/  ULDC.64 UR4, c[0x0][0x208] ;  /* 0x0000820000047ab9 */ /* 0x000fe40000000a00 */
[----:B0-----:R0:W-:Y:S04]  /*9600*/  STG.E.128 desc[UR4][R36.64], R28 ;  /* 0x0000001c24007986 */ /* 0x0011e8000c101d04 */
[----:B--2---:R0:W-:Y:S02]  /*9610*/  @!P0 STG.E.128 desc[UR4][R38.64], R32 ;  /* 0x0000002026008986 */ /* 0x0041e4000c101d04 */
.L_x_1752:
[----:B------:R-:W-:Y:S05]  /*9620*/  BSYNC B1 ;  /* 0x0000000000017941 */ /* 0x000fea0003800000 */
.L_x_1751:
        /* <DEDUP_REMOVED lines=13> */
[----:B------:R-:W-:Y:S02]  /*9700*/  SHF.R.S32.HI R28, RZ, 0x1f, R29 ;  /* 0x0000001fff1c7819 */ /* 0x000fe4000001141d */
[----:B------:R-:W-:Y:S02]  /*9710*/  SHF.L.U32 R39, R29, 0x3, RZ ;  /* 0x000000031d277819 */ /* 0x000fe400000006ff */
[----:B------:R-:W-:Y:S02]  /*9720*/  LEA.HI R28, R28, R29, RZ, 0x3 ;  /* 0x0000001d1c1c7211 */ /* 0x000fe400078f18ff */
[----:B------:R-:W-:-:S02]  /*9730*/  LOP3.LUT R29, R173, 0x38, R39, 0xf8, !PT ;  /* 0x00000038ad1d7812 */ /* 0x000fc400078ef827 */
[----:B------:R-:W-:Y:S02]  /*9740*/  SHF.R.S32.HI R31, RZ, 0x3, R28 ;  /* 0x00000003ff1f7819 */ /* 0x000fe4000001141c */
[----:B------:R-:W-:Y:S02]  /*9750*/  LOP3.LUT R29, R29, R208, RZ, 0x3c, !PT ;  /* 0x000000d01d1d7212 */ /* 0x000fe400078e3cff */
[----:B------:R-:W-:Y:S01]  /*9760*/  LEA.HI.X R37, R37, R115, R38, 0x1, P0 ;  /* 0x0000007325257211 */ /* 0x000fe200000f0c26 */
[----:B------:R-:W-:-:S04]  /*9770*/  IMAD R28, R31, 0x1800, R178 ;  /* 0x000018001f1c7824 */ /* 0x000fc800078e02b2 */
[----:B------:R-:W-:Y:S02]  /*9780*/  IMAD.IADD R28, R28, 0x1, R29 ;  /* 0x000000011c1c7824 */ /* 0x000fe400078e021d */
[C---:B------:R-:W-:Y:S02]  /*9790*/  IMAD R29, R17.reuse, 0x4800, R137 ;  /* 0x00004800111d7824 */ /* 0x040fe400078e0289 */
[----:B------:R-:W-:Y:S02]  /*97a0*/  IMAD R31, R17, 0x4800, R28 ;  /* 0x00004800111f7824 */ /* 0x000fe400078e021c */
[--C-:B------:R-:W-:Y:S02]  /*97b0*/  IMAD R29, R29, 0x2, R16.reuse ;  /* 0x000000021d1d7824 */ /* 0x100fe400078e0210 */
[----:B------:R-:W-:-:S04]  /*97c0*/  IMAD R32, R31, 0x2, R16 ;  /* 0x000000021f207824 */ /* 0x000fc800078e0210 */
[----:B------:R-:W0:Y:S04]  /*97d0*/  LDS.128 R28, [R29+0x18400] ;  /* 0x018400001d1c7984 */ /* 0x000e280000000c00 */
[----:B------:R-:W2:Y:S01]  /*97e0*/  LDS.128 R32, [R32+0x18400] ;  /* 0x0184000020207984 */ /* 0x000ea20000000c00 */
[----:B------:R-:W-:Y:S05]  /*97f0*/  @P4 BRA `(.L_x_1756) ;  /* 0x0000000400584947 */ /* 0x000fea0003800000 */
[----:B------:R-:W-:Y:S01]  /*9800*/  SHF.R.U32.HI R50, RZ, 0x10, R65 ;  /* 0x00000010ff327819 */ /* 0x000fe20000011641 */
[----:B--2---:R-:W-:Y:S01]  /*9810*/  IMAD.MOV.U32 R45, RZ, RZ, R35 ;  /* 0x000000ffff2d7224 */ /* 0x004fe200078e0023 */
[----:B------:R-:W-:Y:S01]  /*9820*/  MOV R44, R32 ;  /* 0x00000020002c7202 */ /* 0x000fe20000000f00 */
[--C-:B------:R-:W-:Y:S01]  /*9830*/  HADD2.F32 R35, -RZ, R33.reuse.H0_H0 ;  /* 0x20000021ff237230 */ /* 0x100fe20000004100 */
[----:B------:R-:W-:Y:S01]  /*9840*/  SHF.R.U32.HI R48, RZ, 0x10, R53 ;  /* 0x00000010ff307819 */ /* 0x000fe20000011635 */
[----:B0-----:R-:W-:Y:S01]  /*9850*/  IMAD.MOV.U32 R32, RZ, RZ, R31 ;  /* 0x000000ffff207224 */ /* 0x001fe200078e001f */
[----:B------:R-:W-:Y:S01]  /*9860*/  SHF.R.U64 R38, R54, 0x10, R55 ;  /* 0x0000001036267819 */ /* 0x000fe20000001237 */
[----:B------:R-:W-:Y:S01]  /*9870*/  HADD2.F32 R33, -RZ, R33.H1_H1 ;  /* 0x30000021ff217230 */ /* 0x000fe20000004100 */
[--C-:B------:R-:W-:Y:S01]  /*9880*/  SHF.R.U64 R41, R66, 0x10, R67.reuse ;  /* 0x0000001042297819 */ /* 0x100fe20000001243 */
[----:B------:R-:W-:Y:S01]  /*9890*/  HADD2.F32 R50, -RZ, R50.H0_H0 ;  /* 0x20000032ff327230 */ /* 0x000fe20000004100 */
[----:B------:R-:W-:Y:S01]  /*98a0*/  SHF.R.U32.HI R66, RZ, 0x10, R67 ;  /* 0x00000010ff427819 */ /* 0x000fe20000011643 */
[----:B------:R-:W-:Y:S01]  /*98b0*/  HADD2.F32 R31, -RZ, R29.H1_H1 ;  /* 0x3000001dff1f7230 */ /* 0x000fe20000004100 */
[----:B------:R-:W-:Y:S01]  /*98c0*/  SHF.R.U64 R42, R52, 0x10, R53 ;  /* 0x00000010342a7819 */ /* 0x000fe20000001235 */
[----:B------:R-:W-:-:S02]  /*98d0*/  IMAD.MOV.U32 R43, RZ, RZ, R28 ;  /* 0x000000ffff2b7224 */ /* 0x000fc400078e001c */
[-C--:B------:R-:W-:Y:S01]  /*98e0*/  FMUL.FTZ R54, R33, R50.reuse ;  /* 0x0000003221367220 */ /* 0x080fe20000410000 */
[----:B------:R-:W-:Y:S02]  /*98f0*/  HADD2.F32 R47, -RZ, R154.H1_H1 ;  /* 0x3000009aff2f7230 */ /* 0x000fe40000004100 */
[----:B------:R-:W-:Y:S01]  /*9900*/  FMUL.FTZ R50, R31, R50 ;  /* 0x000000321f327220 */ /* 0x000fe20000410000 */
[----:B------:R-:W-:Y:S01]  /*9910*/  HADD2.F32 R28, -RZ, R29.H0_H0 ;  /* 0x2000001dff1c7230 */ /* 0x000fe20000004100 */
[----:B------:R-:W-:Y:S01]  /*9920*/  SHF.R.U32.HI R55, RZ, 0x10, R55 ;  /* 0x00000010ff377819 */ /* 0x000fe20000011637 */
[----:B------:R-:W-:Y:S02]  /*9930*/  HADD2.F32 R48, -RZ, R48.H0_H0 ;  /* 0x20000030ff307230 */ /* 0x000fe40000004100 */
[-C--:B------:R-:W-:Y:S01]  /*9940*/  FMUL.FTZ R29, R35, R47.reuse ;  /* 0x0000002f231d7220 */ /* 0x080fe20000410000 */
[----:B------:R-:W-:Y:S02]  /*9950*/  HADD2.F32 R46, -RZ, R152.H1_H1 ;  /* 0x30000098ff2e7230 */ /* 0x000fe40000004100 */
[----:B------:R-:W-:Y:S01]  /*9960*/  FMUL.FTZ R52, R28, R47 ;  /* 0x0000002f1c347220 */ /* 0x000fe20000410000 */
[----:B------:R-:W-:-:S02]  /*9970*/  HADD2.F32 R47, -RZ, R66.H0_H0 ;  /* 0x20000042ff2f7230 */ /* 0x000fc40000004100 */
[-C--:B------:R-:W-:Y:S01]  /*9980*/  FFMA.FTZ R49, R31, R48.reuse, -R54 ;  /* 0x000000301f317223 */ /* 0x080fe20000010836 */
[----:B------:R-:W-:Y:S01]  /*9990*/  FFMA.FTZ R50, R33, R48, R50 ;  /* 0x0000003021327223 */ /* 0x000fe20000010032 */
[----:B------:R-:W-:Y:S02]  /*99a0*/  HADD2.F32 R48, -RZ, R153.H1_H1 ;  /* 0x30000099ff307230 */ /* 0x000fe40000004100 */
[-C--:B------:R-:W-:Y:S01]  /*99b0*/  FFMA.FTZ R28, R28, R46.reuse, -R29 ;  /* 0x0000002e1c1c7223 */ /* 0x080fe2000001081d */
[--C-:B------:R-:W-:Y:S02]  /*99c0*/  HADD2.F32 R33, -RZ, R45.reuse.H0_H0 ;  /* 0x2000002dff217230 */ /* 0x100fe40000004100 */
[----:B------:R-:W-:Y:S01]  /*99d0*/  FFMA.FTZ R29, R35, R46, R52 ;  /* 0x0000002e231d7223 */ /* 0x000fe20000010034 */
[----:B------:R-:W-:Y:S01]  /*99e0*/  HADD2.F32 R45, -RZ, R45.H1_H1 ;  /* 0x3000002dff2d7230 */ /* 0x000fe20000004100 */
[----:B------:R-:W-:Y:S01]  /*99f0*/  SHF.R.U64 R53, R64, 0x10, R65 ;  /* 0x0000001040357819 */ /* 0x000fe20000001241 */
[----:B------:R-:W-:-:S02]  /*9a00*/  HADD2.F32 R46, -RZ, R151.H1_H1 ;  /* 0x30000097ff2e7230 */ /* 0x000fc40000004100 */
[----:B------:R-:W-:Y:S01]  /*9a10*/  FMUL.FTZ R52, R33, R48 ;  /* 0x0000003021347220 */ /* 0x000fe20000410000 */
[--C-:B------:R-:W-:Y:S02]  /*9a20*/  HADD2.F32 R31, -RZ, R32.reuse.H0_H0 ;  /* 0x20000020ff1f7230 */ /* 0x100fe40000004100 */
[-C--:B------:R-:W-:Y:S01]  /*9a30*/  FMUL.FTZ R51, R45, R47.reuse ;  /* 0x0000002f2d337220 */ /* 0x080fe20000410000 */
[----:B------:R-:W-:Y:S01]  /*9a40*/  HADD2.F32 R32, -RZ, R32.H1_H1 ;  /* 0x30000020ff207230 */ /* 0x000fe20000004100 */
[----:B------:R-:W-:Y:S01]  /*9a50*/  F2FP.F16.F32.PACK_AB R49, R49, R28 ;  /* 0x0000001c3131723e */ /* 0x000fe200000000ff */
[----:B------:R-:W-:Y:S02]  /*9a60*/  HADD2.F32 R35, -RZ, R55.H0_H0 ;  /* 0x20000037ff237230 */ /* 0x000fe40000004100 */
[C---:B------:R-:W-:Y:S01]  /*9a70*/  FMUL.FTZ R48, R31.reuse, R48 ;  /* 0x000000301f307220 */ /* 0x040fe20000410000 */
[----:B------:R-:W-:Y:S01]  /*9a80*/  FFMA.FTZ R52, R31, R46, -R52 ;  /* 0x0000002e1f347223 */ /* 0x000fe20000010834 */
[----:B------:R-:W-:Y:S01]  /*9a90*/  FMUL.FTZ R54, R32, R47 ;  /* 0x0000002f20367220 */ /* 0x000fe20000410000 */
[----:B------:R-:W-:-:S02]  /*9aa0*/  HADD2.F32 R154, -RZ, R154.H0_H0 ;  /* 0x2000009aff9a7230 */ /* 0x000fc40000004100 */
[-C--:B------:R-:W-:Y:S01]  /*9ab0*/  FFMA.FTZ R51, R32, R35.reuse, -R51 ;  /* 0x0000002320337223 */ /* 0x080fe20000010833 */
[----:B------:R-:W-:Y:S02]  /*9ac0*/  HADD2.F32 R31, -RZ, R43.H0_H0 ;  /* 0x2000002bff1f7230 */ /* 0x000fe40000004100 */
[----:B------:R-:W-:Y:S01]  /*9ad0*/  FFMA.FTZ R47, R33, R46, R48 ;  /* 0x0000002e212f7223 */ /* 0x000fe20000010030 */
[----:B------:R-:W-:Y:S02]  /*9ae0*/  HADD2.F32 R32, -RZ, R44.H0_H0 ;  /* 0x2000002cff207230 */ /* 0x000fe40000004100 */
[----:B------:R-:W-:Y:S01]  /*9af0*/  FFMA.FTZ R54, R45, R35, R54 ;  /* 0x000000232d367223 */ /* 0x000fe20000010036 */
[----:B------:R-:W-:Y:S02]  /*9b00*/  HADD2.F32 R152, -RZ, R152.H0_H0 ;  /* 0x20000098ff987230 */ /* 0x000fe40000004100 */
[----:B------:R-:W-:Y:S01]  /*9b10*/  FMUL.FTZ R35, R31, R154 ;  /* 0x0000009a1f237220 */ /* 0x000fe20000410000 */
[----:B------:R-:W-:-:S02]  /*9b20*/  HADD2.F32 R33, -RZ, R53.H0_H0 ;  /* 0x20000035ff217230 */ /* 0x000fc40000004100 */
[C---:B------:R-:W-:Y:S01]  /*9b30*/  FMUL.FTZ R46, R32.reuse, R154 ;  /* 0x0000009a202e7220 */ /* 0x040fe20000410000 */
[----:B------:R-:W-:Y:S02]  /*9b40*/  HADD2.F32 R44, -RZ, R44.H1_H1 ;  /* 0x3000002cff2c7230 */ /* 0x000fe40000004100 */
[-C--:B------:R-:W-:Y:S01]  /*9b50*/  FFMA.FTZ R35, R32, R152.reuse, R35 ;  /* 0x0000009820237223 */ /* 0x080fe20000010023 */
[----:B------:R-:W-:Y:S02]  /*9b60*/  HADD2.F32 R43, -RZ, R43.H1_H1 ;  /* 0x3000002bff2b7230 */ /* 0x000fe40000004100 */
[----:B------:R-:W-:Y:S01]  /*9b70*/  FFMA.FTZ R46, R31, R152, -R46 ;  /* 0x000000981f2e7223 */ /* 0x000fe2000001082e */
        /* <DEDUP_REMOVED lines=8> */
[----:B------:R-:W-:Y:S01]  /*9c00*/  HADD2.F32 R31, -RZ, R30.H0_H0 ;  /* 0x2000001eff1f7230 */ /* 0x000fe20000004100 */
[----:B------:R-:W-:Y:S01]  /*9c10*/  F2FP.F16.F32.PACK_AB R47, R54, R47 ;  /* 0x0000002f362f723e */ /* 0x000fe200000000ff */
[----:B------:R-:W-:Y:S01]  /*9c20*/  HADD2.F32 R34, -RZ, R34.H1_H1 ;  /* 0x30000022ff227230 */ /* 0x000fe20000004100 */
[----:B------:R-:W-:Y:S01]  /*9c30*/  F2FP.F16.F32.PACK_AB R28, R43, R46 ;  /* 0x0000002e2b1c723e */ /* 0x000fe200000000ff */
[----:B------:R-:W-:-:S02]  /*9c40*/  HADD2.F32 R30, -RZ, R30.H1_H1 ;  /* 0x3000001eff1e7230 */ /* 0x000fc40000004100 */
[----:B------:R-:W-:Y:S02]  /*9c50*/  HADD2.F32 R33, -RZ, R38.H0_H0 ;  /* 0x20000026ff217230 */ /* 0x000fe40000004100 */
[----:B------:R-:W-:Y:S01]  /*9c60*/  FMUL.FTZ R38, R32, R153 ;  /* 0x0000009920267220 */ /* 0x000fe20000410000 */
[----:B------:R-:W-:Y:S02]  /*9c70*/  HADD2.F32 R151, -RZ, R151.H0_H0 ;  /* 0x20000097ff977230 */ /* 0x000fe40000004100 */
[----:B------:R-:W-:Y:S01]  /*9c80*/  FMUL.FTZ R45, R34, R41 ;  /* 0x00000029222d7220 */ /* 0x000fe20000410000 */
[C---:B------:R-:W-:Y:S01]  /*9c90*/  FMUL.FTZ R153, R31.reuse, R153 ;  /* 0x000000991f997220 */ /* 0x040fe20000410000 */
[----:B------:R-:W-:Y:S01]  /*9ca0*/  FMUL.FTZ R41, R30, R41 ;  /* 0x000000291e297220 */ /* 0x000fe20000410000 */
[-C--:B------:R-:W-:Y:S02]  /*9cb0*/  FFMA.FTZ R38, R31, R151.reuse, -R38 ;  /* 0x000000971f267223 */ /* 0x080fe40000010826 */
[----:B------:R-:W-:Y:S01]  /*9cc0*/  FFMA.FTZ R153, R32, R151, R153 ;  /* 0x0000009720997223 */ /* 0x000fe20000010099 */
[-C--:B------:R-:W-:Y:S01]  /*9cd0*/  FFMA.FTZ R45, R30, R33.reuse, -R45 ;  /* 0x000000211e2d7223 */ /* 0x080fe2000001082d */
[----:B------:R-:W-:Y:S01]  /*9ce0*/  FFMA.FTZ R34, R34, R33, R41 ;  /* 0x0000002122227223 */ /* 0x000fe20000010029 */
[----:B------:R-:W-:Y:S01]  /*9cf0*/  F2FP.F16.F32.PACK_AB R33, R50, R29 ;  /* 0x0000001d3221723e */ /* 0x000fe200000000ff */
[----:B------:R-:W-:Y:S01]  /*9d00*/  IMAD.MOV.U32 R29, RZ, RZ, R49 ;  /* 0x000000ffff1d7224 */ /* 0x000fe200078e0031 */
[----:B------:R-:W-:Y:S01]  /*9d10*/  F2FP.F16.F32.PACK_AB R32, R42, R35 ;  /* 0x000000232a20723e */ /* 0x000fe200000000ff */
[----:B------:R-:W-:Y:S01]  /*9d20*/  IMAD.MOV.U32 R35, RZ, RZ, R47 ;  /* 0x000000ffff237224 */ /* 0x000fe200078e002f */
[----:B------:R-:W-:-:S02]  /*9d30*/  F2FP.F16.F32.PACK_AB R31, R51, R52 ;  /* 0x00000034331f723e */ /* 0x000fc400000000ff */
[----:B------:R-:W-:Y:S02]  /*9d40*/  F2FP.F16.F32.PACK_AB R30, R45, R38 ;  /* 0x000000262d1e723e */ /* 0x000fe400000000ff */
[----:B------:R-:W-:-:S07]  /*9d50*/  F2FP.F16.F32.PACK_AB R34, R34, R153 ;  /* 0x000000992222723e */ /* 0x000fce00000000ff */
.L_x_1756:
[----:B------:R-:W-:Y:S05]  /*9d60*/  BSYNC B1 ;  /* 0x0000000000017941 */ /* 0x000fea0003800000 */
.L_x_1755:
[----:B------:R-:W-:Y:S01]  /*9d70*/  ISETP.GE.AND P0, PT, R39, R144, PT ;  /* 0x000000902700720c */ /* 0x000fe20003f06270 */
[----:B------:R-:W-:Y:S02]  /*9d80*/  ULDC.64 UR4, c[0x0][0x208] ;  /* 0x0000820000047ab9 */ /* 0x000fe40000000a00 */
[----:B0-----:R0:W-:Y:S10]  /*9d90*/  STG.E.128 desc[UR4][R36.64], R28 ;  /* 0x0000001c24007986 */ /* 0x0011f4000c101d04 */
[----:B------:R-:W-:Y:S05]  /*9da0*/  @P0 BRA `(.L_x_1705) ;  /* 0x0000000400040947 */ /* 0x000fea0003800000 */
[--C-:B------:R-:W-:Y:S01]  /*9db0*/  IADD3 R124, P0, P4, R86, R124, R39.reuse ;  /* 0x0000007c567c7210 */ /* 0x100fe20007c1e027 */
[----:B------:R-:W-:Y:S01]  /*9dc0*/  ULDC.64 UR4, c[0x0][0x208] ;  /* 0x0000820000047ab9 */ /* 0x000fe20000000a00 */
[----:B------:R-:W-:-:S04]  /*9dd0*/  SHF.R.S32.HI R39, RZ, 0x1f, R39 ;  /* 0x0000001fff277819 */ /* 0x000fc80000011427 */
[----:B------:R-:W-:Y:S02]  /*9de0*/  IADD3.X R40, R84, R40, R39, P0, P4 ;  /* 0x0000002854287210 */ /* 0x000fe400007e8427 */
[----:B------:R-:W-:-:S04]  /*9df0*/  LEA R114, P0, R124, R114, 0x1 ;  /* 0x000000727c727211 */ /* 0x000fc800078008ff */
[----:B------:R-:W-:-:S05]  /*9e00*/  LEA.HI.X R115, R124, R115, R40, 0x1, P0 ;  /* 0x000000737c737211 */ /* 0x000fca00000f0c28 */
[----:B--2---:R2:W-:Y:S01]  /*9e10*/  STG.E.128 desc[UR4][R114.64], R32 ;  /* 0x0000002072007986 */ /* 0x0045e2000c101d04 */
[----:B------:R-:W-:Y:S05]  /*9e20*/  BRA `(.L_x_1705) ;  /* 0x0000000000e47947 */ /* 0x000fea0003800000 */
.L_x_1672:
[----:B------:R-:W-:-:S04]  /*9e30*/  ULOP3.LUT UR4, UR60, 0x1, URZ, 0xfc, !UPT ;  /* 0x000000013c047892 */ /* 0x000fc8000f8efc3f */
[----:B------:R-:W-:-:S06]  /*9e40*/  UISETP.NE.AND UP0, UPT, UR4, 0x3, UPT ;  /* 0x000000030400788c */ /* 0x000fcc000bf05270 */
[----:B------:R-:W-:-:S13]  /*9e50*/  PLOP3.LUT P1, PT, PT, PT, UP0, 0x80, 0x0 ;  /* 0x000000000000781c */ /* 0x000fda0003f2f008 */
[----:B------:R-:W-:Y:S05]  /*9e60*/  @!P1 BRA `(.L_x_1757) ;  /* 0x0000000000049947 */ /* 0x000fea0003800000 */
[----:B------:R-:W-:Y:S01]  /*9e70*/  BPT.TRAP 0x1 ;  /* 0x000000040000795c */ /* 0x000fe20000300000 */
.L_x_1757:
[----:B------:R-:W-:Y:S01]  /*9e80*/  LEA R3, R17, R16, 0x3 ;  /* 0x0000001011037211 */ /* 0x000fe200078e18ff */
[----:B------:R-:W-:Y:S01]  /*9e90*/  IMAD R4, R2, -0x60, R24 ;  /* 0xffffffa002047824 */ /* 0x000fe200078e0218 */
[----:B------:R-:W-:Y:S01]  /*9ea0*/  SHF.L.U32 R0, R167, 0x1f, RZ ;  /* 0x0000001fa7007819 */ /* 0x000fe200000006ff */
[----:B------:R-:W-:Y:S03]  /*9eb0*/  BSSY B1, `(.L_x_1758) ;  /* 0x0000005000017945 */ /* 0x000fe60003800000 */
[----:B------:R-:W1:Y:S01]  /*9ec0*/  SYNCS.PHASECHK.TRANS64.TRYWAIT P4, [R3+URZ+0x2a890], R0 ;  /* 0x02a89000030075a7 */ /* 0x000e62000808017f */
[----:B------:R-:W-:-:S04]  /*9ed0*/  VIMNMX R4, R4, 0x60, PT ;  /* 0x0000006004047848 */ /* 0x000fc80003fe0100 */
[----:B------:R-:W-:Y:S01]  /*9ee0*/  ISETP.GE.AND P0, PT, R162, R4, PT ;  /* 0x00000004a200720c */ /* 0x000fe20003f06270 */
[----:B-1----:R-:W-:-:S12]  /*9ef0*/  @!P4 BRA `(.L_x_1759) ;  /* 0x000001fc0080c947 */ /* 0x002fd80003800000 */
.L_x_2119:
[----:B------:R-:W-:Y:S05]  /*9f00*/  BSYNC B1 ;  /* 0x0000000000017941 */ /* 0x000fea0003800000 */
.L_x_1758:
[----:B------:R-:W-:Y:S04]  /*9f10*/  BSSY B1, `(.L_x_1760) ;  /* 0x0000015000017945 */ /* 0x000fe80003800000 */
[----:B------:R-:W-:Y:S05]  /*9f20*/  @P0 BRA `(.L_x_1761) ;  /* 0x00000000004c0947 */ /* 0x000fea0003800000 */
[----:B------:R-:W-:Y:S01]  /*9f30*/  ISETP.NE.AND P4, PT, R11, RZ, PT ;  /* 0x000000ff0b00720c */ /* 0x000fe20003f85270 */
[----:B------:R-:W-:Y:S01]  /*9f40*/  ULDC.64 UR4, c[0x0][0x208] ;  /* 0x0000820000047ab9 */ /* 0x000fe20000000a00 */
        /* <DEDUP_REMOVED lines=17> */
.L_x_1761:
[----:B------:R-:W-:Y:S05]  /*a060*/  BSYNC B1 ;  /* 0x0000000000017941 */ /* 0x000fea0003800000 */
.L_x_1760:
[----:B------:R-:W-:-:S13]  /*a070*/  ISETP.GE.AND P0, PT, R188, R4, PT ;  /* 0x00000004bc00720c */ /* 0x000fda0003f06270 */
[----:B------:R-:W-:Y:S05]  /*a080*/  @P0 BRA `(.L_x_1705) ;  /* 0x00000000004c0947 */ /* 0x000fea0003800000 */
[----:B------:R-:W-:Y:S01]  /*a090*/  ISETP.NE.AND P4, PT, R11, RZ, PT ;  /* 0x000000ff0b00720c */ /* 0x000fe20003f85270 */
[----:B------:R-:W-:Y:S01]  /*a0a0*/  ULDC.64 UR4, c[0x0][0x208] ;  /* 0x0000820000047ab9 */ /* 0x000fe20000000a00 */
        /* <DEDUP_REMOVED lines=17> */
.L_x_1705:
[----:B------:R-:W-:Y:S05]  /*a1c0*/  BSYNC B0 ;  /* 0x0000000000007941 */ /* 0x000fea0003800000 */
.L_x_1671:
        /* <DEDUP_REMOVED lines=17> */
.L_x_1763:
[----:B------:R-:W-:Y:S05]  /*a2e0*/  BSYNC B0 ;  /* 0x0000000000007941 */ /* 0x000fea0003800000 */
.L_x_1762:
[----:B------:R-:W2:Y:S01]  /*a2f0*/  SYNCS.PHASECHK.TRANS64.TRYWAIT P4, [R3+URZ+0x2a8b0], R0 ;  /* 0x02a8b000030075a7 */ /* 0x000ea2000808017f */
[----:B0-----:R-:W-:Y:S01]  /*a300*/  IMAD R28, R17, 0x3000, R25 ;  /* 0x00003000111c7824 */ /* 0x001fe200078e0219 */
[----:B------:R-:W-:Y:S01]  /*a310*/  ULDC UR61, c[0x0][0x320] ;  /* 0x0000c800003d7ab9 */ /* 0x000fe20000000800 */
[----:B------:R-:W-:Y:S01]  /*a320*/  ULDC.64 UR56, c[0x0][0x328] ;  /* 0x0000ca0000387ab9 */ /* 0x000fe20000000a00 */
[----:B------:R-:W-:Y:S01]  /*a330*/  ULDC.64 UR58, c[0x0][0x318] ;  /* 0x0000c600003a7ab9 */ /* 0x000fe20000000a00 */
[----:B------:R-:W-:Y:S01]  /*a340*/  BSSY B0, `(.L_x_1764) ;  /* 0x0000004000007945 */ /* 0x000fe20003800000 */
[----:B------:R-:W-:Y:S01]  /*a350*/  ISETP.GE.AND P1, PT, R162, R4, PT ;  /* 0x00000004a200720c */ /* 0x000fe20003f26270 */
[----:B------:R-:W-:Y:S02]  /*a360*/  IMAD.IADD R30, R128, 0x1, R28 ;  /* 0x00000001801e7824 */ /* 0x000fe400078e021c */
[----:B--2---:R-:W-:Y:S10]  /*a370*/  @!P4 BRA `(.L_x_1765) ;  /* 0x000001f80074c947 */ /* 0x004ff40003800000 */
.L_x_2120:
[----:B------:R-:W-:Y:S05]  /*a380*/  BSYNC B0 ;  /* 0x0000000000007941 */ /* 0x000fea0003800000 */
.L_x_1764:
[----:B------:R-:W-:Y:S01]  /*a390*/  BSSY B0, `(.L_x_1766) ;  /* 0x000001a000007945 */ /* 0x000fe20003800000 */
[----:B01----:R-:W-:Y:S02]  /*a3a0*/  IMAD R0, R28, 0x2, R117 ;  /* 0x000000021c007824 */ /* 0x003fe400078e0275 */
[----:B------:R-:W-:-:S04]  /*a3b0*/  IMAD.WIDE R36, R2, 0x60, R120 ;  /* 0x0000006002247825 */ /* 0x000fc800078e0278 */
[----:B------:R-:W-:Y:S01]  /*a3c0*/  IMAD R40, R30, 0x2, R117 ;  /* 0x000000021e287824 */ /* 0x000fe200078e0275 */
[----:B------:R-:W-:Y:S06]  /*a3d0*/  @P1 BRA `(.L_x_1767) ;  /* 0x0000000000541947 */ /* 0x000fec0003800000 */
[----:B------:R-:W-:Y:S01]  /*a3e0*/  MOV R28, R88 ;  /* 0x00000058001c7202 */ /* 0x000fe20000000f00 */
[----:B------:R-:W-:Y:S01]  /*a3f0*/  IMAD R31, R37, UR56, RZ ;  /* 0x00000038251f7c24 */ /* 0x000fe2000f8e02ff */
[----:B------:R-:W-:Y:S01]  /*a400*/  ISETP.GE.AND P4, PT, R18, UR61, PT ;  /* 0x0000003d12007c0c */ /* 0x000fe2000bf86270 */
[----:B------:R-:W-:Y:S01]  /*a410*/  IMAD.MOV.U32 R29, RZ, RZ, R5 ;  /* 0x000000ffff1d7224 */ /* 0x000fe200078e0005 */
[----:B------:R-:W-:Y:S01]  /*a420*/  ULDC.64 UR4, c[0x0][0x208] ;  /* 0x0000820000047ab9 */ /* 0x000fe20000000a00 */
[C---:B------:R-:W-:Y:S02]  /*a430*/  IMAD R31, R36.reuse, UR57, R31 ;  /* 0x00000039241f7c24 */ /* 0x040fe4000f8e021f */
[----:B------:R-:W-:-:S04]  /*a440*/  IMAD.WIDE.U32 R28, R36, UR56, R28 ;  /* 0x00000038241c7c25 */ /* 0x000fc8000f8e001c */
[----:B------:R-:W-:Y:S01]  /*a450*/  IMAD.IADD R29, R29, 0x1, R31 ;  /* 0x000000011d1d7824 */ /* 0x000fe200078e021f */
        /* <DEDUP_REMOVED lines=13> */
.L_x_1767:
[----:B------:R-:W-:Y:S05]  /*a530*/  BSYNC B0 ;  /* 0x0000000000007941 */ /* 0x000fea0003800000 */
.L_x_1766:
[----:B------:R-:W-:Y:S01]  /*a540*/  ISETP.GE.AND P1, PT, R188, R4, PT ;  /* 0x00000004bc00720c */ /* 0x000fe20003f26270 */
[----:B------:R-:W-:-:S12]  /*a550*/  BSSY B0, `(.L_x_1768) ;  /* 0x0000018000007945 */ /* 0x000fd80003800000 */
[----:B------:R-:W-:Y:S05]  /*a560*/  @P1 BRA `(.L_x_1769) ;  /* 0x0000000000581947 */ /* 0x000fea0003800000 */
[----:B0-----:R-:W-:Y:S01]  /*a570*/  IADD3 R31, P1, R36, 0x40, RZ ;  /* 0x00000040241f7810 */ /* 0x001fe20007f3e0ff */
[----:B------:R-:W-:Y:S01]  /*a580*/  IMAD.MOV.U32 R4, RZ, RZ, R88 ;  /* 0x000000ffff047224 */ /* 0x000fe200078e0058 */
[----:B------:R-:W-:Y:S01]  /*a590*/  ISETP.GE.AND P4, PT, R18, UR61, PT ;  /* 0x0000003d12007c0c */ /* 0x000fe2000bf86270 */
[----:B------:R-:W-:Y:S02]  /*a5a0*/  ULDC.64 UR4, c[0x0][0x208] ;  /* 0x0000820000047ab9 */ /* 0x000fe40000000a00 */
        /* <DEDUP_REMOVED lines=18> */
.L_x_1769:
[----:B------:R-:W-:Y:S05]  /*a6d0*/  BSYNC B0 ;  /* 0x0000000000007941 */ /* 0x000fea0003800000 */
.L_x_1768:
[----:B------:R-:W3:Y:S01]  /*a6e0*/  LDL R0, [R1+0xc] ;  /* 0x00000c0001007983 */ /* 0x000ee20000100800 */
[----:B------:R-:W-:Y:S02]  /*a6f0*/  VIADD R17, R17, 0x1 ;  /* 0x0000000111117836 */ /* 0x000fe40000000000 */
[----:B------:R-:W-:Y:S01]  /*a700*/  @!P0 VIADD R3, R3, 0x2a8c0 ;  /* 0x0002a8c003038836 */ /* 0x000fe20000000000 */
[----:B------:R-:W-:Y:S01]  /*a710*/  @!PT LDS RZ, [RZ] ;  /* 0x00000000fffff984 */ /* 0x000fe20000000800 */
[----:B------:R-:W-:Y:S01]  /*a720*/  @!PT LDS RZ, [RZ] ;  /* 0x00000000fffff984 */ /* 0x000fe20000000800 */
[----:B------:R-:W-:Y:S01]  /*a730*/  @!PT LDS RZ, [RZ] ;  /* 0x00000000fffff984 */ /* 0x000fe20000000800 */
[----:B------:R-:W-:Y:S01]  /*a740*/  @!PT LDS RZ, [RZ] ;  /* 0x00000000fffff984 */ /* 0x000fe20000000800 */
[----:B------:R1:W-:Y:S06]  /*a750*/  MEMBAR.ALL.CTA ;  /* 0x0000000000007992 */ /* 0x0003ec0000008000 */
[----:B-1----:R-:W1:Y:S02]  /*a760*/  FENCE.VIEW.ASYNC.S ;  /* 0x00000000000073c6 */ /* 0x002e640000000000 */
[----:B-1----:R1:W-:Y:S01]  /*a770*/  BAR.SYNC.DEFER_BLOCKING R150, 0x80 ;  /* 0x000200960000751d */ /* 0x0023e20000010000 */
[----:B------:R-:W-:-:S02]  /*a780*/  ISETP.NE.AND P1, PT, R17, 0x2, PT ;  /* 0x000000021100780c */ /* 0x000fc40003f25270 */
[----:B------:R-:W-:Y:S02]  /*a790*/  @!P0 PRMT R3, RZ, 0x654, R3 ;  /* 0x00000654ff038816 */ /* 0x000fe40000000003 */
[----:B------:R-:W-:Y:S02]  /*a7a0*/  SEL R17, R17, RZ, P1 ;  /* 0x000000ff11117207 */ /* 0x000fe40000800000 */
[----:B------:R1:W-:Y:S01]  /*a7b0*/  @!P0 SYNCS.ARRIVE.TRANS64.RED.A1T0 RZ, [R3+URZ], RZ ;  /* 0x000000ff03ff89a7 */ /* 0x0003e2000810043f */
[----:B------:R-:W-:Y:S02]  /*a7c0*/  PLOP3.LUT P0, PT, PT, PT, PT, 0x8, 0x0 ;  /* 0x000000000000781c */ /* 0x000fe40003f0e170 */
[----:B---3--:R-:W-:Y:S02]  /*a7d0*/  LOP3.LUT P4, RZ, R0, 0x2, RZ, 0xc0, !PT ;  /* 0x0000000200ff7812 */ /* 0x008fe4000788c0ff */
[----:B------:R-:W-:-:S04]  /*a7e0*/  SEL R0, RZ, 0x1, P1 ;  /* 0x00000001ff007807 */ /* 0x000fc80000800000 */
[----:B------:R-:W-:-:S07]  /*a7f0*/  LOP3.LUT R167, R167, R0, RZ, 0x3c, !PT ;  /* 0x00000000a7a77212 */ /* 0x000fce00078e3cff */
[----:B-1----:R-:W-:Y:S05]  /*a800*/  @P4 BRA `(.L_x_1770) ;  /* 0xffffff8000c44947 */ /* 0x002fea000383ffff */
.L_x_1666:
[----:B------:R-:W1:Y:S01]  /*a810*/  LDC R0, c[0x0][0x448] ;  /* 0x00011200ff007b82 */ /* 0x000e620000000800 */
[----:B------:R-:W-:Y:S01]  /*a820*/  IADD3 R5, R164, 0x1, -R163 ;  /* 0x00000001a4057810 */ /* 0x000fe20007ffe8a3 */
[----:B------:R-:W-:Y:S06]  /*a830*/  BSSY B0, `(.L_x_1771) ;  /* 0x000000d000007945 */ /* 0x000fec0003800000 */
[----:B------:R-:W3:Y:S01]  /*a840*/  LDC.64 R6, c[0x0][0x9e0] ;  /* 0x00027800ff067b82 */ /* 0x000ee20000000a00 */
[----:B-1----:R-:W-:Y:S01]  /*a850*/  ISETP.NE.AND P1, PT, R0, 0x1, PT ;  /* 0x000000010000780c */ /* 0x002fe20003f25270 */
[----:B------:R-:W-:Y:S01]  /*a860*/  VIADD R0, R177, 0x7f ;  /* 0x0000007fb1007836 */ /* 0x000fe20000000000 */
[----:B---3--:R-:W-:-:S11]  /*a870*/  ISETP.GE.AND P2, PT, R7, 0x1, PT ;  /* 0x000000010700780c */ /* 0x008fd60003f46270 */
[----:B------:R-:W1:Y:S08]  /*a880*/  @P1 LDC R3, c[0x0][0x44c] ;  /* 0x00011300ff031b82 */ /* 0x000e700000000800 */
[----:B------:R-:W3:Y:S01]  /*a890*/  @P1 LDC R2, c[0x0][0x450] ;  /* 0x00011400ff021b82 */ /* 0x000ee20000000800 */
[----:B-1----:R-:W-:-:S05]  /*a8a0*/  @P1 IMAD.HI.U32 R3, R0, R3, RZ ;  /* 0x0000000300031227 */ /* 0x002fca00078e00ff */
[----:B---3--:R-:W-:-:S05]  /*a8b0*/  @P1 SHF.R.U32.HI R0, RZ, R2, R3 ;  /* 0x00000002ff001219 */ /* 0x008fca0000011603 */
[----:B------:R-:W-:Y:S01]  /*a8c0*/  IMAD.IADD R3, R5, 0x1, R0 ;  /* 0x0000000105037824 */ /* 0x000fe200078e0200 */
[----:B------:R-:W-:Y:S06]  /*a8d0*/  @P0 BRA `(.L_x_1772) ;  /* 0x0000000000080947 */ /* 0x000fec0003800000 */
[----:B------:R-:W1:Y:S02]  /*a8e0*/  FENCE.VIEW.ASYNC.G ;  /* 0x00000000000073c6 */ /* 0x000e640000000100 */
[----:B-1----:R-:W-:Y:S06]  /*a8f0*/  BAR.ARV 0xc, 0x180 ;  /* 0x0306000000007b1d */ /* 0x002fec0000002000 */
.L_x_1772:
[----:B------:R-:W-:Y:S05]  /*a900*/  BSYNC B0 ;  /* 0x0000000000007941 */ /* 0x000fea0003800000 */
.L_x_1771:
[----:B------:R-:W-:Y:S01]  /*a910*/  IADD3 R0, R3, R6, RZ ;  /* 0x0000000603007210 */ /* 0x000fe20007ffe0ff */
[----:B------:R-:W-:Y:S06]  /*a920*/  @!P2 BRA `(.L_x_1773) ;  /* 0x000000000048a947 */ /* 0x000fec0003800000 */
[C---:B------:R-:W-:Y:S01]  /*a930*/  ISETP.GT.AND P0, PT, R3.reuse, RZ, PT ;  /* 0x000000ff0300720c */ /* 0x040fe20003f04270 */
[----:B------:R-:W-:Y:S01]  /*a940*/  BSSY B0, `(.L_x_1774) ;  /* 0x000000e000007945 */ /* 0x000fe20003800000 */
[----:B------:R-:W-:-:S11]  /*a950*/  VIADD R2, R3, 0xffffffff ;  /* 0xffffffff03027836 */ /* 0x000fd60000000000 */
[----:B------:R-:W-:Y:S05]  /*a960*/  @P0 BRA `(.L_x_1775) ;  /* 0x00000000001c0947 */ /* 0x000fea0003800000 */
[----:B------:R-:W-:Y:S01]  /*a970*/  ISETP.NE.AND P0, PT, R7, 0x1, PT ;  /* 0x000000010700780c */ /* 0x000fe20003f05270 */
[----:B------:R-:W-:-:S12]  /*a980*/  IMAD.MOV R3, RZ, RZ, -R3 ;  /* 0x000000ffff037224 */ /* 0x000fd800078e0a03 */
[----:B------:R-:W1:Y:S02]  /*a990*/  @P0 LDC.64 R4, c[0x0][0x9e8] ;  /* 0x00027a00ff040b82 */ /* 0x000e640000000a00 */
[----:B-1----:R-:W-:-:S05]  /*a9a0*/  @P0 IMAD.HI.U32 R2, R3, R4, RZ ;  /* 0x0000000403020227 */ /* 0x002fca00078e00ff */
[----:B------:R-:W-:-:S04]  /*a9b0*/  @P0 SHF.R.U32.HI R3, RZ, R5, R2 ;  /* 0x00000005ff030219 */ /* 0x000fc80000011602 */
[----:B------:R-:W-:Y:S01]  /*a9c0*/  LOP3.LUT R2, RZ, R3, RZ, 0x33, !PT ;  /* 0x00000003ff027212 */ /* 0x000fe200078e33ff */
[----:B------:R-:W-:Y:S06]  /*a9d0*/  BRA `(.L_x_1776) ;  /* 0x0000000000107947 */ /* 0x000fec0003800000 */
.L_x_1775:
[----:B------:R-:W-:-:S13]  /*a9e0*/  ISETP.NE.AND P0, PT, R7, 0x1, PT ;  /* 0x000000010700780c */ /* 0x000fda0003f05270 */
[----:B------:R-:W1:Y:S02]  /*a9f0*/  @P0 LDC.64 R4, c[0x0][0x9e8] ;  /* 0x00027a00ff040b82 */ /* 0x000e640000000a00 */
[----:B-1----:R-:W-:-:S05]  /*aa00*/  @P0 IMAD.HI.U32 R4, R2, R4, RZ ;  /* 0x0000000402040227 */ /* 0x002fca00078e00ff */
[----:B------:R-:W-:-:S07]  /*aa10*/  @P0 SHF.R.U32.HI R2, RZ, R5, R4 ;  /* 0x00000005ff020219 */ /* 0x000fce0000011604 */
.L_x_1776:
[----:B------:R-:W-:Y:S05]  /*aa20*/  BSYNC B0 ;  /* 0x0000000000007941 */ /* 0x000fea0003800000 */
.L_x_1774:
[----:B------:R-:W-:-:S05]  /*aa30*/  IMAD R3, R2, R7, R7 ;  /* 0x0000000702037224 */ /* 0x000fca00078e0207 */
[----:B------:R-:W-:-:S07]  /*aa40*/  VIMNMX R0, R0, R3, PT ;  /* 0x0000000300007248 */ /* 0x000fce0003fe0100 */
.L_x_1773:
[----:B------:R-:W1:Y:S01]  /*aa50*/  @P1 LDC R2, c[0x0][0x44c] ;  /* 0x00011300ff021b82 */ /* 0x000e620000000800 */
[----:B------:R-:W-:Y:S01]  /*aa60*/  VIADD R0, R0, 0x5f ;  /* 0x0000005f00007836 */ /* 0x000fe20000000000 */
[----:B------:R-:W-:Y:S01]  /*aa70*/  ULDC UR4, c[0x0][0x9dc] ;  /* 0x0002770000047ab9 */ /* 0x000fe20000000800 */
[----:B------:R-:W-:Y:S02]  /*aa80*/  IMAD.MOV.U32 R5, RZ, RZ, R177 ;  /* 0x000000ffff057224 */ /* 0x000fe400078e00b1 */
[----:B------:R-:W-:-:S03]  /*aa90*/  IMAD.HI R0, R0, 0x2aaaaaab, RZ ;  /* 0x2aaaaaab00007827 */ /* 0x000fc600078e02ff */
[----:B------:R-:W3:Y:S02]  /*aaa0*/  @P1 LDC R9, c[0x0][0x450] ;  /* 0x00011400ff091b82 */ /* 0x000ee40000000800 */
[----:B------:R-:W-:Y:S01]  /*aab0*/  SHF.R.U32.HI R3, RZ, 0x1f, R0 ;  /* 0x0000001fff037819 */ /* 0x000fe20000011600 */
[----:B-1----:R-:W-:-:S05]  /*aac0*/  @P1 IMAD.HI.U32 R2, R177, R2, RZ ;  /* 0x00000002b1021227 */ /* 0x002fca00078e00ff */
[----:B---3--:R-:W-:Y:S02]  /*aad0*/  @P1 SHF.R.U32.HI R5, RZ, R9, R2 ;  /* 0x00000009ff051219 */ /* 0x008fe40000011602 */
[----:B------:R-:W-:Y:S02]  /*aae0*/  LEA.HI.SX32 R2, R0, R3, 0x1c ;  /* 0x0000000300027211 */ /* 0x000fe400078fe2ff */
[----:B------:R-:W-:Y:S02]  /*aaf0*/  IADD3 R0, R148, R5, RZ ;  /* 0x0000000594007210 */ /* 0x000fe40007ffe0ff */
[----:B------:R-:W-:-:S03]  /*ab00*/  VIMNMX R2, R149, R2, PT ;  /* 0x0000000295027248 */ /* 0x000fc60003fe0100 */
[----:B------:R-:W-:Y:S01]  /*ab10*/  VIADD R3, R0, -UR4 ;  /* 0x8000000400037c36 */ /* 0x000fe20008000000 */
[----:B------:R-:W-:Y:S06]  /*ab20*/  @!P2 BRA `(.L_x_1777) ;  /* 0x000000000044a947 */ /* 0x000fec0003800000 */
[----:B------:R-:W-:Y:S01]  /*ab30*/  ISETP.GT.AND P0, PT, R0, -0x1, PT ;  /* 0xffffffff0000780c */ /* 0x000fe20003f04270 */
[----:B------:R-:W-:-:S12]  /*ab40*/  BSSY B0, `(.L_x_1778) ;  /* 0x000000d000007945 */ /* 0x000fd80003800000 */
        /* <DEDUP_REMOVED lines=8> */
.L_x_1779:
[----:B------:R-:W-:-:S13]  /*abd0*/  ISETP.NE.AND P0, PT, R7, 0x1, PT ;  /* 0x000000010700780c */ /* 0x000fda0003f05270 */
[----:B------:R-:W1:Y:S02]  /*abe0*/  @P0 LDC.64 R4, c[0x0][0x9e8] ;  /* 0x00027a00ff040b82 */ /* 0x000e640000000a00 */
[----:B-1----:R-:W-:-:S05]  /*abf0*/  @P0 IMAD.HI.U32 R4, R0, R4, RZ ;  /* 0x0000000400040227 */ /* 0x002fca00078e00ff */
[----:B------:R-:W-:-:S07]  /*ac00*/  @P0 SHF.R.U32.HI R0, RZ, R5, R4 ;  /* 0x00000005ff000219 */ /* 0x000fce0000011604 */
.L_x_1780:
[----:B------:R-:W-:Y:S05]  /*ac10*/  BSYNC B0 ;  /* 0x0000000000007941 */ /* 0x000fea0003800000 */
.L_x_1778:
[----:B------:R-:W-:-:S05]  /*ac20*/  IMAD R0, R0, R7, RZ ;  /* 0x0000000700007224 */ /* 0x000fca00078e02ff */
[----:B------:R-:W-:-:S07]  /*ac30*/  VIMNMX R3, R3, R0, !PT ;  /* 0x0000000003037248 */ /* 0x000fce0007fe0100 */
.L_x_1777:
        /* <DEDUP_REMOVED lines=9> */
[----:B------:R-:W-:Y:S01]  /*acd0*/  LEA.HI.SX32 R179, R3, R0, 0x1c ;  /* 0x0000000003b37211 */ /* 0x000fe200078fe2ff */
[----:B------:R-:W-:Y:S01]  /*ace0*/  IMAD.MOV.U32 R0, RZ, RZ, RZ ;  /* 0x000000ffff007224 */ /* 0x000fe200078e00ff */
[----:B0-----:R-:W-:Y:S02]  /*acf0*/  CS2R R38, SRZ ;  /* 0x0000000000267805 */ /* 0x001fe4000001ff00 */
[----:B------:R-:W-:Y:S02]  /*ad00*/  CS2R R76, SRZ ;  /* 0x00000000004c7805 */ /* 0x000fe4000001ff00 */
[----:B------:R-:W-:-:S02]  /*ad10*/  VIMNMX R179, RZ, R179, !PT ;  /* 0x000000b3ffb37248 */ /* 0x000fc40007fe0100 */
[----:B--2---:R-:W-:Y:S02]  /*ad20*/  CS2R R36, SRZ ;  /* 0x0000000000247805 */ /* 0x004fe4000001ff00 */
[----:B------:R-:W-:Y:S02]  /*ad30*/  CS2R R72, SRZ ;  /* 0x0000000000487805 */ /* 0x000fe4000001ff00 */
[----:B------:R-:W-:Y:S02]  /*ad40*/  CS2R R46, SRZ ;  /* 0x00000000002e7805 */ /* 0x000fe4000001ff00 */
[----:B------:R-:W-:Y:S02]  /*ad50*/  ISETP.GT.AND P1, PT, R2, R179, PT ;  /* 0x000000b30200720c */ /* 0x000fe40003f24270 */
        /* <DEDUP_REMOVED lines=21> */
[----:B------:R-:W-:Y:S01]  /*aeb0*/  MOV R28, RZ ;  /* 0x000000ff001c7202 */ /* 0x000fe20000000f00 */
[----:B------:R-:W-:-:S02]  /*aec0*/  IMAD.MOV.U32 R32, RZ, RZ, RZ ;  /* 0x000000ffff207224 */ /* 0x000fc400078e00ff */
[----:B------:R-:W-:Y:S01]  /*aed0*/  IMAD.MOV.U32 R99, RZ, RZ, RZ ;  /* 0x000000ffff637224 */ /* 0x000fe200078e00ff */
[----:B------:R-:W-:Y:S06]  /*aee0*/  @!P1 BRA `(.L_x_1781) ;  /* 0x0000014800689947 */ /* 0x000fec0003800000 */
[----:B------:R-:W2:Y:S04]  /*aef0*/  LDL R4, [R1+0x40] ;  /* 0x0000400001047983 */ /* 0x000ea80000100800 */
[----:B------:R-:W0:Y:S02]  /*af00*/  SHFL.IDX PT, R0, R223, RZ, 0x1f ;  /* 0x00001fffdf007589 */ /* 0x000e2400000e0000 */
[----:B0-----:R-:W-:-:S04]  /*af10*/  LEA.HI R3, R0, R0, RZ, 0x1 ;  /* 0x0000000000037211 */ /* 0x001fc800078f08ff */
[----:B------:R-:W-:-:S05]  /*af20*/  LOP3.LUT R3, R3, 0x1e, RZ, 0xc0, !PT ;  /* 0x0000001e03037812 */ /* 0x000fca00078ec0ff */
[----:B------:R-:W-:Y:S01]  /*af30*/  IMAD.IADD R3, R0, 0x1, -R3 ;  /* 0x0000000100037824 */ /* 0x000fe200078e0a03 */
[----:B--2---:R-:W-:-:S13]  /*af40*/  R2UR UR4, R4 ;  /* 0x00000000040472ca */ /* 0x004fda00000e0000 */
[----:B------:R-:W-:Y:S02]  /*af50*/  ULOP3.LUT UP0, URZ, UR4, 0x1bf, URZ, 0xc0, !UPT ;  /* 0x000001bf043f7892 */ /* 0x000fe4000f80c03f */
[----:B------:R-:W-:-:S04]  /*af60*/  LEA R3, R3, UR4, 0xd ;  /* 0x0000000403037c11 */ /* 0x000fc8000f8e68ff */
[----:B------:R-:W-:Y:S02]  /*af70*/  SHF.R.U32.HI R3, RZ, 0x4, R3 ;  /* 0x00000004ff037819 */ /* 0x000fe40000011603 */
[----:B------:R-:W-:Y:S02]  /*af80*/  PLOP3.LUT P0, PT, PT, PT, UP0, 0x80, 0x0 ;  /* 0x000000000000781c */ /* 0x000fe40003f0f008 */
[----:B------:R-:W-:-:S11]  /*af90*/  LOP3.LUT R68, R3, 0x3fff, RZ, 0xc0, !PT ;  /* 0x00003fff03447812 */ /* 0x000fd600078ec0ff */
        /* <DEDUP_REMOVED lines=16> */
[----:B-1---5:R-:W-:Y:S05]  /*b0a0*/  CALL.ABS.NOINC R14 ;  /* 0x000000000e007343 */ /* 0x022fea0003c00000 */
.L_x_1782:
[----:B------:R-:W-:Y:S02]  /*b0b0*/  ULDC UR4, c[0x0][0x3f4] ;  /* 0x0000fd0000047ab9 */ /* 0x000fe40000000800 */
[----:B------:R-:W-:-:S13]  /*b0c0*/  ISETP.LT.AND P0, PT, RZ, UR4, PT ;  /* 0x00000004ff007c0c */ /* 0x000fda000bf01270 */
[----:B------:R-:W-:Y:S05]  /*b0d0*/  @P0 BRA `(.L_x_1783) ;  /* 0x00000000003c0947 */ /* 0x000fea0003800000 */
[----:B------:R-:W-:-:S04]  /*b0e0*/  LEA.HI R0, R187, R187, RZ, 0x1 ;  /* 0x000000bbbb007211 */ /* 0x000fc800078f08ff */
[----:B------:R-:W-:-:S05]  /*b0f0*/  LOP3.LUT R0, R0, 0xfffffffe, RZ, 0xc0, !PT ;  /* 0xfffffffe00007812 */ /* 0x000fca00078ec0ff */
[----:B------:R-:W-:-:S05]  /*b100*/  IMAD.IADD R0, R187, 0x1, -R0 ;  /* 0x00000001bb007824 */ /* 0x000fca00078e0a00 */
[----:B------:R-:W-:-:S04]  /*b110*/  SHF.L.U32 R3, R0, 0x1f, RZ ;  /* 0x0000001f00037819 */ /* 0x000fc800000006ff */
[----:B------:R0:W1:Y:S03]  /*b120*/  SYNCS.PHASECHK.TRANS64.TRYWAIT P0, [R16+URZ+0x2a800], R3 ;  /* 0x02a80003100075a7 */ /* 0x000066000800017f */
[----:B-1----:R-:W-:Y:S05]  /*b130*/  @!P0 NANOSLEEP.SYNCS 0x989680 ;  /* 0x009896800000895d */ /* 0x002fea0003900000 */
[----:B------:R-:W1:Y:S01]  /*b140*/  @!P0 SYNCS.PHASECHK.TRANS64 P0, [R16+URZ+0x2a800], R3 ;  /* 0x02a80003100085a7 */ /* 0x000e62000800007f */
[----:B------:R-:W-:Y:S04]  /*b150*/  BSSY B0, `(.L_x_1784) ;  /* 0x0000006000007945 */ /* 0x000fe80003800000 */
[----:B-1----:R-:W-:Y:S05]  /*b160*/  @P0 BRA `(.L_x_1785) ;  /* 0x0000000000100947 */ /* 0x002fea0003800000 */
.L_x_1786:
[----:B-1----:R1:W2:Y:S02]  /*b170*/  SYNCS.PHASECHK.TRANS64.TRYWAIT P0, [R16+URZ+0x2a800], R3 ;  /* 0x02a80003100075a7 */ /* 0x0022a4000800017f */
[----:B--2---:R-:W-:Y:S05]  /*b180*/  @!P0 NANOSLEEP.SYNCS 0x989680 ;  /* 0x009896800000895d */ /* 0x004fea0003900000 */
[----:B------:R-:W2:Y:S02]  /*b190*/  @!P0 SYNCS.PHASECHK.TRANS64 P0, [R16+URZ+0x2a800], R3 ;  /* 0x02a80003100085a7 */ /* 0x000ea4000800007f */
[----:B--2---:R-:W-:Y:S05]  /*b1a0*/  @!P0 BRA `(.L_x_1786) ;  /* 0xfffffffc00f08947 */ /* 0x004fea000383ffff */
.L_x_1785:
[----:B------:R-:W-:Y:S05]  /*b1b0*/  BSYNC B0 ;  /* 0x0000000000007941 */ /* 0x000fea0003800000 */
.L_x_1784:
[----:B------:R-:W-:Y:S05]  /*b1c0*/  BRA `(.L_x_1787) ;  /* 0x0000006c00147947 */ /* 0x000fea0003800000 */
.L_x_1783:
[----:B------:R-:W2:Y:S01]  /*b1d0*/  LDL R0, [R1+0x40] ;  /* 0x0000400001007983 */ /* 0x000ea20000100800 */
[----:B------:R-:W-:Y:S02]  /*b1e0*/  ULDC.64 UR6, c[0x0][0x408] ;  /* 0x0001020000067ab9 */ /* 0x000fe40000000a00 */
[----:B-----5:R-:W-:Y:S01]  /*b1f0*/  IMAD.WIDE.U32 R26, R143, UR6, RZ ;  /* 0x000000068f1a7c25 */ /* 0x020fe2000f8e00ff */
[----:B--2---:R-:W-:Y:S02]  /*b200*/  R2UR UR4, R0 ;  /* 0x00000000000472ca */ /* 0x004fe400000e0000 */
[----:B------:R-:W-:-:S11]  /*b210*/  SHF.R.S32.HI R0, RZ, 0x1f, R143 ;  /* 0x0000001fff007819 */ /* 0x000fd6000001148f */
[----:B------:R-:W-:-:S03]  /*b220*/  ULOP3.LUT UP0, URZ, UR4, 0x3ff, URZ, 0xc0, !UPT ;  /* 0x000003ff043f7892 */ /* 0x000fc6000f80c03f */
[----:B------:R-:W-:Y:S02]  /*b230*/  ULDC.64 UR4, c[0x0][0x3f8] ;  /* 0x0000fe0000047ab9 */ /* 0x000fe40000000a00 */
[C---:B------:R-:W-:Y:S01]  /*b240*/  IMAD R4, R0.reuse, UR4, RZ ;  /* 0x0000000400047c24 */ /* 0x040fe2000f8e02ff */
[----:B------:R-:W-:Y:S01]  /*b250*/  PLOP3.LUT P0, PT, PT, PT, UP0, 0x80, 0x0 ;  /* 0x000000000000781c */ /* 0x000fe20003f0f008 */
[----:B------:R-:W-:Y:S02]  /*b260*/  IMAD R0, R0, UR6, RZ ;  /* 0x0000000600007c24 */ /* 0x000fe4000f8e02ff */
[----:B------:R-:W-:-:S04]  /*b270*/  IMAD.WIDE.U32 R24, R143, UR4, RZ ;  /* 0x000000048f187c25 */ /* 0x000fc8000f8e00ff */
[C---:B------:R-:W-:Y:S02]  /*b280*/  IMAD R31, R143.reuse, UR7, R0 ;  /* 0x000000078f1f7c24 */ /* 0x040fe4000f8e0200 */
[----:B------:R-:W-:-:S03]  /*b290*/  IMAD R29, R143, UR5, R4 ;  /* 0x000000058f1d7c24 */ /* 0x000fc6000f8e0204 */
[----:B------:R-:W-:Y:S01]  /*b2a0*/  IADD3 R31, R31, R27, RZ ;  /* 0x0000001b1f1f7210 */ /* 0x000fe20007ffe0ff */
[----:B------:R-:W-:Y:S01]  /*b2b0*/  IMAD.IADD R29, R29, 0x1, R25 ;  /* 0x000000011d1d7824 */ /* 0x000fe200078e0219 */
[----:B------:R-:W-:Y:S06]  /*b2c0*/  @!P0 BRA `(.L_x_1788) ;  /* 0x0000000000408947 */ /* 0x000fec0003800000 */
        /* <DEDUP_REMOVED lines=16> */
.L_x_1788:
[----:B------:R-:W-:Y:S01]  /*b3d0*/  ULDC.U8 UR4, c[0x0][0x410] ;  /* 0x0001040000047ab9 */ /* 0x000fe20000000000 */
[----:B------:R-:W-:Y:S01]  /*b3e0*/  BSSY B0, `(.L_x_1789) ;  /* 0x000069b000007945 */ /* 0x000fe20003800000 */
[----:B------:R-:W-:Y:S02]  /*b3f0*/  ISETP.NE.AND P0, PT, RZ, UR4, PT ;  /* 0x00000004ff007c0c */ /* 0x000fe4000bf05270 */
[----:B------:R-:W-:-:S11]  /*b400*/  IADD3 R10, R162, R177, RZ ;  /* 0x000000b1a20a7210 */ /* 0x000fd60007ffe0ff */
[----:B------:R-:W-:Y:S05]  /*b410*/  @!P0 BRA `(.L_x_1790) ;  /* 0x00000034006c8947 */ /* 0x000fea0003800000 */
[----:B------:R-:W0:Y:S01]  /*b420*/  LDC R20, c[0x0][0x448] ;  /* 0x00011200ff147b82 */ /* 0x000e220000000800 */
[----:B------:R-:W-:Y:S01]  /*b430*/  IMAD R3, R189, 0x40, R10 ;  /* 0x00000040bd037824 */ /* 0x000fe200078e020a */
[----:B------:R-:W-:Y:S01]  /*b440*/  ULDC.64 UR4, c[0x0][0x3f8] ;  /* 0x0000fe0000047ab9 */ /* 0x000fe20000000a00 */
[----:B------:R-:W-:Y:S01]  /*b450*/  ULDC.64 UR6, c[0x0][0x408] ;  /* 0x0001020000067ab9 */ /* 0x000fe20000000a00 */
[----:B------:R-:W-:Y:S01]  /*b460*/  MOV R13, R31 ;  /* 0x0000001f000d7202 */ /* 0x000fe20000000f00 */
[----:B------:R-:W-:Y:S02]  /*b470*/  IMAD.MOV.U32 R8, RZ, RZ, R24 ;  /* 0x000000ffff087224 */ /* 0x000fe400078e0018 */
[----:B------:R-:W-:Y:S02]  /*b480*/  IMAD.MOV.U32 R9, RZ, RZ, R29 ;  /* 0x000000ffff097224 */ /* 0x000fe400078e001d */
[----:B------:R-:W-:Y:S01]  /*b490*/  IMAD.MOV.U32 R12, RZ, RZ, R26 ;  /* 0x000000ffff0c7224 */ /* 0x000fe200078e001a */
[----:B0-----:R-:W-:-:S13]  /*b4a0*/  ISETP.NE.AND P0, PT, R20, 0x1, PT ;  /* 0x000000011400780c */ /* 0x001fda0003f05270 */
[----:B------:R-:W0:Y:S08]  /*b4b0*/  @P0 LDC R0, c[0x0][0x44c] ;  /* 0x00011300ff000b82 */ /* 0x000e300000000800 */
[----:B------:R-:W1:Y:S01]  /*b4c0*/  @P0 LDC R5, c[0x0][0x450] ;  /* 0x00011400ff050b82 */ /* 0x000e620000000800 */
[----:B0-----:R-:W-:-:S05]  /*b4d0*/  @P0 IMAD.HI.U32 R0, R3, R0, RZ ;  /* 0x0000000003000227 */ /* 0x001fca00078e00ff */
[----:B-1----:R-:W-:-:S04]  /*b4e0*/  @P0 SHF.R.U32.HI R3, RZ, R5, R0 ;  /* 0x00000005ff030219 */ /* 0x002fc80000011600 */
[----:B------:R-:W-:Y:S01]  /*b4f0*/  SHF.R.S32.HI R0, RZ, 0x1f, R3 ;  /* 0x0000001fff007819 */ /* 0x000fe20000011403 */
[----:B------:R-:W-:-:S04]  /*b500*/  IMAD.WIDE.U32 R8, R3, UR4, R8 ;  /* 0x0000000403087c25 */ /* 0x000fc8000f8e0008 */
[C---:B------:R-:W-:Y:S02]  /*b510*/  IMAD R4, R0.reuse, UR4, RZ ;  /* 0x0000000400047c24 */ /* 0x040fe4000f8e02ff */
[----:B------:R-:W-:Y:S02]  /*b520*/  IMAD R0, R0, UR6, RZ ;  /* 0x0000000600007c24 */ /* 0x000fe4000f8e02ff */
[C---:B------:R-:W-:Y:S01]  /*b530*/  IMAD R7, R3.reuse, UR5, R4 ;  /* 0x0000000503077c24 */ /* 0x040fe2000f8e0204 */
[----:B------:R-:W-:Y:S01]  /*b540*/  ULDC.64 UR4, c[0x0][0x3e8] ;  /* 0x0000fa0000047ab9 */ /* 0x000fe20000000a00 */
[C---:B------:R-:W-:Y:S01]  /*b550*/  IMAD.WIDE.U32 R12, R3.reuse, UR6, R12 ;  /* 0x00000006030c7c25 */ /* 0x040fe2000f8e000c */
[----:B------:R-:W-:Y:S01]  /*b560*/  LEA R6, P0, R8, UR4, 0x1 ;  /* 0x0000000408067c11 */ /* 0x000fe2000f8008ff */
[----:B------:R-:W-:Y:S02]  /*b570*/  UMOV UR4, 0xffffffff ;  /* 0xffffffff00047882 */ /* 0x000fe40000000000 */
[----:B------:R-:W-:Y:S01]  /*b580*/  IMAD R3, R3, UR7, R0 ;  /* 0x0000000703037c24 */ /* 0x000fe2000f8e0200 */
[----:B------:R-:W-:Y:S01]  /*b590*/  ULDC.64 UR6, c[0x0][0x400] ;  /* 0x0001000000067ab9 */ /* 0x000fe20000000a00 */
[----:B------:R-:W-:Y:S01]  /*b5a0*/  IMAD.IADD R7, R9, 0x1, R7 ;  /* 0x0000000109077824 */ /* 0x000fe200078e0207 */
[----:B------:R-:W-:Y:S01]  /*b5b0*/  LEA R4, P1, R12, UR6, 0x1 ;  /* 0x000000060c047c11 */ /* 0x000fe2000f8208ff */
[----:B------:R-:W-:-:S03]  /*b5c0*/  IMAD.IADD R3, R13, 0x1, R3 ;  /* 0x000000010d037824 */ /* 0x000fc600078e0203 */
[----:B------:R-:W-:Y:S02]  /*b5d0*/  LEA.HI.X R7, R8, UR5, R7, 0x1, P0 ;  /* 0x0000000508077c11 */ /* 0x000fe400080f0c07 */
[----:B------:R-:W-:Y:S01]  /*b5e0*/  LEA.HI.X R8, R12, UR7, R3, 0x1, P1 ;  /* 0x000000070c087c11 */ /* 0x000fe200088f0c03 */
[----:B------:R-:W-:Y:S06]  /*b5f0*/  BRA.DIV UR4, `(.L_x_1791) ;  /* 0x000001e604e87947 */ /* 0x000fec000b800000 */
[----:B------:R0:W1:Y:S04]  /*b600*/  SHFL.IDX PT, R3, R7, RZ, 0x1c1f ;  /* 0x001c1fff07037589 */ /* 0x00006800000e0000 */
[----:B------:R0:W2:Y:S04]  /*b610*/  SHFL.IDX PT, R0, R6, RZ, 0x1c1f ;  /* 0x001c1fff06007589 */ /* 0x0000a800000e0000 */
[----:B------:R0:W3:Y:S04]  /*b620*/  SHFL.IDX PT, R5, R8, RZ, 0x1c1f ;  /* 0x001c1fff08057589 */ /* 0x0000e800000e0000 */
[----:B------:R0:W4:Y:S02]  /*b630*/  SHFL.IDX PT, R14, R4, RZ, 0x1c1f ;  /* 0x001c1fff040e7589 */ /* 0x00012400000e0000 */
.L_x_2126:
[----:B------:R-:W-:Y:S01]  /*b640*/  IMAD R63, R163, R20, RZ ;  /* 0x00000014a33f7224 */ /* 0x000fe200078e02ff */
[----:B------:R-:W-:Y:S01]  /*b650*/  BSSY B1, `(.L_x_1792) ;  /* 0x0000052000017945 */ /* 0x000fe20003800000 */
[----:B------:R-:W-:Y:S02]  /*b660*/  CS2R R58, SRZ ;  /* 0x00000000003a7805 */ /* 0x000fe4000001ff00 */
[----:B------:R-:W-:Y:S02]  /*b670*/  CS2R R56, SRZ ;  /* 0x0000000000387805 */ /* 0x000fe4000001ff00 */
[----:B------:R-:W-:Y:S02]  /*b680*/  CS2R R50, SRZ ;  /* 0x0000000000327805 */ /* 0x000fe4000001ff00 */
[----:B------:R-:W-:Y:S02]  /*b690*/  ISETP.GE.AND P0, PT, R10, R63, PT ;  /* 0x0000003f0a00720c */ /* 0x000fe40003f06270 */
        /* <DEDUP_REMOVED lines=10> */
[----:B------:R-:W-:Y:S01]  /*b740*/  ULDC UR4, c[0x0][0x3f4] ;  /* 0x0000fd0000047ab9 */ /* 0x000fe20000000800 */
[----:B------:R-:W-:Y:S02]  /*b750*/  CS2R R60, SRZ ;  /* 0x00000000003c7805 */ /* 0x000fe4000001ff00 */
[----:B------:R-:W-:Y:S02]  /*b760*/  ISETP.GE.AND P3, PT, R171, UR4, PT ;  /* 0x00000004ab007c0c */ /* 0x000fe4000bf66270 */
[----:B------:R-:W-:Y:S02]  /*b770*/  CS2R R58, SRZ ;  /* 0x00000000003a7805 */ /* 0x000fe4000001ff00 */
[----:B------:R-:W-:Y:S01]  /*b780*/  ISETP.GE.AND P2, PT, R169, UR4, PT ;  /* 0x00000004a9007c0c */ /* 0x000fe2000bf46270 */
[----:B------:R-:W-:Y:S01]  /*b790*/  ULDC.64 UR6, c[0x0][0x208] ;  /* 0x0000820000067ab9 */ /* 0x000fe20000000a00 */
[----:B------:R-:W-:Y:S02]  /*b7a0*/  ISETP.GE.AND P1, PT, R170, UR4, PT ;  /* 0x00000004aa007c0c */ /* 0x000fe4000bf26270 */
[----:B------:R-:W-:-:S02]  /*b7b0*/  ISETP.GE.AND P0, PT, R168, UR4, PT ;  /* 0x00000004a8007c0c */ /* 0x000fc4000bf06270 */
[----:B------:R-:W-:-:S03]  /*b7c0*/  ISETP.GE.AND P4, PT, R160, UR4, PT ;  /* 0x00000004a0007c0c */ /* 0x000fc6000bf86270 */
[C---:B------:R-:W-:Y:S01]  /*b7d0*/  @!P3 IMAD.SHL.U32 R27, R171.reuse, 0x2, RZ ;  /* 0x00000002ab1bb824 */ /* 0x040fe200078e00ff */
[----:B------:R-:W-:-:S03]  /*b7e0*/  @!P3 SHF.L.U64.HI R20, R171, 0x1, R197 ;  /* 0x00000001ab14b819 */ /* 0x000fc600000102c5 */
[C---:B------:R-:W-:Y:S01]  /*b7f0*/  @!P2 IMAD.SHL.U32 R31, R169.reuse, 0x2, RZ ;  /* 0x00000002a91fa824 */ /* 0x040fe200078e00ff */
[----:B------:R-:W-:Y:S02]  /*b800*/  @!P2 SHF.L.U64.HI R12, R169, 0x1, R196 ;  /* 0x00000001a90ca819 */ /* 0x000fe400000102c4 */
[-C--:B--2---:R-:W-:Y:S01]  /*b810*/  @!P3 IADD3 R24, P6, R0, R27.reuse, RZ ;  /* 0x0000001b0018b210 */ /* 0x084fe20007fde0ff */
[----:B------:R-:W-:Y:S01]  /*b820*/  @!P0 IMAD.SHL.U32 R65, R168, 0x2, RZ ;  /* 0x00000002a8418824 */ /* 0x000fe200078e00ff */
[----:B----4-:R-:W-:Y:S01]  /*b830*/  @!P3 IADD3 R26, P5, R14, R27, RZ ;  /* 0x0000001b0e1ab210 */ /* 0x010fe20007fbe0ff */
[----:B-1----:R-:W-:Y:S01]  /*b840*/  @!P4 IMAD.MOV.U32 R13, RZ, RZ, R3 ;  /* 0x000000ffff0dc224 */ /* 0x002fe200078e0003 */
[----:B------:R-:W-:Y:S01]  /*b850*/  @!P1 SHF.L.U32 R39, R170, 0x1, RZ ;  /* 0x00000001aa279819 */ /* 0x000fe200000006ff */
[--C-:B------:R-:W-:Y:S01]  /*b860*/  @!P3 IMAD.X R25, R3, 0x1, R20.reuse, P6 ;  /* 0x000000010319b824 */ /* 0x100fe200030e0614 */
[-C--:B------:R-:W-:Y:S01]  /*b870*/  @!P2 IADD3 R28, P6, R0, R31.reuse, RZ ;  /* 0x0000001f001ca210 */ /* 0x080fe20007fde0ff */
[----:B---3--:R-:W-:Y:S01]  /*b880*/  @!P3 IMAD.X R27, R5, 0x1, R20, P5 ;  /* 0x00000001051bb824 */ /* 0x008fe200028e0614 */
[----:B------:R-:W-:-:S02]  /*b890*/  @!P2 IADD3 R30, P5, R14, R31, RZ ;  /* 0x0000001f0e1ea210 */ /* 0x000fc40007fbe0ff */
[----:B------:R-:W-:Y:S01]  /*b8a0*/  @!P1 SHF.L.U64.HI R20, R170, 0x1, R195 ;  /* 0x00000001aa149819 */ /* 0x000fe200000102c3 */
[--C-:B------:R-:W-:Y:S01]  /*b8b0*/  @!P2 IMAD.X R29, R3, 0x1, R12.reuse, P6 ;  /* 0x00000001031da824 */ /* 0x100fe200030e060c */
[-C--:B------:R-:W-:Y:S01]  /*b8c0*/  @!P1 IADD3 R36, P6, R0, R39.reuse, RZ ;  /* 0x0000002700249210 */ /* 0x080fe20007fde0ff */
[----:B------:R-:W-:Y:S01]  /*b8d0*/  @!P2 IMAD.X R31, R5, 0x1, R12, P5 ;  /* 0x00000001051fa824 */ /* 0x000fe200028e060c */
[----:B------:R-:W-:Y:S01]  /*b8e0*/  ISETP.GE.AND P5, PT, R172, UR4, PT ;  /* 0x00000004ac007c0c */ /* 0x000fe2000bfa6270 */
[----:B------:R-:W-:Y:S01]  /*b8f0*/  @!P4 IMAD.MOV.U32 R12, RZ, RZ, R0 ;  /* 0x000000ffff0cc224 */ /* 0x000fe200078e0000 */
[----:B------:R-:W-:Y:S02]  /*b900*/  @!P1 IADD3.X R37, R3, R20, RZ, P6, !PT ;  /* 0x0000001403259210 */ /* 0x000fe400037fe4ff */
[----:B------:R-:W-:Y:S01]  /*b910*/  @!P1 IADD3 R38, P6, R14, R39, RZ ;  /* 0x000000270e269210 */ /* 0x000fe20007fde0ff */
[----:B------:R-:W-:Y:S01]  /*b920*/  @!P4 IMAD.WIDE R12, R160, 0x2, R12 ;  /* 0x00000002a00cc825 */ /* 0x000fe200078e020c */
[----:B------:R-:W-:-:S02]  /*b930*/  @!P0 SHF.L.U64.HI R34, R168, 0x1, R194 ;  /* 0x00000001a8228819 */ /* 0x000fc400000102c2 */
[----:B------:R-:W-:Y:S01]  /*b940*/  @!P4 MOV R15, R5 ;  /* 0x00000005000fc202 */ /* 0x000fe20000000f00 */
[----:B------:R-:W-:Y:S01]  /*b950*/  @!P1 IMAD.X R39, R5, 0x1, R20, P6 ;  /* 0x0000000105279824 */ /* 0x000fe200030e0614 */
[----:B------:R-:W-:Y:S01]  /*b960*/  @!P0 IADD3 R48, P6, R0, R65, RZ ;  /* 0x0000004100308210 */ /* 0x000fe20007fde0ff */
[----:B------:R1:W5:Y:S01]  /*b970*/  @!P4 LD.E.64 R60, desc[UR6][R12.64] ;  /* 0x000000060c3cc980 */ /* 0x000362000c101b00 */
[----:B------:R-:W-:-:S04]  /*b980*/  @!P4 IMAD.WIDE R20, R160, 0x2, R14 ;  /* 0x00000002a014c825 */ /* 0x000fc800078e020e */
[--C-:B------:R-:W-:Y:S01]  /*b990*/  @!P0 IMAD.X R49, R3, 0x1, R34.reuse, P6 ;  /* 0x0000000103318824 */ /* 0x100fe200030e0622 */
[----:B------:R-:W-:Y:S01]  /*b9a0*/  @!P0 IADD3 R64, P6, R14, R65, RZ ;  /* 0x000000410e408210 */ /* 0x000fe20007fde0ff */
[C---:B------:R-:W-:Y:S01]  /*b9b0*/  @!P5 IMAD.SHL.U32 R15, R172.reuse, 0x2, RZ ;  /* 0x00000002ac0fd824 */ /* 0x040fe200078e00ff */
[----:B------:R1:W5:Y:S01]  /*b9c0*/  @!P4 LD.E.64 R58, desc[UR6][R20.64] ;  /* 0x00000006143ac980 */ /* 0x000362000c101b00 */
[----:B------:R-:W-:Y:S02]  /*b9d0*/  @!P5 SHF.L.U64.HI R32, R172, 0x1, R193 ;  /* 0x00000001ac20d819 */ /* 0x000fe400000102c1 */
[----:B------:R-:W-:Y:S01]  /*b9e0*/  @!P0 IMAD.X R65, R5, 0x1, R34, P6 ;  /* 0x0000000105418824 */ /* 0x000fe200030e0622 */
[-C--:B------:R-:W-:Y:S02]  /*b9f0*/  @!P5 IADD3 R66, P4, R0, R15.reuse, RZ ;  /* 0x0000000f0042d210 */ /* 0x080fe40007f9e0ff */
[----:B------:R-:W-:Y:S02]  /*ba00*/  @!P5 IADD3 R14, P6, R14, R15, RZ ;  /* 0x0000000f0e0ed210 */ /* 0x000fe40007fde0ff */
[----:B------:R-:W-:-:S02]  /*ba10*/  CS2R R54, SRZ ;  /* 0x0000000000367805 */ /* 0x000fc4000001ff00 */
[----:B------:R-:W-:Y:S01]  /*ba20*/  CS2R R56, SRZ ;  /* 0x0000000000387805 */ /* 0x000fe2000001ff00 */
[----:B------:R-:W-:Y:S01]  /*ba30*/  @!P5 IMAD.X R67, R3, 0x1, R32, P4 ;  /* 0x000000010343d824 */ /* 0x000fe200020e0620 */
[----:B------:R-:W-:Y:S02]  /*ba40*/  @!P5 IADD3.X R15, R5, R32, RZ, P6, !PT ;  /* 0x00000020050fd210 */ /* 0x000fe400037fe4ff */
        /* <DEDUP_REMOVED lines=8> */
[----:B------:R1:W5:Y:S04]  /*bad0*/  @!P3 LD.E.64 R54, desc[UR6][R24.64] ;  /* 0x000000061836b980 */ /* 0x000368000c101b00 */
        /* <DEDUP_REMOVED lines=8> */
[----:B------:R1:W5:Y:S02]  /*bb60*/  @!P5 LD.E.64 R34, desc[UR6][R14.64] ;  /* 0x000000060e22d980 */ /* 0x000364000c101b00 */
.L_x_1793:
[----:B------:R-:W-:Y:S05]  /*bb70*/  BSYNC B1 ;  /* 0x0000000000017941 */ /* 0x000fea0003800000 */
.L_x_1792:
[----:B-1---5:R-:W-:Y:S01]  /*bb80*/  IMAD.MOV.U32 R3, RZ, RZ, R59 ;  /* 0x000000ffff037224 */ /* 0x022fe200078e003b */
[----:B------:R-:W-:Y:S01]  /*bb90*/  UMOV UR4, 0xffffffff ;  /* 0xffffffff00047882 */ /* 0x000fe20000000000 */
[----:B---3--:R-:W-:Y:S01]  /*bba0*/  IMAD.MOV.U32 R5, RZ, RZ, R56 ;  /* 0x000000ffff057224 */ /* 0x008fe200078e0038 */
[----:B------:R-:W-:Y:S01]  /*bbb0*/  CS2R R30, SRZ ;  /* 0x00000000001e7805 */ /* 0x000fe2000001ff00 */
[----:B------:R-:W-:Y:S01]  /*bbc0*/  IMAD.MOV.U32 R9, RZ, RZ, R57 ;  /* 0x000000ffff097224 */ /* 0x000fe200078e0039 */
[----:B------:R-:W-:Y:S01]  /*bbd0*/  PRMT R87, R87, 0x5410, R3 ;  /* 0x0000541057577816 */ /* 0x000fe20000000003 */
[----:B--2---:R-:W-:Y:S02]  /*bbe0*/  IMAD.MOV.U32 R0, RZ, RZ, R58 ;  /* 0x000000ffff007224 */ /* 0x004fe400078e003a */
[----:B------:R-:W-:Y:S01]  /*bbf0*/  IMAD.MOV.U32 R3, RZ, RZ, R51 ;  /* 0x000000ffff037224 */ /* 0x000fe200078e0033 */
[----:B------:R-:W-:Y:S01]  /*bc00*/  PRMT R85, R5, 0x5410, R9 ;  /* 0x0000541005557816 */ /* 0x000fe20000000009 */
[----:B------:R-:W-:Y:S01]  /*bc10*/  IMAD.MOV.U32 R5, RZ, RZ, R46 ;  /* 0x000000ffff057224 */ /* 0x000fe200078e002e */
[----:B------:R-:W-:Y:S01]  /*bc20*/  PRMT R88, R0, 0x7610, R88 ;  /* 0x0000761000587816 */ /* 0x000fe20000000058 */
[----:B------:R-:W-:Y:S01]  /*bc30*/  IMAD.MOV.U32 R9, RZ, RZ, R47 ;  /* 0x000000ffff097224 */ /* 0x000fe200078e002f */
[----:B------:R-:W-:-:S04]  /*bc40*/  MOV R0, R50 ;  /* 0x0000003200007202 */ /* 0x000fc80000000f00 */
[----:B------:R-:W-:Y:S01]  /*bc50*/  PRMT R83, R0, 0x5410, R3 ;  /* 0x0000541000537816 */ /* 0x000fe20000000003 */
[----:B------:R-:W-:Y:S01]  /*bc60*/  IMAD.MOV.U32 R0, RZ, RZ, R40 ;  /* 0x000000ffff007224 */ /* 0x000fe200078e0028 */
[----:B------:R-:W-:Y:S01]  /*bc70*/  PRMT R81, R5, 0x5410, R9 ;  /* 0x0000541005517816 */ /* 0x000fe20000000009 */
[----:B------:R-:W-:Y:S01]  /*bc80*/  IMAD.MOV.U32 R5, RZ, RZ, R34 ;  /* 0x000000ffff057224 */ /* 0x000fe200078e0022 */
[----:B------:R-:W-:Y:S01]  /*bc90*/  MOV R3, R41 ;  /* 0x0000002900037202 */ /* 0x000fe20000000f00 */
[----:B------:R-:W-:-:S03]  /*bca0*/  IMAD.MOV.U32 R9, RZ, RZ, R35 ;  /* 0x000000ffff097224 */ /* 0x000fc600078e0023 */
[----:B------:R-:W-:Y:S01]  /*bcb0*/  PRMT R79, R0, 0x5410, R3 ;  /* 0x00005410004f7816 */ /* 0x000fe20000000003 */
[----:B------:R-:W-:Y:S01]  /*bcc0*/  IMAD.MOV.U32 R0, RZ, RZ, R60 ;  /* 0x000000ffff007224 */ /* 0x000fe200078e003c */
        /* <DEDUP_REMOVED lines=14> */
[----:B------:R-:W-:Y:S02]  /*bdb0*/  IMAD.MOV.U32 R3, RZ, RZ, R43 ;  /* 0x000000ffff037224 */ /* 0x000fe400078e002b */
[----:B------:R-:W-:Y:S02]  /*bdc0*/  IMAD.MOV.U32 R5, RZ, RZ, R32 ;  /* 0x000000ffff057224 */ /* 0x000fe400078e0020 */
[----:B------:R-:W-:Y:S01]  /*bdd0*/  IMAD.MOV.U32 R9, RZ, RZ, R33 ;  /* 0x000000ffff097224 */ /* 0x000fe200078e0021 */
[----:B------:R-:W-:-:S04]  /*bde0*/  PRMT R80, R0, 0x5410, R3 ;  /* 0x0000541000507816 */ /* 0x000fc80000000003 */
[----:B------:R-:W-:Y:S01]  /*bdf0*/  PRMT R78, R5, 0x5410, R9 ;  /* 0x00005410054e7816 */ /* 0x000fe20000000009 */
[----:B------:R-:W-:Y:S06]  /*be00*/  BRA.DIV UR4, `(.L_x_1794) ;  /* 0x000001e204547947 */ /* 0x000fec000b800000 */
[----:B------:R1:W2:Y:S04]  /*be10*/  SHFL.IDX PT, R3, R7, 0x1, 0x1c1f ;  /* 0x003c1f0007037f89 */ /* 0x0002a800000e0000 */
[----:B------:R1:W3:Y:S04]  /*be20*/  SHFL.IDX PT, R0, R6, 0x1, 0x1c1f ;  /* 0x003c1f0006007f89 */ /* 0x0002e800000e0000 */
[----:B------:R1:W1:Y:S04]  /*be30*/  SHFL.IDX PT, R5, R8, 0x1, 0x1c1f ;  /* 0x003c1f0008057f89 */ /* 0x00026800000e0000 */
[----:B0-----:R-:W0:Y:S02]  /*be40*/  SHFL.IDX PT, R4, R4, 0x1, 0x1c1f ;  /* 0x003c1f0004047f89 */ /* 0x001e2400000e0000 */
.L_x_2132:
[----:B------:R-:W-:Y:S01]  /*be50*/  IADD3 R10, R10, 0x40, RZ ;  /* 0x000000400a0a7810 */ /* 0x000fe20007ffe0ff */
[----:B------:R-:W-:Y:S01]  /*be60*/  BSSY B1, `(.L_x_1795) ;  /* 0x0000055000017945 */ /* 0x000fe20003800000 */
[----:B-1----:R-:W-:Y:S02]  /*be70*/  LOP3.LUT R6, R174, 0x18, R18, 0xf8, !PT ;  /* 0x00000018ae067812 */ /* 0x002fe400078ef812 */
[----:B------:R-:W-:Y:S02]  /*be80*/  CS2R R36, SRZ ;  /* 0x0000000000247805 */ /* 0x000fe4000001ff00 */
[----:B------:R-:W-:Y:S02]  /*be90*/  ISETP.GE.AND P1, PT, R10, R63, PT ;  /* 0x0000003f0a00720c */ /* 0x000fe40003f26270 */
[----:B------:R-:W-:Y:S02]  /*bea0*/  CS2R R26, SRZ ;  /* 0x00000000001a7805 */ /* 0x000fe4000001ff00 */
[----:B------:R-:W-:-:S02]  /*beb0*/  LOP3.LUT R7, R6, R175, RZ, 0x3c, !PT ;  /* 0x000000af06077212 */ /* 0x000fc400078e3cff */
[----:B------:R-:W-:Y:S02]  /*bec0*/  CS2R R20, SRZ ;  /* 0x0000000000147805 */ /* 0x000fe4000001ff00 */
[----:B------:R-:W-:Y:S02]  /*bed0*/  LOP3.LUT P0, RZ, R200, 0x4, RZ, 0xc0, !PT ;  /* 0x00000004c8ff7812 */ /* 0x000fe4000780c0ff */
[----:B------:R-:W-:Y:S02]  /*bee0*/  CS2R R12, SRZ ;  /* 0x00000000000c7805 */ /* 0x000fe4000001ff00 */
[----:B------:R-:W-:Y:S01]  /*bef0*/  CS2R R8, SRZ ;  /* 0x0000000000087805 */ /* 0x000fe2000001ff00 */
[----:B------:R-:W-:Y:S01]  /*bf00*/  IMAD.IADD R7, R176, 0x1, R7 ;  /* 0x00000001b0077824 */ /* 0x000fe200078e0207 */
[----:B------:R-:W-:Y:S02]  /*bf10*/  CS2R R48, SRZ ;  /* 0x0000000000307805 */ /* 0x000fe4000001ff00 */
[----:B------:R-:W-:-:S02]  /*bf20*/  CS2R R38, SRZ ;  /* 0x0000000000267805 */ /* 0x000fc4000001ff00 */
[----:B------:R-:W-:Y:S02]  /*bf30*/  CS2R R28, SRZ ;  /* 0x00000000001c7805 */ /* 0x000fe4000001ff00 */
[----:B------:R-:W-:Y:S02]  /*bf40*/  CS2R R24, SRZ ;  /* 0x0000000000187805 */ /* 0x000fe4000001ff00 */
[----:B----4-:R-:W-:Y:S01]  /*bf50*/  CS2R R14, SRZ ;  /* 0x00000000000e7805 */ /* 0x010fe2000001ff00 */
[----:B------:R-:W-:Y:S01]  /*bf60*/  IMAD R62, R7, 0x2, R16 ;  /* 0x00000002073e7824 */ /* 0x000fe200078e0210 */
        /* <DEDUP_REMOVED lines=9> */
[----:B------:R-:W-:-:S05]  /*c000*/  ISETP.GE.AND P1, PT, R168, UR4, PT ;  /* 0x00000004a8007c0c */ /* 0x000fca000bf26270 */
[C---:B------:R-:W-:Y:S01]  /*c010*/  @!P4 IMAD.SHL.U32 R9, R171.reuse, 0x2, RZ ;  /* 0x00000002ab09c824 */ /* 0x040fe200078e00ff */
[----:B------:R-:W-:-:S03]  /*c020*/  @!P4 SHF.L.U64.HI R6, R171, 0x1, R197 ;  /* 0x00000001ab06c819 */ /* 0x000fc600000102c5 */
[C---:B------:R-:W-:Y:S01]  /*c030*/  @!P3 IMAD.SHL.U32 R73, R169.reuse, 0x2, RZ ;  /* 0x00000002a949b824 */ /* 0x040fe200078e00ff */
[----:B------:R-:W-:Y:S02]  /*c040*/  @!P3 SHF.L.U64.HI R12, R169, 0x1, R196 ;  /* 0x00000001a90cb819 */ /* 0x000fe400000102c4 */
[-C--:B---3--:R-:W-:Y:S01]  /*c050*/  @!P4 IADD3 R10, P5, R0, R9.reuse, RZ ;  /* 0x00000009000ac210 */ /* 0x088fe20007fbe0ff */
[----:B------:R-:W-:Y:S01]  /*c060*/  @!P1 IMAD.SHL.U32 R7, R168, 0x2, RZ ;  /* 0x00000002a8079824 */ /* 0x000fe200078e00ff */
[----:B0-----:R-:W-:Y:S02]  /*c070*/  @!P4 IADD3 R8, P6, R4, R9, RZ ;  /* 0x000000090408c210 */ /* 0x001fe40007fde0ff */
[----:B------:R-:W-:Y:S01]  /*c080*/  @!P2 SHF.L.U32 R67, R170, 0x1, RZ ;  /* 0x00000001aa43a819 */ /* 0x000fe200000006ff */
[--C-:B--2---:R-:W-:Y:S01]  /*c090*/  @!P4 IMAD.X R11, R3, 0x1, R6.reuse, P5 ;  /* 0x00000001030bc824 */ /* 0x104fe200028e0606 */
[----:B------:R-:W-:Y:S01]  /*c0a0*/  @!P3 IADD3 R76, P5, R0, R73, RZ ;  /* 0x00000049004cb210 */ /* 0x000fe20007fbe0ff */
[----:B------:R-:W-:Y:S01]  /*c0b0*/  @!P4 IMAD.X R9, R5, 0x1, R6, P6 ;  /* 0x000000010509c824 */ /* 0x000fe200030e0606 */
[----:B------:R-:W-:-:S02]  /*c0c0*/  @!P2 SHF.L.U64.HI R14, R170, 0x1, R195 ;  /* 0x00000001aa0ea819 */ /* 0x000fc400000102c3 */
[----:B------:R-:W-:Y:S01]  /*c0d0*/  @!P3 IADD3 R72, P6, R4, R73, RZ ;  /* 0x000000490448b210 */ /* 0x000fe20007fde0ff */
[----:B------:R-:W-:Y:S01]  /*c0e0*/  @!P3 IMAD.X R77, R3, 0x1, R12, P5 ;  /* 0x00000001034db824 */ /* 0x000fe200028e060c */
[-C--:B------:R-:W-:Y:S02]  /*c0f0*/  @!P2 IADD3 R70, P5, R0, R67.reuse, RZ ;  /* 0x000000430046a210 */ /* 0x080fe40007fbe0ff */
[----:B------:R-:W-:Y:S02]  /*c100*/  @!P3 IADD3.X R73, R5, R12, RZ, P6, !PT ;  /* 0x0000000c0549b210 */ /* 0x000fe400037fe4ff */
[----:B------:R-:W-:Y:S01]  /*c110*/  @!P1 SHF.L.U64.HI R20, R168, 0x1, R194 ;  /* 0x00000001a8149819 */ /* 0x000fe200000102c2 */
[----:B------:R-:W-:Y:S01]  /*c120*/  @!P2 IMAD.X R71, R3, 0x1, R14, P5 ;  /* 0x000000010347a824 */ /* 0x000fe200028e060e */
[----:B------:R-:W-:Y:S02]  /*c130*/  @!P2 IADD3 R66, P6, R4, R67, RZ ;  /* 0x000000430442a210 */ /* 0x000fe40007fde0ff */
[----:B------:R-:W-:-:S03]  /*c140*/  @!P1 IADD3 R64, P5, R0, R7, RZ ;  /* 0x0000000700409210 */ /* 0x000fc60007fbe0ff */
[----:B------:R-:W-:Y:S01]  /*c150*/  @!P2 IMAD.X R67, R5, 0x1, R14, P6 ;  /* 0x000000010543a824 */ /* 0x000fe200030e060e */
[----:B------:R-:W-:Y:S01]  /*c160*/  ISETP.GE.AND P6, PT, R160, UR4, PT ;  /* 0x00000004a0007c0c */ /* 0x000fe2000bfc6270 */
[----:B------:R-:W-:Y:S01]  /*c170*/  @!P1 IMAD.X R65, R3, 0x1, R20, P5 ;  /* 0x0000000103419824 */ /* 0x000fe200028e0614 */
[----:B------:R-:W-:-:S05]  /*c180*/  @!P1 IADD3 R6, P5, R4, R7, RZ ;  /* 0x0000000704069210 */ /* 0x000fca0007fbe0ff */
[----:B------:R-:W-:Y:S01]  /*c190*/  @!P1 IMAD.X R7, R5, 0x1, R20, P5 ;  /* 0x0000000105079824 */ /* 0x000fe200028e0614 */
[----:B------:R-:W-:-:S05]  /*c1a0*/  ISETP.GE.AND P5, PT, R172, UR4, PT ;  /* 0x00000004ac007c0c */ /* 0x000fca000bfa6270 */
[----:B------:R-:W-:Y:S01]  /*c1b0*/  @!P6 MOV R12, R0 ;  /* 0x00000000000ce202 */ /* 0x000fe20000000f00 */
[----:B------:R-:W-:Y:S02]  /*c1c0*/  @!P6 IMAD.MOV.U32 R13, RZ, RZ, R3 ;  /* 0x000000ffff0de224 */ /* 0x000fe400078e0003 */
[----:B------:R-:W-:-:S04]  /*c1d0*/  @!P6 IMAD.WIDE R14, R160, 0x2, R4 ;  /* 0x00000002a00ee825 */ /* 0x000fc800078e0204 */
[----:B------:R-:W-:Y:S01]  /*c1e0*/  @!P6 IMAD.WIDE R12, R160, 0x2, R12 ;  /* 0x00000002a00ce825 */ /* 0x000fe200078e020c */
[----:B------:R0:W5:Y:S03]  /*c1f0*/  @!P6 LD.E.64 R30, desc[UR6][R14.64] ;  /* 0x000000060e1ee980 */ /* 0x000166000c101b00 */
[C---:B------:R-:W-:Y:S01]  /*c200*/  @!P5 IMAD.SHL.U32 R21, R172.reuse, 0x2, RZ ;  /* 0x00000002ac15d824 */ /* 0x040fe200078e00ff */
[----:B------:R1:W5:Y:S01]  /*c210*/  @!P6 LD.E.64 R48, desc[UR6][R12.64] ;  /* 0x000000060c30e980 */ /* 0x000362000c101b00 */
[----:B------:R-:W-:-:S03]  /*c220*/  @!P5 SHF.L.U64.HI R20, R172, 0x1, R193 ;  /* 0x00000001ac14d819 */ /* 0x000fc600000102c1 */
[-C--:B------:R-:W-:Y:S02]  /*c230*/  @!P5 IADD3 R74, P6, R0, R21.reuse, RZ ;  /* 0x00000015004ad210 */ /* 0x080fe40007fde0ff */
[----:B------:R-:W-:Y:S02]  /*c240*/  CS2R R38, SRZ ;  /* 0x0000000000267805 */ /* 0x000fe4000001ff00 */
[----:B------:R-:W-:Y:S01]  /*c250*/  CS2R R36, SRZ ;  /* 0x0000000000247805 */ /* 0x000fe2000001ff00 */
[----:B------:R-:W-:Y:S01]  /*c260*/  @!P5 IMAD.X R75, R3, 0x1, R20, P6 ;  /* 0x00000001034bd824 */ /* 0x000fe200030e0614 */
[----:B------:R-:W-:Y:S02]  /*c270*/  @!P5 IADD3 R4, P6, R4, R21, RZ ;  /* 0x000000150404d210 */ /* 0x000fe40007fde0ff */
[----:B------:R2:W5:Y:S01]  /*c280*/  @!P4 LD.E.64 R38, desc[UR6][R10.64] ;  /* 0x000000060a26c980 */ /* 0x000562000c101b00 */
[----:B------:R-:W-:Y:S02]  /*c290*/  CS2R R28, SRZ ;  /* 0x00000000001c7805 */ /* 0x000fe4000001ff00 */
[----:B------:R-:W-:-:S02]  /*c2a0*/  CS2R R26, SRZ ;  /* 0x00000000001a7805 */ /* 0x000fc4000001ff00 */
[----:B------:R-:W-:Y:S01]  /*c2b0*/  CS2R R24, SRZ ;  /* 0x0000000000187805 */ /* 0x000fe2000001ff00 */
[----:B------:R-:W-:Y:S01]  /*c2c0*/  @!P5 IMAD.X R5, R5, 0x1, R20, P6 ;  /* 0x000000010505d824 */ /* 0x000fe200030e0614 */
[----:B------:R3:W5:Y:S01]  /*c2d0*/  @!P4 LD.E.64 R36, desc[UR6][R8.64] ;  /* 0x000000060824c980 */ /* 0x000762000c101b00 */
[----:B------:R-:W-:Y:S02]  /*c2e0*/  CS2R R20, SRZ ;  /* 0x0000000000147805 */ /* 0x000fe4000001ff00 */
[----:B0-----:R-:W-:Y:S02]  /*c2f0*/  CS2R R14, SRZ ;  /* 0x00000000000e7805 */ /* 0x001fe4000001ff00 */
[----:B-1----:R-:W-:Y:S01]  /*c300*/  CS2R R12, SRZ ;  /* 0x00000000000c7805 */ /* 0x002fe2000001ff00 */
[----:B------:R1:W5:Y:S01]  /*c310*/  @!P3 LD.E.64 R28, desc[UR6][R76.64] ;  /* 0x000000064c1cb980 */ /* 0x000362000c101b00 */
[----:B--2---:R-:W-:-:S03]  /*c320*/  CS2R R10, SRZ ;  /* 0x00000000000a7805 */ /* 0x004fc6000001ff00 */
[----:B------:R1:W5:Y:S01]  /*c330*/  @!P3 LD.E.64 R26, desc[UR6][R72.64] ;  /* 0x00000006481ab980 */ /* 0x000362000c101b00 */
[----:B---3--:R-:W-:-:S03]  /*c340*/  CS2R R8, SRZ ;  /* 0x0000000000087805 */ /* 0x008fc6000001ff00 */
[----:B------:R1:W5:Y:S04]  /*c350*/  @!P2 LD.E.64 R24, desc[UR6][R70.64] ;  /* 0x000000064618a980 */ /* 0x000368000c101b00 */
[----:B------:R1:W5:Y:S04]  /*c360*/  @!P2 LD.E.64 R20, desc[UR6][R66.64] ;  /* 0x000000064214a980 */ /* 0x000368000c101b00 */
[----:B------:R1:W5:Y:S04]  /*c370*/  @!P1 LD.E.64 R14, desc[UR6][R64.64] ;  /* 0x00000006400e9980 */ /* 0x000368000c101b00 */
[----:B------:R1:W5:Y:S04]  /*c380*/  @!P1 LD.E.64 R12, desc[UR6][R6.64] ;  /* 0x00000006060c9980 */ /* 0x000368000c101b00 */
[----:B------:R1:W5:Y:S04]  /*c390*/  @!P5 LD.E.64 R10, desc[UR6][R74.64] ;  /* 0x000000064a0ad980 */ /* 0x000368000c101b00 */
[----:B------:R1:W5:Y:S02]  /*c3a0*/  @!P5 LD.E.64 R8, desc[UR6][R4.64] ;  /* 0x000000060408d980 */ /* 0x000364000c101b00 */
.L_x_1796:
[----:B------:R-:W-:Y:S05]  /*c3b0*/  BSYNC B1 ;  /* 0x0000000000017941 */ /* 0x000fea0003800000 */
.L_x_1795:
[----:B01---5:R-:W-:Y:S01]  /*c3c0*/  IMAD.MOV.U32 R4, RZ, RZ, R30 ;  /* 0x000000ffff047224 */ /* 0x023fe200078e001e */
[----:B--2---:R-:W-:Y:S01]  /*c3d0*/  LEA.HI R3, R187, R187, RZ, 0x1 ;  /* 0x000000bbbb037211 */ /* 0x004fe200078f08ff */
[C---:B---3--:R-:W-:Y:S01]  /*c3e0*/  VIADD R0, R62.reuse, 0xc440 ;  /* 0x0000c4403e007836 */ /* 0x048fe20000000000 */
[----:B------:R-:W-:Y:S01]  /*c3f0*/  IADD3 R5, R62, 0xc400, RZ ;  /* 0x0000c4003e057810 */ /* 0x000fe20007ffe0ff */
[----:B------:R-:W-:Y:S01]  /*c400*/  IMAD.MOV.U32 R7, RZ, RZ, R37 ;  /* 0x000000ffff077224 */ /* 0x000fe200078e0025 */
[----:B------:R-:W-:Y:S01]  /*c410*/  PRMT R75, R4, 0x7610, R75 ;  /* 0x00007610044b7816 */ /* 0x000fe2000000004b */
[----:B------:R-:W-:Y:S01]  /*c420*/  IMAD.MOV.U32 R65, RZ, RZ, R38 ;  /* 0x000000ffff417224 */ /* 0x000fe200078e0026 */
[----:B------:R-:W-:Y:S01]  /*c430*/  LOP3.LUT R4, R3, 0xfffffffe, RZ, 0xc0, !PT ;  /* 0xfffffffe03047812 */ /* 0x000fe200078ec0ff */
[----:B------:R-:W-:Y:S01]  /*c440*/  @P0 VIADD R0, R5, 0xffffffc0 ;  /* 0xffffffc005000836 */ /* 0x000fe20000000000 */
[----:B------:R-:W-:Y:S01]  /*c450*/  MOV R6, R36 ;  /* 0x0000002400067202 */ /* 0x000fe20000000f00 */
[----:B------:R-:W-:Y:S01]  /*c460*/  IMAD.MOV.U32 R5, RZ, RZ, R31 ;  /* 0x000000ffff057224 */ /* 0x000fe200078e001f */
[----:B------:R-:W-:Y:S01]  /*c470*/  PRMT R74, R65, 0x7610, R74 ;  /* 0x00007610414a7816 */ /* 0x000fe2000000004a */
[----:B------:R-:W-:Y:S01]  /*c480*/  IMAD.IADD R4, R187, 0x1, -R4 ;  /* 0x00000001bb047824 */ /* 0x000fe200078e0a04 */
[----:B------:R-:W-:Y:S01]  /*c490*/  PRMT R73, R6, 0x5410, R7 ;  /* 0x0000541006497816 */ /* 0x000fe20000000007 */
[----:B------:R-:W-:Y:S01]  /*c4a0*/  IMAD.MOV.U32 R3, RZ, RZ, R26 ;  /* 0x000000ffff037224 */ /* 0x000fe200078e001a */
[----:B------:R-:W-:Y:S01]  /*c4b0*/  PRMT R75, R75, 0x5410, R5 ;  /* 0x000054104b4b7816 */ /* 0x000fe20000000005 */
[----:B------:R-:W-:Y:S01]  /*c4c0*/  IMAD.MOV.U32 R6, RZ, RZ, R27 ;  /* 0x000000ffff067224 */ /* 0x000fe200078e001b */
[----:B------:R-:W-:Y:S01]  /*c4d0*/  SHF.L.U32 R5, R4, 0x1f, RZ ;  /* 0x0000001f04057819 */ /* 0x000fe200000006ff */
[----:B------:R-:W-:Y:S01]  /*c4e0*/  IMAD.MOV.U32 R4, RZ, RZ, R12 ;  /* 0x000000ffff047224 */ /* 0x000fe200078e000c */
[----:B------:R-:W-:Y:S01]  /*c4f0*/  MOV R7, R20 ;  /* 0x0000001400077202 */ /* 0x000fe20000000f00 */
[----:B------:R-:W-:Y:S01]  /*c500*/  BSSY B1, `(.L_x_1797) ;  /* 0x000001f000017945 */ /* 0x000fe20003800000 */
[----:B------:R-:W0:Y:S01]  /*c510*/  SYNCS.PHASECHK.TRANS64.TRYWAIT P0, [R16+URZ+0x2a800], R5 ;  /* 0x02a80005100075a7 */ /* 0x000e22000800017f */
[----:B------:R-:W-:Y:S01]  /*c520*/  PRMT R70, R3, 0x5410, R6 ;  /* 0x0000541003467816 */ /* 0x000fe20000000006 */
[----:B------:R-:W-:Y:S01]  /*c530*/  IMAD.MOV.U32 R3, RZ, RZ, R21 ;  /* 0x000000ffff037224 */ /* 0x000fe200078e0015 */
[----:B------:R-:W-:Y:S01]  /*c540*/  PRMT R66, R7, 0x7610, R66 ;  /* 0x0000761007427816 */ /* 0x000fe20000000042 */
[----:B------:R-:W-:Y:S01]  /*c550*/  IMAD.MOV.U32 R6, RZ, RZ, R13 ;  /* 0x000000ffff067224 */ /* 0x000fe200078e000d */
[----:B------:R-:W-:Y:S01]  /*c560*/  VIADDMNMX R71, R63, -R177, 0x80, PT ;  /* 0x000000803f477446 */ /* 0x000fe200038009b1 */
[----:B------:R-:W-:Y:S01]  /*c570*/  IMAD.MOV.U32 R7, RZ, RZ, R8 ;  /* 0x000000ffff077224 */ /* 0x000fe200078e0008 */
[----:B------:R-:W-:-:S02]  /*c580*/  PRMT R66, R66, 0x5410, R3 ;  /* 0x0000541042427816 */ /* 0x000fc40000000003 */
        /* <DEDUP_REMOVED lines=15> */
[----:B------:R-:W-:Y:S01]  /*c680*/  ISETP.GE.AND P1, PT, R162, R71, PT ;  /* 0x00000047a200720c */ /* 0x000fe20003f26270 */
[----:B------:R-:W-:-:S03]  /*c690*/  IMAD.MOV.U32 R7, RZ, RZ, R14 ;  /* 0x000000ffff077224 */ /* 0x000fc600078e000e */
[----:B------:R-:W-:Y:S01]  /*c6a0*/  PRMT R67, R4, 0x5410, R6 ;  /* 0x0000541004437816 */ /* 0x000fe20000000006 */
[----:B------:R-:W-:Y:S01]  /*c6b0*/  IMAD.MOV.U32 R4, RZ, RZ, R10 ;  /* 0x000000ffff047224 */ /* 0x000fe200078e000a */
[----:B------:R-:W-:Y:S01]  /*c6c0*/  PRMT R65, R7, 0x5410, R63 ;  /* 0x0000541007417816 */ /* 0x000fe2000000003f */
[----:B------:R-:W-:Y:S01]  /*c6d0*/  IMAD.MOV.U32 R6, RZ, RZ, R11 ;  /* 0x000000ffff067224 */ /* 0x000fe200078e000b */
[----:B0-----:R-:W-:Y:S06]  /*c6e0*/  @!P0 BRA `(.L_x_1798) ;  /* 0x000001d800908947 */ /* 0x001fec0003800000 */
.L_x_2133:
[----:B------:R-:W-:Y:S05]  /*c6f0*/  BSYNC B1 ;  /* 0x0000000000017941 */ /* 0x000fea0003800000 */
.L_x_1797:
        /* <DEDUP_REMOVED lines=13> */
[----:B------:R-:W-:Y:S01]  /*c7d0*/  SHF.R.U32.HI R90, RZ, 0x10, R59 ;  /* 0x00000010ff5a7819 */ /* 0x000fe2000001163b */
[--C-:B------:R-:W-:Y:S01]  /*c7e0*/  HADD2.F32 R77, -RZ, R88.reuse.H1_H1 ;  /* 0x30000058ff4d7230 */ /* 0x100fe20000004100 */
[--C-:B------:R-:W-:Y:S01]  /*c7f0*/  SHF.R.U32.HI R91, RZ, 0x10, R61.reuse ;  /* 0x00000010ff5b7819 */ /* 0x100fe2000001163d */
[----:B------:R-:W-:Y:S01]  /*c800*/  HADD2.F32 R89, -RZ, R88.H0_H0 ;  /* 0x20000058ff597230 */ /* 0x000fe20000004100 */
[----:B------:R-:W-:Y:S01]  /*c810*/  SHF.R.U64 R94, R60, 0x10, R61 ;  /* 0x000000103c5e7819 */ /* 0x000fe2000000123d */
[----:B------:R-:W-:Y:S01]  /*c820*/  HADD2.F32 R90, -RZ, R90.H0_H0 ;  /* 0x2000005aff5a7230 */ /* 0x000fe20000004100 */
[----:B------:R-:W-:Y:S01]  /*c830*/  SHF.R.U64 R93, R58, 0x10, R59 ;  /* 0x000000103a5d7819 */ /* 0x000fe2000000123b */
[----:B------:R-:W-:Y:S02]  /*c840*/  HADD2.F32 R88, -RZ, R91.H0_H0 ;  /* 0x2000005bff587230 */ /* 0x000fe40000004100 */
[----:B0-----:R-:W-:-:S02]  /*c850*/  HADD2.F32 R61, -RZ, R7.H1_H1 ;  /* 0x30000007ff3d7230 */ /* 0x001fc40000004100 */
[----:B------:R-:W-:Y:S02]  /*c860*/  HADD2.F32 R60, -RZ, R7.H0_H0 ;  /* 0x20000007ff3c7230 */ /* 0x000fe40000004100 */
[--C-:B------:R-:W-:Y:S02]  /*c870*/  HADD2.F32 R7, -RZ, R4.reuse.H0_H0 ;  /* 0x20000004ff077230 */ /* 0x100fe40000004100 */
[C---:B------:R-:W-:Y:S01]  /*c880*/  FMUL.FTZ R91, R61.reuse, R90 ;  /* 0x0000005a3d5b7220 */ /* 0x040fe20000410000 */
[----:B------:R-:W-:Y:S01]  /*c890*/  FMUL.FTZ R61, R61, R88 ;  /* 0x000000583d3d7220 */ /* 0x000fe20000410000 */
[----:B------:R-:W-:Y:S02]  /*c8a0*/  HADD2.F32 R4, -RZ, R4.H1_H1 ;  /* 0x30000004ff047230 */ /* 0x000fe40000004100 */
[--C-:B------:R-:W-:Y:S02]  /*c8b0*/  HADD2.F32 R58, -RZ, R6.reuse.H0_H0 ;  /* 0x20000006ff3a7230 */ /* 0x100fe40000004100 */
[----:B------:R-:W-:Y:S01]  /*c8c0*/  FFMA.FTZ R90, R60, R90, R61 ;  /* 0x0000005a3c5a7223 */ /* 0x000fe2000001003d */
[----:B------:R-:W-:-:S02]  /*c8d0*/  HADD2.F32 R59, -RZ, R6.H1_H1 ;  /* 0x30000006ff3b7230 */ /* 0x000fc40000004100 */
[----:B------:R-:W-:Y:S01]  /*c8e0*/  FFMA.FTZ R91, R60, R88, -R91 ;  /* 0x000000583c5b7223 */ /* 0x000fe2000001085b */
[----:B------:R-:W-:Y:S02]  /*c8f0*/  HADD2.F32 R61, -RZ, R87.H1_H1 ;  /* 0x30000057ff3d7230 */ /* 0x000fe40000004100 */
[C---:B------:R-:W-:Y:S01]  /*c900*/  FMUL.FTZ R92, R4.reuse, R89 ;  /* 0x00000059045c7220 */ /* 0x040fe20000410000 */
[----:B------:R-:W-:Y:S02]  /*c910*/  HADD2.F32 R6, -RZ, R5.H0_H0 ;  /* 0x20000005ff067230 */ /* 0x000fe40000004100 */
[-C--:B------:R-:W-:Y:S01]  /*c920*/  FMUL.FTZ R88, R4, R77.reuse ;  /* 0x0000004d04587220 */ /* 0x080fe20000410000 */
[----:B------:R-:W-:Y:S02]  /*c930*/  HADD2.F32 R87, -RZ, R87.H0_H0 ;  /* 0x20000057ff577230 */ /* 0x000fe40000004100 */
[----:B------:R-:W-:Y:S01]  /*c940*/  FFMA.FTZ R92, R7, R77, -R92 ;  /* 0x0000004d075c7223 */ /* 0x000fe2000001085c */
[----:B------:R-:W-:-:S02]  /*c950*/  HADD2.F32 R5, -RZ, R5.H1_H1 ;  /* 0x30000005ff057230 */ /* 0x000fc40000004100 */
[----:B------:R-:W-:Y:S01]  /*c960*/  FFMA.FTZ R89, R7, R89, R88 ;  /* 0x0000005907597223 */ /* 0x000fe20000010058 */
[----:B------:R-:W-:Y:S02]  /*c970*/  HADD2.F32 R60, -RZ, R93.H0_H0 ;  /* 0x2000005dff3c7230 */ /* 0x000fe40000004100 */
[C---:B------:R-:W-:Y:S01]  /*c980*/  FMUL.FTZ R77, R59.reuse, R61 ;  /* 0x0000003d3b4d7220 */ /* 0x040fe20000410000 */
[----:B------:R-:W-:Y:S02]  /*c990*/  HADD2.F32 R4, -RZ, R94.H0_H0 ;  /* 0x2000005eff047230 */ /* 0x000fe40000004100 */
[-C--:B------:R-:W-:Y:S01]  /*c9a0*/  FMUL.FTZ R88, R59, R87.reuse ;  /* 0x000000573b587220 */ /* 0x080fe20000410000 */
[C---:B------:R-:W-:Y:S01]  /*c9b0*/  FMUL.FTZ R7, R5.reuse, R60 ;  /* 0x0000003c05077220 */ /* 0x040fe20000410000 */
[C---:B------:R-:W-:Y:S01]  /*c9c0*/  FFMA.FTZ R77, R58.reuse, R87, -R77 ;  /* 0x000000573a4d7223 */ /* 0x040fe2000001084d */
[-C--:B------:R-:W-:Y:S01]  /*c9d0*/  FMUL.FTZ R59, R5, R4.reuse ;  /* 0x00000004053b7220 */ /* 0x080fe20000410000 */
[----:B------:R-:W-:Y:S01]  /*c9e0*/  FFMA.FTZ R88, R58, R61, R88 ;  /* 0x0000003d3a587223 */ /* 0x000fe20000010058 */
[----:B------:R-:W-:Y:S01]  /*c9f0*/  FFMA.FTZ R5, R6, R4, -R7 ;  /* 0x0000000406057223 */ /* 0x000fe20000010807 */
[----:B------:R-:W-:Y:S01]  /*ca00*/  F2FP.F16.F32.PACK_AB R7, R90, R91 ;  /* 0x0000005b5a07723e */ /* 0x000fe200000000ff */
[----:B------:R-:W-:Y:S01]  /*ca10*/  FFMA.FTZ R60, R6, R60, R59 ;  /* 0x0000003c063c7223 */ /* 0x000fe2000001003b */
[----:B------:R-:W-:-:S02]  /*ca20*/  F2FP.F16.F32.PACK_AB R4, R89, R92 ;  /* 0x0000005c5904723e */ /* 0x000fc400000000ff */
[----:B------:R-:W-:Y:S02]  /*ca30*/  F2FP.F16.F32.PACK_AB R6, R88, R77 ;  /* 0x0000004d5806723e */ /* 0x000fe400000000ff */
[----:B------:R-:W-:-:S05]  /*ca40*/  F2FP.F16.F32.PACK_AB R5, R60, R5 ;  /* 0x000000053c05723e */ /* 0x000fca00000000ff */
[----:B------:R0:W-:Y:S02]  /*ca50*/  STS.128 [R62+0xc400], R4 ;  /* 0x00c400043e007388 */ /* 0x0001e40000000c00 */
.L_x_1802:
[----:B------:R-:W-:Y:S05]  /*ca60*/  BSYNC B2 ;  /* 0x0000000000027941 */ /* 0x000fea0003800000 */
.L_x_1801:
[----:B------:R-:W-:Y:S04]  /*ca70*/  BSSY B2, `(.L_x_1803) ;  /* 0x000002c000027945 */ /* 0x000fe80003800000 */
[----:B------:R-:W-:Y:S05]  /*ca80*/  @P1 BRA `(.L_x_1804) ;  /* 0x0000000000a81947 */ /* 0x000fea0003800000 */
[----:B0-----:R-:W0:Y:S01]  /*ca90*/  LDS.128 R4, [R0] ;  /* 0x0000000000047984 */ /* 0x001e220000000c00 */
[----:B------:R-:W-:Y:S01]  /*caa0*/  SHF.R.U32.HI R59, RZ, 0x10, R55 ;  /* 0x00000010ff3b7819 */ /* 0x000fe20000011637 */
[----:B------:R-:W-:Y:S01]  /*cab0*/  HADD2.F32 R58, -RZ, R86.H0_H0 ;  /* 0x20000056ff3a7230 */ /* 0x000fe20000004100 */
[--C-:B------:R-:W-:Y:S01]  /*cac0*/  SHF.R.U32.HI R61, RZ, 0x10, R57.reuse ;  /* 0x00000010ff3d7819 */ /* 0x100fe20000011639 */
[----:B------:R-:W-:Y:S01]  /*cad0*/  HADD2.F32 R60, -RZ, R85.H0_H0 ;  /* 0x20000055ff3c7230 */ /* 0x000fe20000004100 */
[----:B------:R-:W-:Y:S01]  /*cae0*/  SHF.R.U64 R87, R56, 0x10, R57 ;  /* 0x0000001038577819 */ /* 0x000fe20000001239 */
[----:B------:R-:W-:Y:S01]  /*caf0*/  HADD2.F32 R59, -RZ, R59.H0_H0 ;  /* 0x2000003bff3b7230 */ /* 0x000fe20000004100 */
[----:B------:R-:W-:Y:S01]  /*cb00*/  SHF.R.U64 R89, R54, 0x10, R55 ;  /* 0x0000001036597819 */ /* 0x000fe20000001237 */
[----:B------:R-:W-:Y:S02]  /*cb10*/  HADD2.F32 R61, -RZ, R61.H0_H0 ;  /* 0x2000003dff3d7230 */ /* 0x000fe40000004100 */
[----:B------:R-:W-:-:S02]  /*cb20*/  HADD2.F32 R85, -RZ, R85.H1_H1 ;  /* 0x30000055ff557230 */ /* 0x000fc40000004100 */
[----:B------:R-:W-:Y:S02]  /*cb30*/  HADD2.F32 R86, -RZ, R86.H1_H1 ;  /* 0x30000056ff567230 */ /* 0x000fe40000004100 */
[--C-:B0-----:R-:W-:Y:S02]  /*cb40*/  HADD2.F32 R57, -RZ, R7.reuse.H1_H1 ;  /* 0x30000007ff397230 */ /* 0x101fe40000004100 */
[----:B------:R-:W-:Y:S02]  /*cb50*/  HADD2.F32 R56, -RZ, R7.H0_H0 ;  /* 0x20000007ff387230 */ /* 0x000fe40000004100 */
[--C-:B------:R-:W-:Y:S02]  /*cb60*/  HADD2.F32 R7, -RZ, R4.reuse.H0_H0 ;  /* 0x20000004ff077230 */ /* 0x100fe40000004100 */
[C---:B------:R-:W-:Y:S01]  /*cb70*/  FMUL.FTZ R90, R57.reuse, R59 ;  /* 0x0000003b395a7220 */ /* 0x040fe20000410000 */
[----:B------:R-:W-:Y:S02]  /*cb80*/  HADD2.F32 R4, -RZ, R4.H1_H1 ;  /* 0x30000004ff047230 */ /* 0x000fe40000004100 */
[----:B------:R-:W-:Y:S01]  /*cb90*/  FMUL.FTZ R77, R57, R61 ;  /* 0x0000003d394d7220 */ /* 0x000fe20000410000 */
[----:B------:R-:W-:-:S02]  /*cba0*/  HADD2.F32 R54, -RZ, R6.H0_H0 ;  /* 0x20000006ff367230 */ /* 0x000fc40000004100 */
[----:B------:R-:W-:Y:S01]  /*cbb0*/  FFMA.FTZ R92, R56, R61, R90 ;  /* 0x0000003d385c7223 */ /* 0x000fe2000001005a */
[----:B------:R-:W-:Y:S02]  /*cbc0*/  HADD2.F32 R55, -RZ, R6.H1_H1 ;  /* 0x30000006ff377230 */ /* 0x000fe40000004100 */
[----:B------:R-:W-:Y:S01]  /*cbd0*/  FMUL.FTZ R88, R4, R60 ;  /* 0x0000003c04587220 */ /* 0x000fe20000410000 */
[--C-:B------:R-:W-:Y:S02]  /*cbe0*/  HADD2.F32 R6, -RZ, R5.reuse.H0_H0 ;  /* 0x20000005ff067230 */ /* 0x100fe40000004100 */
[----:B------:R-:W-:Y:S01]  /*cbf0*/  FFMA.FTZ R77, R56, R59, -R77 ;  /* 0x0000003b384d7223 */ /* 0x000fe2000001084d */
[-C--:B------:R-:W-:Y:S01]  /*cc00*/  FMUL.FTZ R90, R4, R58.reuse ;  /* 0x0000003a045a7220 */ /* 0x080fe20000410000 */
[----:B------:R-:W-:Y:S02]  /*cc10*/  HADD2.F32 R5, -RZ, R5.H1_H1 ;  /* 0x30000005ff057230 */ /* 0x000fe40000004100 */
[----:B------:R-:W-:Y:S01]  /*cc20*/  FFMA.FTZ R88, R7, R58, -R88 ;  /* 0x0000003a07587223 */ /* 0x000fe20000010858 */
[----:B------:R-:W-:-:S02]  /*cc30*/  HADD2.F32 R56, -RZ, R87.H0_H0 ;  /* 0x20000057ff387230 */ /* 0x000fc40000004100 */
[----:B------:R-:W-:Y:S01]  /*cc40*/  FFMA.FTZ R57, R7, R60, R90 ;  /* 0x0000003c07397223 */ /* 0x000fe2000001005a */
[----:B------:R-:W-:Y:S02]  /*cc50*/  HADD2.F32 R4, -RZ, R89.H0_H0 ;  /* 0x20000059ff047230 */ /* 0x000fe40000004100 */
[CC--:B------:R-:W-:Y:S01]  /*cc60*/  FMUL.FTZ R59, R55.reuse, R85.reuse ;  /* 0x00000055373b7220 */ /* 0x0c0fe20000410000 */
[----:B------:R-:W-:Y:S01]  /*cc70*/  FMUL.FTZ R58, R55, R86 ;  /* 0x00000056373a7220 */ /* 0x000fe20000410000 */
[C---:B------:R-:W-:Y:S01]  /*cc80*/  FMUL.FTZ R7, R5.reuse, R56 ;  /* 0x0000003805077220 */ /* 0x040fe20000410000 */
[----:B------:R-:W-:Y:S01]  /*cc90*/  FMUL.FTZ R55, R5, R4 ;  /* 0x0000000405377220 */ /* 0x000fe20000410000 */
[C---:B------:R-:W-:Y:S01]  /*cca0*/  FFMA.FTZ R59, R54.reuse, R86, -R59 ;  /* 0x00000056363b7223 */ /* 0x040fe2000001083b */
[----:B------:R-:W-:Y:S01]  /*ccb0*/  FFMA.FTZ R58, R54, R85, R58 ;  /* 0x00000055363a7223 */ /* 0x000fe2000001003a */
[C---:B------:R-:W-:Y:S01]  /*ccc0*/  FFMA.FTZ R5, R6.reuse, R4, -R7 ;  /* 0x0000000406057223 */ /* 0x040fe20000010807 */
[----:B------:R-:W-:Y:S01]  /*ccd0*/  FFMA.FTZ R56, R6, R56, R55 ;  /* 0x0000003806387223 */ /* 0x000fe20000010037 */
[----:B------:R-:W-:-:S02]  /*cce0*/  F2FP.F16.F32.PACK_AB R7, R92, R77 ;  /* 0x0000004d5c07723e */ /* 0x000fc400000000ff */
[----:B------:R-:W-:Y:S02]  /*ccf0*/  F2FP.F16.F32.PACK_AB R6, R58, R59 ;  /* 0x0000003b3a06723e */ /* 0x000fe400000000ff */
[----:B------:R-:W-:Y:S02]  /*cd00*/  F2FP.F16.F32.PACK_AB R4, R57, R88 ;  /* 0x000000583904723e */ /* 0x000fe400000000ff */
[----:B------:R-:W-:-:S05]  /*cd10*/  F2FP.F16.F32.PACK_AB R5, R56, R5 ;  /* 0x000000053805723e */ /* 0x000fca00000000ff */
[----:B------:R1:W-:Y:S02]  /*cd20*/  STS.128 [R0], R4 ;  /* 0x0000000400007388 */ /* 0x0003e40000000c00 */
.L_x_1804:
[----:B------:R-:W-:Y:S05]  /*cd30*/  BSYNC B2 ;  /* 0x0000000000027941 */ /* 0x000fea0003800000 */
.L_x_1803:
[----:B------:R-:W-:Y:S04]  /*cd40*/  BSSY B2, `(.L_x_1805) ;  /* 0x000002c000027945 */ /* 0x000fe80003800000 */
[----:B------:R-:W-:Y:S05]  /*cd50*/  @P2 BRA `(.L_x_1806) ;  /* 0x0000000000a82947 */ /* 0x000fea0003800000 */
[----:B01----:R-:W0:Y:S01]  /*cd60*/  LDS.128 R4, [R62+0x10400] ;  /* 0x010400003e047984 */ /* 0x003e220000000c00 */
[----:B------:R-:W-:Y:S01]  /*cd70*/  SHF.R.U32.HI R55, RZ, 0x10, R53 ;  /* 0x00000010ff377819 */ /* 0x000fe20000011635 */
[----:B------:R-:W-:Y:S01]  /*cd80*/  HADD2.F32 R54, -RZ, R84.H0_H0 ;  /* 0x20000054ff367230 */ /* 0x000fe20000004100 */
[----:B------:R-:W-:Y:S01]  /*cd90*/  SHF.R.U32.HI R57, RZ, 0x10, R51 ;  /* 0x00000010ff397819 */ /* 0x000fe20000011633 */
        /* <DEDUP_REMOVED lines=37> */
[----:B------:R2:W-:Y:S02]  /*cff0*/  STS.128 [R62+0x10400], R4 ;  /* 0x010400043e007388 */ /* 0x0005e40000000c00 */
.L_x_1806:
[----:B------:R-:W-:Y:S05]  /*d000*/  BSYNC B2 ;  /* 0x0000000000027941 */ /* 0x000fea0003800000 */
.L_x_1805:
[----:B------:R-:W-:Y:S04]  /*d010*/  BSSY B2, `(.L_x_1807) ;  /* 0x000002c000027945 */ /* 0x000fe80003800000 */
[----:B------:R-:W-:Y:S05]  /*d020*/  @P3 BRA `(.L_x_1808) ;  /* 0x0000000000a83947 */ /* 0x000fea0003800000 */
[----:B012---:R-:W0:Y:S01]  /*d030*/  LDS.128 R4, [R0+0x4000] ;  /* 0x0040000000047984 */ /* 0x007e220000000c00 */
        /* <DEDUP_REMOVED lines=41> */
.L_x_1808:
[----:B------:R-:W-:Y:S05]  /*d2d0*/  BSYNC B2 ;  /* 0x0000000000027941 */ /* 0x000fea0003800000 */
.L_x_1807:
[----:B------:R-:W-:Y:S04]  /*d2e0*/  BSSY B2, `(.L_x_1809) ;  /* 0x000002c000027945 */ /* 0x000fe80003800000 */
[----:B------:R-:W-:Y:S05]  /*d2f0*/  @P4 BRA `(.L_x_1810) ;  /* 0x0000000000a84947 */ /* 0x000fea0003800000 */
[----:B0123--:R-:W0:Y:S01]  /*d300*/  LDS.128 R4, [R62+0x14400] ;  /* 0x014400003e047984 */ /* 0x00fe220000000c00 */
        /* <DEDUP_REMOVED lines=41> */
.L_x_1810:
[----:B------:R-:W-:Y:S05]  /*d5a0*/  BSYNC B2 ;  /* 0x0000000000027941 */ /* 0x000fea0003800000 */
.L_x_1809:
[----:B------:R-:W-:Y:S05]  /*d5b0*/  @P5 BRA `(.L_x_1800) ;  /* 0x0000000000a85947 */ /* 0x000fea0003800000 */
[----:B01234-:R-:W0:Y:S01]  /*d5c0*/  LDS.128 R4, [R0+0x8000] ;  /* 0x0080000000047984 */ /* 0x01fe220000000c00 */
[----:B------:R-:W-:Y:S01]  /*d5d0*/  SHF.R.U32.HI R41, RZ, 0x10, R33 ;  /* 0x00000010ff297819 */ /* 0x000fe20000011621 */
[----:B------:R-:W-:Y:S01]  /*d5e0*/  HADD2.F32 R40, -RZ, R78.H0_H0 ;  /* 0x2000004eff287230 */ /* 0x000fe20000004100 */
[--C-:B------:R-:W-:Y:S01]  /*d5f0*/  SHF.R.U32.HI R43, RZ, 0x10, R35.reuse ;  /* 0x00000010ff2b7819 */ /* 0x100fe20000011623 */
[----:B------:R-:W-:Y:S01]  /*d600*/  HADD2.F32 R42, -RZ, R69.H1_H1 ;  /* 0x30000045ff2a7230 */ /* 0x000fe20000004100 */
[----:B------:R-:W-:Y:S01]  /*d610*/  SHF.R.U64 R47, R34, 0x10, R35 ;  /* 0x00000010222f7819 */ /* 0x000fe20000001223 */
[----:B------:R-:W-:Y:S01]  /*d620*/  HADD2.F32 R41, -RZ, R41.H0_H0 ;  /* 0x20000029ff297230 */ /* 0x000fe20000004100 */
[----:B------:R-:W-:Y:S01]  /*d630*/  SHF.R.U64 R51, R32, 0x10, R33 ;  /* 0x0000001020337819 */ /* 0x000fe20000001221 */
[----:B------:R-:W-:Y:S02]  /*d640*/  HADD2.F32 R43, -RZ, R43.H0_H0 ;  /* 0x2000002bff2b7230 */ /* 0x000fe40000004100 */
[----:B------:R-:W-:-:S02]  /*d650*/  HADD2.F32 R69, -RZ, R69.H0_H0 ;  /* 0x20000045ff457230 */ /* 0x000fc40000004100 */
        /* <DEDUP_REMOVED lines=32> */
.L_x_1800:
[----:B------:R-:W-:Y:S05]  /*d860*/  BSYNC B1 ;  /* 0x0000000000017941 */ /* 0x000fea0003800000 */
.L_x_1799:
        /* <DEDUP_REMOVED lines=53> */
.L_x_1813:
[----:B------:R-:W-:Y:S05]  /*dbc0*/  BSYNC B1 ;  /* 0x0000000000017941 */ /* 0x000fea0003800000 */
.L_x_1812:
[----:B------:R-:W-:Y:S04]  /*dbd0*/  BSSY B1, `(.L_x_1814) ;  /* 0x000002c000017945 */ /* 0x000fe80003800000 */
[----:B------:R-:W-:Y:S05]  /*dbe0*/  @P1 BRA `(.L_x_1815) ;  /* 0x0000000000a81947 */ /* 0x000fea0003800000 */
[----:B0-----:R-:W0:Y:S01]  /*dbf0*/  LDS.128 R4, [R0+0x2000] ;  /* 0x0020000000047984 */ /* 0x001e220000000c00 */
[----:B------:R-:W-:Y:S01]  /*dc00*/  SHF.R.U32.HI R35, RZ, 0x10, R39 ;  /* 0x00000010ff237819 */ /* 0x000fe20000011627 */
[----:B------:R-:W-:Y:S01]  /*dc10*/  HADD2.F32 R34, -RZ, R74.H0_H0 ;  /* 0x2000004aff227230 */ /* 0x000fe20000004100 */
[--C-:B------:R-:W-:Y:S01]  /*dc20*/  SHF.R.U64 R41, R36, 0x10, R37.reuse ;  /* 0x0000001024297819 */ /* 0x100fe20000001225 */
[----:B------:R-:W-:Y:S01]  /*dc30*/  HADD2.F32 R36, -RZ, R73.H0_H0 ;  /* 0x20000049ff247230 */ /* 0x000fe20000004100 */
[----:B------:R-:W-:Y:S01]  /*dc40*/  SHF.R.U32.HI R37, RZ, 0x10, R37 ;  /* 0x00000010ff257819 */ /* 0x000fe20000011625 */
[----:B------:R-:W-:Y:S01]  /*dc50*/  HADD2.F32 R35, -RZ, R35.H0_H0 ;  /* 0x20000023ff237230 */ /* 0x000fe20000004100 */
[----:B------:R-:W-:Y:S01]  /*dc60*/  SHF.R.U64 R43, R38, 0x10, R39 ;  /* 0x00000010262b7819 */ /* 0x000fe20000001227 */
[----:B------:R-:W-:Y:S02]  /*dc70*/  HADD2.F32 R73, -RZ, R73.H1_H1 ;  /* 0x30000049ff497230 */ /* 0x000fe40000004100 */
        /* <DEDUP_REMOVED lines=33> */
.L_x_1815:
[----:B------:R-:W-:Y:S05]  /*de90*/  BSYNC B1 ;  /* 0x0000000000017941 */ /* 0x000fea0003800000 */
.L_x_1814:
[----:B------:R-:W-:Y:S04]  /*dea0*/  BSSY B1, `(.L_x_1816) ;  /* 0x000002c000017945 */ /* 0x000fe80003800000 */
[----:B------:R-:W-:Y:S05]  /*deb0*/  @P2 BRA `(.L_x_1817) ;  /* 0x0000000000a82947 */ /* 0x000fea0003800000 */
[----:B01----:R-:W0:Y:S01]  /*dec0*/  LDS.128 R4, [R62+0x12400] ;  /* 0x012400003e047984 */ /* 0x003e220000000c00 */
[----:B------:R-:W-:Y:S01]  /*ded0*/  SHF.R.U32.HI R31, RZ, 0x10, R29 ;  /* 0x00000010ff1f7819 */ /* 0x000fe2000001161d */
[----:B------:R-:W-:Y:S01]  /*dee0*/  HADD2.F32 R30, -RZ, R72.H0_H0 ;  /* 0x20000048ff1e7230 */ /* 0x000fe20000004100 */
[----:B------:R-:W-:Y:S01]  /*def0*/  SHF.R.U32.HI R33, RZ, 0x10, R27 ;  /* 0x00000010ff217819 */ /* 0x000fe2000001161b */
[--C-:B------:R-:W-:Y:S01]  /*df00*/  HADD2.F32 R32, -RZ, R70.reuse.H0_H0 ;  /* 0x20000046ff207230 */ /* 0x100fe20000004100 */
        /* <DEDUP_REMOVED lines=24> */
[C---:B------:R-:W-:Y:S01]  /*e090*/  FMUL.FTZ R31, R27.reuse, R70 ;  /* 0x000000461b1f7220 */ /* 0x040fe20000410000 */
        /* <DEDUP_REMOVED lines=12> */
.L_x_1817:
[----:B------:R-:W-:Y:S05]  /*e160*/  BSYNC B1 ;  /* 0x0000000000017941 */ /* 0x000fea0003800000 */
.L_x_1816:
[----:B------:R-:W-:Y:S04]  /*e170*/  BSSY B1, `(.L_x_1818) ;  /* 0x000002c000017945 */ /* 0x000fe80003800000 */
[----:B------:R-:W-:Y:S05]  /*e180*/  @P3 BRA `(.L_x_1819) ;  /* 0x0000000000a83947 */ /* 0x000fea0003800000 */
[----:B012---:R-:W0:Y:S01]  /*e190*/  LDS.128 R4, [R0+0x6000] ;  /* 0x0060000000047984 */ /* 0x007e220000000c00 */
        /* <DEDUP_REMOVED lines=29> */
[-C--:B------:R-:W-:Y:S01]  /*e370*/  FMUL.FTZ R29, R21, R67.reuse ;  /* 0x00000043151d7220 */ /* 0x080fe20000410000 */
        /* <DEDUP_REMOVED lines=11> */
.L_x_1819:
[----:B------:R-:W-:Y:S05]  /*e430*/  BSYNC B1 ;  /* 0x0000000000017941 */ /* 0x000fea0003800000 */
.L_x_1818:
[----:B------:R-:W-:Y:S04]  /*e440*/  BSSY B1, `(.L_x_1820) ;  /* 0x000002c000017945 */ /* 0x000fe80003800000 */
[----:B------:R-:W-:Y:S05]  /*e450*/  @P4 BRA `(.L_x_1821) ;  /* 0x0000000000a84947 */ /* 0x000fea0003800000 */
[----:B0123--:R-:W0:Y:S01]  /*e460*/  LDS.128 R4, [R62+0x16400] ;  /* 0x016400003e047984 */ /* 0x00fe220000000c00 */
        /* <DEDUP_REMOVED lines=41> */
.L_x_1821:
[----:B------:R-:W-:Y:S05]  /*e700*/  BSYNC B1 ;  /* 0x0000000000017941 */ /* 0x000fea0003800000 */
.L_x_1820:
[----:B------:R-:W-:Y:S05]  /*e710*/  @P5 BRA `(.L_x_1811) ;  /* 0x00000034009c5947 */ /* 0x000fea0003800000 */
[----:B01234-:R-:W0:Y:S01]  /*e720*/  LDS.128 R4, [R0+0xa000] ;  /* 0x00a0000000047984 */ /* 0x01fe220000000c00 */
        /* <DEDUP_REMOVED lines=9> */
[--C-:B0-----:R-:W-:Y:S02]  /*e7c0*/  HADD2.F32 R11, -RZ, R7.reuse.H1_H1 ;  /* 0x30000007ff0b7230 */ /* 0x101fe40000004100 */
[----:B------:R-:W-:Y:S02]  /*e7d0*/  HADD2.F32 R10, -RZ, R7.H0_H0 ;  /* 0x20000007ff0a7230 */ /* 0x000fe40000004100 */
[--C-:B------:R-:W-:Y:S02]  /*e7e0*/  HADD2.F32 R7, -RZ, R4.reuse.H0_H0 ;  /* 0x20000004ff077230 */ /* 0x100fe40000004100 */
[C---:B------:R-:W-:Y:S01]  /*e7f0*/  FMUL.FTZ R21, R11.reuse, R15 ;  /* 0x0000000f0b157220 */ /* 0x040fe20000410000 */
[----:B------:R-:W-:Y:S02]  /*e800*/  HADD2.F32 R4, -RZ, R4.H1_H1 ;  /* 0x30000004ff047230 */ /* 0x000fe40000004100 */
[----:B------:R-:W-:Y:S01]  /*e810*/  FMUL.FTZ R24, R11, R13 ;  /* 0x0000000d0b187220 */ /* 0x000fe20000410000 */
[----:B------:R-:W-:-:S02]  /*e820*/  HADD2.F32 R8, -RZ, R6.H0_H0 ;  /* 0x20000006ff087230 */ /* 0x000fc40000004100 */
[C---:B------:R-:W-:Y:S01]  /*e830*/  FFMA.FTZ R21, R10.reuse, R13, -R21 ;  /* 0x0000000d0a157223 */ /* 0x040fe20000010815 */
[----:B------:R-:W-:Y:S02]  /*e840*/  HADD2.F32 R9, -RZ, R6.H1_H1 ;  /* 0x30000006ff097230 */ /* 0x000fe40000004100 */
[----:B------:R-:W-:Y:S01]  /*e850*/  FFMA.FTZ R26, R10, R15, R24 ;  /* 0x0000000f0a1a7223 */ /* 0x000fe20000010018 */
[----:B------:R-:W-:Y:S02]  /*e860*/  HADD2.F32 R6, -RZ, R5.H0_H0 ;  /* 0x20000005ff067230 */ /* 0x000fe40000004100 */
[C---:B------:R-:W-:Y:S01]  /*e870*/  FMUL.FTZ R20, R4.reuse, R14 ;  /* 0x0000000e04147220 */ /* 0x040fe20000410000 */
[----:B------:R-:W-:Y:S01]  /*e880*/  FMUL.FTZ R24, R4, R12 ;  /* 0x0000000c04187220 */ /* 0x000fe20000410000 */
[----:B------:R-:W-:Y:S02]  /*e890*/  HADD2.F32 R10, -RZ, R3.H1_H1 ;  /* 0x30000003ff0a7230 */ /* 0x000fe40000004100 */
[----:B------:R-:W-:Y:S01]  /*e8a0*/  FMUL.FTZ R15, R9, R63 ;  /* 0x0000003f090f7220 */ /* 0x000fe20000410000 */
[----:B------:R-:W-:-:S02]  /*e8b0*/  HADD2.F32 R5, -RZ, R5.H1_H1 ;  /* 0x30000005ff057230 */ /* 0x000fc40000004100 */
[C---:B------:R-:W-:Y:S01]  /*e8c0*/  FFMA.FTZ R20, R7.reuse, R12, -R20 ;  /* 0x0000000c07147223 */ /* 0x040fe20000010814 */
[----:B------:R-:W-:Y:S02]  /*e8d0*/  HADD2.F32 R4, -RZ, R25.H0_H0 ;  /* 0x20000019ff047230 */ /* 0x000fe40000004100 */
[----:B------:R-:W-:Y:S01]  /*e8e0*/  FFMA.FTZ R11, R7, R14, R24 ;  /* 0x0000000e070b7223 */ /* 0x000fe20000010018 */
[----:B------:R-:W-:Y:S02]  /*e8f0*/  HADD2.F32 R3, -RZ, R27.H0_H0 ;  /* 0x2000001bff037230 */ /* 0x000fe40000004100 */
[-C--:B------:R-:W-:Y:S01]  /*e900*/  FMUL.FTZ R13, R9, R10.reuse ;  /* 0x0000000a090d7220 */ /* 0x080fe20000410000 */
[C---:B------:R-:W-:Y:S01]  /*e910*/  FFMA.FTZ R10, R8.reuse, R10, R15 ;  /* 0x0000000a080a7223 */ /* 0x040fe2000001000f */
[C---:B------:R-:W-:Y:S01]  /*e920*/  FMUL.FTZ R7, R5.reuse, R4 ;  /* 0x0000000405077220 */ /* 0x040fe20000410000 */
[----:B------:R-:W-:Y:S01]  /*e930*/  FMUL.FTZ R9, R5, R3 ;  /* 0x0000000305097220 */ /* 0x000fe20000410000 */
[----:B------:R-:W-:-:S02]  /*e940*/  FFMA.FTZ R13, R8, R63, -R13 ;  /* 0x0000003f080d7223 */ /* 0x000fc4000001080d */
[----:B------:R-:W-:Y:S01]  /*e950*/  FFMA.FTZ R5, R6, R3, -R7 ;  /* 0x0000000306057223 */ /* 0x000fe20000010807 */
[----:B------:R-:W-:Y:S01]  /*e960*/  F2FP.F16.F32.PACK_AB R7, R26, R21 ;  /* 0x000000151a07723e */ /* 0x000fe200000000ff */
[----:B------:R-:W-:Y:S01]  /*e970*/  FFMA.FTZ R8, R6, R4, R9 ;  /* 0x0000000406087223 */ /* 0x000fe20000010009 */
[----:B------:R-:W-:Y:S02]  /*e980*/  F2FP.F16.F32.PACK_AB R4, R11, R20 ;  /* 0x000000140b04723e */ /* 0x000fe400000000ff */
[----:B------:R-:W-:Y:S02]  /*e990*/  F2FP.F16.F32.PACK_AB R6, R10, R13 ;  /* 0x0000000d0a06723e */ /* 0x000fe400000000ff */
[----:B------:R-:W-:-:S05]  /*e9a0*/  F2FP.F16.F32.PACK_AB R5, R8, R5 ;  /* 0x000000050805723e */ /* 0x000fca00000000ff */
[----:B------:R0:W-:Y:S01]  /*e9b0*/  STS.128 [R0+0xa000], R4 ;  /* 0x00a0000400007388 */ /* 0x0001e20000000c00 */
[----:B------:R-:W-:Y:S05]  /*e9c0*/  BRA `(.L_x_1811) ;  /* 0x0000003000f07947 */ /* 0x000fea0003800000 */
.L_x_1790:
[----:B------:R-:W0:Y:S01]  /*e9d0*/  LDC R28, c[0x0][0x448] ;  /* 0x00011200ff1c7b82 */ /* 0x000e220000000800 */
[----:B------:R-:W-:Y:S01]  /*e9e0*/  IMAD R3, R189, 0x40, R10 ;  /* 0x00000040bd037824 */ /* 0x000fe200078e020a */
[----:B------:R-:W-:Y:S01]  /*e9f0*/  ULDC.64 UR4, c[0x0][0x3f8] ;  /* 0x0000fe0000047ab9 */ /* 0x000fe20000000a00 */
[----:B------:R-:W-:Y:S01]  /*ea00*/  MOV R9, R29 ;  /* 0x0000001d00097202 */ /* 0x000fe20000000f00 */
[----:B------:R-:W-:Y:S01]  /*ea10*/  ULDC.64 UR6, c[0x0][0x408] ;  /* 0x0001020000067ab9 */ /* 0x000fe20000000a00 */
[----:B------:R-:W-:Y:S02]  /*ea20*/  IMAD.MOV.U32 R8, RZ, RZ, R24 ;  /* 0x000000ffff087224 */ /* 0x000fe400078e0018 */
[----:B------:R-:W-:Y:S01]  /*ea30*/  IMAD.MOV.U32 R4, RZ, RZ, R26 ;  /* 0x000000ffff047224 */ /* 0x000fe200078e001a */
[----:B0-----:R-:W-:-:S13]  /*ea40*/  ISETP.NE.AND P0, PT, R28, 0x1, PT ;  /* 0x000000011c00780c */ /* 0x001fda0003f05270 */
[----:B------:R-:W0:Y:S08]  /*ea50*/  @P0 LDC R0, c[0x0][0x44c] ;  /* 0x00011300ff000b82 */ /* 0x000e300000000800 */
[----:B------:R-:W1:Y:S01]  /*ea60*/  @P0 LDC R5, c[0x0][0x450] ;  /* 0x00011400ff050b82 */ /* 0x000e620000000800 */
[----:B0-----:R-:W-:-:S05]  /*ea70*/  @P0 IMAD.HI.U32 R0, R3, R0, RZ ;  /* 0x0000000003000227 */ /* 0x001fca00078e00ff */
[----:B-1----:R-:W-:Y:S01]  /*ea80*/  @P0 SHF.R.U32.HI R3, RZ, R5, R0 ;  /* 0x00000005ff030219 */ /* 0x002fe20000011600 */
[----:B------:R-:W-:-:S03]  /*ea90*/  IMAD.MOV.U32 R5, RZ, RZ, R31 ;  /* 0x000000ffff057224 */ /* 0x000fc600078e001f */
        /* <DEDUP_REMOVED lines=17> */
[----:B------:R-:W0:Y:S04]  /*ebb0*/  SHFL.IDX PT, R3, R8, RZ, 0x1c1f ;  /* 0x001c1fff08037589 */ /* 0x000e2800000e0000 */
[----:B------:R-:W1:Y:S04]  /*ebc0*/  SHFL.IDX PT, R0, R6, RZ, 0x1c1f ;  /* 0x001c1fff06007589 */ /* 0x000e6800000e0000 */
[----:B------:R2:W3:Y:S04]  /*ebd0*/  SHFL.IDX PT, R5, R7, RZ, 0x1c1f ;  /* 0x001c1fff07057589 */ /* 0x0004e800000e0000 */
[----:B------:R2:W4:Y:S01]  /*ebe0*/  SHFL.IDX PT, R14, R9, RZ, 0x1c1f ;  /* 0x001c1fff090e7589 */ /* 0x00052200000e0000 */
[----:B0-----:R-:W-:Y:S01]  /*ebf0*/  IMAD.MOV.U32 R21, RZ, RZ, R3 ;  /* 0x000000ffff157224 */ /* 0x001fe200078e0003 */
[----:B-12---:R-:W-:-:S07]  /*ec00*/  MOV R20, R0 ;  /* 0x0000000000147202 */ /* 0x006fce0000000f00 */
.L_x_2139:
[----:B------:R-:W-:Y:S01]  /*ec10*/  IMAD R73, R163, R28, RZ ;  /* 0x0000001ca3497224 */ /* 0x000fe200078e02ff */
[----:B------:R-:W-:Y:S01]  /*ec20*/  BSSY B1, `(.L_x_1823) ;  /* 0x0000030000017945 */ /* 0x000fe20003800000 */
[----:B----4-:R-:W-:Y:S01]  /*ec30*/  IMAD.MOV.U32 R50, RZ, RZ, R14 ;  /* 0x000000ffff327224 */ /* 0x010fe200078e000e */
[----:B------:R-:W-:Y:S01]  /*ec40*/  CS2R R44, SRZ ;  /* 0x00000000002c7805 */ /* 0x000fe2000001ff00 */
[----:B---3--:R-:W-:Y:S01]  /*ec50*/  IMAD.MOV.U32 R51, RZ, RZ, R5 ;  /* 0x000000ffff337224 */ /* 0x008fe200078e0005 */
        /* <DEDUP_REMOVED lines=20> */
[----:B------:R-:W-:-:S02]  /*eda0*/  CS2R R44, SRZ ;  /* 0x00000000002c7805 */ /* 0x000fc4000001ff00 */
[----:B------:R-:W-:Y:S02]  /*edb0*/  CS2R R46, SRZ ;  /* 0x00000000002e7805 */ /* 0x000fe4000001ff00 */
[----:B------:R-:W-:Y:S02]  /*edc0*/  CS2R R28, SRZ ;  /* 0x00000000001c7805 */ /* 0x000fe4000001ff00 */
[----:B------:R-:W-:Y:S01]  /*edd0*/  CS2R R30, SRZ ;  /* 0x00000000001e7805 */ /* 0x000fe2000001ff00 */
[----:B------:R-:W-:-:S04]  /*ede0*/  @!P0 IMAD.WIDE R4, R18, 0x2, R20 ;  /* 0x0000000212048825 */ /* 0x000fc800078e0214 */
[----:B------:R-:W-:Y:S01]  /*edf0*/  @!P1 IMAD.SHL.U32 R15, R191, 0x8, RZ ;  /* 0x00000008bf0f9824 */ /* 0x000fe200078e00ff */
[----:B------:R-:W-:Y:S01]  /*ee00*/  @!P2 SHF.L.U32 R49, R192, 0x3, RZ ;  /* 0x00000003c031a819 */ /* 0x000fe200000006ff */
        /* <DEDUP_REMOVED lines=10> */
[----:B------:R-:W-:-:S03]  /*eeb0*/  @!P1 IMAD.WIDE R14, R15, 0x2, R50 ;  /* 0x000000020f0e9825 */ /* 0x000fc600078e0232 */
[----:B------:R1:W5:Y:S01]  /*eec0*/  @!P2 LD.E.128 R24, desc[UR6][R20.64] ;  /* 0x000000061418a980 */ /* 0x000362000c101d00 */
[----:B------:R-:W-:-:S03]  /*eed0*/  @!P2 IMAD.WIDE R48, R49, 0x2, R50 ;  /* 0x000000023130a825 */ /* 0x000fc600078e0232 */
[----:B------:R1:W5:Y:S01]  /*eee0*/  @!P1 LD.E.128 R40, desc[UR6][R14.64] ;  /* 0x000000060e289980 */ /* 0x000362000c101d00 */
[----:B0-----:R-:W-:-:S03]  /*eef0*/  @!P0 IMAD.WIDE R4, R18, 0x2, R50 ;  /* 0x0000000212048825 */ /* 0x001fc600078e0232 */
[----:B------:R1:W5:Y:S04]  /*ef00*/  @!P2 LD.E.128 R36, desc[UR6][R48.64] ;  /* 0x000000063024a980 */ /* 0x000368000c101d00 */
[----:B------:R1:W5:Y:S02]  /*ef10*/  @!P0 LD.E.128 R44, desc[UR6][R4.64] ;  /* 0x00000006042c8980 */ /* 0x000364000c101d00 */
.L_x_1824:
[----:B------:R-:W-:Y:S05]  /*ef20*/  BSYNC B1 ;  /* 0x0000000000017941 */ /* 0x000fea0003800000 */
.L_x_1823:
[----:B-----5:R-:W-:Y:S01]  /*ef30*/  IMAD.MOV.U32 R3, RZ, RZ, R45 ;  /* 0x000000ffff037224 */ /* 0x020fe200078e002d */
[----:B------:R-:W-:Y:S01]  /*ef40*/  UMOV UR4, 0xffffffff ;  /* 0xffffffff00047882 */ /* 0x000fe20000000000 */
[----:B-1----:R-:W-:Y:S02]  /*ef50*/  IMAD.MOV.U32 R4, RZ, RZ, R46 ;  /* 0x000000ffff047224 */ /* 0x002fe400078e002e */
        /* <DEDUP_REMOVED lines=30> */
[----:B------:R-:W-:Y:S01]  /*f140*/  PRMT R85, R0, 0x5410, R3 ;  /* 0x0000541000557816 */ /* 0x000fe20000000003 */
[----:B------:R-:W-:Y:S01]  /*f150*/  IMAD.MOV.U32 R0, RZ, RZ, R24 ;  /* 0x000000ffff007224 */ /* 0x000fe200078e0018 */
[----:B------:R-:W-:Y:S01]  /*f160*/  PRMT R86, R4, 0x5410, R5 ;  /* 0x0000541004567816 */ /* 0x000fe20000000005 */
[----:B------:R-:W-:Y:S02]  /*f170*/  IMAD.MOV.U32 R4, RZ, RZ, R26 ;  /* 0x000000ffff047224 */ /* 0x000fe400078e001a */
[----:B------:R-:W-:Y:S02]  /*f180*/  IMAD.MOV.U32 R5, RZ, RZ, R27 ;  /* 0x000000ffff057224 */ /* 0x000fe400078e001b */
[----:B------:R-:W-:-:S03]  /*f190*/  IMAD.MOV.U32 R3, RZ, RZ, R25 ;  /* 0x000000ffff037224 */ /* 0x000fc600078e0019 */
[----:B------:R-:W-:Y:S02]  /*f1a0*/  PRMT R77, R4, 0x5410, R5 ;  /* 0x00005410044d7816 */ /* 0x000fe40000000005 */
[----:B------:R-:W-:Y:S02]  /*f1b0*/  CS2R R4, SRZ ;  /* 0x0000000000047805 */ /* 0x000fe4000001ff00 */
[----:B------:R-:W-:Y:S01]  /*f1c0*/  PRMT R76, R0, 0x5410, R3 ;  /* 0x00005410004c7816 */ /* 0x000fe20000000003 */
[----:B------:R-:W-:Y:S06]  /*f1d0*/  BRA.DIV UR4, `(.L_x_1825) ;  /* 0x000001b204607947 */ /* 0x000fec000b800000 */
[----:B------:R-:W0:Y:S04]  /*f1e0*/  SHFL.IDX PT, R3, R8, 0x1, 0x1c1f ;  /* 0x003c1f0008037f89 */ /* 0x000e2800000e0000 */
[----:B------:R-:W1:Y:S04]  /*f1f0*/  SHFL.IDX PT, R0, R6, 0x1, 0x1c1f ;  /* 0x003c1f0006007f89 */ /* 0x000e6800000e0000 */
[----:B------:R-:W2:Y:S04]  /*f200*/  SHFL.IDX PT, R7, R7, 0x1, 0x1c1f ;  /* 0x003c1f0007077f89 */ /* 0x000ea800000e0000 */
[----:B------:R3:W4:Y:S01]  /*f210*/  SHFL.IDX PT, R14, R9, 0x1, 0x1c1f ;  /* 0x003c1f00090e7f89 */ /* 0x00072200000e0000 */
[----:B0-----:R-:W-:Y:S01]  /*f220*/  IMAD.MOV.U32 R61, RZ, RZ, R3 ;  /* 0x000000ffff3d7224 */ /* 0x001fe200078e0003 */
[----:B-1-3--:R-:W-:-:S07]  /*f230*/  MOV R60, R0 ;  /* 0x00000000003c7202 */ /* 0x00afce0000000f00 */
.L_x_2145:
[----:B------:R-:W-:Y:S01]  /*f240*/  VIADD R10, R10, 0x40 ;  /* 0x000000400a0a7836 */ /* 0x000fe20000000000 */
[----:B------:R-:W-:Y:S01]  /*f250*/  BSSY B1, `(.L_x_1826) ;  /* 0x000002f000017945 */ /* 0x000fe20003800000 */
[----:B----4-:R-:W-:Y:S01]  /*f260*/  IMAD.MOV.U32 R62, RZ, RZ, R14 ;  /* 0x000000ffff3e7224 */ /* 0x010fe200078e000e */
[----:B------:R-:W-:Y:S01]  /*f270*/  CS2R R8, SRZ ;  /* 0x0000000000087805 */ /* 0x000fe2000001ff00 */
[----:B--2---:R-:W-:Y:S01]  /*f280*/  IMAD.MOV.U32 R63, RZ, RZ, R7 ;  /* 0x000000ffff3f7224 */ /* 0x004fe200078e0007 */
        /* <DEDUP_REMOVED lines=20> */
[----:B------:R-:W-:-:S03]  /*f3d0*/  CS2R R6, SRZ ;  /* 0x0000000000067805 */ /* 0x000fc6000001ff00 */
[----:B------:R-:W-:-:S04]  /*f3e0*/  @!P1 SHF.L.U32 R65, R191, 0x3, RZ ;  /* 0x00000003bf419819 */ /* 0x000fc800000006ff */
[----:B------:R-:W-:-:S04]  /*f3f0*/  @!P0 IMAD.WIDE R12, R18, 0x2, R60 ;  /* 0x00000002120c8825 */ /* 0x000fc800078e023c */
[----:B------:R-:W-:Y:S01]  /*f400*/  @!P2 IMAD.SHL.U32 R67, R192, 0x8, RZ ;  /* 0x00000008c043a824 */ /* 0x000fe200078e00ff */
[----:B------:R0:W5:Y:S01]  /*f410*/  @!P0 LD.E.128 R48, desc[UR6][R12.64] ;  /* 0x000000060c308980 */ /* 0x000162000c101d00 */
[--C-:B------:R-:W-:Y:S01]  /*f420*/  @!P1 IMAD.WIDE R20, R65, 0x2, R60.reuse ;  /* 0x0000000241149825 */ /* 0x100fe200078e023c */
[----:B------:R-:W-:Y:S02]  /*f430*/  CS2R R52, SRZ ;  /* 0x0000000000347805 */ /* 0x000fe4000001ff00 */
[----:B------:R-:W-:Y:S02]  /*f440*/  CS2R R54, SRZ ;  /* 0x0000000000367805 */ /* 0x000fe4000001ff00 */
[----:B------:R-:W-:Y:S01]  /*f450*/  CS2R R8, SRZ ;  /* 0x0000000000087805 */ /* 0x000fe2000001ff00 */
[----:B------:R-:W-:Y:S01]  /*f460*/  @!P2 IMAD.WIDE R60, R67, 0x2, R60 ;  /* 0x00000002433ca825 */ /* 0x000fe200078e023c */
[----:B------:R-:W-:Y:S02]  /*f470*/  CS2R R10, SRZ ;  /* 0x00000000000a7805 */ /* 0x000fe4000001ff00 */
[----:B------:R-:W-:-:S02]  /*f480*/  CS2R R56, SRZ ;  /* 0x0000000000387805 */ /* 0x000fc4000001ff00 */
[----:B------:R-:W-:Y:S01]  /*f490*/  CS2R R58, SRZ ;  /* 0x00000000003a7805 */ /* 0x000fe2000001ff00 */
[--C-:B------:R-:W-:Y:S01]  /*f4a0*/  @!P1 IMAD.WIDE R64, R65, 0x2, R62.reuse ;  /* 0x0000000241409825 */ /* 0x100fe200078e023e */
[----:B0-----:R-:W-:Y:S02]  /*f4b0*/  CS2R R12, SRZ ;  /* 0x00000000000c7805 */ /* 0x001fe4000001ff00 */
[----:B------:R-:W-:Y:S01]  /*f4c0*/  CS2R R14, SRZ ;  /* 0x00000000000e7805 */ /* 0x000fe2000001ff00 */
[----:B------:R0:W5:Y:S01]  /*f4d0*/  @!P1 LD.E.128 R52, desc[UR6][R20.64] ;  /* 0x0000000614349980 */ /* 0x000162000c101d00 */
[----:B------:R-:W-:-:S03]  /*f4e0*/  @!P2 IMAD.WIDE R66, R67, 0x2, R62 ;  /* 0x000000024342a825 */ /* 0x000fc600078e023e */
[----:B------:R0:W5:Y:S01]  /*f4f0*/  @!P1 LD.E.128 R8, desc[UR6][R64.64] ;  /* 0x0000000640089980 */ /* 0x000162000c101d00 */
[----:B------:R-:W-:-:S03]  /*f500*/  @!P0 IMAD.WIDE R62, R18, 0x2, R62 ;  /* 0x00000002123e8825 */ /* 0x000fc600078e023e */
[----:B------:R0:W5:Y:S04]  /*f510*/  @!P2 LD.E.128 R56, desc[UR6][R60.64] ;  /* 0x000000063c38a980 */ /* 0x000168000c101d00 */
[----:B------:R0:W5:Y:S04]  /*f520*/  @!P0 LD.E.128 R4, desc[UR6][R62.64] ;  /* 0x000000063e048980 */ /* 0x000168000c101d00 */
[----:B------:R0:W5:Y:S02]  /*f530*/  @!P2 LD.E.128 R12, desc[UR6][R66.64] ;  /* 0x00000006420ca980 */ /* 0x000164000c101d00 */
.L_x_1827:
[----:B------:R-:W-:Y:S05]  /*f540*/  BSYNC B1 ;  /* 0x0000000000017941 */ /* 0x000fea0003800000 */
.L_x_1826:
[----:B------:R-:W-:Y:S01]  /*f550*/  LEA.HI R0, R187, R187, RZ, 0x1 ;  /* 0x000000bbbb007211 */ /* 0x000fe200078f08ff */
[----:B-----5:R-:W-:Y:S01]  /*f560*/  IMAD.MOV.U32 R3, RZ, RZ, R4 ;  /* 0x000000ffff037224 */ /* 0x020fe200078e0004 */
[----:B0-----:R-:W-:Y:S01]  /*f570*/  MOV R21, R7 ;  /* 0x0000000700157202 */ /* 0x001fe20000000f00 */
[----:B------:R-:W-:Y:S01]  /*f580*/  IMAD.MOV.U32 R20, RZ, RZ, R5 ;  /* 0x000000ffff147224 */ /* 0x000fe200078e0005 */
[----:B------:R-:W-:Y:S01]  /*f590*/  LOP3.LUT R0, R0, 0xfffffffe, RZ, 0xc0, !PT ;  /* 0xfffffffe00007812 */ /* 0x000fe200078ec0ff */
[----:B------:R-:W-:Y:S01]  /*f5a0*/  IMAD.MOV.U32 R60, RZ, RZ, R10 ;  /* 0x000000ffff3c7224 */ /* 0x000fe200078e000a */
[----:B------:R-:W-:Y:S01]  /*f5b0*/  VIADDMNMX R73, R73, -R177, 0x80, PT ;  /* 0x0000008049497446 */ /* 0x000fe200038009b1 */
[----:B------:R-:W-:Y:S01]  /*f5c0*/  IMAD.MOV.U32 R61, RZ, RZ, R49 ;  /* 0x000000ffff3d7224 */ /* 0x000fe200078e0031 */
[----:B------:R-:W-:Y:S01]  /*f5d0*/  PRMT R78, R3, 0x5410, R20 ;  /* 0x00005410034e7816 */ /* 0x000fe20000000014 */
[----:B------:R-:W-:Y:S01]  /*f5e0*/  IMAD.MOV.U32 R3, RZ, RZ, R6 ;  /* 0x000000ffff037224 */ /* 0x000fe200078e0006 */
[----:B------:R-:W-:Y:S01]  /*f5f0*/  PRMT R70, R60, 0x7610, R70 ;  /* 0x000076103c467816 */ /* 0x000fe20000000046 */
[----:B------:R-:W-:Y:S01]  /*f600*/  IMAD.IADD R0, R187, 0x1, -R0 ;  /* 0x00000001bb007824 */ /* 0x000fe200078e0a00 */
[----:B------:R-:W-:Y:S01]  /*f610*/  BSSY B1, `(.L_x_1828) ;  /* 0x0000023000017945 */ /* 0x000fe20003800000 */
[----:B------:R-:W-:Y:S01]  /*f620*/  IMAD.MOV.U32 R20, RZ, RZ, R9 ;  /* 0x000000ffff147224 */ /* 0x000fe200078e0009 */
[----:B------:R-:W-:Y:S01]  /*f630*/  PRMT R79, R3, 0x5410, R21 ;  /* 0x00005410034f7816 */ /* 0x000fe20000000015 */
[----:B------:R-:W-:Y:S01]  /*f640*/  IMAD.MOV.U32 R3, RZ, RZ, R8 ;  /* 0x000000ffff037224 */ /* 0x000fe200078e0008 */
[----:B------:R-:W-:Y:S01]  /*f650*/  SHF.L.U32 R21, R0, 0x1f, RZ ;  /* 0x0000001f00157819 */ /* 0x000fe200000006ff */
[----:B------:R-:W-:Y:S01]  /*f660*/  IMAD.MOV.U32 R60, RZ, RZ, R14 ;  /* 0x000000ffff3c7224 */ /* 0x000fe200078e000e */
[----:B------:R-:W-:Y:S01]  /*f670*/  MOV R0, R11 ;  /* 0x0000000b00007202 */ /* 0x000fe20000000f00 */
[----:B------:R-:W-:Y:S01]  /*f680*/  IMAD.MOV.U32 R62, RZ, RZ, R50 ;  /* 0x000000ffff3e7224 */ /* 0x000fe200078e0032 */
[----:B------:R-:W0:Y:S01]  /*f690*/  SYNCS.PHASECHK.TRANS64.TRYWAIT P0, [R16+URZ+0x2a800], R21 ;  /* 0x02a80015100075a7 */ /* 0x000e22000800017f */
[----:B------:R-:W-:Y:S01]  /*f6a0*/  PRMT R69, R3, 0x5410, R20 ;  /* 0x0000541003457816 */ /* 0x000fe20000000014 */
[----:B------:R-:W-:Y:S01]  /*f6b0*/  IMAD.MOV.U32 R3, RZ, RZ, R12 ;  /* 0x000000ffff037224 */ /* 0x000fe200078e000c */
[----:B------:R-:W-:Y:S01]  /*f6c0*/  PRMT R70, R70, 0x5410, R0 ;  /* 0x0000541046467816 */ /* 0x000fe20000000000 */
[----:B------:R-:W-:Y:S01]  /*f6d0*/  IMAD.MOV.U32 R20, RZ, RZ, R13 ;  /* 0x000000ffff147224 */ /* 0x000fe200078e000d */
[----:B------:R-:W-:Y:S01]  /*f6e0*/  PRMT R81, R62, 0x7610, R81 ;  /* 0x000076103e517816 */ /* 0x000fe20000000051 */
[----:B------:R-:W-:Y:S01]  /*f6f0*/  IMAD.MOV.U32 R62, RZ, RZ, R57 ;  /* 0x000000ffff3e7224 */ /* 0x000fe200078e0039 */
[----:B------:R-:W-:-:S02]  /*f700*/  ISETP.GE.AND P1, PT, R162, R73, PT ;  /* 0x00000049a200720c */ /* 0x000fc40003f26270 */
        /* <DEDUP_REMOVED lines=13> */
[----:B------:R-:W-:-:S03]  /*f7e0*/  IMAD.MOV.U32 R61, RZ, RZ, R56 ;  /* 0x000000ffff3d7224 */ /* 0x000fc600078e0038 */
[----:B------:R-:W-:Y:S02]  /*f7f0*/  PRMT R72, R20, 0x5410, R60 ;  /* 0x0000541014487816 */ /* 0x000fe4000000003c */
[----:B------:R-:W-:Y:S01]  /*f800*/  PRMT R20, R61, 0x5410, R62 ;  /* 0x000054103d147816 */ /* 0x000fe2000000003e */
[----:B------:R-:W-:Y:S01]  /*f810*/  IMAD.MOV.U32 R61, RZ, RZ, R59 ;  /* 0x000000ffff3d7224 */ /* 0x000fe200078e003b */
[----:B------:R-:W-:Y:S01]  /*f820*/  MOV R60, R58 ;  /* 0x0000003a003c7202 */ /* 0x000fe20000000f00 */
[----:B0-----:R-:W-:Y:S06]  /*f830*/  @!P0 BRA `(.L_x_1829) ;  /* 0x000001ac00408947 */ /* 0x001fec0003800000 */
.L_x_2146:
[----:B------:R-:W-:Y:S05]  /*f840*/  BSYNC B1 ;  /* 0x0000000000017941 */ /* 0x000fea0003800000 */
.L_x_1828:
[----:B------:R-:W-:Y:S01]  /*f850*/  BSSY B1, `(.L_x_1830) ;  /* 0x000012c000017945 */ /* 0x000fe20003800000 */
[----:B0-----:R-:W-:-:S03]  /*f860*/  PRMT R21, R60, 0x5410, R61 ;  /* 0x000054103c157816 */ /* 0x001fc6000000003d */
[----:B------:R-:W-:Y:S05]  /*f870*/  @P1 BRA `(.L_x_1831) ;  /* 0x0000001000a41947 */ /* 0x000fea0003800000 */
[----:B------:R-:W0:Y:S01]  /*f880*/  LDC R82, c[0x0][0x3f4] ;  /* 0x0000fd00ff527b82 */ /* 0x000e220000000800 */
[----:B------:R-:W-:Y:S01]  /*f890*/  BSSY B2, `(.L_x_1832) ;  /* 0x0000067000027945 */ /* 0x000fe20003800000 */
[-C--:B0-----:R-:W-:Y:S02]  /*f8a0*/  ISETP.GE.AND P0, PT, R18, R82.reuse, PT ;  /* 0x000000521200720c */ /* 0x081fe40003f06270 */
[-C--:B------:R-:W-:Y:S02]  /*f8b0*/  ISETP.GE.AND P1, PT, R165, R82.reuse, PT ;  /* 0x00000052a500720c */ /* 0x080fe40003f26270 */
[----:B------:R-:W-:-:S09]  /*f8c0*/  ISETP.GE.AND P2, PT, R166, R82, PT ;  /* 0x00000052a600720c */ /* 0x000fd20003f46270 */
[----:B------:R-:W-:Y:S05]  /*f8d0*/  @P0 BRA `(.L_x_1833) ;  /* 0x0000000400880947 */ /* 0x000fea0003800000 */
[----:B------:R-:W-:Y:S01]  /*f8e0*/  LEA.HI R62, R82, R189, RZ, 0x1d ;  /* 0x000000bd523e7211 */ /* 0x000fe200078fe8ff */
[--C-:B------:R-:W-:Y:S01]  /*f8f0*/  HADD2.F32 R97, -RZ, R92.reuse.H0_H0 ;  /* 0x2000005cff617230 */ /* 0x100fe20000004100 */
[----:B------:R-:W-:Y:S01]  /*f900*/  LOP3.LUT R60, R174, 0x38, R18, 0xf8, !PT ;  /* 0x00000038ae3c7812 */ /* 0x000fe200078ef812 */
[----:B------:R-:W-:Y:S01]  /*f910*/  HADD2.F32 R96, -RZ, R92.H1_H1 ;  /* 0x3000005cff607230 */ /* 0x000fe20000004100 */
[----:B------:R-:W-:Y:S01]  /*f920*/  SHF.R.S32.HI R65, RZ, 0x1f, R62 ;  /* 0x0000001fff417819 */ /* 0x000fe2000001143e */
[----:B------:R-:W-:Y:S01]  /*f930*/  IMAD.SHL.U32 R63, R62, 0x8, RZ ;  /* 0x000000083e3f7824 */ /* 0x000fe200078e00ff */
[-C--:B------:R-:W-:Y:S02]  /*f940*/  LOP3.LUT R61, R60, R175.reuse, RZ, 0x3c, !PT ;  /* 0x000000af3c3d7212 */ /* 0x080fe400078e3cff */
[----:B------:R-:W-:Y:S02]  /*f950*/  LEA.HI R65, R65, R62, RZ, 0x3 ;  /* 0x0000003e41417211 */ /* 0x000fe400078f18ff */
[----:B------:R-:W-:Y:S01]  /*f960*/  LOP3.LUT R60, R174, 0x38, R63, 0xf8, !PT ;  /* 0x00000038ae3c7812 */ /* 0x000fe200078ef83f */
[----:B------:R-:W-:Y:S01]  /*f970*/  IMAD.IADD R61, R176, 0x1, R61 ;  /* 0x00000001b03d7824 */ /* 0x000fe200078e023d */
[----:B------:R-:W-:Y:S01]  /*f980*/  SHF.R.U64 R44, R44, 0x10, R45 ;  /* 0x000000102c2c7819 */ /* 0x000fe2000000122d */
[----:B------:R-:W-:Y:S01]  /*f990*/  IMAD.SHL.U32 R65, R65, 0x400, RZ ;  /* 0x0000040041417824 */ /* 0x000fe200078e00ff */
[----:B------:R-:W-:-:S02]  /*f9a0*/  LOP3.LUT R64, R60, R175, RZ, 0x3c, !PT ;  /* 0x000000af3c407212 */ /* 0x000fc400078e3cff */
[----:B------:R-:W-:Y:S02]  /*f9b0*/  LEA R87, R61, R16, 0x1 ;  /* 0x000000103d577211 */ /* 0x000fe400078e08ff */
[----:B------:R-:W-:Y:S02]  /*f9c0*/  LOP3.LUT R65, R65, 0x7fffe000, RZ, 0xc0, !PT ;  /* 0x7fffe00041417812 */ /* 0x000fe400078ec0ff */
[----:B------:R-:W-:Y:S01]  /*f9d0*/  SHF.R.U32.HI R99, RZ, 0x10, R45 ;  /* 0x00000010ff637819 */ /* 0x000fe2000001162d */
[----:B------:R-:W0:Y:S01]  /*f9e0*/  LDS.128 R60, [R87+0xc400] ;  /* 0x00c40000573c7984 */ /* 0x000e220000000c00 */
[----:B------:R-:W-:Y:S02]  /*f9f0*/  IADD3 R65, R64, R65, R176 ;  /* 0x0000004140417210 */ /* 0x000fe40007ffe0b0 */
[--C-:B------:R-:W-:Y:S01]  /*fa00*/  SHF.R.U64 R32, R32, 0x10, R33.reuse ;  /* 0x0000001020207819 */ /* 0x100fe20000001221 */
[----:B------:R-:W-:Y:S01]  /*fa10*/  HADD2.F32 R99, -RZ, R99.H0_H0 ;  /* 0x20000063ff637230 */ /* 0x000fe20000004100 */
[----:B------:R-:W-:Y:S01]  /*fa20*/  SHF.R.U32.HI R98, RZ, 0x10, R33 ;  /* 0x00000010ff627819 */ /* 0x000fe20000011621 */
[----:B------:R-:W-:Y:S01]  /*fa30*/  IMAD R89, R65, 0x2, R16 ;  /* 0x0000000241597824 */ /* 0x000fe200078e0210 */
[----:B------:R-:W-:-:S02]  /*fa40*/  SHF.R.U64 R33, R34, 0x10, R35 ;  /* 0x0000001022217819 */ /* 0x000fc40000001223 */
[----:B------:R-:W-:Y:S02]  /*fa50*/  SHF.R.U64 R34, R46, 0x10, R47 ;  /* 0x000000102e227819 */ /* 0x000fe4000000122f */
[----:B------:R-:W1:Y:S01]  /*fa60*/  LDS.128 R64, [R89+0xc400] ;  /* 0x00c4000059407984 */ /* 0x000e620000000c00 */
[----:B------:R-:W-:Y:S01]  /*fa70*/  SHF.R.U32.HI R105, RZ, 0x10, R35 ;  /* 0x00000010ff697819 */ /* 0x000fe20000011623 */
[----:B------:R-:W-:Y:S01]  /*fa80*/  HADD2.F32 R33, -RZ, R33.H0_H0 ;  /* 0x20000021ff217230 */ /* 0x000fe20000004100 */
[----:B------:R-:W-:Y:S01]  /*fa90*/  SHF.R.U32.HI R104, RZ, 0x10, R47 ;  /* 0x00000010ff687819 */ /* 0x000fe2000001162f */
[--C-:B0-----:R-:W-:Y:S02]  /*faa0*/  HADD2.F32 R46, -RZ, R61.reuse.H0_H0 ;  /* 0x2000003dff2e7230 */ /* 0x101fe40000004100 */
[----:B------:R-:W-:Y:S02]  /*fab0*/  HADD2.F32 R61, -RZ, R61.H1_H1 ;  /* 0x3000003dff3d7230 */ /* 0x000fe40000004100 */
[----:B------:R-:W-:-:S02]  /*fac0*/  HADD2.F32 R35, -RZ, R60.H0_H0 ;  /* 0x2000003cff237230 */ /* 0x000fc40000004100 */
[----:B------:R-:W-:Y:S02]  /*fad0*/  HADD2.F32 R47, -RZ, R62.H0_H0 ;  /* 0x2000003eff2f7230 */ /* 0x000fe40000004100 */
[--C-:B------:R-:W-:Y:S02]  /*fae0*/  HADD2.F32 R93, -RZ, R63.reuse.H0_H0 ;  /* 0x2000003fff5d7230 */ /* 0x100fe40000004100 */
[----:B------:R-:W-:Y:S02]  /*faf0*/  HADD2.F32 R63, -RZ, R63.H1_H1 ;  /* 0x3000003fff3f7230 */ /* 0x000fe40000004100 */
[--C-:B-1----:R-:W-:Y:S02]  /*fb00*/  HADD2.F32 R45, -RZ, R65.reuse.H0_H0 ;  /* 0x20000041ff2d7230 */ /* 0x102fe40000004100 */
[----:B------:R-:W-:Y:S02]  /*fb10*/  HADD2.F32 R92, -RZ, R65.H1_H1 ;  /* 0x30000041ff5c7230 */ /* 0x000fe40000004100 */
[----:B------:R-:W-:-:S02]  /*fb20*/  HADD2.F32 R65, -RZ, R64.H0_H0 ;  /* 0x20000040ff417230 */ /* 0x000fc40000004100 */
[C---:B------:R-:W-:Y:S01]  /*fb30*/  FMUL.FTZ R101, R45.reuse, R97 ;  /* 0x000000612d657220 */ /* 0x040fe20000410000 */
[-C--:B------:R-:W-:Y:S01]  /*fb40*/  FMUL.FTZ R103, R45, R96.reuse ;  /* 0x000000602d677220 */ /* 0x080fe20000410000 */
[----:B------:R-:W-:Y:S01]  /*fb50*/  FMUL.FTZ R100, R92, R99 ;  /* 0x000000635c647220 */ /* 0x000fe20000410000 */
[----:B------:R-:W-:Y:S02]  /*fb60*/  HADD2.F32 R94, -RZ, R66.H0_H0 ;  /* 0x20000042ff5e7230 */ /* 0x000fe40000004100 */
[C---:B------:R-:W-:Y:S01]  /*fb70*/  FFMA.FTZ R45, R46.reuse, R96, -R101 ;  /* 0x000000602e2d7223 */ /* 0x040fe20000010865 */
[----:B------:R-:W-:Y:S02]  /*fb80*/  HADD2.F32 R96, -RZ, R98.H0_H0 ;  /* 0x20000062ff607230 */ /* 0x000fe40000004100 */
[----:B------:R-:W-:Y:S01]  /*fb90*/  FFMA.FTZ R103, R46, R97, R103 ;  /* 0x000000612e677223 */ /* 0x000fe20000010067 */
[--C-:B------:R-:W-:Y:S02]  /*fba0*/  HADD2.F32 R98, -RZ, R91.reuse.H1_H1 ;  /* 0x3000005bff627230 */ /* 0x100fe40000004100 */
[----:B------:R-:W-:-:S02]  /*fbb0*/  HADD2.F32 R46, -RZ, R91.H0_H0 ;  /* 0x2000005bff2e7230 */ /* 0x000fc40000004100 */
[----:B------:R-:W-:Y:S01]  /*fbc0*/  FMUL.FTZ R102, R92, R96 ;  /* 0x000000605c667220 */ /* 0x000fe20000410000 */
[--C-:B------:R-:W-:Y:S02]  /*fbd0*/  HADD2.F32 R91, -RZ, R90.reuse.H1_H1 ;  /* 0x3000005aff5b7230 */ /* 0x100fe40000004100 */
[----:B------:R-:W-:Y:S01]  /*fbe0*/  FMUL.FTZ R92, R65, R98 ;  /* 0x00000062415c7220 */ /* 0x000fe20000410000 */
[----:B------:R-:W-:Y:S01]  /*fbf0*/  FFMA.FTZ R100, R61, R96, -R100 ;  /* 0x000000603d647223 */ /* 0x000fe20000010864 */
[-C--:B------:R-:W-:Y:S01]  /*fc00*/  FMUL.FTZ R97, R65, R46.reuse ;  /* 0x0000002e41617220 */ /* 0x080fe20000410000 */
[----:B------:R-:W-:Y:S02]  /*fc10*/  HADD2.F32 R90, -RZ, R90.H0_H0 ;  /* 0x2000005aff5a7230 */ /* 0x000fe40000004100 */
[----:B------:R-:W-:Y:S01]  /*fc20*/  FFMA.FTZ R65, R35, R46, -R92 ;  /* 0x0000002e23417223 */ /* 0x000fe2000001085c */
[----:B------:R-:W-:Y:S02]  /*fc30*/  HADD2.F32 R95, -RZ, R67.H0_H0 ;  /* 0x20000043ff5f7230 */ /* 0x000fe40000004100 */
[----:B------:R-:W-:Y:S01]  /*fc40*/  FMUL.FTZ R96, R94, R91 ;  /* 0x0000005b5e607220 */ /* 0x000fe20000410000 */
[----:B------:R-:W-:-:S02]  /*fc50*/  HADD2.F32 R92, -RZ, R88.H0_H0 ;  /* 0x20000058ff5c7230 */ /* 0x000fc40000004100 */
[----:B------:R-:W-:Y:S01]  /*fc60*/  FFMA.FTZ R97, R35, R98, R97 ;  /* 0x0000006223617223 */ /* 0x000fe20000010061 */
[----:B------:R-:W-:Y:S02]  /*fc70*/  HADD2.F32 R46, -RZ, R88.H1_H1 ;  /* 0x30000058ff2e7230 */ /* 0x000fe40000004100 */
[-C--:B------:R-:W-:Y:S01]  /*fc80*/  FMUL.FTZ R94, R94, R90.reuse ;  /* 0x0000005a5e5e7220 */ /* 0x080fe20000410000 */
[----:B------:R-:W-:Y:S01]  /*fc90*/  FFMA.FTZ R96, R47, R90, -R96 ;  /* 0x0000005a2f607223 */ /* 0x000fe20000010860 */
[----:B------:R-:W-:Y:S02]  /*fca0*/  HADD2.F32 R67, -RZ, R67.H1_H1 ;  /* 0x30000043ff437230 */ /* 0x000fe40000004100 */
[----:B------:R-:W-:Y:S01]  /*fcb0*/  FMUL.FTZ R98, R95, R92 ;  /* 0x0000005c5f627220 */ /* 0x000fe20000410000 */
[----:B------:R-:W-:Y:S02]  /*fcc0*/  HADD2.F32 R90, -RZ, R104.H0_H0 ;  /* 0x20000068ff5a7230 */ /* 0x000fe40000004100 */
[----:B------:R-:W-:Y:S01]  /*fcd0*/  FFMA.FTZ R102, R61, R99, R102 ;  /* 0x000000633d667223 */ /* 0x000fe20000010066 */
[----:B------:R-:W-:-:S02]  /*fce0*/  HADD2.F32 R88, -RZ, R105.H0_H0 ;  /* 0x20000069ff587230 */ /* 0x000fc40000004100 */
[-C--:B------:R-:W-:Y:S01]  /*fcf0*/  FMUL.FTZ R95, R95, R46.reuse ;  /* 0x0000002e5f5f7220 */ /* 0x080fe20000410000 */
[----:B------:R-:W-:Y:S01]  /*fd00*/  FFMA.FTZ R94, R47, R91, R94 ;  /* 0x0000005b2f5e7223 */ /* 0x000fe2000001005e */
[----:B------:R-:W-:Y:S01]  /*fd10*/  FFMA.FTZ R98, R93, R46, -R98 ;  /* 0x0000002e5d627223 */ /* 0x000fe20000010862 */
[----:B------:R-:W-:Y:S02]  /*fd20*/  HADD2.F32 R64, -RZ, R64.H1_H1 ;  /* 0x30000040ff407230 */ /* 0x000fe40000004100 */
[C---:B------:R-:W-:Y:S01]  /*fd30*/  FMUL.FTZ R104, R67.reuse, R90 ;  /* 0x0000005a43687220 */ /* 0x040fe20000410000 */
[----:B------:R-:W-:Y:S02]  /*fd40*/  HADD2.F32 R66, -RZ, R66.H1_H1 ;  /* 0x30000042ff427230 */ /* 0x000fe40000004100 */
[-C--:B------:R-:W-:Y:S01]  /*fd50*/  FMUL.FTZ R46, R67, R88.reuse ;  /* 0x00000058432e7220 */ /* 0x080fe20000410000 */
[----:B------:R-:W-:Y:S02]  /*fd60*/  HADD2.F32 R47, -RZ, R44.H0_H0 ;  /* 0x2000002cff2f7230 */ /* 0x000fe40000004100 */
[----:B------:R-:W-:Y:S01]  /*fd70*/  FFMA.FTZ R91, R63, R88, -R104 ;  /* 0x000000583f5b7223 */ /* 0x000fe20000010868 */
[----:B------:R-:W-:-:S02]  /*fd80*/  HADD2.F32 R61, -RZ, R34.H0_H0 ;  /* 0x20000022ff3d7230 */ /* 0x000fc40000004100 */
[----:B------:R-:W-:Y:S01]  /*fd90*/  FFMA.FTZ R46, R63, R90, R46 ;  /* 0x0000005a3f2e7223 */ /* 0x000fe2000001002e */
[----:B------:R-:W-:Y:S02]  /*fda0*/  HADD2.F32 R35, -RZ, R32.H0_H0 ;  /* 0x20000020ff237230 */ /* 0x000fe40000004100 */
[----:B------:R-:W-:Y:S01]  /*fdb0*/  FMUL.FTZ R63, R64, R47 ;  /* 0x0000002f403f7220 */ /* 0x000fe20000410000 */
[----:B------:R-:W-:Y:S02]  /*fdc0*/  HADD2.F32 R60, -RZ, R60.H1_H1 ;  /* 0x3000003cff3c7230 */ /* 0x000fe40000004100 */
[----:B------:R-:W-:Y:S01]  /*fdd0*/  FMUL.FTZ R67, R66, R61 ;  /* 0x0000003d42437220 */ /* 0x000fe20000410000 */
[----:B------:R-:W-:Y:S02]  /*fde0*/  HADD2.F32 R62, -RZ, R62.H1_H1 ;  /* 0x3000003eff3e7230 */ /* 0x000fe40000004100 */
[----:B------:R-:W-:Y:S01]  /*fdf0*/  FMUL.FTZ R64, R64, R35 ;  /* 0x0000002340407220 */ /* 0x000fe20000410000 */
[----:B------:R-:W-:Y:S01]  /*fe00*/  FMUL.FTZ R66, R66, R33 ;  /* 0x0000002142427220 */ /* 0x000fe20000410000 */
[----:B------:R-:W-:Y:S01]  /*fe10*/  FFMA.FTZ R95, R93, R92, R95 ;  /* 0x0000005c5d5f7223 */ /* 0x000fe2000001005f */
        /* <DEDUP_REMOVED lines=9> */
[----:B------:R-:W-:Y:S02]  /*feb0*/  F2FP.F16.F32.PACK_AB R45, R102, R103 ;  /* 0x00000067662d723e */ /* 0x000fe400000000ff */
[----:B------:R-:W-:Y:S01]  /*fec0*/  F2FP.F16.F32.PACK_AB R44, R44, R97 ;  /* 0x000000612c2c723e */ /* 0x000fe200000000ff */
[----:B------:R0:W-:Y:S01]  /*fed0*/  STS.128 [R87+0xc400], R32 ;  /* 0x00c4002057007388 */ /* 0x0001e20000000c00 */
[----:B------:R-:W-:-:S05]  /*fee0*/  F2FP.F16.F32.PACK_AB R46, R61, R94 ;  /* 0x0000005e3d2e723e */ /* 0x000fca00000000ff */
[----:B------:R0:W-:Y:S02]  /*fef0*/  STS.128 [R89+0xc400], R44 ;  /* 0x00c4002c59007388 */ /* 0x0001e40000000c00 */
.L_x_1833:
[----:B------:R-:W-:Y:S05]  /*ff00*/  BSYNC B2 ;  /* 0x0000000000027941 */ /* 0x000fea0003800000 */
.L_x_1832:
[----:B------:R-:W-:Y:S04]  /*ff10*/  BSSY B2, `(.L_x_1834) ;  /* 0x0000060000027945 */ /* 0x000fe80003800000 */
[----:B------:R-:W-:Y:S05]  /*ff20*/  @P1 BRA `(.L_x_1835) ;  /* 0x0000000400781947 */ /* 0x000fea0003800000 */
[----:B0-----:R-:W-:Y:S01]  /*ff30*/  LEA.HI R32, R82, R191, RZ, 0x1d ;  /* 0x000000bf52207211 */ /* 0x001fe200078fe8ff */
[----:B------:R-:W-:Y:S01]  /*ff40*/  HADD2.F32 R62, -RZ, R85.H1_H1 ;  /* 0x30000055ff3e7230 */ /* 0x000fe20000004100 */
[--C-:B------:R-:W-:Y:S01]  /*ff50*/  SHF.R.U64 R87, R40, 0x10, R41.reuse ;  /* 0x0000001028577819 */ /* 0x100fe20000001229 */
[--C-:B------:R-:W-:Y:S01]  /*ff60*/  HADD2.F32 R64, -RZ, R83.reuse.H1_H1 ;  /* 0x30000053ff407230 */ /* 0x100fe20000004100 */
[----:B------:R-:W-:Y:S01]  /*ff70*/  SHF.R.S32.HI R35, RZ, 0x1f, R32 ;  /* 0x0000001fff237819 */ /* 0x000fe20000011420 */
[----:B------:R-:W-:Y:S01]  /*ff80*/  IMAD.SHL.U32 R33, R32, 0x8, RZ ;  /* 0x0000000820217824 */ /* 0x000fe200078e00ff */
[----:B------:R-:W-:Y:S01]  /*ff90*/  SHF.R.U32.HI R66, RZ, 0x10, R41 ;  /* 0x00000010ff427819 */ /* 0x000fe20000011629 */
[----:B------:R-:W-:Y:S01]  /*ffa0*/  HADD2.F32 R83, -RZ, R83.H0_H0 ;  /* 0x20000053ff537230 */ /* 0x000fe20000004100 */
[----:B------:R-:W-:Y:S01]  /*ffb0*/  LEA.HI R35, R35, R32, RZ, 0x3 ;  /* 0x0000002023237211 */ /* 0x000fe200078f18ff */
[----:B------:R-:W-:Y:S01]  /*ffc0*/  HADD2.F32 R85, -RZ, R85.H0_H0 ;  /* 0x20000055ff557230 */ /* 0x000fe20000004100 */
[----:B------:R-:W-:Y:S01]  /*ffd0*/  LOP3.LUT R32, R174, 0x38, R33, 0xf8, !PT ;  /* 0x00000038ae207812 */ /* 0x000fe200078ef821 */
[----:B------:R-:W-:Y:S01]  /*ffe0*/  HADD2.F32 R66, -RZ, R66.H0_H0 ;  /* 0x20000042ff427230 */ /* 0x000fe20000004100 */
[----:B------:R-:W-:Y:S01]  /*fff0*/  SHF.R.U64 R93, R28, 0x10, R29 ;  /* 0x000000101c5d7819 */ /* 0x000fe2000000121d */
[----:B------:R-:W-:Y:S01]  /*10000*/  IMAD.SHL.U32 R35, R35, 0x400, RZ ;  /* 0x0000040023237824 */ /* 0x000fe200078e00ff */
[----:B------:R-:W-:-:S02]  /*10010*/  LOP3.LUT R44, R32, R175, RZ, 0x3c, !PT ;  /* 0x000000af202c7212 */ /* 0x000fc400078e3cff */
[----:B------:R-:W-:Y:S02]  /*10020*/  SHF.R.U32.HI R61, RZ, 0x10, R29 ;  /* 0x00000010ff3d7819 */ /* 0x000fe4000001161d */
[----:B------:R-:W-:Y:S02]  /*10030*/  LOP3.LUT R45, R35, 0x7fffe000, RZ, 0xc0, !PT ;  /* 0x7fffe000232d7812 */ /* 0x000fe400078ec0ff */
[----:B------:R-:W0:Y:S01]  /*10040*/  LDS.128 R32, [R207] ;  /* 0x00000000cf207984 */ /* 0x000e220000000c00 */
[--C-:B------:R-:W-:Y:S02]  /*10050*/  SHF.R.U64 R67, R42, 0x10, R43.reuse ;  /* 0x000000102a437819 */ /* 0x100fe4000000122b */
[----:B------:R-:W-:Y:S02]  /*10060*/  IADD3 R45, R44, R45, R176 ;  /* 0x0000002d2c2d7210 */ /* 0x000fe40007ffe0b0 */
[----:B------:R-:W-:Y:S02]  /*10070*/  SHF.R.U32.HI R65, RZ, 0x10, R43 ;  /* 0x00000010ff417819 */ /* 0x000fe4000001162b */
[--C-:B------:R-:W-:Y:S01]  /*10080*/  SHF.R.U32.HI R89, RZ, 0x10, R31.reuse ;  /* 0x00000010ff597819 */ /* 0x100fe2000001161f */
[----:B------:R-:W-:Y:S01]  /*10090*/  IMAD R60, R45, 0x2, R16 ;  /* 0x000000022d3c7824 */ /* 0x000fe200078e0210 */
[----:B------:R-:W-:-:S04]  /*100a0*/  SHF.R.U64 R91, R30, 0x10, R31 ;  /* 0x000000101e5b7819 */ /* 0x000fc8000000121f */
[----:B------:R-:W1:Y:S01]  /*100b0*/  LDS.128 R44, [R60+0xc400] ;  /* 0x00c400003c2c7984 */ /* 0x000e620000000c00 */
[--C-:B0-----:R-:W-:Y:S02]  /*100c0*/  HADD2.F32 R29, -RZ, R33.reuse.H0_H0 ;  /* 0x20000021ff1d7230 */ /* 0x101fe40000004100 */
[----:B------:R-:W-:Y:S02]  /*100d0*/  HADD2.F32 R28, -RZ, R32.H0_H0 ;  /* 0x20000020ff1c7230 */ /* 0x000fe40000004100 */
[----:B------:R-:W-:Y:S02]  /*100e0*/  HADD2.F32 R33, -RZ, R33.H1_H1 ;  /* 0x30000021ff217230 */ /* 0x000fe40000004100 */
[----:B------:R-:W-:Y:S02]  /*100f0*/  HADD2.F32 R30, -RZ, R34.H0_H0 ;  /* 0x20000022ff1e7230 */ /* 0x000fe40000004100 */
[--C-:B------:R-:W-:Y:S02]  /*10100*/  HADD2.F32 R31, -RZ, R35.reuse.H0_H0 ;  /* 0x20000023ff1f7230 */ /* 0x100fe40000004100 */
[----:B------:R-:W-:-:S02]  /*10110*/  HADD2.F32 R35, -RZ, R35.H1_H1 ;  /* 0x30000023ff237230 */ /* 0x000fc40000004100 */
[----:B------:R-:W-:Y:S02]  /*10120*/  HADD2.F32 R32, -RZ, R32.H1_H1 ;  /* 0x30000020ff207230 */ /* 0x000fe40000004100 */
[--C-:B-1----:R-:W-:Y:S02]  /*10130*/  HADD2.F32 R41, -RZ, R45.reuse.H0_H0 ;  /* 0x2000002dff297230 */ /* 0x102fe40000004100 */
[----:B------:R-:W-:Y:S02]  /*10140*/  HADD2.F32 R40, -RZ, R44.H0_H0 ;  /* 0x2000002cff287230 */ /* 0x000fe40000004100 */
[----:B------:R-:W-:Y:S02]  /*10150*/  HADD2.F32 R45, -RZ, R45.H1_H1 ;  /* 0x3000002dff2d7230 */ /* 0x000fe40000004100 */
[C---:B------:R-:W-:Y:S01]  /*10160*/  FMUL.FTZ R88, R41.reuse, R64 ;  /* 0x0000004029587220 */ /* 0x040fe20000410000 */
[----:B------:R-:W-:Y:S01]  /*10170*/  FMUL.FTZ R90, R41, R62 ;  /* 0x0000003e295a7220 */ /* 0x000fe20000410000 */
[----:B------:R-:W-:-:S02]  /*10180*/  HADD2.F32 R41, -RZ, R84.H0_H0 ;  /* 0x20000054ff297230 */ /* 0x000fc40000004100 */
[C---:B------:R-:W-:Y:S01]  /*10190*/  FFMA.FTZ R88, R29.reuse, R62, -R88 ;  /* 0x0000003e1d587223 */ /* 0x040fe20000010858 */
[----:B------:R-:W-:Y:S01]  /*101a0*/  FFMA.FTZ R90, R29, R64, R90 ;  /* 0x000000401d5a7223 */ /* 0x000fe2000001005a */
[----:B------:R-:W-:Y:S02]  /*101b0*/  HADD2.F32 R62, -RZ, R61.H0_H0 ;  /* 0x2000003dff3e7230 */ /* 0x000fe40000004100 */
[C---:B------:R-:W-:Y:S01]  /*101c0*/  FMUL.FTZ R29, R40.reuse, R83 ;  /* 0x00000053281d7220 */ /* 0x040fe20000410000 */
[-C--:B------:R-:W-:Y:S01]  /*101d0*/  FMUL.FTZ R40, R40, R85.reuse ;  /* 0x0000005528287220 */ /* 0x080fe20000410000 */
[----:B------:R-:W-:Y:S02]  /*101e0*/  HADD2.F32 R42, -RZ, R46.H0_H0 ;  /* 0x2000002eff2a7230 */ /* 0x000fe40000004100 */
[----:B------:R-:W-:Y:S01]  /*101f0*/  FMUL.FTZ R92, R45, R66 ;  /* 0x000000422d5c7220 */ /* 0x000fe20000410000 */
[----:B------:R-:W-:Y:S01]  /*10200*/  FFMA.FTZ R85, R28, R85, -R29 ;  /* 0x000000551c557223 */ /* 0x000fe2000001081d */
[----:B------:R-:W-:-:S02]  /*10210*/  HADD2.F32 R43, -RZ, R47.H0_H0 ;  /* 0x2000002fff2b7230 */ /* 0x000fc40000004100 */
[-C--:B------:R-:W-:Y:S01]  /*10220*/  FMUL.FTZ R64, R45, R62.reuse ;  /* 0x0000003e2d407220 */ /* 0x080fe20000410000 */
[----:B------:R-:W-:Y:S02]  /*10230*/  HADD2.F32 R29, -RZ, R86.H0_H0 ;  /* 0x20000056ff1d7230 */ /* 0x000fe40000004100 */
[C---:B------:R-:W-:Y:S01]  /*10240*/  FFMA.FTZ R45, R33.reuse, R62, -R92 ;  /* 0x0000003e212d7223 */ /* 0x040fe2000001085c */
[----:B------:R-:W-:Y:S02]  /*10250*/  HADD2.F32 R84, -RZ, R84.H1_H1 ;  /* 0x30000054ff547230 */ /* 0x000fe40000004100 */
[----:B------:R-:W-:Y:S01]  /*10260*/  FFMA.FTZ R61, R33, R66, R64 ;  /* 0x00000042213d7223 */ /* 0x000fe20000010040 */
[----:B------:R-:W-:Y:S02]  /*10270*/  HADD2.F32 R86, -RZ, R86.H1_H1 ;  /* 0x30000056ff567230 */ /* 0x000fe40000004100 */
[----:B------:R-:W-:Y:S01]  /*10280*/  FFMA.FTZ R83, R28, R83, R40 ;  /* 0x000000531c537223 */ /* 0x000fe20000010028 */
[----:B------:R-:W-:-:S02]  /*10290*/  HADD2.F32 R47, -RZ, R47.H1_H1 ;  /* 0x3000002fff2f7230 */ /* 0x000fc40000004100 */
[C---:B------:R-:W-:Y:S01]  /*102a0*/  FMUL.FTZ R33, R42.reuse, R41 ;  /* 0x000000292a217220 */ /* 0x040fe20000410000 */
[-C--:B------:R-:W-:Y:S01]  /*102b0*/  FMUL.FTZ R63, R42, R29.reuse ;  /* 0x0000001d2a3f7220 */ /* 0x080fe20000410000 */
[----:B------:R-:W-:Y:S02]  /*102c0*/  HADD2.F32 R40, -RZ, R65.H0_H0 ;  /* 0x20000041ff287230 */ /* 0x000fe40000004100 */
[C---:B------:R-:W-:Y:S01]  /*102d0*/  FMUL.FTZ R62, R43.reuse, R84 ;  /* 0x000000542b3e7220 */ /* 0x040fe20000410000 */
[----:B------:R-:W-:Y:S02]  /*102e0*/  HADD2.F32 R28, -RZ, R89.H0_H0 ;  /* 0x20000059ff1c7230 */ /* 0x000fe40000004100 */
[----:B------:R-:W-:Y:S01]  /*102f0*/  FMUL.FTZ R43, R43, R86 ;  /* 0x000000562b2b7220 */ /* 0x000fe20000410000 */
[C---:B------:R-:W-:Y:S01]  /*10300*/  FFMA.FTZ R42, R30.reuse, R29, -R33 ;  /* 0x0000001d1e2a7223 */ /* 0x040fe20000010821 */
[----:B------:R-:W-:Y:S01]  /*10310*/  FFMA.FTZ R63, R30, R41, R63 ;  /* 0x000000291e3f7223 */ /* 0x000fe2000001003f */
[----:B------:R-:W-:-:S02]  /*10320*/  HADD2.F32 R44, -RZ, R44.H1_H1 ;  /* 0x3000002cff2c7230 */ /* 0x000fc40000004100 */
[----:B------:R-:W-:Y:S01]  /*10330*/  FMUL.FTZ R30, R47, R40 ;  /* 0x000000282f1e7220 */ /* 0x000fe20000410000 */
[----:B------:R-:W-:Y:S02]  /*10340*/  HADD2.F32 R46, -RZ, R46.H1_H1 ;  /* 0x3000002eff2e7230 */ /* 0x000fe40000004100 */
[C---:B------:R-:W-:Y:S01]  /*10350*/  FFMA.FTZ R62, R31.reuse, R86, -R62 ;  /* 0x000000561f3e7223 */ /* 0x040fe2000001083e */
[----:B------:R-:W-:Y:S01]  /*10360*/  FFMA.FTZ R84, R31, R84, R43 ;  /* 0x000000541f547223 */ /* 0x000fe2000001002b */
[-C--:B------:R-:W-:Y:S01]  /*10370*/  FMUL.FTZ R64, R47, R28.reuse ;  /* 0x0000001c2f407220 */ /* 0x080fe20000410000 */
[----:B------:R-:W-:Y:S02]  /*10380*/  HADD2.F32 R33, -RZ, R87.H0_H0 ;  /* 0x20000057ff217230 */ /* 0x000fe40000004100 */
[C---:B------:R-:W-:Y:S01]  /*10390*/  FFMA.FTZ R47, R35.reuse, R28, -R30 ;  /* 0x0000001c232f7223 */ /* 0x040fe2000001081e */
[----:B------:R-:W-:Y:S02]  /*103a0*/  HADD2.F32 R41, -RZ, R67.H0_H0 ;  /* 0x20000043ff297230 */ /* 0x000fe40000004100 */
[----:B------:R-:W-:Y:S01]  /*103b0*/  FFMA.FTZ R65, R35, R40, R64 ;  /* 0x0000002823417223 */ /* 0x000fe20000010040 */
[----:B------:R-:W-:-:S02]  /*103c0*/  HADD2.F32 R29, -RZ, R93.H0_H0 ;  /* 0x2000005dff1d7230 */ /* 0x000fc40000004100 */
[----:B------:R-:W-:Y:S01]  /*103d0*/  FMUL.FTZ R35, R44, R33 ;  /* 0x000000212c237220 */ /* 0x000fe20000410000 */
[----:B------:R-:W-:Y:S02]  /*103e0*/  HADD2.F32 R31, -RZ, R91.H0_H0 ;  /* 0x2000005bff1f7230 */ /* 0x000fe40000004100 */
[----:B------:R-:W-:Y:S01]  /*103f0*/  FMUL.FTZ R43, R46, R41 ;  /* 0x000000292e2b7220 */ /* 0x000fe20000410000 */
[----:B------:R-:W-:Y:S02]  /*10400*/  HADD2.F32 R34, -RZ, R34.H1_H1 ;  /* 0x30000022ff227230 */ /* 0x000fe40000004100 */
[-C--:B------:R-:W-:Y:S01]  /*10410*/  FMUL.FTZ R44, R44, R29.reuse ;  /* 0x0000001d2c2c7220 */ /* 0x080fe20000410000 */
[----:B------:R-:W-:Y:S01]  /*10420*/  FFMA.FTZ R28, R32, R29, -R35 ;  /* 0x0000001d201c7223 */ /* 0x000fe20000010823 */
[-C--:B------:R-:W-:Y:S01]  /*10430*/  FMUL.FTZ R46, R46, R31.reuse ;  /* 0x0000001f2e2e7220 */ /* 0x080fe20000410000 */
[----:B------:R-:W-:Y:S01]  /*10440*/  F2FP.F16.F32.PACK_AB R29, R45, R88 ;  /* 0x000000582d1d723e */ /* 0x000fe200000000ff */
[----:B------:R-:W-:Y:S01]  /*10450*/  FFMA.FTZ R43, R34, R31, -R43 ;  /* 0x0000001f222b7223 */ /* 0x000fe2000001082b */
        /* <DEDUP_REMOVED lines=11> */
.L_x_1835:
[----:B------:R-:W-:Y:S05]  /*10510*/  BSYNC B2 ;  /* 0x0000000000027941 */ /* 0x000fea0003800000 */
.L_x_1834:
[----:B------:R-:W-:Y:S05]  /*10520*/  @P2 BRA `(.L_x_1831) ;  /* 0x0000000400782947 */ /* 0x000fea0003800000 */
[----:B------:R-:W-:Y:S01]  /*10530*/  LEA.HI R82, R82, R192, RZ, 0x1d ;  /* 0x000000c052527211 */ /* 0x000fe200078fe8ff */
[----:B------:R-:W-:Y:S01]  /*10540*/  HADD2.F32 R41, -RZ, R76.H1_H1 ;  /* 0x3000004cff297230 */ /* 0x000fe20000004100 */
[----:B------:R-:W-:Y:S01]  /*10550*/  SHF.R.U64 R63, R36, 0x10, R37 ;  /* 0x00000010243f7819 */ /* 0x000fe20000001225 */
[--C-:B------:R-:W-:Y:S01]  /*10560*/  HADD2.F32 R42, -RZ, R74.reuse.H1_H1 ;  /* 0x3000004aff2a7230 */ /* 0x100fe20000004100 */
[----:B-1----:R-:W-:Y:S01]  /*10570*/  SHF.R.S32.HI R31, RZ, 0x1f, R82 ;  /* 0x0000001fff1f7819 */ /* 0x002fe20000011452 */
[----:B------:R-:W-:Y:S01]  /*10580*/  HADD2.F32 R74, -RZ, R74.H0_H0 ;  /* 0x2000004aff4a7230 */ /* 0x000fe20000004100 */
[----:B------:R-:W-:Y:S01]  /*10590*/  SHF.L.U32 R29, R82, 0x3, RZ ;  /* 0x00000003521d7819 */ /* 0x000fe200000006ff */
[----:B------:R-:W-:Y:S01]  /*105a0*/  HADD2.F32 R76, -RZ, R76.H0_H0 ;  /* 0x2000004cff4c7230 */ /* 0x000fe20000004100 */
[----:B------:R-:W-:Y:S02]  /*105b0*/  LEA.HI R31, R31, R82, RZ, 0x3 ;  /* 0x000000521f1f7211 */ /* 0x000fe400078f18ff */
[----:B------:R-:W-:-:S02]  /*105c0*/  LOP3.LUT R28, R174, 0x38, R29, 0xf8, !PT ;  /* 0x00000038ae1c7812 */ /* 0x000fc400078ef81d */
[----:B------:R-:W-:Y:S01]  /*105d0*/  SHF.R.U32.HI R43, RZ, 0x10, R25 ;  /* 0x00000010ff2b7819 */ /* 0x000fe20000011619 */
[----:B------:R-:W-:Y:S01]  /*105e0*/  IMAD.SHL.U32 R31, R31, 0x400, RZ ;  /* 0x000004001f1f7824 */ /* 0x000fe200078e00ff */
[----:B0-----:R-:W-:Y:S02]  /*105f0*/  LOP3.LUT R32, R28, R175, RZ, 0x3c, !PT ;  /* 0x000000af1c207212 */ /* 0x001fe400078e3cff */
[----:B------:R-:W-:Y:S02]  /*10600*/  SHF.R.U32.HI R44, RZ, 0x10, R37 ;  /* 0x00000010ff2c7819 */ /* 0x000fe40000011625 */
[----:B------:R-:W-:Y:S02]  /*10610*/  LOP3.LUT R33, R31, 0x7fffe000, RZ, 0xc0, !PT ;  /* 0x7fffe0001f217812 */ /* 0x000fe400078ec0ff */
[----:B------:R-:W0:Y:S01]  /*10620*/  LDS.128 R28, [R205] ;  /* 0x00000000cd1c7984 */ /* 0x000e220000000c00 */
[----:B------:R-:W-:Y:S01]  /*10630*/  SHF.R.U64 R65, R24, 0x10, R25 ;  /* 0x0000001018417819 */ /* 0x000fe20000001219 */
[----:B------:R-:W-:Y:S01]  /*10640*/  HADD2.F32 R44, -RZ, R44.H0_H0 ;  /* 0x2000002cff2c7230 */ /* 0x000fe20000004100 */
[----:B------:R-:W-:-:S02]  /*10650*/  IADD3 R33, R32, R33, R176 ;  /* 0x0000002120217210 */ /* 0x000fc40007ffe0b0 */
[----:B------:R-:W-:Y:S02]  /*10660*/  SHF.R.U64 R61, R38, 0x10, R39 ;  /* 0x00000010263d7819 */ /* 0x000fe40000001227 */
[----:B------:R-:W-:Y:S01]  /*10670*/  SHF.R.U64 R64, R26, 0x10, R27 ;  /* 0x000000101a407819 */ /* 0x000fe2000000121b */
[----:B------:R-:W-:Y:S01]  /*10680*/  IMAD R40, R33, 0x2, R16 ;  /* 0x0000000221287824 */ /* 0x000fe200078e0210 */
[----:B------:R-:W-:Y:S02]  /*10690*/  SHF.R.U32.HI R45, RZ, 0x10, R39 ;  /* 0x00000010ff2d7819 */ /* 0x000fe40000011627 */
[----:B------:R-:W-:Y:S02]  /*106a0*/  SHF.R.U32.HI R47, RZ, 0x10, R27 ;  /* 0x00000010ff2f7819 */ /* 0x000fe4000001161b */
[----:B------:R-:W1:Y:S01]  /*106b0*/  LDS.128 R32, [R40+0xc400] ;  /* 0x00c4000028207984 */ /* 0x000e620000000c00 */
[----:B0-----:R-:W-:Y:S02]  /*106c0*/  HADD2.F32 R25, -RZ, R29.H0_H0 ;  /* 0x2000001dff197230 */ /* 0x001fe40000004100 */
[----:B------:R-:W-:-:S02]  /*106d0*/  HADD2.F32 R24, -RZ, R28.H0_H0 ;  /* 0x2000001cff187230 */ /* 0x000fc40000004100 */
[----:B------:R-:W-:Y:S02]  /*106e0*/  HADD2.F32 R29, -RZ, R29.H1_H1 ;  /* 0x3000001dff1d7230 */ /* 0x000fe40000004100 */
[----:B------:R-:W-:Y:S02]  /*106f0*/  HADD2.F32 R26, -RZ, R30.H0_H0 ;  /* 0x2000001eff1a7230 */ /* 0x000fe40000004100 */
[--C-:B------:R-:W-:Y:S02]  /*10700*/  HADD2.F32 R27, -RZ, R31.reuse.H0_H0 ;  /* 0x2000001fff1b7230 */ /* 0x100fe40000004100 */
[----:B------:R-:W-:Y:S02]  /*10710*/  HADD2.F32 R31, -RZ, R31.H1_H1 ;  /* 0x3000001fff1f7230 */ /* 0x000fe40000004100 */
[----:B------:R-:W-:Y:S02]  /*10720*/  HADD2.F32 R28, -RZ, R28.H1_H1 ;  /* 0x3000001cff1c7230 */ /* 0x000fe40000004100 */
        /* <DEDUP_REMOVED lines=9> */
[----:B------:R-:W-:Y:S01]  /*107c0*/  FMUL.FTZ R25, R33, R74 ;  /* 0x0000004a21197220 */ /* 0x000fe20000410000 */
[----:B------:R-:W-:Y:S01]  /*107d0*/  FMUL.FTZ R42, R37, R36 ;  /* 0x00000024252a7220 */ /* 0x000fe20000410000 */
[----:B------:R-:W-:-:S02]  /*107e0*/  HADD2.F32 R38, -RZ, R34.H0_H0 ;  /* 0x20000022ff267230 */ /* 0x000fc40000004100 */
[-C--:B------:R-:W-:Y:S01]  /*107f0*/  FMUL.FTZ R33, R33, R76.reuse ;  /* 0x0000004c21217220 */ /* 0x080fe20000410000 */
[----:B------:R-:W-:Y:S02]  /*10800*/  HADD2.F32 R37, -RZ, R75.H0_H0 ;  /* 0x2000004bff257230 */ /* 0x000fe40000004100 */
[C---:B------:R-:W-:Y:S01]  /*10810*/  FFMA.FTZ R76, R24.reuse, R76, -R25 ;  /* 0x0000004c184c7223 */ /* 0x040fe20000010819 */
[C---:B------:R-:W-:Y:S01]  /*10820*/  FFMA.FTZ R43, R29.reuse, R44, R42 ;  /* 0x0000002c1d2b7223 */ /* 0x040fe2000001002a */
[----:B------:R-:W-:Y:S02]  /*10830*/  HADD2.F32 R25, -RZ, R77.H0_H0 ;  /* 0x2000004dff197230 */ /* 0x000fe40000004100 */
[----:B------:R-:W-:Y:S01]  /*10840*/  FFMA.FTZ R41, R29, R36, -R62 ;  /* 0x000000241d297223 */ /* 0x000fe2000001083e */
[----:B------:R-:W-:Y:S02]  /*10850*/  HADD2.F32 R39, -RZ, R35.H0_H0 ;  /* 0x20000023ff277230 */ /* 0x000fe40000004100 */
[----:B------:R-:W-:Y:S01]  /*10860*/  FFMA.FTZ R74, R24, R74, R33 ;  /* 0x0000004a184a7223 */ /* 0x000fe20000010021 */
[----:B------:R-:W-:-:S02]  /*10870*/  HADD2.F32 R42, -RZ, R75.H1_H1 ;  /* 0x3000004bff2a7230 */ /* 0x000fc40000004100 */
[C---:B------:R-:W-:Y:S01]  /*10880*/  FMUL.FTZ R29, R38.reuse, R37 ;  /* 0x00000025261d7220 */ /* 0x040fe20000410000 */
[----:B------:R-:W-:Y:S02]  /*10890*/  HADD2.F32 R24, -RZ, R77.H1_H1 ;  /* 0x3000004dff187230 */ /* 0x000fe40000004100 */
[-C--:B------:R-:W-:Y:S01]  /*108a0*/  FMUL.FTZ R33, R38, R25.reuse ;  /* 0x0000001926217220 */ /* 0x080fe20000410000 */
[----:B------:R-:W-:Y:S02]  /*108b0*/  HADD2.F32 R35, -RZ, R35.H1_H1 ;  /* 0x30000023ff237230 */ /* 0x000fe40000004100 */
[----:B------:R-:W-:Y:S01]  /*108c0*/  FFMA.FTZ R44, R26, R25, -R29 ;  /* 0x000000191a2c7223 */ /* 0x000fe2000001081d */
[----:B------:R-:W-:Y:S02]  /*108d0*/  HADD2.F32 R38, -RZ, R45.H0_H0 ;  /* 0x2000002dff267230 */ /* 0x000fe40000004100 */
[----:B------:R-:W-:Y:S01]  /*108e0*/  FMUL.FTZ R62, R39, R42 ;  /* 0x0000002a273e7220 */ /* 0x000fe20000410000 */
[----:B------:R-:W-:-:S02]  /*108f0*/  HADD2.F32 R36, -RZ, R47.H0_H0 ;  /* 0x2000002fff247230 */ /* 0x000fc40000004100 */
[-C--:B------:R-:W-:Y:S01]  /*10900*/  FMUL.FTZ R25, R39, R24.reuse ;  /* 0x0000001827197220 */ /* 0x080fe20000410000 */
[----:B------:R-:W-:Y:S01]  /*10910*/  FFMA.FTZ R39, R26, R37, R33 ;  /* 0x000000251a277223 */ /* 0x000fe20000010021 */
[----:B------:R-:W-:Y:S01]  /*10920*/  FFMA.FTZ R62, R27, R24, -R62 ;  /* 0x000000181b3e7223 */ /* 0x000fe2000001083e */
[----:B------:R-:W-:Y:S02]  /*10930*/  HADD2.F32 R32, -RZ, R32.H1_H1 ;  /* 0x30000020ff207230 */ /* 0x000fe40000004100 */
[----:B------:R-:W-:Y:S01]  /*10940*/  FMUL.FTZ R26, R35, R38 ;  /* 0x00000026231a7220 */ /* 0x000fe20000410000 */
[----:B------:R-:W-:Y:S02]  /*10950*/  HADD2.F32 R34, -RZ, R34.H1_H1 ;  /* 0x30000022ff227230 */ /* 0x000fe40000004100 */
[----:B------:R-:W-:Y:S01]  /*10960*/  FFMA.FTZ R42, R27, R42, R25 ;  /* 0x0000002a1b2a7223 */ /* 0x000fe20000010019 */
[----:B------:R-:W-:Y:S01]  /*10970*/  FMUL.FTZ R24, R35, R36 ;  /* 0x0000002423187220 */ /* 0x000fe20000410000 */
[----:B------:R-:W-:-:S02]  /*10980*/  HADD2.F32 R29, -RZ, R63.H0_H0 ;  /* 0x2000003fff1d7230 */ /* 0x000fc40000004100 */
[C---:B------:R-:W-:Y:S01]  /*10990*/  FFMA.FTZ R47, R31.reuse, R36, -R26 ;  /* 0x000000241f2f7223 */ /* 0x040fe2000001081a */
[----:B------:R-:W-:Y:S02]  /*109a0*/  HADD2.F32 R33, -RZ, R61.H0_H0 ;  /* 0x2000003dff217230 */ /* 0x000fe40000004100 */
[----:B------:R-:W-:Y:S01]  /*109b0*/  FFMA.FTZ R61, R31, R38, R24 ;  /* 0x000000261f3d7223 */ /* 0x000fe20000010018 */
[----:B------:R-:W-:Y:S02]  /*109c0*/  HADD2.F32 R25, -RZ, R65.H0_H0 ;  /* 0x20000041ff197230 */ /* 0x000fe40000004100 */
[----:B------:R-:W-:Y:S01]  /*109d0*/  FMUL.FTZ R31, R32, R29 ;  /* 0x0000001d201f7220 */ /* 0x000fe20000410000 */
[----:B------:R-:W-:Y:S02]  /*109e0*/  HADD2.F32 R27, -RZ, R64.H0_H0 ;  /* 0x20000040ff1b7230 */ /* 0x000fe40000004100 */
[----:B------:R-:W-:Y:S01]  /*109f0*/  FMUL.FTZ R45, R34, R33 ;  /* 0x00000021222d7220 */ /* 0x000fe20000410000 */
[----:B------:R-:W-:-:S02]  /*10a00*/  HADD2.F32 R30, -RZ, R30.H1_H1 ;  /* 0x3000001eff1e7230 */ /* 0x000fc40000004100 */
[-C--:B------:R-:W-:Y:S01]  /*10a10*/  FMUL.FTZ R32, R32, R25.reuse ;  /* 0x0000001920207220 */ /* 0x080fe20000410000 */
[----:B------:R-:W-:Y:S01]  /*10a20*/  FFMA.FTZ R35, R28, R25, -R31 ;  /* 0x000000191c237223 */ /* 0x000fe2000001081f */
[-C--:B------:R-:W-:Y:S01]  /*10a30*/  FMUL.FTZ R34, R34, R27.reuse ;  /* 0x0000001b22227220 */ /* 0x080fe20000410000 */
[----:B------:R-:W-:Y:S01]  /*10a40*/  F2FP.F16.F32.PACK_AB R25, R41, R46 ;  /* 0x0000002e2919723e */ /* 0x000fe200000000ff */
[----:B------:R-:W-:Y:S01]  /*10a50*/  FFMA.FTZ R45, R30, R27, -R45 ;  /* 0x0000001b1e2d7223 */ /* 0x000fe2000001082d */
[----:B------:R-:W-:Y:S01]  /*10a60*/  FFMA.FTZ R37, R28, R29, R32 ;  /* 0x0000001d1c257223 */ /* 0x000fe20000010020 */
[----:B------:R-:W-:Y:S01]  /*10a70*/  FFMA.FTZ R30, R30, R33, R34 ;  /* 0x000000211e1e7223 */ /* 0x000fe20000010022 */
        /* <DEDUP_REMOVED lines=9> */
.L_x_1831:
[----:B------:R-:W-:Y:S05]  /*10b10*/  BSYNC B1 ;  /* 0x0000000000017941 */ /* 0x000fea0003800000 */
.L_x_1830:
[----:B------:R-:W-:-:S13]  /*10b20*/  ISETP.GE.AND P0, PT, R188, R73, PT ;  /* 0x00000049bc00720c */ /* 0x000fda0003f06270 */
[----:B------:R-:W-:Y:S05]  /*10b30*/  @P0 BRA `(.L_x_1811) ;  /* 0x0000001000940947 */ /* 0x000fea0003800000 */
[----:B01----:R-:W0:Y:S01]  /*10b40*/  LDC R32, c[0x0][0x3f4] ;  /* 0x0000fd00ff207b82 */ /* 0x003e220000000800 */
[----:B------:R-:W-:Y:S01]  /*10b50*/  BSSY B1, `(.L_x_1836) ;  /* 0x0000063000017945 */ /* 0x000fe20003800000 */
[-C--:B0-----:R-:W-:Y:S02]  /*10b60*/  ISETP.GE.AND P0, PT, R18, R32.reuse, PT ;  /* 0x000000201200720c */ /* 0x081fe40003f06270 */
[-C--:B------:R-:W-:Y:S02]  /*10b70*/  ISETP.GE.AND P1, PT, R165, R32.reuse, PT ;  /* 0x00000020a500720c */ /* 0x080fe40003f26270 */
[----:B------:R-:W-:-:S09]  /*10b80*/  ISETP.GE.AND P2, PT, R166, R32, PT ;  /* 0x00000020a600720c */ /* 0x000fd20003f46270 */
[----:B------:R-:W-:Y:S05]  /*10b90*/  @P0 BRA `(.L_x_1837) ;  /* 0x0000000400780947 */ /* 0x000fea0003800000 */
[----:B--2---:R-:W-:Y:S01]  /*10ba0*/  LEA.HI R24, R32, R189, RZ, 0x1d ;  /* 0x000000bd20187211 */ /* 0x004fe200078fe8ff */
[----:B------:R-:W-:Y:S01]  /*10bb0*/  HADD2.F32 R38, -RZ, R80.H1_H1 ;  /* 0x30000050ff267230 */ /* 0x000fe20000004100 */
[----:B------:R-:W-:Y:S01]  /*10bc0*/  SHF.R.U32.HI R41, RZ, 0x10, R49 ;  /* 0x00000010ff297819 */ /* 0x000fe20000011631 */
        /* <DEDUP_REMOVED lines=12> */
[----:B------:R-:W-:Y:S02]  /*10c90*/  SHF.R.U64 R48, R4, 0x10, R5 ;  /* 0x0000001004307819 */ /* 0x000fe40000001205 */
[----:B------:R-:W-:Y:S02]  /*10ca0*/  LOP3.LUT R28, R24, 0x7fffe000, RZ, 0xc0, !PT ;  /* 0x7fffe000181c7812 */ /* 0x000fe400078ec0ff */
[----:B------:R-:W0:Y:S01]  /*10cb0*/  LDS.128 R24, [R206] ;  /* 0x00000000ce187984 */ /* 0x000e220000000c00 */
[----:B------:R-:W-:Y:S02]  /*10cc0*/  SHF.R.U64 R49, R50, 0x10, R51 ;  /* 0x0000001032317819 */ /* 0x000fe40000001233 */
[----:B------:R-:W-:Y:S02]  /*10cd0*/  IADD3 R29, R29, R28, R178 ;  /* 0x0000001c1d1d7210 */ /* 0x000fe40007ffe0b2 */
[----:B------:R-:W-:Y:S02]  /*10ce0*/  SHF.R.U64 R47, R6, 0x10, R7 ;  /* 0x00000010062f7819 */ /* 0x000fe40000001207 */
[----:B------:R-:W-:-:S02]  /*10cf0*/  LEA R33, R29, R16, 0x1 ;  /* 0x000000101d217211 */ /* 0x000fc400078e08ff */
[----:B------:R-:W-:Y:S02]  /*10d00*/  SHF.R.U32.HI R50, RZ, 0x10, R51 ;  /* 0x00000010ff327819 */ /* 0x000fe40000011633 */
[----:B------:R-:W-:Y:S01]  /*10d10*/  SHF.R.U32.HI R43, RZ, 0x10, R7 ;  /* 0x00000010ff2b7819 */ /* 0x000fe20000011607 */
[----:B------:R-:W1:Y:S01]  /*10d20*/  LDS.128 R28, [R33+0xc400] ;  /* 0x00c40000211c7984 */ /* 0x000e620000000c00 */
[--C-:B0-----:R-:W-:Y:S02]  /*10d30*/  HADD2.F32 R5, -RZ, R25.reuse.H0_H0 ;  /* 0x20000019ff057230 */ /* 0x101fe40000004100 */
[----:B------:R-:W-:Y:S02]  /*10d40*/  HADD2.F32 R4, -RZ, R24.H0_H0 ;  /* 0x20000018ff047230 */ /* 0x000fe40000004100 */
[----:B------:R-:W-:Y:S02]  /*10d50*/  HADD2.F32 R25, -RZ, R25.H1_H1 ;  /* 0x30000019ff197230 */ /* 0x000fe40000004100 */
[----:B------:R-:W-:-:S02]  /*10d60*/  HADD2.F32 R6, -RZ, R26.H0_H0 ;  /* 0x2000001aff067230 */ /* 0x000fc40000004100 */
[--C-:B------:R-:W-:Y:S02]  /*10d70*/  HADD2.F32 R7, -RZ, R27.reuse.H0_H0 ;  /* 0x2000001bff077230 */ /* 0x100fe40000004100 */
[----:B------:R-:W-:Y:S02]  /*10d80*/  HADD2.F32 R27, -RZ, R27.H1_H1 ;  /* 0x3000001bff1b7230 */ /* 0x000fe40000004100 */
[--C-:B-1----:R-:W-:Y:S02]  /*10d90*/  HADD2.F32 R34, -RZ, R29.reuse.H0_H0 ;  /* 0x2000001dff227230 */ /* 0x102fe40000004100 */
[----:B------:R-:W-:Y:S02]  /*10da0*/  HADD2.F32 R35, -RZ, R29.H1_H1 ;  /* 0x3000001dff237230 */ /* 0x000fe40000004100 */
[----:B------:R-:W-:Y:S02]  /*10db0*/  HADD2.F32 R29, -RZ, R28.H0_H0 ;  /* 0x2000001cff1d7230 */ /* 0x000fe40000004100 */
[C---:B------:R-:W-:Y:S01]  /*10dc0*/  FMUL.FTZ R42, R34.reuse, R39 ;  /* 0x00000027222a7220 */ /* 0x040fe20000410000 */
[----:B------:R-:W-:Y:S01]  /*10dd0*/  FMUL.FTZ R44, R34, R38 ;  /* 0x00000026222c7220 */ /* 0x000fe20000410000 */
[----:B------:R-:W-:-:S02]  /*10de0*/  HADD2.F32 R34, -RZ, R41.H0_H0 ;  /* 0x20000029ff227230 */ /* 0x000fc40000004100 */
[C---:B------:R-:W-:Y:S01]  /*10df0*/  FFMA.FTZ R42, R5.reuse, R38, -R42 ;  /* 0x00000026052a7223 */ /* 0x040fe2000001082a */
[----:B------:R-:W-:Y:S01]  /*10e00*/  FFMA.FTZ R44, R5, R39, R44 ;  /* 0x00000027052c7223 */ /* 0x000fe2000001002c */
[----:B------:R-:W-:Y:S01]  /*10e10*/  FMUL.FTZ R5, R29, R78 ;  /* 0x0000004e1d057220 */ /* 0x000fe20000410000 */
[C---:B------:R-:W-:Y:S01]  /*10e20*/  FMUL.FTZ R38, R35.reuse, R40 ;  /* 0x0000002823267220 */ /* 0x040fe20000410000 */
[----:B------:R-:W-:Y:S01]  /*10e30*/  FMUL.FTZ R46, R35, R34 ;  /* 0x00000022232e7220 */ /* 0x000fe20000410000 */
[----:B------:R-:W-:Y:S02]  /*10e40*/  HADD2.F32 R36, -RZ, R30.H0_H0 ;  /* 0x2000001eff247230 */ /* 0x000fe40000004100 */
[-C--:B------:R-:W-:Y:S01]  /*10e50*/  FMUL.FTZ R29, R29, R80.reuse ;  /* 0x000000501d1d7220 */ /* 0x080fe20000410000 */
[----:B------:R-:W-:Y:S02]  /*10e60*/  HADD2.F32 R35, -RZ, R79.H0_H0 ;  /* 0x2000004fff237230 */ /* 0x000fe40000004100 */
[----:B------:R-:W-:Y:S01]  /*10e70*/  FFMA.FTZ R80, R4, R80, -R5 ;  /* 0x0000005004507223 */ /* 0x000fe20000010805 */
[----:B------:R-:W-:Y:S01]  /*10e80*/  FFMA.FTZ R39, R25, R34, -R38 ;  /* 0x0000002219277223 */ /* 0x000fe20000010826 */
[----:B------:R-:W-:-:S02]  /*10e90*/  HADD2.F32 R5, -RZ, R81.H0_H0 ;  /* 0x20000051ff057230 */ /* 0x000fc40000004100 */
[----:B------:R-:W-:Y:S01]  /*10ea0*/  FFMA.FTZ R41, R25, R40, R46 ;  /* 0x0000002819297223 */ /* 0x000fe2000001002e */
[----:B------:R-:W-:Y:S02]  /*10eb0*/  HADD2.F32 R37, -RZ, R31.H0_H0 ;  /* 0x2000001fff257230 */ /* 0x000fe40000004100 */
[----:B------:R-:W-:Y:S01]  /*10ec0*/  FFMA.FTZ R78, R4, R78, R29 ;  /* 0x0000004e044e7223 */ /* 0x000fe2000001001d */
[----:B------:R-:W-:Y:S02]  /*10ed0*/  HADD2.F32 R38, -RZ, R79.H1_H1 ;  /* 0x3000004fff267230 */ /* 0x000fe40000004100 */
[C---:B------:R-:W-:Y:S01]  /*10ee0*/  FMUL.FTZ R25, R36.reuse, R35 ;  /* 0x0000002324197220 */ /* 0x040fe20000410000 */
[----:B------:R-:W-:Y:S02]  /*10ef0*/  HADD2.F32 R4, -RZ, R81.H1_H1 ;  /* 0x30000051ff047230 */ /* 0x000fe40000004100 */
[----:B------:R-:W-:Y:S01]  /*10f00*/  FMUL.FTZ R29, R36, R5 ;  /* 0x00000005241d7220 */ /* 0x000fe20000410000 */
[----:B------:R-:W-:-:S02]  /*10f10*/  HADD2.F32 R31, -RZ, R31.H1_H1 ;  /* 0x3000001fff1f7230 */ /* 0x000fc40000004100 */
[C---:B------:R-:W-:Y:S01]  /*10f20*/  FFMA.FTZ R40, R6.reuse, R5, -R25 ;  /* 0x0000000506287223 */ /* 0x040fe20000010819 */
[----:B------:R-:W-:Y:S02]  /*10f30*/  HADD2.F32 R36, -RZ, R43.H0_H0 ;  /* 0x2000002bff247230 */ /* 0x000fe40000004100 */
[C---:B------:R-:W-:Y:S01]  /*10f40*/  FMUL.FTZ R46, R37.reuse, R38 ;  /* 0x00000026252e7220 */ /* 0x040fe20000410000 */
[----:B------:R-:W-:Y:S02]  /*10f50*/  HADD2.F32 R34, -RZ, R50.H0_H0 ;  /* 0x20000032ff227230 */ /* 0x000fe40000004100 */
[-C--:B------:R-:W-:Y:S01]  /*10f60*/  FMUL.FTZ R5, R37, R4.reuse ;  /* 0x0000000425057220 */ /* 0x080fe20000410000 */
[----:B------:R-:W-:Y:S01]  /*10f70*/  FFMA.FTZ R37, R6, R35, R29 ;  /* 0x0000002306257223 */ /* 0x000fe2000001001d */
[----:B------:R-:W-:Y:S01]  /*10f80*/  FFMA.FTZ R46, R7, R4, -R46 ;  /* 0x00000004072e7223 */ /* 0x000fe2000001082e */
[----:B------:R-:W-:Y:S02]  /*10f90*/  HADD2.F32 R28, -RZ, R28.H1_H1 ;  /* 0x3000001cff1c7230 */ /* 0x000fe40000004100 */
[----:B------:R-:W-:Y:S01]  /*10fa0*/  FMUL.FTZ R6, R31, R36 ;  /* 0x000000241f067220 */ /* 0x000fe20000410000 */
[----:B------:R-:W-:-:S02]  /*10fb0*/  HADD2.F32 R30, -RZ, R30.H1_H1 ;  /* 0x3000001eff1e7230 */ /* 0x000fc40000004100 */
[----:B------:R-:W-:Y:S01]  /*10fc0*/  FFMA.FTZ R38, R7, R38, R5 ;  /* 0x0000002607267223 */ /* 0x000fe20000010005 */
[-C--:B------:R-:W-:Y:S01]  /*10fd0*/  FMUL.FTZ R4, R31, R34.reuse ;  /* 0x000000221f047220 */ /* 0x080fe20000410000 */
[----:B------:R-:W-:Y:S02]  /*10fe0*/  HADD2.F32 R25, -RZ, R48.H0_H0 ;  /* 0x20000030ff197230 */ /* 0x000fe40000004100 */
[C---:B------:R-:W-:Y:S01]  /*10ff0*/  FFMA.FTZ R45, R27.reuse, R34, -R6 ;  /* 0x000000221b2d7223 */ /* 0x040fe20000010806 */
[----:B------:R-:W-:Y:S02]  /*11000*/  HADD2.F32 R29, -RZ, R47.H0_H0 ;  /* 0x2000002fff1d7230 */ /* 0x000fe40000004100 */
[----:B------:R-:W-:Y:S01]  /*11010*/  FFMA.FTZ R47, R27, R36, R4 ;  /* 0x000000241b2f7223 */ /* 0x000fe20000010004 */
[----:B------:R-:W-:Y:S02]  /*11020*/  HADD2.F32 R5, -RZ, R60.H0_H0 ;  /* 0x2000003cff057230 */ /* 0x000fe40000004100 */
[----:B------:R-:W-:Y:S01]  /*11030*/  FMUL.FTZ R27, R28, R25 ;  /* 0x000000191c1b7220 */ /* 0x000fe20000410000 */
[----:B------:R-:W-:-:S02]  /*11040*/  HADD2.F32 R7, -RZ, R49.H0_H0 ;  /* 0x20000031ff077230 */ /* 0x000fc40000004100 */
[----:B------:R-:W-:Y:S01]  /*11050*/  FMUL.FTZ R43, R30, R29 ;  /* 0x0000001d1e2b7220 */ /* 0x000fe20000410000 */
[----:B------:R-:W-:Y:S02]  /*11060*/  HADD2.F32 R24, -RZ, R24.H1_H1 ;  /* 0x30000018ff187230 */ /* 0x000fe40000004100 */
[----:B------:R-:W-:Y:S01]  /*11070*/  FMUL.FTZ R28, R28, R5 ;  /* 0x000000051c1c7220 */ /* 0x000fe20000410000 */
[----:B------:R-:W-:Y:S02]  /*11080*/  HADD2.F32 R26, -RZ, R26.H1_H1 ;  /* 0x3000001aff1a7230 */ /* 0x000fe40000004100 */
        /* <DEDUP_REMOVED lines=12> */
[----:B------:R-:W-:-:S02]  /*11150*/  F2FP.F16.F32.PACK_AB R24, R35, R78 ;  /* 0x0000004e2318723e */ /* 0x000fc400000000ff */
[----:B------:R-:W-:-:S05]  /*11160*/  F2FP.F16.F32.PACK_AB R26, R26, R37 ;  /* 0x000000251a1a723e */ /* 0x000fca00000000ff */
[----:B------:R0:W-:Y:S02]  /*11170*/  STS.128 [R33+0xc400], R24 ;  /* 0x00c4001821007388 */ /* 0x0001e40000000c00 */
.L_x_1837:
[----:B------:R-:W-:Y:S05]  /*11180*/  BSYNC B1 ;  /* 0x0000000000017941 */ /* 0x000fea0003800000 */
.L_x_1836:
[----:B------:R-:W-:Y:S04]  /*11190*/  BSSY B1, `(.L_x_1838) ;  /* 0x0000060000017945 */ /* 0x000fe80003800000 */
[----:B------:R-:W-:Y:S05]  /*111a0*/  @P1 BRA `(.L_x_1839) ;  /* 0x0000000400781947 */ /* 0x000fea0003800000 */
[----:B0-----:R-:W-:Y:S01]  /*111b0*/  LEA.HI R4, R32, R191, RZ, 0x1d ;  /* 0x000000bf20047211 */ /* 0x001fe200078fe8ff */
[----:B------:R-:W-:Y:S01]  /*111c0*/  HADD2.F32 R35, -RZ, R69.H1_H1 ;  /* 0x30000045ff237230 */ /* 0x000fe20000004100 */
[----:B------:R-:W-:Y:S01]  /*111d0*/  SHF.R.U32.HI R36, RZ, 0x10, R9 ;  /* 0x00000010ff247819 */ /* 0x000fe20000011609 */
[----:B------:R-:W-:Y:S01]  /*111e0*/  HADD2.F32 R34, -RZ, R71.H1_H1 ;  /* 0x30000047ff227230 */ /* 0x000fe20000004100 */
[----:B------:R-:W-:Y:S01]  /*111f0*/  SHF.R.S32.HI R5, RZ, 0x1f, R4 ;  /* 0x0000001fff057819 */ /* 0x000fe20000011404 */
[----:B------:R-:W-:Y:S01]  /*11200*/  IMAD.SHL.U32 R6, R4, 0x8, RZ ;  /* 0x0000000804067824 */ /* 0x000fe200078e00ff */
[----:B------:R-:W-:Y:S01]  /*11210*/  SHF.R.U64 R47, R52, 0x10, R53 ;  /* 0x00000010342f7819 */ /* 0x000fe20000001235 */
[----:B------:R-:W-:Y:S01]  /*11220*/  HADD2.F32 R36, -RZ, R36.H0_H0 ;  /* 0x20000024ff247230 */ /* 0x000fe20000004100 */
[----:B------:R-:W-:Y:S02]  /*11230*/  LEA.HI R4, R5, R4, RZ, 0x3 ;  /* 0x0000000405047211 */ /* 0x000fe400078f18ff */
[----:B------:R-:W-:-:S02]  /*11240*/  LOP3.LUT R5, R173, 0x38, R6, 0xf8, !PT ;  /* 0x00000038ad057812 */ /* 0x000fc400078ef806 */
[----:B------:R-:W-:Y:S01]  /*11250*/  SHF.R.U64 R45, R8, 0x10, R9 ;  /* 0x00000010082d7819 */ /* 0x000fe20000001209 */
[----:B------:R-:W-:Y:S01]  /*11260*/  IMAD.SHL.U32 R4, R4, 0x400, RZ ;  /* 0x0000040004047824 */ /* 0x000fe200078e00ff */
[----:B--2---:R-:W-:Y:S02]  /*11270*/  LOP3.LUT R25, R5, R208, RZ, 0x3c, !PT ;  /* 0x000000d005197212 */ /* 0x004fe400078e3cff */
[----:B------:R-:W-:Y:S02]  /*11280*/  SHF.R.U32.HI R52, RZ, 0x10, R53 ;  /* 0x00000010ff347819 */ /* 0x000fe40000011635 */
[----:B------:R-:W-:Y:S02]  /*11290*/  LOP3.LUT R24, R4, 0x7fffe000, RZ, 0xc0, !PT ;  /* 0x7fffe00004187812 */ /* 0x000fe400078ec0ff */
[----:B------:R-:W0:Y:S01]  /*112a0*/  LDS.128 R4, [R204] ;  /* 0x00000000cc047984 */ /* 0x000e220000000c00 */
[----:B------:R-:W-:Y:S02]  /*112b0*/  SHF.R.U64 R43, R10, 0x10, R11 ;  /* 0x000000100a2b7819 */ /* 0x000fe4000000120b */
[----:B------:R-:W-:-:S02]  /*112c0*/  IADD3 R25, R25, R24, R178 ;  /* 0x0000001819197210 */ /* 0x000fc40007ffe0b2 */
[--C-:B------:R-:W-:Y:S02]  /*112d0*/  SHF.R.U64 R46, R54, 0x10, R55.reuse ;  /* 0x00000010362e7819 */ /* 0x100fe40000001237 */
[----:B------:R-:W-:Y:S01]  /*112e0*/  SHF.R.U32.HI R54, RZ, 0x10, R55 ;  /* 0x00000010ff367819 */ /* 0x000fe20000011637 */
[----:B------:R-:W-:Y:S01]  /*112f0*/  IMAD R28, R25, 0x2, R16 ;  /* 0x00000002191c7824 */ /* 0x000fe200078e0210 */
[----:B------:R-:W-:-:S04]  /*11300*/  SHF.R.U32.HI R41, RZ, 0x10, R11 ;  /* 0x00000010ff297819 */ /* 0x000fc8000001160b */
[----:B------:R-:W1:Y:S01]  /*11310*/  LDS.128 R24, [R28+0xc400] ;  /* 0x00c400001c187984 */ /* 0x000e620000000c00 */
[--C-:B0-----:R-:W-:Y:S02]  /*11320*/  HADD2.F32 R8, -RZ, R5.reuse.H0_H0 ;  /* 0x20000005ff087230 */ /* 0x101fe40000004100 */
[----:B------:R-:W-:Y:S02]  /*11330*/  HADD2.F32 R9, -RZ, R5.H1_H1 ;  /* 0x30000005ff097230 */ /* 0x000fe40000004100 */
[----:B------:R-:W-:Y:S02]  /*11340*/  HADD2.F32 R5, -RZ, R4.H0_H0 ;  /* 0x20000004ff057230 */ /* 0x000fe40000004100 */
[----:B------:R-:W-:Y:S02]  /*11350*/  HADD2.F32 R10, -RZ, R6.H0_H0 ;  /* 0x20000006ff0a7230 */ /* 0x000fe40000004100 */
[--C-:B------:R-:W-:Y:S02]  /*11360*/  HADD2.F32 R11, -RZ, R7.reuse.H0_H0 ;  /* 0x20000007ff0b7230 */ /* 0x100fe40000004100 */
[----:B------:R-:W-:-:S02]  /*11370*/  HADD2.F32 R7, -RZ, R7.H1_H1 ;  /* 0x30000007ff077230 */ /* 0x000fc40000004100 */
[----:B------:R-:W-:Y:S02]  /*11380*/  HADD2.F32 R4, -RZ, R4.H1_H1 ;  /* 0x30000004ff047230 */ /* 0x000fe40000004100 */
[--C-:B-1----:R-:W-:Y:S02]  /*11390*/  HADD2.F32 R29, -RZ, R25.reuse.H0_H0 ;  /* 0x20000019ff1d7230 */ /* 0x102fe40000004100 */
[----:B------:R-:W-:Y:S02]  /*113a0*/  HADD2.F32 R30, -RZ, R25.H1_H1 ;  /* 0x30000019ff1e7230 */ /* 0x000fe40000004100 */
[----:B------:R-:W-:Y:S02]  /*113b0*/  HADD2.F32 R25, -RZ, R24.H0_H0 ;  /* 0x20000018ff197230 */ /* 0x000fe40000004100 */
[C---:B------:R-:W-:Y:S01]  /*113c0*/  FMUL.FTZ R37, R29.reuse, R35 ;  /* 0x000000231d257220 */ /* 0x040fe20000410000 */
[----:B------:R-:W-:Y:S01]  /*113d0*/  FMUL.FTZ R39, R29, R34 ;  /* 0x000000221d277220 */ /* 0x000fe20000410000 */
[----:B------:R-:W-:-:S02]  /*113e0*/  HADD2.F32 R29, -RZ, R52.H0_H0 ;  /* 0x20000034ff1d7230 */ /* 0x000fc40000004100 */
[----:B------:R-:W-:Y:S01]  /*113f0*/  FMUL.FTZ R38, R30, R36 ;  /* 0x000000241e267220 */ /* 0x000fe20000410000 */
[C---:B------:R-:W-:Y:S01]  /*11400*/  FFMA.FTZ R37, R8.reuse, R34, -R37 ;  /* 0x0000002208257223 */ /* 0x040fe20000010825 */
[----:B------:R-:W-:Y:S02]  /*11410*/  HADD2.F32 R34, -RZ, R69.H0_H0 ;  /* 0x20000045ff227230 */ /* 0x000fe40000004100 */
[----:B------:R-:W-:Y:S01]  /*11420*/  FFMA.FTZ R39, R8, R35, R39 ;  /* 0x0000002308277223 */ /* 0x000fe20000010027 */
[----:B------:R-:W-:Y:S02]  /*11430*/  HADD2.F32 R8, -RZ, R71.H0_H0 ;  /* 0x20000047ff087230 */ /* 0x000fe40000004100 */
[-C--:B------:R-:W-:Y:S01]  /*11440*/  FMUL.FTZ R40, R30, R29.reuse ;  /* 0x0000001d1e287220 */ /* 0x080fe20000410000 */
[----:B------:R-:W-:Y:S01]  /*11450*/  FFMA.FTZ R38, R9, R29, -R38 ;  /* 0x0000001d09267223 */ /* 0x000fe20000010826 */
[----:B------:R-:W-:Y:S01]  /*11460*/  FMUL.FTZ R30, R25, R34 ;  /* 0x00000022191e7220 */ /* 0x000fe20000410000 */
[----:B------:R-:W-:-:S02]  /*11470*/  HADD2.F32 R31, -RZ, R26.H0_H0 ;  /* 0x2000001aff1f7230 */ /* 0x000fc40000004100 */
[-C--:B------:R-:W-:Y:S01]  /*11480*/  FMUL.FTZ R25, R25, R8.reuse ;  /* 0x0000000819197220 */ /* 0x080fe20000410000 */
[----:B------:R-:W-:Y:S02]  /*11490*/  HADD2.F32 R29, -RZ, R70.H0_H0 ;  /* 0x20000046ff1d7230 */ /* 0x000fe40000004100 */
[C---:B------:R-:W-:Y:S01]  /*114a0*/  FFMA.FTZ R35, R5.reuse, R8, -R30 ;  /* 0x0000000805237223 */ /* 0x040fe2000001081e */
[----:B------:R-:W-:Y:S02]  /*114b0*/  HADD2.F32 R8, -RZ, R72.H0_H0 ;  /* 0x20000048ff087230 */ /* 0x000fe40000004100 */
[----:B------:R-:W-:Y:S01]  /*114c0*/  FFMA.FTZ R34, R5, R34, R25 ;  /* 0x0000002205227223 */ /* 0x000fe20000010019 */
[----:B------:R-:W-:Y:S02]  /*114d0*/  HADD2.F32 R33, -RZ, R27.H0_H0 ;  /* 0x2000001bff217230 */ /* 0x000fe40000004100 */
[----:B------:R-:W-:Y:S01]  /*114e0*/  FMUL.FTZ R5, R31, R29 ;  /* 0x0000001d1f057220 */ /* 0x000fe20000410000 */
[----:B------:R-:W-:-:S02]  /*114f0*/  HADD2.F32 R70, -RZ, R70.H1_H1 ;  /* 0x30000046ff467230 */ /* 0x000fc40000004100 */
[----:B------:R-:W-:Y:S01]  /*11500*/  FFMA.FTZ R40, R9, R36, R40 ;  /* 0x0000002409287223 */ /* 0x000fe20000010028 */
[----:B------:R-:W-:Y:S02]  /*11510*/  HADD2.F32 R72, -RZ, R72.H1_H1 ;  /* 0x30000048ff487230 */ /* 0x000fe40000004100 */
[-C--:B------:R-:W-:Y:S01]  /*11520*/  FMUL.FTZ R9, R31, R8.reuse ;  /* 0x000000081f097220 */ /* 0x080fe20000410000 */
[----:B------:R-:W-:Y:S01]  /*11530*/  FFMA.FTZ R31, R10, R8, -R5 ;  /* 0x000000080a1f7223 */ /* 0x000fe20000010805 */
[C---:B------:R-:W-:Y:S01]  /*11540*/  FMUL.FTZ R36, R33.reuse, R70 ;  /* 0x0000004621247220 */ /* 0x040fe20000410000 */
[----:B------:R-:W-:Y:S02]  /*11550*/  HADD2.F32 R27, -RZ, R27.H1_H1 ;  /* 0x3000001bff1b7230 */ /* 0x000fe40000004100 */
[-C--:B------:R-:W-:Y:S01]  /*11560*/  FMUL.FTZ R33, R33, R72.reuse ;  /* 0x0000004821217220 */ /* 0x080fe20000410000 */
[----:B------:R-:W-:Y:S02]  /*11570*/  HADD2.F32 R30, -RZ, R41.H0_H0 ;  /* 0x20000029ff1e7230 */ /* 0x000fe40000004100 */
[----:B------:R-:W-:Y:S01]  /*11580*/  FFMA.FTZ R36, R11, R72, -R36 ;  /* 0x000000480b247223 */ /* 0x000fe20000010824 */
[----:B------:R-:W-:-:S02]  /*11590*/  HADD2.F32 R8, -RZ, R54.H0_H0 ;  /* 0x20000036ff087230 */ /* 0x000fc40000004100 */
[----:B------:R-:W-:Y:S01]  /*115a0*/  FFMA.FTZ R33, R11, R70, R33 ;  /* 0x000000460b217223 */ /* 0x000fe20000010021 */
[----:B------:R-:W-:Y:S02]  /*115b0*/  HADD2.F32 R24, -RZ, R24.H1_H1 ;  /* 0x30000018ff187230 */ /* 0x000fe40000004100 */
[C---:B------:R-:W-:Y:S01]  /*115c0*/  FMUL.FTZ R42, R27.reuse, R30 ;  /* 0x0000001e1b2a7220 */ /* 0x040fe20000410000 */
[----:B------:R-:W-:Y:S02]  /*115d0*/  HADD2.F32 R11, -RZ, R45.H0_H0 ;  /* 0x2000002dff0b7230 */ /* 0x000fe40000004100 */
[----:B------:R-:W-:Y:S01]  /*115e0*/  FMUL.FTZ R44, R27, R8 ;  /* 0x000000081b2c7220 */ /* 0x000fe20000410000 */
[----:B------:R-:W-:Y:S02]  /*115f0*/  HADD2.F32 R5, -RZ, R47.H0_H0 ;  /* 0x2000002fff057230 */ /* 0x000fe40000004100 */
[----:B------:R-:W-:Y:S01]  /*11600*/  FFMA.FTZ R10, R10, R29, R9 ;  /* 0x0000001d0a0a7223 */ /* 0x000fe20000010009 */
[----:B------:R-:W-:-:S02]  /*11610*/  HADD2.F32 R26, -RZ, R26.H1_H1 ;  /* 0x3000001aff1a7230 */ /* 0x000fc40000004100 */
[C---:B------:R-:W-:Y:S01]  /*11620*/  FFMA.FTZ R41, R7.reuse, R8, -R42 ;  /* 0x0000000807297223 */ /* 0x040fe2000001082a */
[----:B------:R-:W-:Y:S02]  /*11630*/  HADD2.F32 R25, -RZ, R43.H0_H0 ;  /* 0x2000002bff197230 */ /* 0x000fe40000004100 */
[----:B------:R-:W-:Y:S01]  /*11640*/  FFMA.FTZ R44, R7, R30, R44 ;  /* 0x0000001e072c7223 */ /* 0x000fe2000001002c */
[----:B------:R-:W-:Y:S02]  /*11650*/  HADD2.F32 R9, -RZ, R46.H0_H0 ;  /* 0x2000002eff097230 */ /* 0x000fe40000004100 */
[C---:B------:R-:W-:Y:S01]  /*11660*/  FMUL.FTZ R7, R24.reuse, R11 ;  /* 0x0000000b18077220 */ /* 0x040fe20000410000 */
[----:B------:R-:W-:Y:S02]  /*11670*/  HADD2.F32 R6, -RZ, R6.H1_H1 ;  /* 0x30000006ff067230 */ /* 0x000fe40000004100 */
        /* <DEDUP_REMOVED lines=17> */
.L_x_1839:
[----:B------:R-:W-:Y:S05]  /*11790*/  BSYNC B1 ;  /* 0x0000000000017941 */ /* 0x000fea0003800000 */
.L_x_1838:
[----:B------:R-:W-:Y:S05]  /*117a0*/  @P2 BRA `(.L_x_1811) ;  /* 0x0000000400782947 */ /* 0x000fea0003800000 */
[----:B------:R-:W-:Y:S01]  /*117b0*/  LEA.HI R32, R32, R192, RZ, 0x1d ;  /* 0x000000c020207211 */ /* 0x000fe200078fe8ff */
[----:B--2---:R-:W-:Y:S01]  /*117c0*/  HADD2.F32 R29, -RZ, R20.H1_H1 ;  /* 0x30000014ff1d7230 */ /* 0x004fe20000004100 */
[--C-:B------:R-:W-:Y:S01]  /*117d0*/  SHF.R.U64 R40, R56, 0x10, R57.reuse ;  /* 0x0000001038287819 */ /* 0x100fe20000001239 */
[--C-:B------:R-:W-:Y:S01]  /*117e0*/  HADD2.F32 R31, -RZ, R0.reuse.H1_H1 ;  /* 0x30000000ff1f7230 */ /* 0x100fe20000004100 */
[----:B01----:R-:W-:Y:S01]  /*117f0*/  SHF.R.S32.HI R5, RZ, 0x1f, R32 ;  /* 0x0000001fff057819 */ /* 0x003fe20000011420 */
[----:B------:R-:W-:Y:S01]  /*11800*/  IMAD.SHL.U32 R4, R32, 0x8, RZ ;  /* 0x0000000820047824 */ /* 0x000fe200078e00ff */
[----:B------:R-:W-:Y:S01]  /*11810*/  SHF.R.U32.HI R56, RZ, 0x10, R57 ;  /* 0x00000010ff387819 */ /* 0x000fe20000011639 */
[----:B------:R-:W-:Y:S01]  /*11820*/  HADD2.F32 R30, -RZ, R0.H0_H0 ;  /* 0x20000000ff1e7230 */ /* 0x000fe20000004100 */
[----:B------:R-:W-:Y:S01]  /*11830*/  LEA.HI R32, R5, R32, RZ, 0x3 ;  /* 0x0000002005207211 */ /* 0x000fe200078f18ff */
[----:B------:R-:W-:Y:S01]  /*11840*/  HADD2.F32 R20, -RZ, R20.H0_H0 ;  /* 0x20000014ff147230 */ /* 0x000fe20000004100 */
[----:B------:R-:W-:-:S02]  /*11850*/  LOP3.LUT R5, R173, 0x38, R4, 0xf8, !PT ;  /* 0x00000038ad057812 */ /* 0x000fc400078ef804 */
[----:B------:R-:W-:Y:S02]  /*11860*/  SHF.L.U32 R32, R32, 0xa, RZ ;  /* 0x0000000a20207819 */ /* 0x000fe400000006ff */
[----:B------:R-:W-:Y:S02]  /*11870*/  LOP3.LUT R9, R5, R208, RZ, 0x3c, !PT ;  /* 0x000000d005097212 */ /* 0x000fe400078e3cff */
[----:B------:R-:W-:Y:S01]  /*11880*/  LOP3.LUT R32, R32, 0x7fffe000, RZ, 0xc0, !PT ;  /* 0x7fffe00020207812 */ /* 0x000fe200078ec0ff */
[----:B------:R-:W0:Y:S01]  /*11890*/  LDS.128 R4, [R203] ;  /* 0x00000000cb047984 */ /* 0x000e220000000c00 */
[--C-:B------:R-:W-:Y:S02]  /*118a0*/  SHF.R.U64 R38, R12, 0x10, R13.reuse ;  /* 0x000000100c267819 */ /* 0x100fe4000000120d */
[----:B------:R-:W-:Y:S02]  /*118b0*/  IADD3 R9, R9, R32, R178 ;  /* 0x0000002009097210 */ /* 0x000fe40007ffe0b2 */
[----:B------:R-:W-:-:S02]  /*118c0*/  SHF.R.U32.HI R32, RZ, 0x10, R13 ;  /* 0x00000010ff207819 */ /* 0x000fc4000001160d */
[----:B------:R-:W-:Y:S01]  /*118d0*/  SHF.R.U64 R37, R14, 0x10, R15 ;  /* 0x000000100e257819 */ /* 0x000fe2000000120f */
[----:B------:R-:W-:Y:S01]  /*118e0*/  IMAD R24, R9, 0x2, R16 ;  /* 0x0000000209187824 */ /* 0x000fe200078e0210 */
[--C-:B------:R-:W-:Y:S01]  /*118f0*/  SHF.R.U64 R39, R58, 0x10, R59.reuse ;  /* 0x000000103a277819 */ /* 0x100fe2000000123b */
[----:B------:R-:W-:Y:S01]  /*11900*/  HADD2.F32 R32, -RZ, R32.H0_H0 ;  /* 0x20000020ff207230 */ /* 0x000fe20000004100 */
[----:B------:R-:W-:Y:S02]  /*11910*/  SHF.R.U32.HI R58, RZ, 0x10, R59 ;  /* 0x00000010ff3a7819 */ /* 0x000fe4000001163b */
[----:B------:R-:W1:Y:S01]  /*11920*/  LDS.128 R8, [R24+0xc400] ;  /* 0x00c4000018087984 */ /* 0x000e620000000c00 */
[----:B------:R-:W-:Y:S01]  /*11930*/  SHF.R.U32.HI R36, RZ, 0x10, R15 ;  /* 0x00000010ff247819 */ /* 0x000fe2000001160f */
[--C-:B0-----:R-:W-:Y:S02]  /*11940*/  HADD2.F32 R13, -RZ, R5.reuse.H1_H1 ;  /* 0x30000005ff0d7230 */ /* 0x101fe40000004100 */
[----:B------:R-:W-:-:S02]  /*11950*/  HADD2.F32 R12, -RZ, R5.H0_H0 ;  /* 0x20000005ff0c7230 */ /* 0x000fc40000004100 */
[----:B------:R-:W-:Y:S02]  /*11960*/  HADD2.F32 R5, -RZ, R4.H0_H0 ;  /* 0x20000004ff057230 */ /* 0x000fe40000004100 */
        /* <DEDUP_REMOVED lines=13> */
[----:B------:R-:W-:-:S02]  /*11a40*/  HADD2.F32 R27, -RZ, R10.H0_H0 ;  /* 0x2000000aff1b7230 */ /* 0x000fc40000004100 */
[-C--:B------:R-:W-:Y:S01]  /*11a50*/  FMUL.FTZ R34, R26, R25.reuse ;  /* 0x000000191a227220 */ /* 0x080fe20000410000 */
[----:B------:R-:W-:Y:S01]  /*11a60*/  FFMA.FTZ R26, R13, R25, -R0 ;  /* 0x000000190d1a7223 */ /* 0x000fe20000010800 */
[C---:B------:R-:W-:Y:S01]  /*11a70*/  FMUL.FTZ R0, R9.reuse, R30 ;  /* 0x0000001e09007220 */ /* 0x040fe20000410000 */
[----:B------:R-:W-:Y:S02]  /*11a80*/  HADD2.F32 R12, -RZ, R3.H0_H0 ;  /* 0x20000003ff0c7230 */ /* 0x000fe40000004100 */
[----:B------:R-:W-:Y:S01]  /*11a90*/  FMUL.FTZ R9, R9, R20 ;  /* 0x0000001409097220 */ /* 0x000fe20000410000 */
[----:B------:R-:W-:Y:S01]  /*11aa0*/  FFMA.FTZ R34, R13, R32, R34 ;  /* 0x000000200d227223 */ /* 0x000fe20000010022 */
[C---:B------:R-:W-:Y:S01]  /*11ab0*/  FFMA.FTZ R13, R5.reuse, R20, -R0 ;  /* 0x00000014050d7223 */ /* 0x040fe20000010800 */
[----:B------:R-:W-:Y:S02]  /*11ac0*/  HADD2.F32 R0, -RZ, R21.H0_H0 ;  /* 0x20000015ff007230 */ /* 0x000fe40000004100 */
[----:B------:R-:W-:Y:S01]  /*11ad0*/  FFMA.FTZ R30, R5, R30, R9 ;  /* 0x0000001e051e7223 */ /* 0x000fe20000010009 */
[----:B------:R-:W-:Y:S01]  /*11ae0*/  FMUL.FTZ R5, R27, R12 ;  /* 0x0000000c1b057220 */ /* 0x000fe20000410000 */
[----:B------:R-:W-:-:S02]  /*11af0*/  HADD2.F32 R28, -RZ, R11.H0_H0 ;  /* 0x2000000bff1c7230 */ /* 0x000fc40000004100 */
[----:B------:R-:W-:Y:S02]  /*11b00*/  HADD2.F32 R3, -RZ, R3.H1_H1 ;  /* 0x30000003ff037230 */ /* 0x000fe40000004100 */
[-C--:B------:R-:W-:Y:S01]  /*11b10*/  FMUL.FTZ R27, R27, R0.reuse ;  /* 0x000000001b1b7220 */ /* 0x080fe20000410000 */
[----:B------:R-:W-:Y:S02]  /*11b20*/  HADD2.F32 R21, -RZ, R21.H1_H1 ;  /* 0x30000015ff157230 */ /* 0x000fe40000004100 */
[----:B------:R-:W-:Y:S01]  /*11b30*/  FFMA.FTZ R25, R14, R0, -R5 ;  /* 0x000000000e197223 */ /* 0x000fe20000010805 */
[----:B------:R-:W-:Y:S02]  /*11b40*/  HADD2.F32 R11, -RZ, R11.H1_H1 ;  /* 0x3000000bff0b7230 */ /* 0x000fe40000004100 */
[C---:B------:R-:W-:Y:S01]  /*11b50*/  FMUL.FTZ R32, R28.reuse, R3 ;  /* 0x000000031c207220 */ /* 0x040fe20000410000 */
[----:B------:R-:W-:Y:S02]  /*11b60*/  HADD2.F32 R20, -RZ, R36.H0_H0 ;  /* 0x20000024ff147230 */ /* 0x000fe40000004100 */
[----:B------:R-:W-:Y:S01]  /*11b70*/  FMUL.FTZ R28, R28, R21 ;  /* 0x000000151c1c7220 */ /* 0x000fe20000410000 */
[----:B------:R-:W-:-:S02]  /*11b80*/  HADD2.F32 R0, -RZ, R58.H0_H0 ;  /* 0x2000003aff007230 */ /* 0x000fc40000004100 */
[----:B------:R-:W-:Y:S01]  /*11b90*/  FFMA.FTZ R27, R14, R12, R27 ;  /* 0x0000000c0e1b7223 */ /* 0x000fe2000001001b */
[----:B------:R-:W-:Y:S02]  /*11ba0*/  HADD2.F32 R8, -RZ, R8.H1_H1 ;  /* 0x30000008ff087230 */ /* 0x000fe40000004100 */
[C---:B------:R-:W-:Y:S01]  /*11bb0*/  FMUL.FTZ R12, R11.reuse, R20 ;  /* 0x000000140b0c7220 */ /* 0x040fe20000410000 */
[----:B------:R-:W-:Y:S02]  /*11bc0*/  HADD2.F32 R10, -RZ, R10.H1_H1 ;  /* 0x3000000aff0a7230 */ /* 0x000fe40000004100 */
[----:B------:R-:W-:Y:S01]  /*11bd0*/  FMUL.FTZ R14, R11, R0 ;  /* 0x000000000b0e7220 */ /* 0x000fe20000410000 */
[C---:B------:R-:W-:Y:S01]  /*11be0*/  FFMA.FTZ R28, R15.reuse, R3, R28 ;  /* 0x000000030f1c7223 */ /* 0x040fe2000001001c */
[----:B------:R-:W-:Y:S02]  /*11bf0*/  HADD2.F32 R9, -RZ, R38.H0_H0 ;  /* 0x20000026ff097230 */ /* 0x000fe40000004100 */
[----:B------:R-:W-:Y:S01]  /*11c00*/  FFMA.FTZ R32, R15, R21, -R32 ;  /* 0x000000150f207223 */ /* 0x000fe20000010820 */
[----:B------:R-:W-:-:S02]  /*11c10*/  HADD2.F32 R11, -RZ, R37.H0_H0 ;  /* 0x20000025ff0b7230 */ /* 0x000fc40000004100 */
[C---:B------:R-:W-:Y:S01]  /*11c20*/  FFMA.FTZ R21, R7.reuse, R0, -R12 ;  /* 0x0000000007157223 */ /* 0x040fe2000001080c */
[----:B------:R-:W-:Y:S02]  /*11c30*/  HADD2.F32 R3, -RZ, R40.H0_H0 ;  /* 0x20000028ff037230 */ /* 0x000fe40000004100 */
[----:B------:R-:W-:Y:S01]  /*11c40*/  FFMA.FTZ R29, R7, R20, R14 ;  /* 0x00000014071d7223 */ /* 0x000fe2000001000e */
[----:B------:R-:W-:Y:S02]  /*11c50*/  HADD2.F32 R5, -RZ, R39.H0_H0 ;  /* 0x20000027ff057230 */ /* 0x000fe40000004100 */
[----:B------:R-:W-:Y:S01]  /*11c60*/  FMUL.FTZ R7, R8, R9 ;  /* 0x0000000908077220 */ /* 0x000fe20000410000 */
[----:B------:R-:W-:Y:S02]  /*11c70*/  HADD2.F32 R6, -RZ, R6.H1_H1 ;  /* 0x30000006ff067230 */ /* 0x000fe40000004100 */
[----:B------:R-:W-:Y:S01]  /*11c80*/  FMUL.FTZ R15, R10, R11 ;  /* 0x0000000b0a0f7220 */ /* 0x000fe20000410000 */
[----:B------:R-:W-:Y:S01]  /*11c90*/  FMUL.FTZ R8, R8, R3 ;  /* 0x0000000308087220 */ /* 0x000fe20000410000 */
        /* <DEDUP_REMOVED lines=15> */
.L_x_1811:
[----:B------:R-:W-:Y:S05]  /*11d90*/  BSYNC B0 ;  /* 0x0000000000007941 */ /* 0x000fea0003800000 */
.L_x_1789:
        /* <DEDUP_REMOVED lines=8> */
.L_x_1787:
[----:B------:R-:W-:-:S06]  /*11e20*/  ULOP3.LUT UR4, UR60, 0x1, URZ, 0xfc, !UPT ;  /* 0x000000013c047892 */ /* 0x000fcc000f8efc3f */
[----:B01-3--:R-:W-:-:S05]  /*11e30*/  IMAD.U32 R0, RZ, RZ, UR4 ;  /* 0x00000004ff007e24 */ /* 0x00bfca000f8e00ff */
[----:B------:R-:W-:-:S13]  /*11e40*/  ISETP.NE.AND P0, PT, R0, 0x3, PT ;  /* 0x000000030000780c */ /* 0x000fda0003f05270 */
[----:B------:R-:W-:Y:S05]  /*11e50*/  @!P0 BRA `(.L_x_1840) ;  /* 0x0000000000048947 */ /* 0x000fea0003800000 */
[----:B------:R-:W-:Y:S01]  /*11e60*/  BPT.TRAP 0x1 ;  /* 0x000000040000795c */ /* 0x000fe20000300000 */
.L_x_1840:
[----:B------:R-:W-:Y:S01]  /*11e70*/  IMAD R21, R22, 0x8, R16 ;  /* 0x0000000816157824 */ /* 0x000fe200078e0210 */
[----:B------:R-:W-:-:S04]  /*11e80*/  SHF.L.U32 R0, R23, 0x1f, RZ ;  /* 0x0000001f17007819 */ /* 0x000fc800000006ff */
[----:B------:R0:W1:Y:S01]  /*11e90*/  SYNCS.PHASECHK.TRANS64.TRYWAIT P2, [R21+URZ+0x2a830], R0 ;  /* 0x02a83000150075a7 */ /* 0x000062000804017f */
[----:B------:R-:W-:Y:S05]  /*11ea0*/  @!P0 BRA `(.L_x_1841) ;  /* 0x0000000000048947 */ /* 0x000fea0003800000 */
[----:B------:R-:W-:Y:S01]  /*11eb0*/  BPT.TRAP 0x1 ;  /* 0x000000040000795c */ /* 0x000fe20000300000 */
.L_x_1841:
[----:B------:R-:W3:Y:S02]  /*11ec0*/  S2R R3, SR_TID.X ;  /* 0x0000000000037919 */ /* 0x000ee40000002100 */
[----:B---3--:R-:W-:-:S04]  /*11ed0*/  LOP3.LUT R3, R3, 0x7f, RZ, 0xc0, !PT ;  /* 0x0000007f03037812 */ /* 0x008fc800078ec0ff */
[----:B------:R-:W-:Y:S01]  /*11ee0*/  ISETP.NE.AND P1, PT, R3, RZ, PT ;  /* 0x000000ff0300720c */ /* 0x000fe20003f25270 */
[----:B-1----:R-:W-:-:S12]  /*11ef0*/  @P2 BRA `(.L_x_1842) ;  /* 0x0000000000082947 */ /* 0x002fd80003800000 */
[----:B------:R-:W1:Y:S02]  /*11f00*/  SYNCS.PHASECHK.TRANS64.TRYWAIT P2, [R21+URZ+0x2a830], R0 ;  /* 0x02a83000150075a7 */ /* 0x000e64000804017f */
[----:B-1----:R-:W-:Y:S05]  /*11f10*/  @!P2 BRA `(.L_x_1843) ;  /* 0x00000184009ca947 */ /* 0x002fea0003800000 */
.L_x_1842:
[----:B------:R-:W-:Y:S05]  /*11f20*/  WARPSYNC.ALL ;  /* 0x0000000000007948 */ /* 0x000fea0003800000 */
[----:B01----:R-:W-:Y:S01]  /*11f30*/  VIADD R0, R16, 0x18400 ;  /* 0x0001840010007836 */ /* 0x003fe20000000000 */
[----:B------:R-:W-:Y:S01]  /*11f40*/  R2UR UR4, R68 ;  /* 0x00000000440472ca */ /* 0x000fe200000e0000 */
[----:B------:R-:W-:Y:S01]  /*11f50*/  UMOV UR9, 0x40000040 ;  /* 0x4000004000097882 */ /* 0x000fe20000000000 */
[----:B--2-4-:R-:W-:Y:S01]  /*11f60*/  MOV R5, 0x40000040 ;  /* 0x4000004000057802 */ /* 0x014fe20000000f00 */
[----:B------:R-:W-:Y:S01]  /*11f70*/  WARPGROUP.ARRIVE ;  /* 0x00000000000079c5 */ /* 0x000fe20000000000 */
[----:B------:R-:W-:Y:S01]  /*11f80*/  SHF.R.U32.HI R0, RZ, 0x4, R0 ;  /* 0x00000004ff007819 */ /* 0x000fe20000011600 */
[----:B------:R-:W-:Y:S01]  /*11f90*/  IMAD.MOV.U32 R9, RZ, RZ, 0x40000040 ;  /* 0x40000040ff097424 */ /* 0x000fe200078e00ff */
[----:B------:R-:W-:Y:S01]  /*11fa0*/  R2UR UR11, R5 ;  /* 0x00000000050b72ca */ /* 0x000fe200000e0000 */
[----:B------:R-:W-:Y:S01]  /*11fb0*/  IMAD.U32 R11, RZ, RZ, UR9 ;  /* 0x00000009ff0b7e24 */ /* 0x000fe2000f8e00ff */
[----:B------:R-:W-:-:S04]  /*11fc0*/  LOP3.LUT R0, R0, 0x3fff, RZ, 0xc0, !PT ;  /* 0x00003fff00007812 */ /* 0x000fc800078ec0ff */
[----:B------:R-:W-:Y:S01]  /*11fd0*/  LOP3.LUT R7, R0, 0x10000, RZ, 0xfc, !PT ;  /* 0x0001000000077812 */ /* 0x000fe200078efcff */
[----:B------:R-:W-:-:S04]  /*11fe0*/  ULOP3.LUT UR4, UR4, 0x10000, URZ, 0xfc, !UPT ;  /* 0x0001000004047892 */ /* 0x000fc8000f8efc3f */
[----:B------:R-:W-:Y:S01]  /*11ff0*/  IMAD R4, R22, 0x900, R7 ;  /* 0x0000090016047824 */ /* 0x000fe200078e0207 */
[----:B------:R-:W-:Y:S02]  /*12000*/  UIADD3 UR5, UR4, 0x2, URZ ;  /* 0x0000000204057890 */ /* 0x000fe4000fffe03f */
[----:B------:R-:W-:Y:S01]  /*12010*/  UMOV UR8, UR4 ;  /* 0x0000000400087c82 */ /* 0x000fe20008000000 */
[C---:B------:R-:W-:Y:S01]  /*12020*/  VIADD R8, R4.reuse, 0x2 ;  /* 0x0000000204087836 */ /* 0x040fe20000000000 */
[----:B------:R-:W-:Y:S01]  /*12030*/  R2UR UR10, R4 ;  /* 0x00000000040a72ca */ /* 0x000fe200000e0000 */
[----:B------:R-:W-:-:S05]  /*12040*/  IMAD.U32 R10, RZ, RZ, UR8 ;  /* 0x00000008ff0a7e24 */ /* 0x000fca000f8e00ff */
[----:B------:R0:W-:Y:S07]  /*12050*/  STL.64 [R1+0x38], R10 ;  /* 0x0000380a01007387 */ /* 0x0001ee0000100a00 */
[----:B------:R-:W-:Y:S01]  /*12060*/  HGMMA.64x96x16.F32 R24, gdesc[UR8], RZ, !UPT, gsb0 ;  /* 0x01600000081879f0 */ /* 0x000fe2000c0008ff */
        /* <DEDUP_REMOVED lines=12> */
[----:B------:R-:W-:Y:S01]  /*12130*/  HGMMA.64x96x16.F32 R24, gdesc[UR8], R24, gsb0 ;  /* 0x01600000081879f0 */ /* 0x000fe20008000818 */
        /* <DEDUP_REMOVED lines=31> */
[----:B------:R-:W-:Y:S01]  /*12330*/  MOV R9, 0x40000040 ;  /* 0x4000004000097802 */ /* 0x000fe20000000f00 */
        /* <DEDUP_REMOVED lines=13> */
[----:B------:R-:W-:Y:S02]  /*12410*/  IMAD.MOV.U32 R9, RZ, RZ, 0x40000040 ;  /* 0x40000040ff097424 */ /* 0x000fe400078e00ff */
[----:B0-----:R-:W-:Y:S02]  /*12420*/  IMAD.U32 R10, RZ, RZ, UR8 ;  /* 0x00000008ff0a7e24 */ /* 0x001fe4000f8e00ff */
[----:B------:R-:W-:Y:S01]  /*12430*/  IMAD.U32 R11, RZ, RZ, UR9 ;  /* 0x00000009ff0b7e24 */ /* 0x000fe2000f8e00ff */
[----:B------:R-:W-:Y:S01]  /*12440*/  UIADD3 UR52, UR4, 0x406, URZ ;  /* 0x0000040604347890 */ /* 0x000fe2000fffe03f */
[----:B------:R-:W-:Y:S01]  /*12450*/  UMOV UR53, 0x40000040 ;  /* 0x4000004000357882 */ /* 0x000fe20000000000 */
[----:B------:R-:W-:-:S02]  /*12460*/  UIADD3 UR48, UR4, 0x800, URZ ;  /* 0x0000080004307890 */ /* 0x000fc4000fffe03f */
[----:B------:R0:W-:Y:S01]  /*12470*/  STL.64 [R1+0x10], R10 ;  /* 0x0000100a01007387 */ /* 0x0001e20000100a00 */
[----:B------:R-:W-:Y:S01]  /*12480*/  UMOV UR49, 0x40000040 ;  /* 0x4000004000317882 */ /* 0x000fe20000000000 */
[----:B------:R-:W-:Y:S01]  /*12490*/  UIADD3 UR44, UR4, 0x802, URZ ;  /* 0x00000802042c7890 */ /* 0x000fe2000fffe03f */
[----:B------:R-:W-:Y:S01]  /*124a0*/  UMOV UR45, 0x40000040 ;  /* 0x40000040002d7882 */ /* 0x000fe20000000000 */
[----:B------:R-:W2:Y:S01]  /*124b0*/  LDL.LU R72, [R1+0xc] ;  /* 0x00000c0001487983 */ /* 0x000ea20000300800 */
        /* <DEDUP_REMOVED lines=10> */
[----:B------:R-:W-:Y:S01]  /*12560*/  UMOV UR41, 0x40000040 ;  /* 0x4000004000297882 */ /* 0x000fe20000000000 */
[----:B------:R-:W-:Y:S01]  /*12570*/  IMAD.MOV.U32 R5, RZ, RZ, 0x40000040 ;  /* 0x40000040ff057424 */ /* 0x000fe200078e00ff */
[----:B------:R-:W-:-:S02]  /*12580*/  WARPGROUP.DEPBAR.LE gsb0, 0x0 ;  /* 0x00008000000079c5 */ /* 0x000fc40000010000 */
[----:B------:R-:W-:Y:S01]  /*12590*/  WARPGROUP.ARRIVE ;  /* 0x00000000000079c5 */ /* 0x000fe20000000000 */
[----:B------:R-:W-:Y:S01]  /*125a0*/  UIADD3 UR36, UR4, 0x806, URZ ;  /* 0x0000080604247890 */ /* 0x000fe2000fffe03f */
[----:B------:R-:W-:Y:S01]  /*125b0*/  R2UR UR54, R8 ;  /* 0x00000000083672ca */ /* 0x000fe200000e0000 */
[----:B------:R-:W-:Y:S01]  /*125c0*/  UMOV UR37, 0x40000040 ;  /* 0x4000004000257882 */ /* 0x000fe20000000000 */
[----:B------:R-:W-:Y:S01]  /*125d0*/  IMAD.IADD R12, R181, 0x1, R177 ;  /* 0x00000001b50c7824 */ /* 0x000fe200078e02b1 */
[----:B------:R-:W-:Y:S01]  /*125e0*/  R2UR UR55, R9 ;  /* 0x00000000093772ca */ /* 0x000fe200000e0000 */
[----:B------:R-:W-:Y:S01]  /*125f0*/  HGMMA.64x96x16.F32 R24, gdesc[UR8], R24, gsb0 ;  /* 0x01600000081879f0 */ /* 0x000fe20008000818 */
[----:B------:R-:W-:Y:S01]  /*12600*/  VIADD R8, R4, 0x600 ;  /* 0x0000060004087836 */ /* 0x000fe20000000000 */
[----:B------:R-:W-:Y:S01]  /*12610*/  MOV R9, 0x40000040 ;  /* 0x4000004000097802 */ /* 0x000fe20000000f00 */
[----:B------:R-:W-:Y:S01]  /*12620*/  ULDC UR4, c[0x0][0x9d8] ;  /* 0x0002760000047ab9 */ /* 0x000fe20000000800 */
[----:B0-----:R-:W-:Y:S01]  /*12630*/  MOV R10, UR8 ;  /* 0x00000008000a7c02 */ /* 0x001fe20008000f00 */
[----:B------:R-:W-:Y:S01]  /*12640*/  IMAD.U32 R11, RZ, RZ, UR9 ;  /* 0x00000009ff0b7e24 */ /* 0x000fe2000f8e00ff */
[----:B------:R-:W-:-:S02]  /*12650*/  R2UR UR50, R8 ;  /* 0x00000000083272ca */ /* 0x000fc400000e0000 */
[----:B------:R-:W-:Y:S01]  /*12660*/  R2UR UR51, R9 ;  /* 0x00000000093372ca */ /* 0x000fe200000e0000 */
[----:B------:R-:W-:Y:S02]  /*12670*/  WARPGROUP.DEPBAR.LE gsb0, 0x0 ;  /* 0x00008000000079c5 */ /* 0x000fe40000010000 */
[----:B------:R-:W-:-:S06]  /*12680*/  WARPGROUP.ARRIVE ;  /* 0x00000000000079c5 */ /* 0x000fcc0000000000 */
[----:B------:R-:W-:Y:S01]  /*12690*/  HGMMA.64x96x16.F32 R24, gdesc[UR52], R24, gsb0 ;  /* 0x01600000341879f0 */ /* 0x000fe20008000818 */
[----:B------:R-:W-:Y:S02]  /*126a0*/  VIADD R8, R4, 0x602 ;  /* 0x0000060204087836 */ /* 0x000fe40000000000 */
[----:B------:R-:W-:-:S03]  /*126b0*/  IMAD.MOV.U32 R9, RZ, RZ, 0x40000040 ;  /* 0x40000040ff097424 */ /* 0x000fc600078e00ff */
[----:B------:R-:W-:Y:S02]  /*126c0*/  R2UR UR46, R8 ;  /* 0x00000000082e72ca */ /* 0x000fe400000e0000 */
        /* <DEDUP_REMOVED lines=9> */
[----:B------:R-:W-:Y:S01]  /*12760*/  WARPGROUP.ARRIVE ;  /* 0x00000000000079c5 */ /* 0x000fe20000000000 */
[----:B------:R-:W-:Y:S01]  /*12770*/  IADD3 R4, R4, 0x606, RZ ;  /* 0x0000060604047810 */ /* 0x000fe20007ffe0ff */
[----:B------:R-:W0:Y:S04]  /*12780*/  LDC R9, c[0x0][0x448] ;  /* 0x00011200ff097b82 */ /* 0x000e280000000800 */
[----:B------:R-:W-:Y:S01]  /*12790*/  HGMMA.64x96x16.F32 R24, gdesc[UR44], R24, gsb0 ;  /* 0x016000002c1879f0 */ /* 0x000fe20008000818 */
[----:B------:R-:W-:-:S02]  /*127a0*/  R2UR UR38, R4 ;  /* 0x00000000042672ca */ /* 0x000fc400000e0000 */
[----:B------:R-:W-:Y:S01]  /*127b0*/  R2UR UR39, R5 ;  /* 0x00000000052772ca */ /* 0x000fe200000e0000 */
[----:B------:R-:W-:Y:S02]  /*127c0*/  WARPGROUP.DEPBAR.LE gsb0, 0x0 ;  /* 0x00008000000079c5 */ /* 0x000fe40000010000 */
[----:B------:R-:W-:-:S06]  /*127d0*/  WARPGROUP.ARRIVE ;  /* 0x00000000000079c5 */ /* 0x000fcc0000000000 */
[----:B------:R-:W-:Y:S01]  /*127e0*/  HGMMA.64x96x16.F32 R24, gdesc[UR40], R24, gsb0 ;  /* 0x01600000281879f0 */ /* 0x000fe20008000818 */
[----:B0-----:R-:W-:-:S13]  /*127f0*/  ISETP.NE.AND P2, PT, R9, 0x1, PT ;  /* 0x000000010900780c */ /* 0x001fda0003f45270 */
[----:B------:R-:W0:Y:S01]  /*12800*/  @P2 LDC R13, c[0x0][0x44c] ;  /* 0x00011300ff0d2b82 */ /* 0x000e220000000800 */
[----:B------:R-:W-:Y:S02]  /*12810*/  WARPGROUP.DEPBAR.LE gsb0, 0x0 ;  /* 0x00008000000079c5 */ /* 0x000fe40000010000 */
[----:B------:R-:W-:-:S06]  /*12820*/  WARPGROUP.ARRIVE ;  /* 0x00000000000079c5 */ /* 0x000fcc0000000000 */
[----:B------:R-:W-:Y:S01]  /*12830*/  HGMMA.64x96x16.F32 R24, gdesc[UR36], R24, gsb0 ;  /* 0x01600000241879f0 */ /* 0x000fe20008000818 */
[----:B0-----:R-:W-:Y:S01]  /*12840*/  @P2 IMAD.HI.U32 R13, R12, R13, RZ ;  /* 0x0000000d0c0d2227 */ /* 0x001fe200078e00ff */
[----:B--2---:R-:W-:Y:S01]  /*12850*/  LOP3.LUT R72, R72, 0xffdfffff, RZ, 0xc0, !PT ;  /* 0xffdfffff48487812 */ /* 0x004fe200078ec0ff */
[----:B------:R0:W-:Y:S03]  /*12860*/  STL.64 [R1], R10 ;  /* 0x0000000a01007387 */ /* 0x0001e60000100a00 */
[----:B------:R-:W-:-:S04]  /*12870*/  @P2 LOP3.LUT R72, R72, 0x200000, RZ, 0xfc, !PT ;  /* 0x0020000048482812 */ /* 0x000fc800078efcff */
[----:B------:R-:W-:Y:S01]  /*12880*/  LOP3.LUT R72, R72, 0xffefffff, RZ, 0xc0, !PT ;  /* 0xffefffff48487812 */ /* 0x000fe200078ec0ff */
[----:B------:R-:W-:-:S05]  /*12890*/  @!P1 VIADD R21, R21, 0x2a840 ;  /* 0x0002a84015159836 */ /* 0x000fca0000000000 */
[----:B------:R-:W-:Y:S01]  /*128a0*/  @!P1 PRMT R21, RZ, 0x654, R21 ;  /* 0x00000654ff159816 */ /* 0x000fe20000000015 */
[----:B------:R-:W-:Y:S02]  /*128b0*/  WARPGROUP.DEPBAR.LE gsb0, 0x0 ;  /* 0x00008000000079c5 */ /* 0x000fe40000010000 */
[----:B------:R-:W-:Y:S01]  /*128c0*/  FMUL.FTZ R4, R24, UR4 ;  /* 0x0000000418047c20 */ /* 0x000fe20008410000 */
[----:B------:R1:W-:Y:S01]  /*128d0*/  @!P1 SYNCS.ARRIVE.TRANS64.RED.A1T0 RZ, [R21+URZ], RZ ;  /* 0x000000ff15ff99a7 */ /* 0x0003e2000810043f */
[----:B------:R-:W2:Y:S01]  /*128e0*/  @P2 LDC R24, c[0x0][0x450] ;  /* 0x00011400ff182b82 */ /* 0x000ea20000000800 */
[----:B------:R-:W-:Y:S01]  /*128f0*/  FMUL.FTZ R0, R26, UR4 ;  /* 0x000000041a007c20 */ /* 0x000fe20008410000 */
[----:B------:R-:W-:Y:S01]  /*12900*/  FMUL.FTZ R26, R42, UR4 ;  /* 0x000000042a1a7c20 */ /* 0x000fe20008410000 */
[----:B------:R-:W-:Y:S01]  /*12910*/  IMAD.MOV.U32 R42, RZ, RZ, R12 ;  /* 0x000000ffff2a7224 */ /* 0x000fe200078e000c */
[----:B--2---:R-:W-:-:S04]  /*12920*/  @P2 SHF.R.U32.HI R42, RZ, R24, R13 ;  /* 0x00000018ff2a2219 */ /* 0x004fc8000001160d */
[----:B------:R-:W2:Y:S01]  /*12930*/  LDC.64 R12, c[0x0][0x9e0] ;  /* 0x00027800ff0c7b82 */ /* 0x000ea20000000a00 */
[----:B------:R-:W-:Y:S01]  /*12940*/  FMUL.FTZ R5, R25, UR4 ;  /* 0x0000000419057c20 */ /* 0x000fe20008410000 */
[----:B------:R-:W-:Y:S01]  /*12950*/  FMUL.FTZ R3, R27, UR4 ;  /* 0x000000041b037c20 */ /* 0x000fe20008410000 */
[----:B------:R-:W-:Y:S01]  /*12960*/  FMUL.FTZ R25, R28, UR4 ;  /* 0x000000041c197c20 */ /* 0x000fe20008410000 */
[----:B------:R-:W-:Y:S01]  /*12970*/  FMUL.FTZ R27, R29, UR4 ;  /* 0x000000041d1b7c20 */ /* 0x000fe20008410000 */
[----:B------:R-:W-:Y:S01]  /*12980*/  FMUL.FTZ R6, R30, UR4 ;  /* 0x000000041e067c20 */ /* 0x000fe20008410000 */
[----:B0-----:R-:W-:Y:S01]  /*12990*/  FMUL.FTZ R10, R34, UR4 ;  /* 0x00000004220a7c20 */ /* 0x001fe20008410000 */
        /* <DEDUP_REMOVED lines=15> */
[----:B--2---:R-:W-:Y:S01]  /*12a90*/  ISETP.GE.AND P2, PT, R13, 0x1, PT ;  /* 0x000000010d00780c */ /* 0x004fe20003f46270 */
        /* <DEDUP_REMOVED lines=24> */
[----:B------:R-:W-:-:S02]  /*12c20*/  ULDC UR4, c[0x0][0x9dc] ;  /* 0x0002770000047ab9 */ /* 0x000fc40000000800 */
[----:B------:R-:W-:Y:S01]  /*12c30*/  ULOP3.LUT UR5, URZ, UR4, URZ, 0x33, !UPT ;  /* 0x000000043f057292 */ /* 0x000fe2000f8e333f */
[----:B------:R0:W2:Y:S01]  /*12c40*/  MUFU.TANH R97, R40 ;  /* 0x0000002800617308 */ /* 0x0000a20000002400 */
[----:B------:R-:W-:Y:S02]  /*12c50*/  @P2 LOP3.LUT R72, R72, 0x100000, RZ, 0xfc, !PT ;  /* 0x0010000048482812 */ /* 0x000fe400078efcff */
[----:B------:R-:W-:-:S05]  /*12c60*/  MOV R33, 0xffffffa0 ;  /* 0xffffffa000217802 */ /* 0x000fca0000000f00 */
[----:B------:R3:W4:Y:S01]  /*12c70*/  MUFU.TANH R47, R49 ;  /* 0x00000031002f7308 */ /* 0x0007220000002400 */
[----:B0-----:R-:W-:Y:S02]  /*12c80*/  IMAD.U32 R40, RZ, RZ, UR5 ;  /* 0x00000005ff287e24 */ /* 0x001fe4000f8e00ff */
[----:B------:R-:W-:-:S03]  /*12c90*/  IMAD R33, R2, R33, 0x61 ;  /* 0x0000006102217424 */ /* 0x000fc600078e0221 */
[----:B------:R-:W-:Y:S04]  /*12ca0*/  STL [R1+0x8], R40 ;  /* 0x0000082801007387 */ /* 0x000fe80000100800 */
[----:B---3--:R-:W0:Y:S04]  /*12cb0*/  SHFL.IDX PT, R49, R42, RZ, 0x1c1f ;  /* 0x001c1fff2a317589 */ /* 0x008e2800000e0000 */
[----:B------:R3:W-:Y:S01]  /*12cc0*/  STL [R1+0xc], R72 ;  /* 0x00000c4801007387 */ /* 0x0007e20000100800 */
[----:B------:R-:W-:Y:S01]  /*12cd0*/  IMAD R32, R180, -0x2, R33 ;  /* 0xfffffffeb4207824 */ /* 0x000fe200078e0221 */
[----:B------:R-:W0:Y:S01]  /*12ce0*/  MUFU.TANH R4, R4 ;  /* 0x0000000400047308 */ /* 0x000e220000002400 */
[----:B------:R-:W-:-:S03]  /*12cf0*/  IMAD R31, R2, -0x60, R164 ;  /* 0xffffffa0021f7824 */ /* 0x000fc600078e02a4 */
[----:B------:R-:W-:Y:S01]  /*12d00*/  IADD3 R35, -R163, R32, R164 ;  /* 0x00000020a3237210 */ /* 0x000fe20007ffe1a4 */
[----:B------:R-:W-:-:S03]  /*12d10*/  VIADD R31, R31, 0x60 ;  /* 0x000000601f1f7836 */ /* 0x000fc60000000000 */
[----:B------:R-:W0:Y:S01]  /*12d20*/  MUFU.TANH R5, R5 ;  /* 0x0000000500057308 */ /* 0x000e220000002400 */
[----:B------:R-:W-:-:S07]  /*12d30*/  IMAD R46, R180, -0x2, R31 ;  /* 0xfffffffeb42e7824 */ /* 0x000fce00078e021f */
[----:B------:R-:W0:Y:S01]  /*12d40*/  MUFU.TANH R0, R0 ;  /* 0x0000000000007308 */ /* 0x000e220000002400 */
[----:B------:R-:W-:-:S07]  /*12d50*/  IMAD.IADD R51, R35, 0x1, R12 ;  /* 0x0000000123337824 */ /* 0x000fce00078e020c */
        /* <DEDUP_REMOVED lines=39> */
[----:B-1----:R-:W1:Y:S08]  /*12fd0*/  MUFU.TANH R21, R70 ;  /* 0x0000004600157308 */ /* 0x002e700000002400 */
[----:B------:R-:W1:Y:S01]  /*12fe0*/  MUFU.TANH R24, R24 ;  /* 0x0000001800187308 */ /* 0x000e620000002400 */
[----:B------:R-:W-:Y:S01]  /*12ff0*/  VIADD R50, R35, UR5 ;  /* 0x0000000523327c36 */ /* 0x000fe20008000000 */
[----:B0-----:R-:W-:Y:S01]  /*13000*/  VIADDMNMX R40, R49, R51, R46, PT ;  /* 0x0000003331287246 */ /* 0x001fe2000380012e */
[----:B------:R-:W-:-:S05]  /*13010*/  VIADD R54, R32, 0xffffffff ;  /* 0xffffffff20367836 */ /* 0x000fca0000000000 */
[----:B------:R0:W1:Y:S08]  /*13020*/  MUFU.TANH R37, R44 ;  /* 0x0000002c00257308 */ /* 0x0000700000002400 */
[----:B------:R2:W1:Y:S01]  /*13030*/  MUFU.TANH R43, R52 ;  /* 0x00000034002b7308 */ /* 0x0004620000002400 */
[----:B0-----:R-:W-:Y:S01]  /*13040*/  IMAD.IADD R44, R50, 0x1, R49 ;  /* 0x00000001322c7824 */ /* 0x001fe200078e0231 */
[----:B--2---:R-:W-:Y:S01]  /*13050*/  IADD3 R52, R33, -0x1, RZ ;  /* 0xffffffff21347810 */ /* 0x004fe20007ffe0ff */
[----:B---34-:R-:W-:Y:S06]  /*13060*/  @!P2 BRA `(.L_x_1844) ;  /* 0x00000000004ca947 */ /* 0x018fec0003800000 */
        /* <DEDUP_REMOVED lines=11> */
.L_x_1846:
[----:B------:R-:W-:-:S13]  /*13120*/  ISETP.NE.AND P2, PT, R13, 0x1, PT ;  /* 0x000000010d00780c */ /* 0x000fda0003f45270 */
[----:B------:R-:W0:Y:S02]  /*13130*/  @P2 LDC.64 R32, c[0x0][0x9e8] ;  /* 0x00027a00ff202b82 */ /* 0x000e240000000a00 */
[----:B0-----:R-:W-:-:S05]  /*13140*/  @P2 IMAD.HI.U32 R32, R31, R32, RZ ;  /* 0x000000201f202227 */ /* 0x001fca00078e00ff */
[----:B------:R-:W-:-:S07]  /*13150*/  @P2 SHF.R.U32.HI R31, RZ, R33, R32 ;  /* 0x00000021ff1f2219 */ /* 0x000fce0000011620 */
.L_x_1847:
[----:B------:R-:W-:Y:S05]  /*13160*/  BSYNC B0 ;  /* 0x0000000000007941 */ /* 0x000fea0003800000 */
.L_x_1845:
[----:B------:R-:W-:-:S05]  /*13170*/  IMAD R31, R31, R13, R54 ;  /* 0x0000000d1f1f7224 */ /* 0x000fca00078e0236 */
[----:B------:R-:W-:Y:S02]  /*13180*/  VIMNMX R44, R44, R31, !PT ;  /* 0x0000001f2c2c7248 */ /* 0x000fe40007fe0100 */
[----:B------:R-:W-:-:S07]  /*13190*/  VIADDMNMX R40, R31, R13, R40, PT ;  /* 0x0000000d1f287246 */ /* 0x000fce0003800128 */
.L_x_1844:
[C---:B------:R-:W-:Y:S02]  /*131a0*/  ISETP.GE.AND P2, PT, R52.reuse, 0x2, PT ;  /* 0x000000023400780c */ /* 0x040fe40003f46270 */
[----:B------:R-:W-:Y:S02]  /*131b0*/  ISETP.GE.AND P6, PT, R52, 0x9, PT ;  /* 0x000000093400780c */ /* 0x000fe40003fc6270 */
[----:B------:R-:W-:Y:S02]  /*131c0*/  ISETP.GT.AND P3, PT, R44, 0x1, !P2 ;  /* 0x000000012c00780c */ /* 0x000fe40005764270 */
[----:B------:R-:W-:Y:S02]  /*131d0*/  ISETP.GE.AND P4, PT, R52, 0xa, PT ;  /* 0x0000000a3400780c */ /* 0x000fe40003f86270 */
[----:B------:R-:W-:Y:S02]  /*131e0*/  ISETP.LT.OR P3, PT, R40, 0x2, P3 ;  /* 0x000000022800780c */ /* 0x000fe40001f61670 */
[----:B------:R-:W-:-:S02]  /*131f0*/  P2R R56, PR, RZ, 0x10 ;  /* 0x00000010ff387803 */ /* 0x000fc40000000000 */
[----:B------:R-:W-:Y:S02]  /*13200*/  FSEL R87, R5, -INF , !P3 ;  /* 0xff80000005577808 */ /* 0x000fe40005800000 */
[----:B------:R-:W-:Y:S01]  /*13210*/  ISETP.GT.AND P3, PT, R44, 0x8, !P6 ;  /* 0x000000082c00780c */ /* 0x000fe20007764270 */
[----:B------:R-:W0:Y:S03]  /*13220*/  SHFL.IDX PT, R5, R42, 0x1, 0x1c1f ;  /* 0x003c1f002a057f89 */ /* 0x000e2600000e0000 */
        /* <DEDUP_REMOVED lines=41> */
[----:B-1----:R-:W-:Y:S02]  /*134c0*/  FSEL R59, R37, -INF , !P3 ;  /* 0xff800000253b7808 */ /* 0x002fe40005800000 */
        /* <DEDUP_REMOVED lines=8> */
[----:B0-----:R-:W-:Y:S02]  /*13550*/  VIADDMNMX R32, R5, R51, R46, PT ;  /* 0x0000003305207246 */ /* 0x001fe4000380012e */
        /* <DEDUP_REMOVED lines=55> */
[----:B------:R-:W-:-:S04]  /*138d0*/  ISETP.GT.AND P5, PT, R44, 0x59, !P5 ;  /* 0x000000592c00780c */ /* 0x000fc80006fa4270 */
[----:B------:R-:W-:Y:S01]  /*138e0*/  ISETP.LT.OR P5, PT, R40, 0x5a, P5 ;  /* 0x0000005a2800780c */ /* 0x000fe20002fa1670 */
[----:B------:R-:W-:-:S03]  /*138f0*/  IMAD.IADD R40, R50, 0x1, R5 ;  /* 0x0000000132287824 */ /* 0x000fc600078e0205 */
        /* <DEDUP_REMOVED lines=14> */
.L_x_1850:
[----:B------:R-:W-:-:S13]  /*139e0*/  ISETP.NE.AND P5, PT, R13, 0x1, PT ;  /* 0x000000010d00780c */ /* 0x000fda0003fa5270 */
[----:B------:R-:W0:Y:S02]  /*139f0*/  @P5 LDC.64 R4, c[0x0][0x9e8] ;  /* 0x00027a00ff045b82 */ /* 0x000e240000000a00 */
[----:B0-----:R-:W-:-:S05]  /*13a00*/  @P5 IMAD.HI.U32 R4, R42, R4, RZ ;  /* 0x000000042a045227 */ /* 0x001fca00078e00ff */
[----:B------:R-:W-:-:S07]  /*13a10*/  @P5 SHF.R.U32.HI R42, RZ, R5, R4 ;  /* 0x00000005ff2a5219 */ /* 0x000fce0000011604 */
.L_x_1851:
[----:B------:R-:W-:Y:S05]  /*13a20*/  BSYNC B0 ;  /* 0x0000000000007941 */ /* 0x000fea0003800000 */
.L_x_1849:
[----:B------:R-:W-:-:S05]  /*13a30*/  IMAD R5, R42, R13, R54 ;  /* 0x0000000d2a057224 */ /* 0x000fca00078e0236 */
[----:B------:R-:W-:Y:S02]  /*13a40*/  VIMNMX R40, R40, R5, !PT ;  /* 0x0000000528287248 */ /* 0x000fe40007fe0100 */
[----:B------:R-:W-:-:S07]  /*13a50*/  VIADDMNMX R32, R5, R13, R32, PT ;  /* 0x0000000d05207246 */ /* 0x000fce0003800120 */
.L_x_1848:
[----:B------:R-:W-:Y:S01]  /*13a60*/  ISETP.GT.AND P2, PT, R40, 0x1, !P2 ;  /* 0x000000012800780c */ /* 0x000fe20005744270 */
[----:B------:R-:W-:Y:S01]  /*13a70*/  ULDC UR4, c[0x0][0x988] ;  /* 0x0002620000047ab9 */ /* 0x000fe20000000800 */
[----:B------:R-:W-:Y:S02]  /*13a80*/  FMNMX.FTZ R4, R105, R87, !PT ;  /* 0x0000005769047209 */ /* 0x000fe40007810000 */
[----:B------:R-:W-:Y:S02]  /*13a90*/  ISETP.LT.OR P2, PT, R32, 0x2, P2 ;  /* 0x000000022000780c */ /* 0x000fe40001741670 */
[----:B------:R-:W-:Y:S02]  /*13aa0*/  FMNMX.FTZ R4, R103, R4, !PT ;  /* 0x0000000467047209 */ /* 0x000fe40007810000 */
[----:B------:R-:W-:Y:S02]  /*13ab0*/  FSEL R3, R3, -INF , !P2 ;  /* 0xff80000003037808 */ /* 0x000fe40005000000 */
[----:B------:R-:W-:-:S02]  /*13ac0*/  ISETP.NE.AND P2, PT, R56, RZ, PT ;  /* 0x000000ff3800720c */ /* 0x000fc40003f45270 */
[C---:B------:R-:W-:Y:S02]  /*13ad0*/  ISETP.GT.AND P6, PT, R40.reuse, 0x8, !P6 ;  /* 0x000000082800780c */ /* 0x040fe400077c4270 */
[----:B------:R-:W-:Y:S02]  /*13ae0*/  ISETP.GT.AND P2, PT, R40, 0x9, !P2 ;  /* 0x000000092800780c */ /* 0x000fe40005744270 */
[----:B------:R-:W-:Y:S02]  /*13af0*/  FMNMX.FTZ R4, R89, R4, !PT ;  /* 0x0000000459047209 */ /* 0x000fe40007810000 */
[C---:B------:R-:W-:Y:S02]  /*13b00*/  ISETP.LT.OR P2, PT, R32.reuse, 0xa, P2 ;  /* 0x0000000a2000780c */ /* 0x040fe40001741670 */
[----:B------:R-:W-:Y:S02]  /*13b10*/  ISETP.LT.OR P6, PT, R32, 0x9, P6 ;  /* 0x000000092000780c */ /* 0x000fe400037c1670 */
[----:B------:R-:W-:-:S02]  /*13b20*/  FSEL R51, R8, -INF , !P2 ;  /* 0xff80000008337808 */ /* 0x000fc40005000000 */
[----:B------:R-:W-:Y:S02]  /*13b30*/  ISETP.NE.AND P2, PT, R58, RZ, PT ;  /* 0x000000ff3a00720c */ /* 0x000fe40003f45270 */
[----:B------:R-:W-:Y:S02]  /*13b40*/  FMNMX.FTZ R4, R101, R4, !PT ;  /* 0x0000000465047209 */ /* 0x000fe40007810000 */
[----:B------:R-:W-:Y:S02]  /*13b50*/  ISETP.GT.AND P2, PT, R40, 0x10, !P2 ;  /* 0x000000102800780c */ /* 0x000fe40005744270 */
[----:B------:R-:W-:Y:S02]  /*13b60*/  FSEL R45, R6, -INF , !P6 ;  /* 0xff800000062d7808 */ /* 0x000fe40007000000 */
[----:B------:R-:W-:Y:S02]  /*13b70*/  ISETP.LT.OR P2, PT, R32, 0x11, P2 ;  /* 0x000000112000780c */ /* 0x000fe40001741670 */
[----:B------:R-:W-:-:S02]  /*13b80*/  ISETP.NE.AND P6, PT, R66, RZ, PT ;  /* 0x000000ff4200720c */ /* 0x000fc40003fc5270 */
[----:B------:R-:W-:Y:S01]  /*13b90*/  FSEL R53, R10, -INF , !P2 ;  /* 0xff8000000a357808 */ /* 0x000fe20005000000 */
[----:B------:R-:W-:Y:S01]  /*13ba0*/  IMAD.U32 R10, RZ, RZ, UR4 ;  /* 0x00000004ff0a7e24 */ /* 0x000fe2000f8e00ff */
[----:B------:R-:W-:Y:S02]  /*13bb0*/  ISETP.NE.AND P2, PT, R62, RZ, PT ;  /* 0x000000ff3e00720c */ /* 0x000fe40003f45270 */
[----:B------:R-:W-:Y:S02]  /*13bc0*/  FMNMX.FTZ R4, R91, R4, !PT ;  /* 0x000000045b047209 */ /* 0x000fe40007810000 */
[----:B------:R-:W-:Y:S02]  /*13bd0*/  ISETP.GT.AND P2, PT, R40, 0x11, !P2 ;  /* 0x000000112800780c */ /* 0x000fe40005744270 */
[----:B------:R-:W-:Y:S02]  /*13be0*/  FMNMX.FTZ R4, R99, R4, !PT ;  /* 0x0000000463047209 */ /* 0x000fe40007810000 */
[----:B------:R-:W-:-:S02]  /*13bf0*/  ISETP.LT.OR P2, PT, R32, 0x12, P2 ;  /* 0x000000122000780c */ /* 0x000fc40001741670 */
[----:B------:R-:W-:Y:S02]  /*13c00*/  ISETP.NE.AND P5, PT, R67, RZ, PT ;  /* 0x000000ff4300720c */ /* 0x000fe40003fa5270 */
        /* <DEDUP_REMOVED lines=41> */
[C---:B------:R-:W-:Y:S02]  /*13ea0*/  ISETP.GT.AND P2, PT, R40.reuse, 0x30, !P2 ;  /* 0x000000302800780c */ /* 0x040fe40005744270 */
[----:B------:R-:W-:Y:S01]  /*13eb0*/  ISETP.GT.AND P4, PT, R40, RZ, !P4 ;  /* 0x000000ff2800720c */ /* 0x000fe20006784270 */
[----:B------:R-:W0:Y:S01]  /*13ec0*/  SHFL.BFLY PT, R5, R4, 0x2, 0x1f ;  /* 0x0c401f0004057f89 */ /* 0x000e2200000e0000 */
        /* <DEDUP_REMOVED lines=11> */
[C---:B------:R-:W-:Y:S02]  /*13f80*/  ISETP.GT.AND P3, PT, R40.reuse, 0x58, !P3 ;  /* 0x000000582800780c */ /* 0x040fe40005f64270 */
[----:B------:R-:W-:Y:S02]  /*13f90*/  ISETP.GT.AND P2, PT, R40, 0x38, !P2 ;  /* 0x000000382800780c */ /* 0x000fe40005744270 */
[----:B0-----:R-:W-:Y:S02]  /*13fa0*/  FMNMX.FTZ R6, R4, R5, !PT ;  /* 0x0000000504067209 */ /* 0x001fe40007810000 */
[----:B------:R-:W-:Y:S02]  /*13fb0*/  ISETP.LT.OR P2, PT, R32, 0x39, P2 ;  /* 0x000000392000780c */ /* 0x000fe40001741670 */
[----:B------:R-:W-:Y:S01]  /*13fc0*/  FMNMX.FTZ R4, R0, R3, !PT ;  /* 0x0000000300047209 */ /* 0x000fe20007810000 */
[----:B------:R-:W0:Y:S01]  /*13fd0*/  SHFL.BFLY PT, R5, R6, 0x1, 0x1f ;  /* 0x0c201f0006057f89 */ /* 0x000e2200000e0000 */
        /* <DEDUP_REMOVED lines=28> */
[----:B0-----:R-:W-:Y:S02]  /*141a0*/  FMNMX.FTZ R5, R6, R5, !PT ;  /* 0x0000000506057209 */ /* 0x001fe40007810000 */
[----:B------:R-:W-:Y:S02]  /*141b0*/  FMNMX.FTZ R4, R71, R4, !PT ;  /* 0x0000000447047209 */ /* 0x000fe40007810000 */
[----:B------:R-:W-:Y:S01]  /*141c0*/  ISETP.LT.OR P2, PT, R32, 0x4a, P2 ;  /* 0x0000004a2000780c */ /* 0x000fe20001741670 */
[----:B------:R-:W-:Y:S01]  /*141d0*/  FMUL.FTZ R8, R5, R10 ;  /* 0x0000000a05087220 */ /* 0x000fe20000410000 */
[----:B------:R-:W-:-:S02]  /*141e0*/  FMNMX.FTZ R4, R73, R4, !PT ;  /* 0x0000000449047209 */ /* 0x000fc40007810000 */
[----:B------:R-:W-:Y:S02]  /*141f0*/  FSEL R83, R83, -INF , !P2 ;  /* 0xff80000053537808 */ /* 0x000fe40005000000 */
[----:B------:R-:W-:Y:S02]  /*14200*/  FSETP.NEU.FTZ.AND P2, PT, R5, -INF , PT ;  /* 0xff8000000500780b */ /* 0x000fe40003f5d000 */
[----:B------:R-:W-:Y:S02]  /*14210*/  ISETP.NE.AND P5, PT, R86, RZ, PT ;  /* 0x000000ff5600720c */ /* 0x000fe40003fa5270 */
[----:B------:R-:W-:Y:S02]  /*14220*/  FMNMX.FTZ R4, R75, R4, !PT ;  /* 0x000000044b047209 */ /* 0x000fe40007810000 */
[----:B------:R-:W-:Y:S02]  /*14230*/  FSEL R8, R8, RZ, P2 ;  /* 0x000000ff08087208 */ /* 0x000fe40001000000 */
[----:B------:R-:W-:-:S02]  /*14240*/  ISETP.GT.AND P2, PT, R40, 0x50, !P5 ;  /* 0x000000502800780c */ /* 0x000fc40006f44270 */
[----:B------:R-:W-:Y:S01]  /*14250*/  FMNMX.FTZ R4, R77, R4, !PT ;  /* 0x000000044d047209 */ /* 0x000fe20007810000 */
[-CC-:B------:R-:W-:Y:S01]  /*14260*/  FFMA.FTZ R14, R97, R10.reuse, -R8.reuse ;  /* 0x0000000a610e7223 */ /* 0x180fe20000010808 */
[----:B------:R-:W-:Y:S01]  /*14270*/  ISETP.LT.OR P2, PT, R32, 0x51, P2 ;  /* 0x000000512000780c */ /* 0x000fe20001741670 */
[-CC-:B------:R-:W-:Y:S01]  /*14280*/  FFMA.FTZ R154, R99, R10.reuse, -R8.reuse ;  /* 0x0000000a639a7223 */ /* 0x180fe20000010808 */
[----:B------:R-:W-:Y:S01]  /*14290*/  ISETP.NE.AND P6, PT, R64, RZ, PT ;  /* 0x000000ff4000720c */ /* 0x000fe20003fc5270 */
[--C-:B------:R-:W-:Y:S01]  /*142a0*/  FFMA.FTZ R150, R59, R10, -R8.reuse ;  /* 0x0000000a3b967223 */ /* 0x100fe20000010808 */
[----:B------:R-:W-:Y:S01]  /*142b0*/  FMNMX.FTZ R4, R79, R4, !PT ;  /* 0x000000044f047209 */ /* 0x000fe20007810000 */
[-CC-:B------:R-:W-:Y:S01]  /*142c0*/  FFMA.FTZ R156, R105, R10.reuse, -R8.reuse ;  /* 0x0000000a699c7223 */ /* 0x180fe20000010808 */
[----:B------:R-:W-:Y:S01]  /*142d0*/  FSEL R85, R85, -INF , !P2 ;  /* 0xff80000055557808 */ /* 0x000fe20005000000 */
[-CC-:B------:R-:W-:Y:S01]  /*142e0*/  FFMA.FTZ R87, R87, R10.reuse, -R8.reuse ;  /* 0x0000000a57577223 */ /* 0x180fe20000010808 */
[----:B------:R-:W-:Y:S01]  /*142f0*/  ISETP.GT.AND P2, PT, R40, 0x51, !P6 ;  /* 0x000000512800780c */ /* 0x000fe20007744270 */
[--C-:B------:R-:W-:Y:S01]  /*14300*/  FFMA.FTZ R158, R103, R10, -R8.reuse ;  /* 0x0000000a679e7223 */ /* 0x100fe20000010808 */
[----:B------:R-:W-:Y:S01]  /*14310*/  FMNMX.FTZ R6, R81, R4, !PT ;  /* 0x0000000451067209 */ /* 0x000fe20007810000 */
[----:B------:R-:W-:Y:S01]  /*14320*/  MUFU.EX2 R156, R156 ;  /* 0x0000009c009c7308 */ /* 0x000fe20000000800 */
[----:B------:R-:W-:Y:S01]  /*14330*/  ISETP.NE.AND P5, PT, R52, RZ, PT ;  /* 0x000000ff3400720c */ /* 0x000fe20003fa5270 */
[-CC-:B------:R-:W-:Y:S01]  /*14340*/  FFMA.FTZ R89, R89, R10.reuse, -R8.reuse ;  /* 0x0000000a59597223 */ /* 0x180fe20000010808 */
[----:B------:R-:W-:Y:S01]  /*14350*/  ISETP.LT.OR P2, PT, R32, 0x52, P2 ;  /* 0x000000522000780c */ /* 0x000fe20001741670 */
[--C-:B------:R-:W-:Y:S01]  /*14360*/  FFMA.FTZ R152, R101, R10, -R8.reuse ;  /* 0x0000000a65987223 */ /* 0x100fe20000010808 */
[----:B------:R-:W-:Y:S01]  /*14370*/  FMNMX.FTZ R6, R83, R6, !PT ;  /* 0x0000000653067209 */ /* 0x000fe20007810000 */
[-CC-:B------:R-:W-:Y:S01]  /*14380*/  FFMA.FTZ R91, R91, R10.reuse, -R8.reuse ;  /* 0x0000000a5b5b7223 */ /* 0x180fe20000010808 */
[----:B------:R-:W-:Y:S01]  /*14390*/  ISETP.GT.AND P4, PT, R40, 0x59, !P5 ;  /* 0x000000592800780c */ /* 0x000fe20006f84270 */
[----:B------:R0:W-:Y:S01]  /*143a0*/  MUFU.EX2 R4, R14 ;  /* 0x0000000e00047308 */ /* 0x0001e20000000800 */
[----:B------:R-:W-:Y:S01]  /*143b0*/  ISETP.LT.OR P3, PT, R32, 0x59, P3 ;  /* 0x000000592000780c */ /* 0x000fe20001f61670 */
[-CC-:B------:R-:W-:Y:S01]  /*143c0*/  FFMA.FTZ R138, R25, R10.reuse, -R8.reuse ;  /* 0x0000000a198a7223 */ /* 0x180fe20000010808 */
[----:B------:R-:W-:Y:S01]  /*143d0*/  FSEL R97, R20, -INF , !P2 ;  /* 0xff80000014617808 */ /* 0x000fe20005000000 */
[--C-:B------:R-:W-:Y:S01]  /*143e0*/  FFMA.FTZ R20, R95, R10, -R8.reuse ;  /* 0x0000000a5f147223 */ /* 0x100fe20000010808 */
[----:B------:R-:W-:Y:S01]  /*143f0*/  FMNMX.FTZ R6, R85, R6, !PT ;  /* 0x0000000655067209 */ /* 0x000fe20007810000 */
[-CC-:B------:R-:W-:Y:S01]  /*14400*/  FFMA.FTZ R93, R93, R10.reuse, -R8.reuse ;  /* 0x0000000a5d5d7223 */ /* 0x180fe20000010808 */
[----:B------:R-:W-:Y:S01]  /*14410*/  ISETP.LT.OR P4, PT, R32, 0x5a, P4 ;  /* 0x0000005a2000780c */ /* 0x000fe20002781670 */
[----:B------:R-:W1:Y:S01]  /*14420*/  MUFU.EX2 R87, R87 ;  /* 0x0000005700577308 */ /* 0x000e620000000800 */
[----:B------:R-:W-:Y:S01]  /*14430*/  FSEL R95, R21, -INF , !P3 ;  /* 0xff800000155f7808 */ /* 0x000fe20005800000 */
[--C-:B------:R-:W-:Y:S01]  /*14440*/  FFMA.FTZ R55, R55, R10, -R8.reuse ;  /* 0x0000000a37377223 */ /* 0x100fe20000010808 */
[----:B------:R-:W-:Y:S01]  /*14450*/  FMNMX.FTZ R6, R97, R6, !PT ;  /* 0x0000000661067209 */ /* 0x000fe20007810000 */
[-CC-:B------:R-:W-:Y:S01]  /*14460*/  FFMA.FTZ R144, R49, R10.reuse, -R8.reuse ;  /* 0x0000000a31907223 */ /* 0x180fe20000010808 */
[----:B------:R-:W-:Y:S01]  /*14470*/  FSEL R99, R24, -INF , !P4 ;  /* 0xff80000018637808 */ /* 0x000fe20006000000 */
[--C-:B------:R-:W-:Y:S01]  /*14480*/  FFMA.FTZ R47, R47, R10, -R8.reuse ;  /* 0x0000000a2f2f7223 */ /* 0x100fe20000010808 */
[----:B------:R-:W-:Y:S01]  /*14490*/  FMNMX.FTZ R6, R95, R6, !PT ;  /* 0x000000065f067209 */ /* 0x000fe20007810000 */
[----:B------:R-:W2:Y:S01]  /*144a0*/  MUFU.EX2 R158, R158 ;  /* 0x0000009e009e7308 */ /* 0x000ea20000000800 */
[----:B------:R-:W-:Y:S01]  /*144b0*/  ISETP.NE.AND P5, PT, R9, 0x1, PT ;  /* 0x000000010900780c */ /* 0x000fe20003fa5270 */
[--C-:B------:R-:W-:Y:S01]  /*144c0*/  FFMA.FTZ R146, R43, R10, -R8.reuse ;  /* 0x0000000a2b927223 */ /* 0x100fe20000010808 */
[----:B------:R-:W-:Y:S01]  /*144d0*/  FMNMX.FTZ R6, R99, R6, !PT ;  /* 0x0000000663067209 */ /* 0x000fe20007810000 */
[-CC-:B------:R-:W-:Y:S01]  /*144e0*/  FFMA.FTZ R41, R41, R10.reuse, -R8.reuse ;  /* 0x0000000a29297223 */ /* 0x180fe20000010808 */
[-CC-:B------:R-:W-:Y:S01]  /*144f0*/  FFMA.FTZ R140, R39, R10.reuse, -R8.reuse ;  /* 0x0000000a278c7223 */ /* 0x180fe20000010808 */
[-CC-:B------:R-:W-:Y:S01]  /*14500*/  FFMA.FTZ R37, R37, R10.reuse, -R8.reuse ;  /* 0x0000000a25257223 */ /* 0x180fe20000010808 */
[-CC-:B------:R-:W-:Y:S01]  /*14510*/  FFMA.FTZ R142, R35, R10.reuse, -R8.reuse ;  /* 0x0000000a238e7223 */ /* 0x180fe20000010808 */
[----:B------:R-:W3:Y:S01]  /*14520*/  SHFL.BFLY PT, R59, R6, 0x2, 0x1f ;  /* 0x0c401f00063b7f89 */ /* 0x000ee200000e0000 */
[----:B------:R-:W4:Y:S01]  /*14530*/  MUFU.EX2 R89, R89 ;  /* 0x0000005900597308 */ /* 0x000f220000000800 */
[-CC-:B------:R-:W-:Y:S01]  /*14540*/  FFMA.FTZ R33, R33, R10.reuse, -R8.reuse ;  /* 0x0000000a21217223 */ /* 0x180fe20000010808 */
[-CC-:B------:R-:W-:Y:S01]  /*14550*/  FFMA.FTZ R136, R31, R10.reuse, -R8.reuse ;  /* 0x0000000a1f887223 */ /* 0x180fe20000010808 */
[-CC-:B------:R-:W-:Y:S01]  /*14560*/  FFMA.FTZ R29, R29, R10.reuse, -R8.reuse ;  /* 0x0000000a1d1d7223 */ /* 0x180fe20000010808 */
[----:B------:R-:W-:Y:S01]  /*14570*/  FFMA.FTZ R25, R27, R10, -R8 ;  /* 0x0000000a1b197223 */ /* 0x000fe20000010808 */
[----:B------:R-:W0:Y:S03]  /*14580*/  @P5 LDC R38, c[0x0][0x44c] ;  /* 0x00011300ff265b82 */ /* 0x000e260000000800 */
[----:B------:R-:W-:Y:S05]  /*14590*/  MUFU.EX2 R152, R152 ;  /* 0x0000009800987308 */ /* 0x000fea0000000800 */
[----:B------:R-:W4:Y:S03]  /*145a0*/  @P5 LDC R40, c[0x0][0x450] ;  /* 0x00011400ff285b82 */ /* 0x000f260000000800 */
[----:B------:R-:W-:Y:S01]  /*145b0*/  MUFU.EX2 R91, R91 ;  /* 0x0000005b005b7308 */ /* 0x000fe20000000800 */
[----:B---3--:R-:W-:-:S07]  /*145c0*/  FMNMX.FTZ R59, R6, R59, !PT ;  /* 0x0000003b063b7209 */ /* 0x008fce0007810000 */
[----:B------:R-:W-:Y:S01]  /*145d0*/  MUFU.EX2 R154, R154 ;  /* 0x0000009a009a7308 */ /* 0x000fe20000000800 */
[----:B------:R-:W3:Y:S01]  /*145e0*/  SHFL.BFLY PT, R6, R59, 0x1, 0x1f ;  /* 0x0c201f003b067f89 */ /* 0x000ee200000e0000 */
[----:B0-----:R-:W-:-:S06]  /*145f0*/  @P5 IMAD.HI.U32 R27, R177, R38, RZ ;  /* 0x00000026b11b5227 */ /* 0x001fcc00078e00ff */
[----:B------:R-:W-:Y:S08]  /*14600*/  MUFU.EX2 R93, R93 ;  /* 0x0000005d005d7308 */ /* 0x000ff00000000800 */
[----:B------:R-:W-:Y:S08]  /*14610*/  MUFU.EX2 R21, R20 ;  /* 0x0000001400157308 */ /* 0x000ff00000000800 */
[----:B------:R-:W-:Y:S01]  /*14620*/  MUFU.EX2 R150, R150 ;  /* 0x0000009600967308 */ /* 0x000fe20000000800 */
[----:B---3--:R-:W-:-:S04]  /*14630*/  FMNMX.FTZ R6, R59, R6, !PT ;  /* 0x000000063b067209 */ /* 0x008fc80007810000 */
[C---:B------:R-:W-:Y:S01]  /*14640*/  FSETP.NEU.FTZ.AND P2, PT, R6.reuse, -INF , PT ;  /* 0xff8000000600780b */ /* 0x040fe20003f5d000 */
[----:B------:R-:W-:Y:S02]  /*14650*/  FMUL.FTZ R14, R6, R10 ;  /* 0x0000000a060e7220 */ /* 0x000fe40000410000 */
[----:B------:R-:W-:Y:S03]  /*14660*/  MUFU.EX2 R55, R55 ;  /* 0x0000003700377308 */ /* 0x000fe60000000800 */
[----:B------:R-:W-:-:S05]  /*14670*/  FSEL R14, R14, RZ, P2 ;  /* 0x000000ff0e0e7208 */ /* 0x000fca0001000000 */
        /* <DEDUP_REMOVED lines=16> */
[----:B------:R1:W0:Y:S01]  /*14780*/  MUFU.EX2 R0, R3 ;  /* 0x0000000300007308 */ /* 0x0002220000000800 */
[-CC-:B------:R-:W-:Y:S01]  /*14790*/  FFMA.FTZ R73, R73, R10.reuse, -R14.reuse ;  /* 0x0000000a49497223 */ /* 0x180fe2000001080e */
[-CC-:B------:R-:W-:Y:S01]  /*147a0*/  FFMA.FTZ R75, R75, R10.reuse, -R14.reuse ;  /* 0x0000000a4b4b7223 */ /* 0x180fe2000001080e */
[-CC-:B------:R-:W-:Y:S01]  /*147b0*/  FFMA.FTZ R77, R77, R10.reuse, -R14.reuse ;  /* 0x0000000a4d4d7223 */ /* 0x180fe2000001080e */
[-CC-:B------:R-:W-:Y:S01]  /*147c0*/  FFMA.FTZ R79, R79, R10.reuse, -R14.reuse ;  /* 0x0000000a4f4f7223 */ /* 0x180fe2000001080e */
[-CC-:B------:R-:W-:Y:S01]  /*147d0*/  FFMA.FTZ R81, R81, R10.reuse, -R14.reuse ;  /* 0x0000000a51517223 */ /* 0x180fe2000001080e */
[-CC-:B------:R-:W-:Y:S01]  /*147e0*/  FFMA.FTZ R83, R83, R10.reuse, -R14.reuse ;  /* 0x0000000a53537223 */ /* 0x180fe2000001080e */
[-CC-:B------:R-:W-:Y:S01]  /*147f0*/  FFMA.FTZ R85, R85, R10.reuse, -R14.reuse ;  /* 0x0000000a55557223 */ /* 0x180fe2000001080e */
[----:B------:R-:W3:Y:S01]  /*14800*/  MUFU.EX2 R45, R45 ;  /* 0x0000002d002d7308 */ /* 0x000ee20000000800 */
[----:B-1----:R-:W-:Y:S01]  /*14810*/  FADD.FTZ R3, R156, R87 ;  /* 0x000000579c037221 */ /* 0x002fe20000010000 */
[-CC-:B------:R-:W-:Y:S01]  /*14820*/  FFMA.FTZ R97, R97, R10.reuse, -R14.reuse ;  /* 0x0000000a61617223 */ /* 0x180fe2000001080e */
[-CC-:B------:R-:W-:Y:S01]  /*14830*/  FFMA.FTZ R95, R95, R10.reuse, -R14.reuse ;  /* 0x0000000a5f5f7223 */ /* 0x180fe2000001080e */
[----:B------:R-:W-:Y:S01]  /*14840*/  FFMA.FTZ R99, R99, R10, -R14 ;  /* 0x0000000a63637223 */ /* 0x000fe2000001080e */
[----:B--2---:R-:W-:Y:S01]  /*14850*/  FADD.FTZ R32, R158, R3 ;  /* 0x000000039e207221 */ /* 0x004fe20000010000 */
[----:B------:R-:W-:-:S02]  /*14860*/  F2FP.F16.F32.PACK_AB R156, R87, R156 ;  /* 0x0000009c579c723e */ /* 0x000fc400000000ff */
[----:B------:R-:W1:Y:S01]  /*14870*/  MUFU.EX2 R8, R51 ;  /* 0x0000003300087308 */ /* 0x000e620000000800 */
[----:B----4-:R-:W-:Y:S01]  /*14880*/  FADD.FTZ R3, R89, R32 ;  /* 0x0000002059037221 */ /* 0x010fe20000010000 */
[----:B0-----:R-:W-:Y:S01]  /*14890*/  FADD.FTZ R32, R157, R0 ;  /* 0x000000009d207221 */ /* 0x001fe20000010000 */
[----:B------:R-:W-:Y:S02]  /*148a0*/  F2FP.F16.F32.PACK_AB R157, R0, R157 ;  /* 0x0000009d009d723e */ /* 0x000fe400000000ff */
[----:B------:R-:W-:Y:S01]  /*148b0*/  FADD.FTZ R34, R152, R3 ;  /* 0x0000000398227221 */ /* 0x000fe20000010000 */
[----:B------:R-:W-:Y:S02]  /*148c0*/  F2FP.F16.F32.PACK_AB R158, R89, R158 ;  /* 0x0000009e599e723e */ /* 0x000fe400000000ff */
[----:B------:R-:W0:Y:S01]  /*148d0*/  MUFU.EX2 R53, R53 ;  /* 0x0000003500357308 */ /* 0x000e220000000800 */
[----:B---3--:R-:W-:Y:S01]  /*148e0*/  FADD.FTZ R3, R45, R32 ;  /* 0x000000202d037221 */ /* 0x008fe20000010000 */
[----:B------:R-:W-:-:S06]  /*148f0*/  F2FP.F16.F32.PACK_AB R152, R91, R152 ;  /* 0x000000985b98723e */ /* 0x000fcc00000000ff */
[----:B------:R2:W3:Y:S01]  /*14900*/  MUFU.EX2 R20, R11 ;  /* 0x0000000b00147308 */ /* 0x0004e20000000800 */
[----:B-1----:R-:W-:-:S07]  /*14910*/  F2FP.F16.F32.PACK_AB R159, R8, R45 ;  /* 0x0000002d089f723e */ /* 0x002fce00000000ff */
[----:B------:R-:W1:Y:S01]  /*14920*/  MUFU.EX2 R57, R57 ;  /* 0x0000003900397308 */ /* 0x000e620000000800 */
[----:B--2---:R-:W-:Y:S01]  /*14930*/  FADD.FTZ R11, R91, R34 ;  /* 0x000000225b0b7221 */ /* 0x004fe20000010000 */
[----:B------:R-:W-:Y:S01]  /*14940*/  FADD.FTZ R34, R8, R3 ;  /* 0x0000000308227221 */ /* 0x000fe20000010000 */
[----:B------:R-:W-:Y:S02]  /*14950*/  VIADD R8, R2, 0xfffffffe ;  /* 0xfffffffe02087836 */ /* 0x000fe40000000000 */
[----:B------:R-:W-:Y:S01]  /*14960*/  FADD.FTZ R36, R154, R11 ;  /* 0x0000000b9a247221 */ /* 0x000fe20000010000 */
[----:B0-----:R-:W-:Y:S01]  /*14970*/  FADD.FTZ R3, R53, R34 ;  /* 0x0000002235037221 */ /* 0x001fe20000010000 */
[C---:B------:R-:W-:Y:S01]  /*14980*/  F2FP.F16.F32.PACK_AB R154, R93.reuse, R154 ;  /* 0x0000009a5d9a723e */ /* 0x040fe200000000ff */
[----:B------:R0:W2:Y:S01]  /*14990*/  MUFU.EX2 R24, R15 ;  /* 0x0000000f00187308 */ /* 0x0000a20000000800 */
[----:B------:R-:W-:Y:S01]  /*149a0*/  FADD.FTZ R11, R93, R36 ;  /* 0x000000245d0b7221 */ /* 0x000fe20000010000 */
[C---:B---3--:R-:W-:Y:S01]  /*149b0*/  FADD.FTZ R34, R20.reuse, R3 ;  /* 0x0000000314227221 */ /* 0x048fe20000010000 */
[----:B------:R-:W-:-:S02]  /*149c0*/  F2FP.F16.F32.PACK_AB R153, R20, R53 ;  /* 0x000000351499723e */ /* 0x000fc400000000ff */
[----:B------:R-:W-:-:S03]  /*149d0*/  FADD.FTZ R36, R4, R11 ;  /* 0x0000000b04247221 */ /* 0x000fc60000010000 */
[----:B------:R-:W3:Y:S01]  /*149e0*/  MUFU.EX2 R61, R61 ;  /* 0x0000003d003d7308 */ /* 0x000ee20000000800 */
[----:B-1----:R-:W-:Y:S01]  /*149f0*/  FADD.FTZ R3, R57, R34 ;  /* 0x0000002239037221 */ /* 0x002fe20000010000 */
[----:B------:R-:W-:Y:S01]  /*14a00*/  FADD.FTZ R11, R21, R36 ;  /* 0x00000024150b7221 */ /* 0x000fe20000010000 */
[----:B0-----:R-:W-:Y:S02]  /*14a10*/  MOV R15, R177 ;  /* 0x000000b1000f7202 */ /* 0x001fe40000000f00 */
[----:B------:R-:W-:Y:S01]  /*14a20*/  @P5 SHF.R.U32.HI R15, RZ, R40, R27 ;  /* 0x00000028ff0f5219 */ /* 0x000fe2000001161b */
[----:B------:R-:W-:Y:S01]  /*14a30*/  FADD.FTZ R38, R150, R11 ;  /* 0x0000000b96267221 */ /* 0x000fe20000010000 */
[----:B------:R-:W-:Y:S01]  /*14a40*/  ISETP.GE.AND P5, PT, R13, 0x1, PT ;  /* 0x000000010d00780c */ /* 0x000fe20003fa6270 */
[----:B------:R-:W0:Y:S01]  /*14a50*/  MUFU.EX2 R26, R63 ;  /* 0x0000003f001a7308 */ /* 0x000e220000000800 */
[----:B--2---:R-:W-:Y:S01]  /*14a60*/  FADD.FTZ R36, R24, R3 ;  /* 0x0000000318247221 */ /* 0x004fe20000010000 */
[----:B------:R-:W-:Y:S01]  /*14a70*/  FADD.FTZ R11, R55, R38 ;  /* 0x00000026370b7221 */ /* 0x000fe20000010000 */
[----:B------:R-:W-:Y:S01]  /*14a80*/  IMAD.IADD R15, R148, 0x1, R15 ;  /* 0x00000001940f7824 */ /* 0x000fe200078e020f */
[----:B------:R-:W-:-:S02]  /*14a90*/  F2FP.F16.F32.PACK_AB R148, R21, R4 ;  /* 0x000000041594723e */ /* 0x000fc400000000ff */
[----:B------:R-:W-:Y:S01]  /*14aa0*/  FADD.FTZ R38, R144, R11 ;  /* 0x0000000b90267221 */ /* 0x000fe20000010000 */
[----:B------:R-:W-:Y:S01]  /*14ab0*/  F2FP.F16.F32.PACK_AB R150, R55, R150 ;  /* 0x000000963796723e */ /* 0x000fe200000000ff */
[----:B------:R-:W1:Y:S01]  /*14ac0*/  MUFU.EX2 R65, R65 ;  /* 0x0000004100417308 */ /* 0x000e620000000800 */
[----:B---3--:R-:W-:Y:S01]  /*14ad0*/  FADD.FTZ R3, R61, R36 ;  /* 0x000000243d037221 */ /* 0x008fe20000010000 */
[----:B------:R-:W-:Y:S01]  /*14ae0*/  F2FP.F16.F32.PACK_AB R155, R24, R57 ;  /* 0x00000039189b723e */ /* 0x000fe200000000ff */
[----:B------:R-:W-:-:S05]  /*14af0*/  IMAD.IADD R12, R15, 0x1, R12 ;  /* 0x000000010f0c7824 */ /* 0x000fca00078e020c */
        /* <DEDUP_REMOVED lines=50> */
[----:B-----5:R-:W-:-:S06]  /*14e20*/  F2FP.F16.F32.PACK_AB R143, R14, R81 ;  /* 0x000000510e8f723e */ /* 0x020fcc00000000ff */
[----:B------:R-:W1:Y:S01]  /*14e30*/  MUFU.EX2 R138, R138 ;  /* 0x0000008a008a7308 */ /* 0x000e620000000800 */
[----:B--2---:R-:W-:-:S07]  /*14e40*/  FADD.FTZ R3, R85, R40 ;  /* 0x0000002855037221 */ /* 0x004fce0000010000 */
[----:B------:R-:W2:Y:S01]  /*14e50*/  MUFU.EX2 R95, R95 ;  /* 0x0000005f005f7308 */ /* 0x000ea20000000800 */
[C---:B0-----:R-:W-:Y:S01]  /*14e60*/  FADD.FTZ R0, R36.reuse, R3 ;  /* 0x0000000324007221 */ /* 0x041fe20000010000 */
[----:B------:R-:W-:-:S06]  /*14e70*/  F2FP.F16.F32.PACK_AB R137, R36, R85 ;  /* 0x000000552489723e */ /* 0x000fcc00000000ff */
[----:B------:R-:W0:Y:S01]  /*14e80*/  MUFU.EX2 R25, R25 ;  /* 0x0000001900197308 */ /* 0x000e220000000800 */
[----:B-1----:R-:W-:-:S07]  /*14e90*/  FADD.FTZ R4, R138, R11 ;  /* 0x0000000b8a047221 */ /* 0x002fce0000010000 */
[----:B------:R-:W1:Y:S01]  /*14ea0*/  MUFU.EX2 R38, R99 ;  /* 0x0000006300267308 */ /* 0x000e620000000800 */
[----:B--2---:R-:W-:Y:S01]  /*14eb0*/  FADD.FTZ R3, R95, R0 ;  /* 0x000000005f037221 */ /* 0x004fe20000010000 */
[C---:B0-----:R-:W-:Y:S01]  /*14ec0*/  FADD.FTZ R4, R25.reuse, R4 ;  /* 0x0000000419047221 */ /* 0x041fe20000010000 */
[----:B------:R-:W-:Y:S02]  /*14ed0*/  F2FP.F16.F32.PACK_AB R138, R25, R138 ;  /* 0x0000008a198a723e */ /* 0x000fe400000000ff */
[C---:B-1----:R-:W-:Y:S01]  /*14ee0*/  FADD.FTZ R3, R38.reuse, R3 ;  /* 0x0000000326037221 */ /* 0x042fe20000010000 */
[----:B------:R-:W-:Y:S01]  /*14ef0*/  F2FP.F16.F32.PACK_AB R139, R38, R95 ;  /* 0x0000005f268b723e */ /* 0x000fe200000000ff */
[----:B------:R-:W-:Y:S06]  /*14f00*/  @!P5 BRA `(.L_x_1852) ;  /* 0x000000000048d947 */ /* 0x000fec0003800000 */
[C---:B------:R-:W-:Y:S01]  /*14f10*/  ISETP.GT.AND P2, PT, R15.reuse, RZ, PT ;  /* 0x000000ff0f00720c */ /* 0x040fe20003f44270 */
[----:B------:R-:W-:Y:S01]  /*14f20*/  BSSY B0, `(.L_x_1853) ;  /* 0x000000e000007945 */ /* 0x000fe20003800000 */
[----:B------:R-:W-:-:S11]  /*14f30*/  VIADD R0, R15, 0xffffffff ;  /* 0xffffffff0f007836 */ /* 0x000fd60000000000 */
[----:B------:R-:W-:Y:S05]  /*14f40*/  @P2 BRA `(.L_x_1854) ;  /* 0x00000000001c2947 */ /* 0x000fea0003800000 */
[----:B------:R-:W-:Y:S02]  /*14f50*/  ISETP.NE.AND P2, PT, R13, 0x1, PT ;  /* 0x000000010d00780c */ /* 0x000fe40003f45270 */
[----:B------:R-:W-:-:S11]  /*14f60*/  IADD3 R11, -R15, RZ, RZ ;  /* 0x000000ff0f0b7210 */ /* 0x000fd60007ffe1ff */
[----:B------:R-:W0:Y:S02]  /*14f70*/  @P2 LDC.64 R20, c[0x0][0x9e8] ;  /* 0x00027a00ff142b82 */ /* 0x000e240000000a00 */
[----:B0-----:R-:W-:-:S05]  /*14f80*/  @P2 IMAD.HI.U32 R0, R11, R20, RZ ;  /* 0x000000140b002227 */ /* 0x001fca00078e00ff */
[----:B------:R-:W-:-:S04]  /*14f90*/  @P2 SHF.R.U32.HI R11, RZ, R21, R0 ;  /* 0x00000015ff0b2219 */ /* 0x000fc80000011600 */
[----:B------:R-:W-:Y:S01]  /*14fa0*/  LOP3.LUT R0, RZ, R11, RZ, 0x33, !PT ;  /* 0x0000000bff007212 */ /* 0x000fe200078e33ff */
[----:B------:R-:W-:Y:S06]  /*14fb0*/  BRA `(.L_x_1855) ;  /* 0x0000000000107947 */ /* 0x000fec0003800000 */
.L_x_1854:
[----:B------:R-:W-:-:S13]  /*14fc0*/  ISETP.NE.AND P2, PT, R13, 0x1, PT ;  /* 0x000000010d00780c */ /* 0x000fda0003f45270 */
[----:B------:R-:W0:Y:S02]  /*14fd0*/  @P2 LDC.64 R14, c[0x0][0x9e8] ;  /* 0x00027a00ff0e2b82 */ /* 0x000e240000000a00 */
[----:B0-----:R-:W-:-:S05]  /*14fe0*/  @P2 IMAD.HI.U32 R2, R0, R14, RZ ;  /* 0x0000000e00022227 */ /* 0x001fca00078e00ff */
[----:B------:R-:W-:-:S07]  /*14ff0*/  @P2 SHF.R.U32.HI R0, RZ, R15, R2 ;  /* 0x0000000fff002219 */ /* 0x000fce0000011602 */
.L_x_1855:
[----:B------:R-:W-:Y:S05]  /*15000*/  BSYNC B0 ;  /* 0x0000000000007941 */ /* 0x000fea0003800000 */
.L_x_1853:
[----:B------:R-:W-:-:S05]  /*15010*/  IMAD R13, R0, R13, R13 ;  /* 0x0000000d000d7224 */ /* 0x000fca00078e020d */
[----:B------:R-:W-:-:S07]  /*15020*/  VIMNMX R12, R12, R13, PT ;  /* 0x0000000d0c0c7248 */ /* 0x000fce0003fe0100 */
.L_x_1852:
[----:B------:R-:W-:Y:S01]  /*15030*/  IMAD.HI R12, R12, 0x2aaaaaab, RZ ;  /* 0x2aaaaaab0c0c7827 */ /* 0x000fe200078e02ff */
[----:B------:R-:W-:Y:S01]  /*15040*/  ULDC UR46, c[0x0][0x9e4] ;  /* 0x00027900002e7ab9 */ /* 0x000fe20000000800 */
[----:B------:R-:W-:Y:S01]  /*15050*/  ULDC UR39, c[0x0][0x9e4] ;  /* 0x0002790000277ab9 */ /* 0x000fe20000000800 */
[----:B------:R-:W-:Y:S01]  /*15060*/  ULDC UR50, c[0x0][0x9d8] ;  /* 0x0002760000327ab9 */ /* 0x000fe20000000800 */
[----:B------:R-:W-:Y:S01]  /*15070*/  ULDC UR55, c[0x0][0x9d8] ;  /* 0x0002760000377ab9 */ /* 0x000fe20000000800 */
[----:B------:R-:W-:Y:S01]  /*15080*/  SHF.R.U32.HI R11, RZ, 0x1f, R12 ;  /* 0x0000001fff0b7819 */ /* 0x000fe2000001160c */
[----:B------:R-:W-:Y:S01]  /*15090*/  ULDC UR51, c[0x0][0x9d8] ;  /* 0x0002760000337ab9 */ /* 0x000fe20000000800 */
[----:B------:R-:W-:Y:S01]  /*150a0*/  ULDC UR38, c[0x0][0x988] ;  /* 0x0002620000267ab9 */ /* 0x000fe20000000800 */
[----:B------:R-:W-:Y:S01]  /*150b0*/  ULDC UR43, c[0x0][0x988] ;  /* 0x00026200002b7ab9 */ /* 0x000fe20000000800 */
[----:B------:R-:W-:Y:S01]  /*150c0*/  LEA.HI.SX32 R14, R12, R11, 0x1c ;  /* 0x0000000b0c0e7211 */ /* 0x000fe200078fe2ff */
[----:B------:R-:W-:Y:S01]  /*150d0*/  ULDC UR42, c[0x0][0x988] ;  /* 0x00026200002a7ab9 */ /* 0x000fe20000000800 */
[----:B------:R-:W-:Y:S01]  /*150e0*/  ULDC UR54, c[0x0][0x9e0] ;  /* 0x0002780000367ab9 */ /* 0x000fe20000000800 */
[----:B------:R-:W-:Y:S01]  /*150f0*/  ULDC UR47, c[0x0][0x9e0] ;  /* 0x00027800002f7ab9 */ /* 0x000fe20000000800 */
[----:B------:R-:W-:Y:S01]  /*15100*/  VIMNMX R14, R179, R14, !PT ;  /* 0x0000000eb30e7248 */ /* 0x000fe20007fe0100 */
[----:B------:R-:W-:Y:S01]  /*15110*/  BSSY B0, `(.L_x_1856) ;  /* 0x000039c000007945 */ /* 0x000fe20003800000 */
[----:B------:R-:W-:Y:S01]  /*15120*/  IMAD.MOV.U32 R2, RZ, RZ, 0x3f800000 ;  /* 0x3f800000ff027424 */ /* 0x000fe200078e00ff */
[----:B------:R-:W-:-:S02]  /*15130*/  CS2R R86, SRZ ;  /* 0x0000000000567805 */ /* 0x000fc4000001ff00 */
[----:B------:R-:W-:Y:S01]  /*15140*/  ISETP.GE.AND P2, PT, R8, R14, PT ;  /* 0x0000000e0800720c */ /* 0x000fe20003f46270 */
[----:B------:R-:W-:Y:S01]  /*15150*/  IMAD.MOV.U32 R0, RZ, RZ, 0x3f800000 ;  /* 0x3f800000ff007424 */ /* 0x000fe200078e00ff */
        /* <DEDUP_REMOVED lines=31> */
[----:B------:R-:W-:Y:S06]  /*15350*/  @!P2 BRA `(.L_x_1857) ;  /* 0x0000003400dca947 */ /* 0x000fec0003800000 */
[----:B------:R-:W-:Y:S01]  /*15360*/  BSSY B1, `(.L_x_1858) ;  /* 0x0000372000017945 */ /* 0x000fe20003800000 */
[----:B------:R-:W-:Y:S02]  /*15370*/  IMAD.MOV.U32 R2, RZ, RZ, 0x3f800000 ;  /* 0x3f800000ff027424 */ /* 0x000fe400078e00ff */
[----:B------:R-:W-:-:S07]  /*15380*/  IMAD.MOV.U32 R87, RZ, RZ, RZ ;  /* 0x000000ffff577224 */ /* 0x000fce00078e00ff */
.L_x_1877:
[----:B------:R-:W-:-:S04]  /*15390*/  IADD3 R15, R22, 0x1, RZ ;  /* 0x00000001160f7810 */ /* 0x000fc80007ffe0ff */
[----:B------:R-:W-:-:S04]  /*153a0*/  ISETP.NE.AND P2, PT, R15, 0x2, PT ;  /* 0x000000020f00780c */ /* 0x000fc80003f45270 */
[----:B------:R-:W-:Y:S02]  /*153b0*/  SEL R20, RZ, 0x1, P2 ;  /* 0x00000001ff147807 */ /* 0x000fe40001000000 */
[----:B------:R-:W-:Y:S02]  /*153c0*/  SEL R15, R15, RZ, P2 ;  /* 0x000000ff0f0f7207 */ /* 0x000fe40001000000 */
[----:B------:R-:W-:Y:S01]  /*153d0*/  LOP3.LUT R20, R23, R20, RZ, 0x3c, !PT ;  /* 0x0000001417147212 */ /* 0x000fe200078e3cff */
[----:B------:R-:W-:Y:S06]  /*153e0*/  @!P0 BRA `(.L_x_1859) ;  /* 0x0000000000048947 */ /* 0x000fec0003800000 */
[----:B------:R-:W-:Y:S01]  /*153f0*/  BPT.TRAP 0x1 ;  /* 0x000000040000795c */ /* 0x000fe20000300000 */
.L_x_1859:
[----:B------:R-:W-:Y:S01]  /*15400*/  IMAD R21, R15, 0x8, R16 ;  /* 0x000000080f157824 */ /* 0x000fe200078e0210 */
[----:B------:R-:W-:-:S04]  /*15410*/  SHF.L.U32 R12, R20, 0x1f, RZ ;  /* 0x0000001f140c7819 */ /* 0x000fc800000006ff */
[----:B------:R0:W1:Y:S01]  /*15420*/  SYNCS.PHASECHK.TRANS64.TRYWAIT P2, [R21+URZ+0x2a830], R12 ;  /* 0x02a8300c150075a7 */ /* 0x000062000804017f */
[----:B------:R-:W-:Y:S05]  /*15430*/  @!P0 BRA `(.L_x_1860) ;  /* 0x0000000000048947 */ /* 0x000fea0003800000 */
[----:B------:R-:W-:Y:S01]  /*15440*/  BPT.TRAP 0x1 ;  /* 0x000000040000795c */ /* 0x000fe20000300000 */
.L_x_1860:
[----:B------:R-:W-:Y:S01]  /*15450*/  BSSY B2, `(.L_x_1861) ;  /* 0x0000006000027945 */ /* 0x000fe20003800000 */
[----:B------:R-:W-:Y:S02]  /*15460*/  IMAD R10, R15, 0x900, R7 ;  /* 0x000009000f0a7824 */ /* 0x000fe400078e0207 */
[----:B------:R-:W-:Y:S01]  /*15470*/  IMAD.MOV.U32 R11, RZ, RZ, 0x40000040 ;  /* 0x40000040ff0b7424 */ /* 0x000fe200078e00ff */
[----:B-1----:R-:W-:Y:S06]  /*15480*/  @P2 BRA `(.L_x_1862) ;  /* 0x0000000000082947 */ /* 0x002fec0003800000 */
[----:B------:R-:W1:Y:S02]  /*15490*/  SYNCS.PHASECHK.TRANS64.TRYWAIT P2, [R21+URZ+0x2a830], R12 ;  /* 0x02a8300c150075a7 */ /* 0x000e64000804017f */
[----:B-1----:R-:W-:Y:S05]  /*154a0*/  @!P2 BRA `(.L_x_1863) ;  /* 0x00000150004ca947 */ /* 0x002fea0003800000 */
.L_x_1862:
[----:B------:R-:W-:Y:S05]  /*154b0*/  BSYNC B2 ;  /* 0x0000000000027941 */ /* 0x000fea0003800000 */
.L_x_1861:
[----:B------:R-:W2:Y:S04]  /*154c0*/  LDL.64 R88, [R1+0x38] ;  /* 0x0000380001587983 */ /* 0x000ea80000100a00 */
[----:B------:R-:W3:Y:S04]  /*154d0*/  LDL.64 R218, [R1+0x30] ;  /* 0x0000300001da7983 */ /* 0x000ee80000100a00 */
[----:B------:R-:W4:Y:S01]  /*154e0*/  LDL.64 R216, [R1+0x28] ;  /* 0x0000280001d87983 */ /* 0x000f220000100a00 */
[----:B------:R-:W-:-:S03]  /*154f0*/  R2UR UR6, R10 ;  /* 0x000000000a0672ca */ /* 0x000fc600000e0000 */
[----:B------:R-:W5:Y:S01]  /*15500*/  LDL.64 R214, [R1+0x20] ;  /* 0x0000200001d67983 */ /* 0x000f620000100a00 */
[----:B------:R-:W-:Y:S01]  /*15510*/  R2UR UR7, R11 ;  /* 0x000000000b0772ca */ /* 0x000fe200000e0000 */
[----:B01----:R-:W-:Y:S02]  /*15520*/  VIADD R12, R10, 0x2 ;  /* 0x000000020a0c7836 */ /* 0x003fe40000000000 */
[----:B------:R-:W-:Y:S01]  /*15530*/  IMAD.MOV.U32 R13, RZ, RZ, 0x40000040 ;  /* 0x40000040ff0d7424 */ /* 0x000fe200078e00ff */
[----:B------:R-:W5:Y:S04]  /*15540*/  LDL.64 R212, [R1+0x18] ;  /* 0x0000180001d47983 */ /* 0x000f680000100a00 */
[----:B------:R-:W5:Y:S04]  /*15550*/  LDL.64 R210, [R1+0x10] ;  /* 0x0000100001d27983 */ /* 0x000f680000100a00 */
[----:B------:R-:W5:Y:S01]  /*15560*/  LDL.64 R198, [R1] ;  /* 0x0000000001c67983 */ /* 0x000f620000100a00 */
[----:B--2---:R-:W-:-:S02]  /*15570*/  R2UR UR4, R88 ;  /* 0x00000000580472ca */ /* 0x004fc400000e0000 */
[----:B------:R-:W-:Y:S02]  /*15580*/  R2UR UR5, R89 ;  /* 0x00000000590572ca */ /* 0x000fe400000e0000 */
[----:B------:R-:W-:-:S11]  /*15590*/  WARPGROUP.ARRIVE ;  /* 0x00000000000079c5 */ /* 0x000fd60000000000 */
[----:B------:R-:W-:Y:S01]  /*155a0*/  HGMMA.64x96x16.F32 R88, gdesc[UR4], RZ, !UPT, gsb0 ;  /* 0x01600000045879f0 */ /* 0x000fe2000c0008ff */
[----:B------:R-:W-:Y:S02]  /*155b0*/  R2UR UR6, R12 ;  /* 0x000000000c0672ca */ /* 0x000fe400000e0000 */
[----:B------:R-:W-:Y:S02]  /*155c0*/  R2UR UR7, R13 ;  /* 0x000000000d0772ca */ /* 0x000fe400000e0000 */
[----:B---3--:R-:W-:Y:S02]  /*155d0*/  R2UR UR4, R218 ;  /* 0x00000000da0472ca */ /* 0x008fe400000e0000 */
[----:B------:R-:W-:Y:S01]  /*155e0*/  R2UR UR5, R219 ;  /* 0x00000000db0572ca */ /* 0x000fe200000e0000 */
[----:B------:R-:W-:Y:S01]  /*155f0*/  IMAD.MOV.U32 R13, RZ, RZ, 0x40000040 ;  /* 0x40000040ff0d7424 */ /* 0x000fe200078e00ff */
[----:B------:R-:W-:Y:S01]  /*15600*/  IADD3 R12, R10, 0x4, RZ ;  /* 0x000000040a0c7810 */ /* 0x000fe20007ffe0ff */
[----:B------:R-:W-:-:S02]  /*15610*/  WARPGROUP.DEPBAR.LE gsb0, 0x0 ;  /* 0x00008000000079c5 */ /* 0x000fc40000010000 */
[----:B------:R-:W-:-:S08]  /*15620*/  WARPGROUP.ARRIVE ;  /* 0x00000000000079c5 */ /* 0x000fd00000000000 */
[----:B------:R-:W-:Y:S01]  /*15630*/  HGMMA.64x96x16.F32 R88, gdesc[UR4], R88, gsb0 ;  /* 0x01600000045879f0 */ /* 0x000fe20008000858 */
[----:B------:R-:W-:Y:S02]  /*15640*/  R2UR UR6, R12 ;  /* 0x000000000c0672ca */ /* 0x000fe400000e0000 */
[----:B------:R-:W-:Y:S02]  /*15650*/  R2UR UR7, R13 ;  /* 0x000000000d0772ca */ /* 0x000fe400000e0000 */
[----:B----4-:R-:W-:Y:S02]  /*15660*/  R2UR UR4, R216 ;  /* 0x00000000d80472ca */ /* 0x010fe400000e0000 */
[----:B------:R-:W-:Y:S01]  /*15670*/  R2UR UR5, R217 ;  /* 0x00000000d90572ca */ /* 0x000fe200000e0000 */
[----:B------:R-:W-:Y:S02]  /*15680*/  VIADD R12, R10, 0x6 ;  /* 0x000000060a0c7836 */ /* 0x000fe40000000000 */
[----:B------:R-:W-:Y:S01]  /*15690*/  IMAD.MOV.U32 R13, RZ, RZ, 0x40000040 ;  /* 0x40000040ff0d7424 */ /* 0x000fe200078e00ff */
[----:B------:R-:W-:-:S02]  /*156a0*/  WARPGROUP.DEPBAR.LE gsb0, 0x0 ;  /* 0x00008000000079c5 */ /* 0x000fc40000010000 */
[----:B------:R-:W-:-:S07]  /*156b0*/  WARPGROUP.ARRIVE ;  /* 0x00000000000079c5 */ /* 0x000fce0000000000 */
[----:B------:R-:W-:Y:S01]  /*156c0*/  HGMMA.64x96x16.F32 R88, gdesc[UR4], R88, gsb0 ;  /* 0x01600000045879f0 */ /* 0x000fe20008000858 */
[----:B------:R-:W-:Y:S02]  /*156d0*/  R2UR UR6, R12 ;  /* 0x000000000c0672ca */ /* 0x000fe400000e0000 */
[----:B------:R-:W-:Y:S02]  /*156e0*/  R2UR UR7, R13 ;  /* 0x000000000d0772ca */ /* 0x000fe400000e0000 */
[----:B-----5:R-:W-:Y:S02]  /*156f0*/  R2UR UR4, R214 ;  /* 0x00000000d60472ca */ /* 0x020fe400000e0000 */
[----:B------:R-:W-:Y:S01]  /*15700*/  R2UR UR5, R215 ;  /* 0x00000000d70572ca */ /* 0x000fe200000e0000 */
[----:B------:R-:W-:Y:S01]  /*15710*/  VIADD R12, R10, 0x300 ;  /* 0x000003000a0c7836 */ /* 0x000fe20000000000 */
[----:B------:R-:W-:Y:S01]  /*15720*/  MOV R13, 0x40000040 ;  /* 0x40000040000d7802 */ /* 0x000fe20000000f00 */
[----:B------:R-:W-:-:S02]  /*15730*/  WARPGROUP.DEPBAR.LE gsb0, 0x0 ;  /* 0x00008000000079c5 */ /* 0x000fc40000010000 */
[----:B------:R-:W-:-:S08]  /*15740*/  WARPGROUP.ARRIVE ;  /* 0x00000000000079c5 */ /* 0x000fd00000000000 */
[----:B------:R-:W-:Y:S01]  /*15750*/  HGMMA.64x96x16.F32 R88, gdesc[UR4], R88, gsb0 ;  /* 0x01600000045879f0 */ /* 0x000fe20008000858 */
[----:B------:R-:W-:Y:S02]  /*15760*/  R2UR UR6, R12 ;  /* 0x000000000c0672ca */ /* 0x000fe400000e0000 */
[----:B------:R-:W-:Y:S02]  /*15770*/  R2UR UR7, R13 ;  /* 0x000000000d0772ca */ /* 0x000fe400000e0000 */
[----:B------:R-:W-:Y:S02]  /*15780*/  R2UR UR4, R212 ;  /* 0x00000000d40472ca */ /* 0x000fe400000e0000 */
        /* <DEDUP_REMOVED lines=19> */
[----:B------:R-:W-:Y:S01]  /*158c0*/  IMAD.MOV.U32 R13, RZ, RZ, 0x40000040 ;  /* 0x40000040ff0d7424 */ /* 0x000fe200078e00ff */
[----:B------:R-:W-:Y:S01]  /*158d0*/  IADD3 R12, R10, 0x306, RZ ;  /* 0x000003060a0c7810 */ /* 0x000fe20007ffe0ff */
[----:B------:R-:W-:-:S02]  /*158e0*/  WARPGROUP.DEPBAR.LE gsb0, 0x0 ;  /* 0x00008000000079c5 */ /* 0x000fc40000010000 */
[----:B------:R-:W-:-:S08]  /*158f0*/  WARPGROUP.ARRIVE ;  /* 0x00000000000079c5 */ /* 0x000fd00000000000 */
[----:B------:R-:W-:Y:S01]  /*15900*/  HGMMA.64x96x16.F32 R88, gdesc[UR4], R88, gsb0 ;  /* 0x01600000045879f0 */ /* 0x000fe20008000858 */
[----:B------:R-:W-:Y:S02]  /*15910*/  R2UR UR6, R12 ;  /* 0x000000000c0672ca */ /* 0x000fe400000e0000 */
[----:B------:R-:W-:Y:S01]  /*15920*/  R2UR UR7, R13 ;  /* 0x000000000d0772ca */ /* 0x000fe200000e0000 */
[----:B------:R-:W-:Y:S01]  /*15930*/  UMOV UR4, UR52 ;  /* 0x0000003400047c82 */ /* 0x000fe20008000000 */
[----:B------:R-:W-:Y:S01]  /*15940*/  UMOV UR5, UR53 ;  /* 0x0000003500057c82 */ /* 0x000fe20008000000 */
[----:B------:R-:W-:Y:S02]  /*15950*/  VIADD R12, R10, 0x600 ;  /* 0x000006000a0c7836 */ /* 0x000fe40000000000 */
[----:B------:R-:W-:Y:S01]  /*15960*/  IMAD.MOV.U32 R13, RZ, RZ, 0x40000040 ;  /* 0x40000040ff0d7424 */ /* 0x000fe200078e00ff */
[----:B------:R-:W-:Y:S02]  /*15970*/  WARPGROUP.DEPBAR.LE gsb0, 0x0 ;  /* 0x00008000000079c5 */ /* 0x000fe40000010000 */
[----:B------:R-:W-:-:S06]  /*15980*/  WARPGROUP.ARRIVE ;  /* 0x00000000000079c5 */ /* 0x000fcc0000000000 */
[----:B------:R-:W-:Y:S01]  /*15990*/  HGMMA.64x96x16.F32 R88, gdesc[UR4], R88, gsb0 ;  /* 0x01600000045879f0 */ /* 0x000fe20008000858 */
[----:B------:R-:W-:Y:S02]  /*159a0*/  R2UR UR6, R12 ;  /* 0x000000000c0672ca */ /* 0x000fe400000e0000 */
[----:B------:R-:W-:Y:S01]  /*159b0*/  R2UR UR7, R13 ;  /* 0x000000000d0772ca */ /* 0x000fe200000e0000 */
[----:B------:R-:W-:Y:S01]  /*159c0*/  UMOV UR4, UR48 ;  /* 0x0000003000047c82 */ /* 0x000fe20008000000 */
[----:B------:R-:W-:Y:S01]  /*159d0*/  UMOV UR5, UR49 ;  /* 0x0000003100057c82 */ /* 0x000fe20008000000 */
[----:B------:R-:W-:Y:S01]  /*159e0*/  VIADD R12, R10, 0x602 ;  /* 0x000006020a0c7836 */ /* 0x000fe20000000000 */
[----:B------:R-:W-:Y:S01]  /*159f0*/  MOV R13, 0x40000040 ;  /* 0x40000040000d7802 */ /* 0x000fe20000000f00 */
[----:B------:R-:W-:Y:S02]  /*15a00*/  WARPGROUP.DEPBAR.LE gsb0, 0x0 ;  /* 0x00008000000079c5 */ /* 0x000fe40000010000 */
[----:B------:R-:W-:-:S06]  /*15a10*/  WARPGROUP.ARRIVE ;  /* 0x00000000000079c5 */ /* 0x000fcc0000000000 */
        /* <DEDUP_REMOVED lines=23> */
[----:B------:R-:W-:Y:S02]  /*15b90*/  WARPGROUP.DEPBAR.LE gsb0, 0x0 ;  /* 0x00008000000079c5 */ /* 0x000fe40000010000 */
[----:B------:R-:W-:-:S08]  /*15ba0*/  WARPGROUP.ARRIVE ;  /* 0x00000000000079c5 */ /* 0x000fd00000000000 */
[----:B------:R-:W-:Y:S01]  /*15bb0*/  HGMMA.64x96x16.F32 R88, gdesc[UR4], R88, gsb0 ;  /* 0x01600000045879f0 */ /* 0x000fe20008000858 */
        /* <DEDUP_REMOVED lines=65> */
[----:B------:R-:W-:Y:S05]  /*15fd0*/  @!P0 BRA `(.L_x_1864) ;  /* 0x0000000000048947 */ /* 0x000fea0003800000 */
[----:B------:R-:W-:Y:S01]  /*15fe0*/  BPT.TRAP 0x1 ;  /* 0x000000040000795c */ /* 0x000fe20000300000 */
.L_x_1864:
[----:B------:R-:W-:Y:S02]  /*15ff0*/  SHF.L.U32 R11, R23, 0x1f, RZ ;  /* 0x0000001f170b7819 */ /* 0x000fe400000006ff */
[----:B------:R-:W-:-:S04]  /*16000*/  LEA R12, R22, R16, 0x3 ;  /* 0x00000010160c7211 */ /* 0x000fc800078e18ff */
[----:B------:R0:W1:Y:S01]  /*16010*/  SYNCS.PHASECHK.TRANS64.TRYWAIT P2, [R12+URZ+0x2a850], R11 ;  /* 0x02a8500b0c0075a7 */ /* 0x000062000804017f */
[----:B------:R-:W-:Y:S05]  /*16020*/  @!P0 BRA `(.L_x_1865) ;  /* 0x0000000000048947 */ /* 0x000fea0003800000 */
[----:B------:R-:W-:Y:S01]  /*16030*/  BPT.TRAP 0x1 ;  /* 0x000000040000795c */ /* 0x000fe20000300000 */
.L_x_1865:
[----:B------:R-:W-:Y:S01]  /*16040*/  VIADD R0, R16, 0x400 ;  /* 0x0000040010007836 */ /* 0x000fe20000000000 */
[----:B------:R-:W-:Y:S04]  /*16050*/  BSSY B2, `(.L_x_1866) ;  /* 0x0000008000027945 */ /* 0x000fe80003800000 */
[----:B------:R-:W-:-:S04]  /*16060*/  SHF.R.U32.HI R0, RZ, 0x4, R0 ;  /* 0x00000004ff007819 */ /* 0x000fc80000011600 */
[----:B------:R-:W-:-:S04]  /*16070*/  LOP3.LUT R0, R0, 0x3fff, RZ, 0xc0, !PT ;  /* 0x00003fff00007812 */ /* 0x000fc800078ec0ff */
[----:B------:R-:W-:-:S05]  /*16080*/  LOP3.LUT R13, R0, 0x3000000, RZ, 0xfc, !PT ;  /* 0x03000000000d7812 */ /* 0x000fca00078efcff */
[----:B------:R-:W-:Y:S01]  /*16090*/  IMAD R0, R22, 0x600, R13 ;  /* 0x0000060016007824 */ /* 0x000fe200078e020d */
[----:B-1----:R-:W-:Y:S06]  /*160a0*/  @P2 BRA `(.L_x_1867) ;  /* 0x0000000000082947 */ /* 0x002fec0003800000 */
[----:B------:R-:W1:Y:S02]  /*160b0*/  SYNCS.PHASECHK.TRANS64.TRYWAIT P2, [R12+URZ+0x2a850], R11 ;  /* 0x02a8500b0c0075a7 */ /* 0x000e64000804017f */
[----:B-1----:R-:W-:Y:S05]  /*160c0*/  @!P2 BRA `(.L_x_1868) ;  /* 0x000001440058a947 */ /* 0x002fea0003800000 */
.L_x_1867:
[----:B------:R-:W-:Y:S05]  /*160d0*/  BSYNC B2 ;  /* 0x0000000000027941 */ /* 0x000fea0003800000 */
.L_x_1866:
[----:B------:R-:W-:Y:S01]  /*160e0*/  IMAD.MOV.U32 R10, RZ, RZ, R0 ;  /* 0x000000ffff0a7224 */ /* 0x000fe200078e0000 */
[----:B------:R-:W2:Y:S01]  /*160f0*/  LDL R2, [R1+0x8] ;  /* 0x0000080001027983 */ /* 0x000ea20000100800 */
[----:B01----:R-:W-:-:S03]  /*16100*/  IMAD.MOV.U32 R11, RZ, RZ, 0x40000040 ;  /* 0x40000040ff0b7424 */ /* 0x003fc600078e00ff */
[----:B------:R-:W-:Y:S01]  /*16110*/  R2UR UR6, R10 ;  /* 0x000000000a0672ca */ /* 0x000fe200000e0000 */
[----:B------:R-:W3:Y:S01]  /*16120*/  LDL R198, [R1+0xc] ;  /* 0x00000c0001c67983 */ /* 0x000ee20000100800 */
[----:B------:R-:W-:Y:S01]  /*16130*/  R2UR UR7, R11 ;  /* 0x000000000b0772ca */ /* 0x000fe200000e0000 */
[----:B------:R-:W-:Y:S01]  /*16140*/  WARPGROUP.ARRIVE ;  /* 0x00000000000079c5 */ /* 0x000fe20000000000 */
[----:B------:R-:W-:Y:S01]  /*16150*/  VIADD R10, R0, 0x80 ;  /* 0x00000080000a7836 */ /* 0x000fe20000000000 */
[----:B------:R-:W-:Y:S01]  /*16160*/  MOV R11, 0x40000040 ;  /* 0x40000040000b7802 */ /* 0x000fe20000000f00 */
[----:B------:R-:W-:Y:S01]  /*16170*/  FMUL.FTZ R119, R119, UR55 ;  /* 0x0000003777777c20 */ /* 0x000fe20008410000 */
[----:B------:R-:W-:Y:S01]  /*16180*/  ISETP.NE.AND P3, PT, R9, 0x1, PT ;  /* 0x000000010900780c */ /* 0x000fe20003f65270 */
[----:B------:R-:W-:Y:S01]  /*16190*/  FMUL.FTZ R23, R89, UR55 ;  /* 0x0000003759177c20 */ /* 0x000fe20008410000 */
[----:B------:R-:W-:Y:S01]  /*161a0*/  FMUL.FTZ R22, R88, UR55 ;  /* 0x0000003758167c20 */ /* 0x000fe20008410000 */
[----:B------:R-:W-:Y:S01]  /*161b0*/  FMUL.FTZ R89, R95, UR55 ;  /* 0x000000375f597c20 */ /* 0x000fe20008410000 */
[----:B------:R-:W-:Y:S01]  /*161c0*/  FMUL.FTZ R13, R91, UR55 ;  /* 0x000000375b0d7c20 */ /* 0x000fe20008410000 */
[----:B------:R-:W-:Y:S01]  /*161d0*/  FMUL.FTZ R88, R94, UR55 ;  /* 0x000000375e587c20 */ /* 0x000fe20008410000 */
[----:B------:R-:W-:Y:S01]  /*161e0*/  FMUL.FTZ R95, R97, UR55 ;  /* 0x00000037615f7c20 */ /* 0x000fe20008410000 */
[----:B------:R-:W-:Y:S01]  /*161f0*/  FMUL.FTZ R91, R93, UR55 ;  /* 0x000000375d5b7c20 */ /* 0x000fe20008410000 */
[----:B------:R-:W-:Y:S01]  /*16200*/  HGMMA.64x128x16.F32 R24, R156, gdesc[UR4].tnspB, R24, gsb0 ;  /* 0x41e000049c187df0 */ /* 0x000fe20008000818 */
[----:B------:R-:W-:Y:S01]  /*16210*/  R2UR UR6, R10 ;  /* 0x000000000a0672ca */ /* 0x000fe200000e0000 */
[----:B------:R-:W-:Y:S01]  /*16220*/  VIADD R10, R0, 0x100 ;  /* 0x00000100000a7836 */ /* 0x000fe20000000000 */
[----:B------:R-:W-:Y:S01]  /*16230*/  R2UR UR7, R11 ;  /* 0x000000000b0772ca */ /* 0x000fe200000e0000 */
[----:B------:R-:W-:-:S02]  /*16240*/  IMAD.MOV.U32 R11, RZ, RZ, 0x40000040 ;  /* 0x40000040ff0b7424 */ /* 0x000fc400078e00ff */
        /* <DEDUP_REMOVED lines=23> */
[----:B------:R-:W-:Y:S01]  /*163c0*/  @!P1 IADD3 R21, R21, 0x2a840, RZ ;  /* 0x0002a84015159810 */ /* 0x000fe20007ffe0ff */
[----:B------:R-:W-:Y:S01]  /*163d0*/  FMUL.FTZ R123, R135, UR55 ;  /* 0x00000037877b7c20 */ /* 0x000fe20008410000 */
[----:B------:R-:W0:Y:S08]  /*163e0*/  MUFU.TANH R22, R22 ;  /* 0x0000001600167308 */ /* 0x000e300000002400 */
[----:B------:R-:W1:Y:S08]  /*163f0*/  MUFU.TANH R23, R23 ;  /* 0x0000001700177308 */ /* 0x000e700000002400 */
        /* <DEDUP_REMOVED lines=13> */
[----:B------:R-:W-:-:S05]  /*164d0*/  WARPGROUP.ARRIVE ;  /* 0x00000000000079c5 */ /* 0x000fca0000000000 */
[----:B------:R-:W0:Y:S01]  /*164e0*/  MUFU.TANH R101, R101 ;  /* 0x0000006500657308 */ /* 0x000e220000002400 */
[----:B------:R-:W-:Y:S01]  /*164f0*/  HGMMA.64x128x16.F32 R24, R152, gdesc[UR4].tnspB, R24, gsb0 ;  /* 0x41e0000498187df0 */ /* 0x000fe20008000818 */
[----:B------:R-:W-:Y:S01]  /*16500*/  R2UR UR6, R10 ;  /* 0x000000000a0672ca */ /* 0x000fe200000e0000 */
[----:B------:R-:W-:Y:S01]  /*16510*/  VIADD R10, R0, 0x180 ;  /* 0x00000180000a7836 */ /* 0x000fe20000000000 */
[----:B------:R-:W-:Y:S01]  /*16520*/  R2UR UR7, R11 ;  /* 0x000000000b0772ca */ /* 0x000fe200000e0000 */
[----:B------:R-:W-:-:S03]  /*16530*/  IMAD.MOV.U32 R11, RZ, RZ, 0x40000040 ;  /* 0x40000040ff0b7424 */ /* 0x000fc600078e00ff */
        /* <DEDUP_REMOVED lines=16> */
[----:B--2---:R-:W-:Y:S01]  /*16640*/  R2UR UR4, R2 ;  /* 0x00000000020472ca */ /* 0x004fe200000e0000 */
        /* <DEDUP_REMOVED lines=10> */
[----:B------:R-:W-:-:S02]  /*166f0*/  WARPGROUP.DEPBAR.LE gsb0, 0x0 ;  /* 0x00008000000079c5 */ /* 0x000fc40000010000 */
[----:B------:R-:W-:Y:S01]  /*16700*/  WARPGROUP.ARRIVE ;  /* 0x00000000000079c5 */ /* 0x000fe20000000000 */
[----:B------:R-:W-:Y:S01]  /*16710*/  IMAD R130, R8, -0x60, RZ ;  /* 0xffffffa008827824 */ /* 0x000fe200078e02ff */
[----:B---3--:R-:W-:Y:S01]  /*16720*/  LOP3.LUT P2, RZ, R198, 0x100000, RZ, 0xc0, !PT ;  /* 0x00100000c6ff7812 */ /* 0x008fe2000784c0ff */
[----:B------:R-:W2:Y:S03]  /*16730*/  MUFU.TANH R2, R2 ;  /* 0x0000000200027308 */ /* 0x000ea60000002400 */
[----:B------:R-:W-:Y:S01]  /*16740*/  HGMMA.64x128x16.F32 R24, R148, gdesc[UR4].tnspB, R24, gsb0 ;  /* 0x41e0000494187df0 */ /* 0x000fe20008000818 */
[----:B------:R-:W-:Y:S02]  /*16750*/  R2UR UR6, R10 ;  /* 0x000000000a0672ca */ /* 0x000fe400000e0000 */
[----:B------:R-:W-:Y:S01]  /*16760*/  R2UR UR7, R11 ;  /* 0x000000000b0772ca */ /* 0x000fe200000e0000 */
[----:B------:R-:W-:Y:S01]  /*16770*/  IMAD.MOV.U32 R11, RZ, RZ, 0x40000040 ;  /* 0x40000040ff0b7424 */ /* 0x000fe200078e00ff */
[----:B------:R-:W-:Y:S01]  /*16780*/  IADD3 R10, R0, 0x200, RZ ;  /* 0x00000200000a7810 */ /* 0x000fe20007ffe0ff */
[----:B------:R-:W3:Y:S08]  /*16790*/  MUFU.TANH R90, R90 ;  /* 0x0000005a005a7308 */ /* 0x000ef00000002400 */
        /* <DEDUP_REMOVED lines=9> */
[----:B------:R-:W-:-:S06]  /*16830*/  WARPGROUP.ARRIVE ;  /* 0x00000000000079c5 */ /* 0x000fcc0000000000 */
[----:B------:R-:W-:Y:S01]  /*16840*/  HGMMA.64x128x16.F32 R24, R144, gdesc[UR4].tnspB, R24, gsb0 ;  /* 0x41e0000490187df0 */ /* 0x000fe20008000818 */
[----:B------:R-:W-:Y:S01]  /*16850*/  R2UR UR6, R10 ;  /* 0x000000000a0672ca */ /* 0x000fe200000e0000 */
[----:B------:R-:W-:Y:S01]  /*16860*/  VIADD R10, R0, 0x280 ;  /* 0x00000280000a7836 */ /* 0x000fe20000000000 */
[----:B------:R-:W-:Y:S01]  /*16870*/  R2UR UR7, R11 ;  /* 0x000000000b0772ca */ /* 0x000fe200000e0000 */
[----:B------:R-:W-:Y:S01]  /*16880*/  IMAD.MOV.U32 R11, RZ, RZ, 0x40000040 ;  /* 0x40000040ff0b7424 */ /* 0x000fe200078e00ff */
[----:B------:R5:W0:Y:S02]  /*16890*/  MUFU.TANH R0, R119 ;  /* 0x0000007700007308 */ /* 0x000a240000002400 */
[----:B-----5:R-:W-:Y:S01]  /*168a0*/  FMUL.FTZ R119, R126, UR55 ;  /* 0x000000377e777c20 */ /* 0x020fe20008410000 */
[----:B------:R-:W-:-:S05]  /*168b0*/  IMAD.IADD R126, R181, 0x1, R177 ;  /* 0x00000001b57e7824 */ /* 0x000fca00078e02b1 */
[----:B------:R-:W0:Y:S01]  /*168c0*/  MUFU.TANH R119, R119 ;  /* 0x0000007700777308 */ /* 0x000e220000002400 */
[----:B------:R-:W-:Y:S02]  /*168d0*/  WARPGROUP.DEPBAR.LE gsb0, 0x0 ;  /* 0x00008000000079c5 */ /* 0x000fe40000010000 */
[----:B------:R-:W-:-:S06]  /*168e0*/  WARPGROUP.ARRIVE ;  /* 0x00000000000079c5 */ /* 0x000fcc0000000000 */
[----:B------:R-:W-:Y:S01]  /*168f0*/  HGMMA.64x128x16.F32 R24, R140, gdesc[UR4].tnspB, R24, gsb0 ;  /* 0x41e000048c187df0 */ /* 0x000fe20008000818 */
[----:B------:R-:W-:Y:S02]  /*16900*/  R2UR UR6, R10 ;  /* 0x000000000a0672ca */ /* 0x000fe400000e0000 */
[----:B------:R-:W-:Y:S01]  /*16910*/  R2UR UR7, R11 ;  /* 0x000000000b0772ca */ /* 0x000fe200000e0000 */
[----:B------:R-:W5:Y:S08]  /*16920*/  @P3 LDC R10, c[0x0][0x450] ;  /* 0x00011400ff0a3b82 */ /* 0x000f700000000800 */
[----:B------:R-:W1:Y:S02]  /*16930*/  @P3 LDC R11, c[0x0][0x44c] ;  /* 0x00011300ff0b3b82 */ /* 0x000e640000000800 */
[----:B-1----:R-:W-:-:S05]  /*16940*/  @P3 IMAD.HI.U32 R11, R126, R11, RZ ;  /* 0x0000000b7e0b3227 */ /* 0x002fca00078e00ff */
[----:B-----5:R-:W-:Y:S01]  /*16950*/  @P3 SHF.R.U32.HI R126, RZ, R10, R11 ;  /* 0x0000000aff7e3219 */ /* 0x020fe2000001160b */
[----:B------:R-:W-:Y:S01]  /*16960*/  FMUL.FTZ R11, R134, UR55 ;  /* 0x00000037860b7c20 */ /* 0x000fe20008410000 */
[----:B------:R-:W-:-:S03]  /*16970*/  @!P1 PRMT R10, RZ, 0x654, R21 ;  /* 0x00000654ff0a9816 */ /* 0x000fc60000000015 */
[----:B------:R1:W0:Y:S01]  /*16980*/  MUFU.TANH R21, R11 ;  /* 0x0000000b00157308 */ /* 0x0002220000002400 */
[----:B------:R-:W-:Y:S02]  /*16990*/  WARPGROUP.DEPBAR.LE gsb0, 0x0 ;  /* 0x00008000000079c5 */ /* 0x000fe40000010000 */
[----:B------:R-:W-:Y:S01]  /*169a0*/  WARPGROUP.ARRIVE ;  /* 0x00000000000079c5 */ /* 0x000fe20000000000 */
[----:B------:R-:W5:Y:S05]  /*169b0*/  SHFL.IDX PT, R140, R126, RZ, 0x1c1f ;  /* 0x001c1fff7e8c7589 */ /* 0x000f6a00000e0000 */
[----:B------:R-:W-:Y:S03]  /*169c0*/  HGMMA.64x128x16.F32 R24, R136, gdesc[UR4].tnspB, R24, gsb0 ;  /* 0x41e0000488187df0 */ /* 0x000fe60008000818 */
[----:B------:R-:W-:-:S02]  /*169d0*/  WARPGROUP.DEPBAR.LE gsb0, 0x0 ;  /* 0x00008000000079c5 */ /* 0x000fc40000010000 */
[----:B------:R-:W-:Y:S01]  /*169e0*/  FMUL.FTZ R136, R125, UR55 ;  /* 0x000000377d887c20 */ /* 0x000fe20008410000 */
[----:B------:R-:W-:Y:S01]  /*169f0*/  FMUL.FTZ R138, R128, UR55 ;  /* 0x00000037808a7c20 */ /* 0x000fe20008410000 */
[----:B------:R-:W-:Y:S02]  /*16a00*/  VIADD R125, R130, 0x1 ;  /* 0x00000001827d7836 */ /* 0x000fe40000000000 */
[----:B------:R-:W-:Y:S01]  /*16a10*/  FMUL.FTZ R137, R124, UR55 ;  /* 0x000000377c897c20 */ /* 0x000fe20008410000 */
[----:B------:R-:W-:Y:S01]  /*16a20*/  FMUL.FTZ R128, R129, UR55 ;  /* 0x0000003781807c20 */ /* 0x000fe20008410000 */
[----:B------:R1:W-:Y:S01]  /*16a30*/  @!P1 SYNCS.ARRIVE.TRANS64.RED.A1T0 RZ, [R10+URZ], RZ ;  /* 0x000000ff0aff99a7 */ /* 0x0003e2000810043f */
[----:B------:R-:W-:Y:S01]  /*16a40*/  IMAD R125, R180, -0x2, R125 ;  /* 0xfffffffeb47d7824 */ /* 0x000fe200078e027d */
[----:B------:R-:W0:Y:S03]  /*16a50*/  MUFU.TANH R136, R136 ;  /* 0x0000008800887308 */ /* 0x000e260000002400 */
[----:B------:R-:W-:Y:S01]  /*16a60*/  VIADD R124, R125, 0xffffffff ;  /* 0xffffffff7d7c7836 */ /* 0x000fe20000000000 */
[----:B------:R-:W-:-:S04]  /*16a70*/  IADD3 R129, -R163, R125, R164 ;  /* 0x0000007da3817210 */ /* 0x000fc80007ffe1a4 */
[----:B------:R-:W0:Y:S01]  /*16a80*/  MUFU.TANH R137, R137 ;  /* 0x0000008900897308 */ /* 0x000e220000002400 */
[C---:B------:R-:W-:Y:S02]  /*16a90*/  VIADD R133, R129.reuse, UR54 ;  /* 0x0000003681857c36 */ /* 0x040fe40008000000 */
[----:B------:R-:W-:-:S03]  /*16aa0*/  VIADD R129, R129, UR4 ;  /* 0x0000000481817c36 */ /* 0x000fc60008000000 */
[----:B-----5:R-:W-:Y:S01]  /*16ab0*/  IADD3 R139, R133, R140, RZ ;  /* 0x0000008c858b7210 */ /* 0x020fe20007ffe0ff */
[----:B------:R-:W-:Y:S01]  /*16ac0*/  IMAD.IADD R134, R129, 0x1, R140 ;  /* 0x0000000181867824 */ /* 0x000fe200078e028c */
[----:B------:R-:W0:Y:S08]  /*16ad0*/  MUFU.TANH R138, R138 ;  /* 0x0000008a008a7308 */ /* 0x000e300000002400 */
        /* <DEDUP_REMOVED lines=14> */
.L_x_1871:
[----:B------:R-:W-:-:S05]  /*16bc0*/  IMAD.U32 R140, RZ, RZ, UR46 ;  /* 0x0000002eff8c7e24 */ /* 0x000fca000f8e00ff */
[----:B------:R-:W-:-:S13]  /*16bd0*/  ISETP.NE.AND P2, PT, R140, 0x1, PT ;  /* 0x000000018c00780c */ /* 0x000fda0003f45270 */
[----:B------:R-:W1:Y:S02]  /*16be0*/  @P2 LDC.64 R10, c[0x0][0x9e8] ;  /* 0x00027a00ff0a2b82 */ /* 0x000e640000000a00 */
[----:B-1----:R-:W-:-:S05]  /*16bf0*/  @P2 IMAD.HI.U32 R10, R125, R10, RZ ;  /* 0x0000000a7d0a2227 */ /* 0x002fca00078e00ff */
[----:B------:R-:W-:-:S07]  /*16c00*/  @P2 SHF.R.U32.HI R125, RZ, R11, R10 ;  /* 0x0000000bff7d2219 */ /* 0x000fce000001160a */
.L_x_1872:
[----:B------:R-:W-:Y:S05]  /*16c10*/  BSYNC B2 ;  /* 0x0000000000027941 */ /* 0x000fea0003800000 */
.L_x_1870:
[----:B------:R-:W-:-:S05]  /*16c20*/  IMAD R125, R125, R140, R124 ;  /* 0x0000008c7d7d7224 */ /* 0x000fca00078e027c */
[----:B------:R-:W-:Y:S02]  /*16c30*/  VIADDMNMX R139, R125, R140, R139, PT ;  /* 0x0000008c7d8b7246 */ /* 0x000fe4000380018b */
[----:B------:R-:W-:-:S07]  /*16c40*/  VIMNMX R134, R134, R125, !PT ;  /* 0x0000007d86867248 */ /* 0x000fce0007fe0100 */
.L_x_1869:
[C---:B------:R-:W-:Y:S01]  /*16c50*/  ISETP.GE.AND P2, PT, R130.reuse, 0x2, PT ;  /* 0x000000028200780c */ /* 0x040fe20003f46270 */
[----:B------:R-:W1:Y:S01]  /*16c60*/  SHFL.IDX PT, R126, R126, 0x1, 0x1c1f ;  /* 0x003c1f007e7e7f89 */ /* 0x000e6200000e0000 */
        /* <DEDUP_REMOVED lines=9> */
[----:B------:R-:W-:Y:S01]  /*16d00*/  ISETP.GT.AND P4, PT, R134, 0x9, !P5 ;  /* 0x000000098600780c */ /* 0x000fe20006f84270 */
[----:B-1----:R-:W-:Y:S01]  /*16d10*/  IMAD.IADD R133, R133, 0x1, R126 ;  /* 0x0000000185857824 */ /* 0x002fe200078e027e */
[----:B------:R-:W-:Y:S02]  /*16d20*/  ISETP.GE.AND P5, PT, R130, 0x11, PT ;  /* 0x000000118200780c */ /* 0x000fe40003fa6270 */
[----:B------:R-:W-:Y:S02]  /*16d30*/  ISETP.LT.OR P4, PT, R139, 0xa, P4 ;  /* 0x0000000a8b00780c */ /* 0x000fe40002781670 */
[----:B------:R-:W-:Y:S02]  /*16d40*/  P2R R90, PR, RZ, 0x20 ;  /* 0x00000020ff5a7803 */ /* 0x000fe40000000000 */
[----:B0-----:R-:W-:-:S02]  /*16d50*/  FSEL R91, R91, -INF , !P4 ;  /* 0xff8000005b5b7808 */ /* 0x001fc40006000000 */
[----:B------:R-:W-:Y:S02]  /*16d60*/  ISETP.GT.AND P4, PT, R134, 0x10, !P5 ;  /* 0x000000108600780c */ /* 0x000fe40006f84270 */
[----:B------:R-:W-:Y:S02]  /*16d70*/  ISETP.GE.AND P5, PT, R130, 0x12, PT ;  /* 0x000000128200780c */ /* 0x000fe40003fa6270 */
[----:B------:R-:W-:Y:S02]  /*16d80*/  ISETP.LT.OR P4, PT, R139, 0x11, P4 ;  /* 0x000000118b00780c */ /* 0x000fe40002781670 */
[----:B------:R-:W-:Y:S02]  /*16d90*/  IADD3 R129, R129, R126, RZ ;  /* 0x0000007e81817210 */ /* 0x000fe40007ffe0ff */
        /* <DEDUP_REMOVED lines=38> */
[C---:B------:R-:W-:Y:S02]  /*17000*/  ISETP.LT.OR P4, PT, R139.reuse, 0x31, P4 ;  /* 0x000000318b00780c */ /* 0x040fe40002781670 */
        /* <DEDUP_REMOVED lines=54> */
[----:B------:R-:W-:-:S04]  /*17370*/  ISETP.GE.AND P6, PT, R130, 0x5a, PT ;  /* 0x0000005a8200780c */ /* 0x000fc80003fc6270 */
[----:B------:R-:W-:Y:S02]  /*17380*/  P2R R130, PR, RZ, 0x40 ;  /* 0x00000040ff827803 */ /* 0x000fe40000000000 */
[----:B------:R-:W-:-:S04]  /*17390*/  ISETP.GT.AND P6, PT, R134, 0x59, !P6 ;  /* 0x000000598600780c */ /* 0x000fc800077c4270 */
[----:B------:R-:W-:-:S04]  /*173a0*/  ISETP.LT.OR P6, PT, R139, 0x5a, P6 ;  /* 0x0000005a8b00780c */ /* 0x000fc800037c1670 */
[----:B------:R-:W-:Y:S02]  /*173b0*/  FSEL R131, R131, -INF , !P6 ;  /* 0xff80000083837808 */ /* 0x000fe40007000000 */
[----:B------:R-:W-:-:S13]  /*173c0*/  LOP3.LUT P6, RZ, R198, 0x100000, RZ, 0xc0, !PT ;  /* 0x00100000c6ff7812 */ /* 0x000fda00078cc0ff */
        /* <DEDUP_REMOVED lines=13> */
.L_x_1875:
[----:B------:R-:W-:-:S05]  /*174a0*/  IMAD.U32 R126, RZ, RZ, UR46 ;  /* 0x0000002eff7e7e24 */ /* 0x000fca000f8e00ff */
[----:B------:R-:W-:-:S13]  /*174b0*/  ISETP.NE.AND P6, PT, R126, 0x1, PT ;  /* 0x000000017e00780c */ /* 0x000fda0003fc5270 */
[----:B------:R-:W0:Y:S02]  /*174c0*/  @P6 LDC.64 R10, c[0x0][0x9e8] ;  /* 0x00027a00ff0a6b82 */ /* 0x000e240000000a00 */
[----:B0-----:R-:W-:-:S05]  /*174d0*/  @P6 IMAD.HI.U32 R10, R139, R10, RZ ;  /* 0x0000000a8b0a6227 */ /* 0x001fca00078e00ff */
[----:B------:R-:W-:-:S07]  /*174e0*/  @P6 SHF.R.U32.HI R139, RZ, R11, R10 ;  /* 0x0000000bff8b6219 */ /* 0x000fce000001160a */
.L_x_1876:
[----:B------:R-:W-:Y:S05]  /*174f0*/  BSYNC B2 ;  /* 0x0000000000027941 */ /* 0x000fea0003800000 */
.L_x_1874:
[----:B------:R-:W-:-:S05]  /*17500*/  IMAD R124, R139, R126, R124 ;  /* 0x0000007e8b7c7224 */ /* 0x000fca00078e027c */
[----:B------:R-:W-:Y:S02]  /*17510*/  VIADDMNMX R133, R124, R126, R133, PT ;  /* 0x0000007e7c857246 */ /* 0x000fe40003800185 */
[----:B------:R-:W-:-:S07]  /*17520*/  VIMNMX R129, R129, R124, !PT ;  /* 0x0000007c81817248 */ /* 0x000fce0007fe0100 */
.L_x_1873:
[C---:B------:R-:W-:Y:S01]  /*17530*/  ISETP.GT.AND P2, PT, R129.reuse, 0x1, !P2 ;  /* 0x000000018100780c */ /* 0x040fe20005744270 */
[----:B------:R-:W-:Y:S01]  /*17540*/  IMAD.U32 R10, RZ, RZ, UR43 ;  /* 0x0000002bff0a7e24 */ /* 0x000fe2000f8e00ff */
[----:B------:R-:W-:Y:S01]  /*17550*/  ISETP.GT.AND P3, PT, R129, 0x8, !P3 ;  /* 0x000000088100780c */ /* 0x000fe20005f64270 */
[----:B------:R-:W-:Y:S01]  /*17560*/  @!P1 VIADD R12, R12, 0x2a860 ;  /* 0x0002a8600c0c9836 */ /* 0x000fe20000000000 */
        /* <DEDUP_REMOVED lines=13> */
[C---:B------:R-:W-:Y:S02]  /*17640*/  ISETP.LT.OR P4, PT, R133.reuse, 0x52, P4 ;  /* 0x000000528500780c */ /* 0x040fe40002781670 */
[----:B------:R-:W-:Y:S02]  /*17650*/  ISETP.LT.OR P2, PT, R133, 0x11, P2 ;  /* 0x000000118500780c */ /* 0x000fe40001741670 */
[----:B------:R-:W-:-:S02]  /*17660*/  ISETP.GT.AND P5, PT, R129, 0x58, !P5 ;  /* 0x000000588100780c */ /* 0x000fc40006fa4270 */
[----:B------:R-:W-:Y:S02]  /*17670*/  FSEL R139, R92, -INF , !P2 ;  /* 0xff8000005c8b7808 */ /* 0x000fe40005000000 */
[----:B------:R-:W-:Y:S02]  /*17680*/  ISETP.NE.AND P2, PT, R94, RZ, PT ;  /* 0x000000ff5e00720c */ /* 0x000fe40003f45270 */
[----:B------:R-:W-:Y:S02]  /*17690*/  FSEL R229, R122, -INF , !P4 ;  /* 0xff8000007ae57808 */ /* 0x000fe40006000000 */
[----:B------:R-:W-:Y:S02]  /*176a0*/  ISETP.GT.AND P2, PT, R129, 0x11, !P2 ;  /* 0x000000118100780c */ /* 0x000fe40005744270 */
[C---:B------:R-:W-:Y:S02]  /*176b0*/  ISETP.LT.OR P5, PT, R133.reuse, 0x59, P5 ;  /* 0x000000598500780c */ /* 0x040fe40002fa1670 */
[----:B------:R-:W-:-:S04]  /*176c0*/  ISETP.LT.OR P2, PT, R133, 0x12, P2 ;  /* 0x000000128500780c */ /* 0x000fc80001741670 */
[----:B------:R-:W-:Y:S02]  /*176d0*/  FSEL R93, R93, -INF , !P2 ;  /* 0xff8000005d5d7808 */ /* 0x000fe40005000000 */
[----:B------:R-:W-:-:S04]  /*176e0*/  ISETP.NE.AND P2, PT, R140, RZ, PT ;  /* 0x000000ff8c00720c */ /* 0x000fc80003f45270 */
[----:B------:R-:W-:-:S04]  /*176f0*/  ISETP.GT.AND P2, PT, R129, 0x18, !P2 ;  /* 0x000000188100780c */ /* 0x000fc80005744270 */
[----:B------:R-:W-:-:S04]  /*17700*/  ISETP.LT.OR P2, PT, R133, 0x19, P2 ;  /* 0x000000198500780c */ /* 0x000fc80001741670 */
[----:B------:R-:W-:Y:S02]  /*17710*/  FSEL R159, R96, -INF , !P2 ;  /* 0xff800000609f7808 */ /* 0x000fe40005000000 */
[----:B------:R-:W-:-:S04]  /*17720*/  ISETP.NE.AND P2, PT, R144, RZ, PT ;  /* 0x000000ff9000720c */ /* 0x000fc80003f45270 */
        /* <DEDUP_REMOVED lines=35> */
[----:B------:R-:W-:Y:S02]  /*17960*/  FMNMX.FTZ R0, R22, R5, !PT ;  /* 0x0000000516007209 */ /* 0x000fe40007810000 */
[----:B------:R-:W-:Y:S02]  /*17970*/  ISETP.NE.AND P2, PT, R114, RZ, PT ;  /* 0x000000ff7200720c */ /* 0x000fe40003f45270 */
[----:B------:R-:W-:Y:S02]  /*17980*/  FMNMX.FTZ R0, R23, R0, !PT ;  /* 0x0000000017007209 */ /* 0x000fe40007810000 */
[----:B------:R-:W-:Y:S02]  /*17990*/  ISETP.GT.AND P2, PT, R129, 0x40, !P2 ;  /* 0x000000408100780c */ /* 0x000fe40005744270 */
[----:B------:R-:W-:-:S02]  /*179a0*/  FMNMX.FTZ R0, R125, R0, !PT ;  /* 0x000000007d007209 */ /* 0x000fc40007810000 */
[----:B------:R-:W-:Y:S02]  /*179b0*/  ISETP.LT.OR P2, PT, R133, 0x41, P2 ;  /* 0x000000418500780c */ /* 0x000fe40001741670 */
[----:B------:R-:W-:Y:S02]  /*179c0*/  FMNMX.FTZ R0, R91, R0, !PT ;  /* 0x000000005b007209 */ /* 0x000fe40007810000 */
[----:B------:R-:W-:Y:S02]  /*179d0*/  FSEL R117, R117, -INF , !P2 ;  /* 0xff80000075757808 */ /* 0x000fe40005000000 */
[----:B------:R-:W-:Y:S02]  /*179e0*/  FMNMX.FTZ R0, R127, R0, !PT ;  /* 0x000000007f007209 */ /* 0x000fe40007810000 */
[----:B------:R-:W-:Y:S02]  /*179f0*/  ISETP.NE.AND P2, PT, R156, RZ, PT ;  /* 0x000000ff9c00720c */ /* 0x000fe40003f45270 */
[----:B------:R-:W-:-:S02]  /*17a00*/  FMNMX.FTZ R0, R95, R0, !PT ;  /* 0x000000005f007209 */ /* 0x000fc40007810000 */
[----:B------:R-:W-:Y:S02]  /*17a10*/  ISETP.GT.AND P2, PT, R129, 0x41, !P2 ;  /* 0x000000418100780c */ /* 0x000fe40005744270 */
[----:B------:R-:W-:Y:S02]  /*17a20*/  FMNMX.FTZ R0, R97, R0, !PT ;  /* 0x0000000061007209 */ /* 0x000fe40007810000 */
[----:B------:R-:W-:Y:S02]  /*17a30*/  ISETP.LT.OR P2, PT, R133, 0x42, P2 ;  /* 0x000000428500780c */ /* 0x000fe40001741670 */
[----:B------:R-:W-:Y:S02]  /*17a40*/  FMNMX.FTZ R0, R99, R0, !PT ;  /* 0x0000000063007209 */ /* 0x000fe40007810000 */
[----:B------:R-:W-:Y:S02]  /*17a50*/  FSEL R219, R118, -INF , !P2 ;  /* 0xff80000076db7808 */ /* 0x000fe40005000000 */
[----:B------:R-:W-:-:S02]  /*17a60*/  FMNMX.FTZ R0, R135, R0, !PT ;  /* 0x0000000087007209 */ /* 0x000fc40007810000 */
[----:B------:R-:W-:Y:S02]  /*17a70*/  ISETP.NE.AND P2, PT, R116, RZ, PT ;  /* 0x000000ff7400720c */ /* 0x000fe40003f45270 */
[----:B------:R-:W-:Y:S02]  /*17a80*/  FMNMX.FTZ R0, R103, R0, !PT ;  /* 0x0000000067007209 */ /* 0x000fe40007810000 */
[----:B------:R-:W-:Y:S02]  /*17a90*/  ISETP.GT.AND P2, PT, R129, 0x48, !P2 ;  /* 0x000000488100780c */ /* 0x000fe40005744270 */
[----:B------:R-:W-:Y:S02]  /*17aa0*/  FMNMX.FTZ R0, R141, R0, !PT ;  /* 0x000000008d007209 */ /* 0x000fe40007810000 */
[----:B------:R-:W-:Y:S02]  /*17ab0*/  ISETP.LT.OR P2, PT, R133, 0x49, P2 ;  /* 0x000000498500780c */ /* 0x000fe40001741670 */
[----:B------:R-:W-:-:S02]  /*17ac0*/  FMNMX.FTZ R0, R107, R0, !PT ;  /* 0x000000006b007209 */ /* 0x000fc40007810000 */
[----:B------:R-:W-:Y:S02]  /*17ad0*/  FSEL R119, R119, -INF , !P2 ;  /* 0xff80000077777808 */ /* 0x000fe40005000000 */
        /* <DEDUP_REMOVED lines=10> */
[----:B------:R-:W-:-:S02]  /*17b80*/  ISETP.NE.AND P6, PT, R128, RZ, PT ;  /* 0x000000ff8000720c */ /* 0x000fc40003fc5270 */
[----:B------:R-:W-:Y:S02]  /*17b90*/  FMNMX.FTZ R0, R147, R0, !PT ;  /* 0x0000000093007209 */ /* 0x000fe40007810000 */
[----:B------:R-:W-:Y:S02]  /*17ba0*/  FSEL R121, R121, -INF , !P2 ;  /* 0xff80000079797808 */ /* 0x000fe40005000000 */
[----:B------:R-:W-:Y:S02]  /*17bb0*/  ISETP.GT.AND P2, PT, R129, RZ, !P6 ;  /* 0x000000ff8100720c */ /* 0x000fe40007744270 */
[----:B------:R-:W-:Y:S02]  /*17bc0*/  FMNMX.FTZ R0, R137, R0, !PT ;  /* 0x0000000089007209 */ /* 0x000fe40007810000 */
[----:B------:R-:W-:Y:S02]  /*17bd0*/  ISETP.LT.OR P2, PT, R133, 0x1, P2 ;  /* 0x000000018500780c */ /* 0x000fe40001741670 */
[----:B------:R-:W-:-:S02]  /*17be0*/  FMNMX.FTZ R0, R149, R0, !PT ;  /* 0x0000000095007209 */ /* 0x000fc40007810000 */
[----:B------:R-:W-:Y:S02]  /*17bf0*/  FSEL R233, R2, -INF , !P2 ;  /* 0xff80000002e97808 */ /* 0x000fe40005000000 */
[----:B------:R-:W-:Y:S02]  /*17c00*/  FMNMX.FTZ R0, R151, R0, !PT ;  /* 0x0000000097007209 */ /* 0x000fe40007810000 */
[----:B------:R-:W-:Y:S02]  /*17c10*/  FMNMX.FTZ R2, R233, R6, !PT ;  /* 0x00000006e9027209 */ /* 0x000fe40007810000 */
[----:B------:R-:W-:Y:S02]  /*17c20*/  FMNMX.FTZ R0, R153, R0, !PT ;  /* 0x0000000099007209 */ /* 0x000fe40007810000 */
[----:B------:R-:W-:Y:S02]  /*17c30*/  FMNMX.FTZ R2, R13, R2, !PT ;  /* 0x000000020d027209 */ /* 0x000fe40007810000 */
[----:B------:R-:W-:-:S02]  /*17c40*/  FMNMX.FTZ R0, R155, R0, !PT ;  /* 0x000000009b007209 */ /* 0x000fc40007810000 */
[----:B------:R-:W-:Y:S02]  /*17c50*/  FMNMX.FTZ R2, R11, R2, !PT ;  /* 0x000000020b027209 */ /* 0x000fe40007810000 */
[----:B------:R-:W-:Y:S02]  /*17c60*/  FMNMX.FTZ R88, R131, R0, !PT ;  /* 0x0000000083587209 */ /* 0x000fe40007810000 */
[----:B------:R-:W-:Y:S02]  /*17c70*/  FMNMX.FTZ R2, R89, R2, !PT ;  /* 0x0000000259027209 */ /* 0x000fe40007810000 */
[----:B------:R-:W-:Y:S01]  /*17c80*/  ISETP.NE.AND P6, PT, R130, RZ, PT ;  /* 0x000000ff8200720c */ /* 0x000fe20003fc5270 */
[----:B------:R-:W0:Y:S01]  /*17c90*/  SHFL.BFLY PT, R101, R88, 0x2, 0x1f ;  /* 0x0c401f0058657f89 */ /* 0x000e2200000e0000 */
[----:B------:R-:W-:Y:S02]  /*17ca0*/  FMNMX.FTZ R2, R139, R2, !PT ;  /* 0x000000028b027209 */ /* 0x000fe40007810000 */
[----:B------:R-:W-:-:S02]  /*17cb0*/  ISETP.GT.AND P3, PT, R129, 0x59, !P6 ;  /* 0x000000598100780c */ /* 0x000fc40007764270 */
[----:B------:R-:W-:Y:S02]  /*17cc0*/  FMNMX.FTZ R2, R93, R2, !PT ;  /* 0x000000025d027209 */ /* 0x000fe40007810000 */
[----:B------:R-:W-:Y:S02]  /*17cd0*/  ISETP.LT.OR P3, PT, R133, 0x5a, P3 ;  /* 0x0000005a8500780c */ /* 0x000fe40001f61670 */
[----:B------:R-:W-:Y:S02]  /*17ce0*/  FMNMX.FTZ R2, R159, R2, !PT ;  /* 0x000000029f027209 */ /* 0x000fe40007810000 */
[----:B------:R-:W-:Y:S02]  /*17cf0*/  FSEL R123, R123, -INF , !P3 ;  /* 0xff8000007b7b7808 */ /* 0x000fe40005800000 */
[----:B------:R-:W-:-:S04]  /*17d00*/  FMNMX.FTZ R2, R199, R2, !PT ;  /* 0x00000002c7027209 */ /* 0x000fc80007810000 */
[----:B------:R-:W-:-:S04]  /*17d10*/  FMNMX.FTZ R2, R209, R2, !PT ;  /* 0x00000002d1027209 */ /* 0x000fc80007810000 */
[----:B------:R-:W-:Y:S02]  /*17d20*/  FMNMX.FTZ R2, R157, R2, !PT ;  /* 0x000000029d027209 */ /* 0x000fe40007810000 */
[----:B0-----:R-:W-:Y:S02]  /*17d30*/  FMNMX.FTZ R90, R88, R101, !PT ;  /* 0x00000065585a7209 */ /* 0x001fe40007810000 */
[----:B------:R-:W-:-:S03]  /*17d40*/  FMNMX.FTZ R2, R211, R2, !PT ;  /* 0x00000002d3027209 */ /* 0x000fc60007810000 */
[----:B------:R-:W0:Y:S01]  /*17d50*/  SHFL.BFLY PT, R101, R90, 0x1, 0x1f ;  /* 0x0c201f005a657f89 */ /* 0x000e2200000e0000 */
[----:B------:R-:W-:-:S04]  /*17d60*/  FMNMX.FTZ R2, R105, R2, !PT ;  /* 0x0000000269027209 */ /* 0x000fc80007810000 */
[----:B------:R-:W-:-:S04]  /*17d70*/  FMNMX.FTZ R2, R213, R2, !PT ;  /* 0x00000002d5027209 */ /* 0x000fc80007810000 */
[----:B------:R-:W-:-:S04]  /*17d80*/  FMNMX.FTZ R2, R109, R2, !PT ;  /* 0x000000026d027209 */ /* 0x000fc80007810000 */
[----:B------:R-:W-:-:S04]  /*17d90*/  FMNMX.FTZ R2, R215, R2, !PT ;  /* 0x00000002d7027209 */ /* 0x000fc80007810000 */
[----:B------:R-:W-:-:S04]  /*17da0*/  FMNMX.FTZ R2, R217, R2, !PT ;  /* 0x00000002d9027209 */ /* 0x000fc80007810000 */
[----:B------:R-:W-:Y:S02]  /*17db0*/  FMNMX.FTZ R2, R117, R2, !PT ;  /* 0x0000000275027209 */ /* 0x000fe40007810000 */
[----:B0-----:R-:W-:Y:S02]  /*17dc0*/  FMNMX.FTZ R101, R90, R101, !PT ;  /* 0x000000655a657209 */ /* 0x001fe40007810000 */
[----:B------:R-:W-:Y:S02]  /*17dd0*/  FMNMX.FTZ R2, R219, R2, !PT ;  /* 0x00000002db027209 */ /* 0x000fe40007810000 */
[C---:B------:R-:W-:Y:S01]  /*17de0*/  FSETP.NEU.FTZ.AND P2, PT, R101.reuse, -INF , PT ;  /* 0xff8000006500780b */ /* 0x040fe20003f5d000 */
[----:B------:R-:W-:Y:S01]  /*17df0*/  FMUL.FTZ R0, R101, R10 ;  /* 0x0000000a65007220 */ /* 0x000fe20000410000 */
[----:B------:R-:W-:-:S04]  /*17e00*/  FMNMX.FTZ R2, R119, R2, !PT ;  /* 0x0000000277027209 */ /* 0x000fc80007810000 */
[----:B------:R-:W-:Y:S02]  /*17e10*/  FMNMX.FTZ R2, R221, R2, !PT ;  /* 0x00000002dd027209 */ /* 0x000fe40007810000 */
[----:B------:R-:W-:Y:S02]  /*17e20*/  FSEL R0, R0, RZ, P2 ;  /* 0x000000ff00007208 */ /* 0x000fe40001000000 */
[----:B------:R-:W-:-:S03]  /*17e30*/  FMNMX.FTZ R2, R121, R2, !PT ;  /* 0x0000000279027209 */ /* 0x000fc60007810000 */
        /* <DEDUP_REMOVED lines=8> */
[-CC-:B------:R-:W-:Y:S01]  /*17ec0*/  FFMA.FTZ R152, R127, R10.reuse, -R0.reuse ;  /* 0x0000000a7f987223 */ /* 0x180fe20000010800 */
[-CC-:B------:R-:W-:Y:S01]  /*17ed0*/  FFMA.FTZ R91, R95, R10.reuse, -R0.reuse ;  /* 0x0000000a5f5b7223 */ /* 0x180fe20000010800 */
[--C-:B------:R-:W-:Y:S01]  /*17ee0*/  FFMA.FTZ R154, R97, R10, -R0.reuse ;  /* 0x0000000a619a7223 */ /* 0x100fe20000010800 */
[----:B------:R-:W-:Y:S01]  /*17ef0*/  FMNMX.FTZ R2, R123, R2, !PT ;  /* 0x000000027b027209 */ /* 0x000fe20007810000 */
[----:B------:R-:W-:Y:S01]  /*17f00*/  FADD.FTZ R127, -R22, R5 ;  /* 0x00000005167f7221 */ /* 0x000fe20000010100 */
[-CC-:B------:R-:W-:Y:S01]  /*17f10*/  FFMA.FTZ R95, R99, R10.reuse, -R0.reuse ;  /* 0x0000000a635f7223 */ /* 0x180fe20000010800 */
[-CC-:B------:R-:W-:Y:S01]  /*17f20*/  FFMA.FTZ R97, R103, R10.reuse, -R0.reuse ;  /* 0x0000000a67617223 */ /* 0x180fe20000010800 */
[-CC-:B------:R-:W-:Y:S01]  /*17f30*/  FFMA.FTZ R99, R107, R10.reuse, -R0.reuse ;  /* 0x0000000a6b637223 */ /* 0x180fe20000010800 */
[----:B------:R-:W0:Y:S01]  /*17f40*/  SHFL.BFLY PT, R21, R2, 0x2, 0x1f ;  /* 0x0c401f0002157f89 */ /* 0x000e2200000e0000 */
        /* <DEDUP_REMOVED lines=14> */
[----:B------:R-:W-:Y:S01]  /*18030*/  FMUL.FTZ R0, R127, R10 ;  /* 0x0000000a7f007220 */ /* 0x000fe20000410000 */
[----:B------:R-:W-:Y:S01]  /*18040*/  MUFU.EX2 R231, R231 ;  /* 0x000000e700e77308 */ /* 0x000fe20000000800 */
[----:B0-----:R-:W-:-:S07]  /*18050*/  FMNMX.FTZ R21, R2, R21, !PT ;  /* 0x0000001502157209 */ /* 0x001fce0007810000 */
[----:B------:R-:W0:Y:S01]  /*18060*/  MUFU.EX2 R0, R0 ;  /* 0x0000000000007308 */ /* 0x000e220000000800 */
[----:B------:R-:W1:Y:S07]  /*18070*/  SHFL.BFLY PT, R2, R21, 0x1, 0x1f ;  /* 0x0c201f0015027f89 */ /* 0x000e6e00000e0000 */
[----:B------:R-:W2:Y:S08]  /*18080*/  MUFU.EX2 R156, R156 ;  /* 0x0000009c009c7308 */ /* 0x000eb00000000800 */
[----:B------:R-:W3:Y:S08]  /*18090*/  MUFU.EX2 R158, R158 ;  /* 0x0000009e009e7308 */ /* 0x000ef00000000800 */
[----:B------:R-:W4:Y:S01]  /*180a0*/  MUFU.EX2 R23, R23 ;  /* 0x0000001700177308 */ /* 0x000f220000000800 */
[----:B-1----:R-:W-:-:S04]  /*180b0*/  FMNMX.FTZ R21, R21, R2, !PT ;  /* 0x0000000215157209 */ /* 0x002fc80007810000 */
[C---:B------:R-:W-:Y:S01]  /*180c0*/  FSETP.NEU.FTZ.AND P2, PT, R21.reuse, -INF , PT ;  /* 0xff8000001500780b */ /* 0x040fe20003f5d000 */
[----:B------:R-:W-:Y:S02]  /*180d0*/  FMUL.FTZ R92, R21, R10 ;  /* 0x0000000a155c7220 */ /* 0x000fe40000410000 */
[----:B------:R-:W1:Y:S03]  /*180e0*/  MUFU.EX2 R152, R152 ;  /* 0x0000009800987308 */ /* 0x000e660000000800 */
[----:B------:R-:W-:-:S05]  /*180f0*/  FSEL R92, R92, RZ, P2 ;  /* 0x000000ff5c5c7208 */ /* 0x000fca0001000000 */
[----:B------:R-:W5:Y:S01]  /*18100*/  MUFU.EX2 R91, R91 ;  /* 0x0000005b005b7308 */ /* 0x000f620000000800 */
[-CC-:B------:R-:W-:Y:S01]  /*18110*/  FFMA.FTZ R22, R13, R10.reuse, -R92.reuse ;  /* 0x0000000a0d167223 */ /* 0x180fe2000001085c */
[----:B------:R-:W-:Y:S01]  /*18120*/  FSEL R13, R21, RZ, P2 ;  /* 0x000000ff150d7208 */ /* 0x000fe20001000000 */
[-CC-:B------:R-:W-:Y:S01]  /*18130*/  FFMA.FTZ R127, R233, R10.reuse, -R92.reuse ;  /* 0x0000000ae97f7223 */ /* 0x180fe2000001085c */
[--C-:B------:R-:W-:Y:S01]  /*18140*/  FFMA.FTZ R88, R89, R10, -R92.reuse ;  /* 0x0000000a59587223 */ /* 0x100fe2000001085c */
[----:B0-----:R-:W-:Y:S01]  /*18150*/  FFMA.FTZ R89, R0, R4, R231 ;  /* 0x0000000400597223 */ /* 0x001fe200000100e7 */
[-C--:B------:R-:W-:Y:S01]  /*18160*/  FFMA.FTZ R11, R11, R10.reuse, -R92 ;  /* 0x0000000a0b0b7223 */ /* 0x080fe2000001085c */
[----:B------:R-:W-:Y:S01]  /*18170*/  FADD.FTZ R13, -R13, R6 ;  /* 0x000000060d0d7221 */ /* 0x000fe20000010100 */
[----:B------:R-:W-:Y:S01]  /*18180*/  MUFU.EX2 R22, R22 ;  /* 0x0000001600167308 */ /* 0x000fe20000000800 */
[----:B--2---:R-:W-:Y:S01]  /*18190*/  FADD.FTZ R89, R156, R89 ;  /* 0x000000599c597221 */ /* 0x004fe20000010000 */
[-CC-:B------:R-:W-:Y:S01]  /*181a0*/  FFMA.FTZ R153, R139, R10.reuse, -R92.reuse ;  /* 0x0000000a8b997223 */ /* 0x180fe2000001085c */
[-C--:B------:R-:W-:Y:S01]  /*181b0*/  FMUL.FTZ R13, R13, R10.reuse ;  /* 0x0000000a0d0d7220 */ /* 0x080fe20000410000 */
[-CC-:B------:R-:W-:Y:S01]  /*181c0*/  FFMA.FTZ R90, R93, R10.reuse, -R92.reuse ;  /* 0x0000000a5d5a7223 */ /* 0x180fe2000001085c */
[----:B---3--:R-:W-:Y:S01]  /*181d0*/  FADD.FTZ R4, R158, R89 ;  /* 0x000000599e047221 */ /* 0x008fe20000010000 */
[-CC-:B------:R-:W-:Y:S01]  /*181e0*/  FFMA.FTZ R155, R159, R10.reuse, -R92.reuse ;  /* 0x0000000a9f9b7223 */ /* 0x180fe2000001085c */
[-C--:B------:R-:W-:Y:S01]  /*181f0*/  FFMA.FTZ R94, R199, R10.reuse, -R92 ;  /* 0x0000000ac75e7223 */ /* 0x080fe2000001085c */
[----:B------:R-:W-:Y:S01]  /*18200*/  MUFU.EX2 R127, R127 ;  /* 0x0000007f007f7308 */ /* 0x000fe20000000800 */
[----:B----4-:R-:W-:Y:S01]  /*18210*/  FADD.FTZ R89, R23, R4 ;  /* 0x0000000417597221 */ /* 0x010fe20000010000 */
[-CC-:B------:R-:W-:Y:S01]  /*18220*/  FFMA.FTZ R149, R209, R10.reuse, -R92.reuse ;  /* 0x0000000ad1957223 */ /* 0x180fe2000001085c */
[-CC-:B------:R-:W-:Y:S01]  /*18230*/  FFMA.FTZ R96, R157, R10.reuse, -R92.reuse ;  /* 0x0000000a9d607223 */ /* 0x180fe2000001085c */
[-CC-:B------:R-:W-:Y:S01]  /*18240*/  FFMA.FTZ R151, R211, R10.reuse, -R92.reuse ;  /* 0x0000000ad3977223 */ /* 0x180fe2000001085c */
[----:B-1----:R-:W-:Y:S01]  /*18250*/  FADD.FTZ R4, R152, R89 ;  /* 0x0000005998047221 */ /* 0x002fe20000010000 */
[-CC-:B------:R-:W-:Y:S01]  /*18260*/  FFMA.FTZ R105, R105, R10.reuse, -R92.reuse ;  /* 0x0000000a69697223 */ /* 0x180fe2000001085c */
[-CC-:B------:R-:W-:Y:S01]  /*18270*/  FFMA.FTZ R145, R213, R10.reuse, -R92.reuse ;  /* 0x0000000ad5917223 */ /* 0x180fe2000001085c */
[----:B------:R5:W0:Y:S01]  /*18280*/  MUFU.EX2 R2, R13 ;  /* 0x0000000d00027308 */ /* 0x000a220000000800 */
[-CC-:B------:R-:W-:Y:S01]  /*18290*/  FFMA.FTZ R98, R109, R10.reuse, -R92.reuse ;  /* 0x0000000a6d627223 */ /* 0x180fe2000001085c */
[-CC-:B------:R-:W-:Y:S01]  /*182a0*/  FFMA.FTZ R147, R215, R10.reuse, -R92.reuse ;  /* 0x0000000ad7937223 */ /* 0x180fe2000001085c */
[-CC-:B------:R-:W-:Y:S01]  /*182b0*/  FFMA.FTZ R100, R217, R10.reuse, -R92.reuse ;  /* 0x0000000ad9647223 */ /* 0x180fe2000001085c */
[-C--:B------:R-:W-:Y:S01]  /*182c0*/  FFMA.FTZ R141, R117, R10.reuse, -R92 ;  /* 0x0000000a758d7223 */ /* 0x080fe2000001085c */
[----:B------:R-:W-:Y:S01]  /*182d0*/  @!P1 PRMT R89, RZ, 0x654, R12 ;  /* 0x00000654ff599816 */ /* 0x000fe2000000000c */
[-CC-:B------:R-:W-:Y:S01]  /*182e0*/  FFMA.FTZ R12, R219, R10.reuse, -R92.reuse ;  /* 0x0000000adb0c7223 */ /* 0x180fe2000001085c */
[-C--:B------:R-:W-:Y:S01]  /*182f0*/  FFMA.FTZ R143, R119, R10.reuse, -R92 ;  /* 0x0000000a778f7223 */ /* 0x080fe2000001085c */
[----:B------:R-:W1:Y:S01]  /*18300*/  MUFU.EX2 R11, R11 ;  /* 0x0000000b000b7308 */ /* 0x000e620000000800 */
[----:B-----5:R-:W-:Y:S01]  /*18310*/  FADD.FTZ R13, R91, R4 ;  /* 0x000000045b0d7221 */ /* 0x020fe20000010000 */
[-CC-:B------:R-:W-:Y:S01]  /*18320*/  FFMA.FTZ R221, R221, R10.reuse, -R92.reuse ;  /* 0x0000000adddd7223 */ /* 0x180fe2000001085c */
[-CC-:B------:R-:W-:Y:S01]  /*18330*/  FFMA.FTZ R121, R121, R10.reuse, -R92.reuse ;  /* 0x0000000a79797223 */ /* 0x180fe2000001085c */
[-CC-:B------:R-:W-:Y:S01]  /*18340*/  FFMA.FTZ R229, R229, R10.reuse, -R92.reuse ;  /* 0x0000000ae5e57223 */ /* 0x180fe2000001085c */
[-CC-:B------:R-:W-:Y:S01]  /*18350*/  FFMA.FTZ R125, R125, R10.reuse, -R92.reuse ;  /* 0x0000000a7d7d7223 */ /* 0x180fe2000001085c */
[----:B------:R-:W-:Y:S01]  /*18360*/  FFMA.FTZ R123, R123, R10, -R92 ;  /* 0x0000000a7b7b7223 */ /* 0x000fe2000001085c */
[----:B------:R-:W-:Y:S01]  /*18370*/  ISETP.GT.AND P2, PT, R8, R14, PT ;  /* 0x0000000e0800720c */ /* 0x000fe20003f44270 */
[----:B------:R-:W2:Y:S01]  /*18380*/  MUFU.EX2 R88, R88 ;  /* 0x0000005800587308 */ /* 0x000ea20000000800 */
[----:B0-----:R-:W-:Y:S01]  /*18390*/  FFMA.FTZ R3, R2, R3, R127 ;  /* 0x0000000302037223 */ /* 0x001fe2000001007f */
[----:B------:R0:W-:Y:S01]  /*183a0*/  @!P1 SYNCS.ARRIVE.TRANS64.RED.A1T0 RZ, [R89+URZ], RZ ;  /* 0x000000ff59ff99a7 */ /* 0x0001e2000810043f */
[----:B------:R-:W-:Y:S01]  /*183b0*/  F2FP.F16.F32.PACK_AB R158, R23, R158 ;  /* 0x0000009e179e723e */ /* 0x000fe200000000ff */
[----:B------:R-:W-:-:S02]  /*183c0*/  IMAD.MOV.U32 R23, RZ, RZ, R20 ;  /* 0x000000ffff177224 */ /* 0x000fc400078e0014 */
[C---:B------:R-:W-:Y:S01]  /*183d0*/  FADD.FTZ R4, R22.reuse, R3 ;  /* 0x0000000316047221 */ /* 0x040fe20000010000 */
[----:B------:R-:W-:Y:S01]  /*183e0*/  F2FP.F16.F32.PACK_AB R157, R22, R127 ;  /* 0x0000007f169d723e */ /* 0x000fe200000000ff */
[----:B------:R-:W-:Y:S01]  /*183f0*/  IMAD.MOV.U32 R22, RZ, RZ, R15 ;  /* 0x000000ffff167224 */ /* 0x000fe200078e000f */
[----:B------:R-:W3:Y:S01]  /*18400*/  MUFU.EX2 R153, R153 ;  /* 0x0000009900997308 */ /* 0x000ee20000000800 */
[----:B-1----:R-:W-:Y:S01]  /*18410*/  FADD.FTZ R3, R11, R4 ;  /* 0x000000040b037221 */ /* 0x002fe20000010000 */
[----:B------:R-:W-:Y:S02]  /*18420*/  F2FP.F16.F32.PACK_AB R156, R156, R231 ;  /* 0x000000e79c9c723e */ /* 0x000fe400000000ff */
[----:B------:R-:W-:Y:S02]  /*18430*/  F2FP.F16.F32.PACK_AB R152, R91, R152 ;  /* 0x000000985b98723e */ /* 0x000fe400000000ff */
[----:B------:R-:W-:Y:S02]  /*18440*/  IADD3 R8, R8, -0x1, RZ ;  /* 0xffffffff08087810 */ /* 0x000fe40007ffe0ff */
[----:B------:R-:W1:Y:S01]  /*18450*/  MUFU.EX2 R90, R90 ;  /* 0x0000005a005a7308 */ /* 0x000e620000000800 */
[C---:B--2---:R-:W-:Y:S01]  /*18460*/  FADD.FTZ R4, R88.reuse, R3 ;  /* 0x0000000358047221 */ /* 0x044fe20000010000 */
[----:B------:R-:W-:-:S06]  /*18470*/  F2FP.F16.F32.PACK_AB R159, R88, R11 ;  /* 0x0000000b589f723e */ /* 0x000fcc00000000ff */
[----:B------:R-:W2:Y:S01]  /*18480*/  MUFU.EX2 R154, R154 ;  /* 0x0000009a009a7308 */ /* 0x000ea20000000800 */
[----:B---3--:R-:W-:-:S07]  /*18490*/  FADD.FTZ R3, R153, R4 ;  /* 0x0000000499037221 */ /* 0x008fce0000010000 */
[----:B------:R-:W3:Y:S01]  /*184a0*/  MUFU.EX2 R155, R155 ;  /* 0x0000009b009b7308 */ /* 0x000ee20000000800 */
[C---:B-1----:R-:W-:Y:S01]  /*184b0*/  FADD.FTZ R4, R90.reuse, R3 ;  /* 0x000000035a047221 */ /* 0x042fe20000010000 */
[----:B------:R-:W-:-:S06]  /*184c0*/  F2FP.F16.F32.PACK_AB R153, R90, R153 ;  /* 0x000000995a99723e */ /* 0x000fcc00000000ff */
[----:B------:R-:W1:Y:S01]  /*184d0*/  MUFU.EX2 R95, R95 ;  /* 0x0000005f005f7308 */ /* 0x000e620000000800 */
[----:B--2---:R-:W-:-:S07]  /*184e0*/  FADD.FTZ R102, R154, R13 ;  /* 0x0000000d9a667221 */ /* 0x004fce0000010000 */
[----:B------:R-:W2:Y:S01]  /*184f0*/  MUFU.EX2 R94, R94 ;  /* 0x0000005e005e7308 */ /* 0x000ea20000000800 */
[----:B---3--:R-:W-:-:S07]  /*18500*/  FADD.FTZ R3, R155, R4 ;  /* 0x000000049b037221 */ /* 0x008fce0000010000 */
[----:B------:R-:W3:Y:S01]  /*18510*/  MUFU.EX2 R148, R148 ;  /* 0x0000009400947308 */ /* 0x000ee20000000800 */
[C---:B-1----:R-:W-:Y:S01]  /*18520*/  FADD.FTZ R13, R95.reuse, R102 ;  /* 0x000000665f0d7221 */ /* 0x042fe20000010000 */
[----:B------:R-:W-:-:S06]  /*18530*/  F2FP.F16.F32.PACK_AB R154, R95, R154 ;  /* 0x0000009a5f9a723e */ /* 0x000fcc00000000ff */
[----:B------:R-:W1:Y:S01]  /*18540*/  MUFU.EX2 R149, R149 ;  /* 0x0000009500957308 */ /* 0x000e620000000800 */
[C---:B--2---:R-:W-:Y:S01]  /*18550*/  FADD.FTZ R4, R94.reuse, R3 ;  /* 0x000000035e047221 */ /* 0x044fe20000010000 */
[----:B------:R-:W-:-:S06]  /*18560*/  F2FP.F16.F32.PACK_AB R155, R94, R155 ;  /* 0x0000009b5e9b723e */ /* 0x000fcc00000000ff */
[----:B------:R-:W2:Y:S01]  /*18570*/  MUFU.EX2 R97, R97 ;  /* 0x0000006100617308 */ /* 0x000ea20000000800 */
[----:B---3--:R-:W-:-:S07]  /*18580*/  FADD.FTZ R102, R148, R13 ;  /* 0x0000000d94667221 */ /* 0x008fce0000010000 */
[----:B------:R-:W3:Y:S01]  /*18590*/  MUFU.EX2 R96, R96 ;  /* 0x0000006000607308 */ /* 0x000ee20000000800 */
[----:B-1----:R-:W-:-:S07]  /*185a0*/  FADD.FTZ R3, R149, R4 ;  /* 0x0000000495037221 */ /* 0x002fce0000010000 */
[----:B------:R-:W1:Y:S01]  /*185b0*/  MUFU.EX2 R150, R150 ;  /* 0x0000009600967308 */ /* 0x000e620000000800 */
[C---:B--2---:R-:W-:Y:S01]  /*185c0*/  FADD.FTZ R13, R97.reuse, R102 ;  /* 0x00000066610d7221 */ /* 0x044fe20000010000 */
[----:B------:R-:W-:-:S06]  /*185d0*/  F2FP.F16.F32.PACK_AB R148, R97, R148 ;  /* 0x000000946194723e */ /* 0x000fcc00000000ff */
[----:B------:R-:W2:Y:S01]  /*185e0*/  MUFU.EX2 R151, R151 ;  /* 0x0000009700977308 */ /* 0x000ea20000000800 */
[C---:B---3--:R-:W-:Y:S01]  /*185f0*/  FADD.FTZ R4, R96.reuse, R3 ;  /* 0x0000000360047221 */ /* 0x048fe20000010000 */
[----:B------:R-:W-:-:S06]  /*18600*/  F2FP.F16.F32.PACK_AB R149, R96, R149 ;  /* 0x000000956095723e */ /* 0x000fcc00000000ff */
[----:B------:R-:W3:Y:S01]  /*18610*/  MUFU.EX2 R99, R99 ;  /* 0x0000006300637308 */ /* 0x000ee20000000800 */
[----:B-1----:R-:W-:-:S07]  /*18620*/  FADD.FTZ R102, R150, R13 ;  /* 0x0000000d96667221 */ /* 0x002fce0000010000 */
[----:B------:R-:W1:Y:S01]  /*18630*/  MUFU.EX2 R6, R105 ;  /* 0x0000006900067308 */ /* 0x000e620000000800 */
[----:B--2---:R-:W-:-:S07]  /*18640*/  FADD.FTZ R3, R151, R4 ;  /* 0x0000000497037221 */ /* 0x004fce0000010000 */
[----:B------:R-:W2:Y:S01]  /*18650*/  MUFU.EX2 R144, R144 ;  /* 0x0000009000907308 */ /* 0x000ea20000000800 */
[C---:B---3--:R-:W-:Y:S01]  /*18660*/  FADD.FTZ R13, R99.reuse, R102 ;  /* 0x00000066630d7221 */ /* 0x048fe20000010000 */
[----:B------:R-:W-:-:S06]  /*18670*/  F2FP.F16.F32.PACK_AB R150, R99, R150 ;  /* 0x000000966396723e */ /* 0x000fcc00000000ff */
[----:B------:R-:W3:Y:S01]  /*18680*/  MUFU.EX2 R145, R145 ;  /* 0x0000009100917308 */ /* 0x000ee20000000800 */
[C---:B-1----:R-:W-:Y:S01]  /*18690*/  FADD.FTZ R4, R6.reuse, R3 ;  /* 0x0000000306047221 */ /* 0x042fe20000010000 */
[----:B------:R-:W-:Y:S01]  /*186a0*/  F2FP.F16.F32.PACK_AB R151, R6, R151 ;  /* 0x000000970697723e */ /* 0x000fe200000000ff */
[----:B------:R-:W-:-:S05]  /*186b0*/  IMAD.MOV.U32 R6, RZ, RZ, R21 ;  /* 0x000000ffff067224 */ /* 0x000fca00078e0015 */
        /* <DEDUP_REMOVED lines=53> */
[----:B--2---:R-:W-:Y:S01]  /*18a10*/  FADD.FTZ R3, R106, R3 ;  /* 0x000000036a037221 */ /* 0x004fe20000010000 */
[C---:B---3--:R-:W-:Y:S01]  /*18a20*/  FADD.FTZ R4, R5.reuse, R102 ;  /* 0x0000006605047221 */ /* 0x048fe20000010000 */
[----:B------:R-:W-:Y:S01]  /*18a30*/  F2FP.F16.F32.PACK_AB R138, R5, R138 ;  /* 0x0000008a058a723e */ /* 0x000fe200000000ff */
[----:B------:R-:W-:Y:S02]  /*18a40*/  IMAD.MOV.U32 R5, RZ, RZ, R101 ;  /* 0x000000ffff057224 */ /* 0x000fe400078e0065 */
[C---:B-1----:R-:W-:Y:S01]  /*18a50*/  FADD.FTZ R3, R123.reuse, R3 ;  /* 0x000000037b037221 */ /* 0x042fe20000010000 */
[----:B------:R-:W-:Y:S01]  /*18a60*/  F2FP.F16.F32.PACK_AB R139, R123, R106 ;  /* 0x0000006a7b8b723e */ /* 0x000fe200000000ff */
[----:B0-----:R-:W-:Y:S06]  /*18a70*/  @P2 BRA `(.L_x_1877) ;  /* 0xffffffc800442947 */ /* 0x001fec000383ffff */
[----:B------:R-:W-:Y:S05]  /*18a80*/  BSYNC B1 ;  /* 0x0000000000017941 */ /* 0x000fea0003800000 */
.L_x_1858:
[----:B------:R-:W-:Y:S01]  /*18a90*/  MOV R6, R21 ;  /* 0x0000001500067202 */ /* 0x000fe20000000f00 */
[----:B------:R-:W-:Y:S02]  /*18aa0*/  IMAD.MOV.U32 R5, RZ, RZ, R101 ;  /* 0x000000ffff057224 */ /* 0x000fe400078e0065 */
[----:B------:R-:W-:Y:S02]  /*18ab0*/  IMAD.MOV.U32 R22, RZ, RZ, R15 ;  /* 0x000000ffff167224 */ /* 0x000fe400078e000f */
[----:B------:R-:W-:-:S07]  /*18ac0*/  IMAD.MOV.U32 R23, RZ, RZ, R20 ;  /* 0x000000ffff177224 */ /* 0x000fce00078e0014 */
.L_x_1857:
[----:B------:R-:W-:Y:S05]  /*18ad0*/  BSYNC B0 ;  /* 0x0000000000007941 */ /* 0x000fea0003800000 */
.L_x_1856:
        /* <DEDUP_REMOVED lines=10> */
[----:B-1----:R-:W-:Y:S02]  /*18b80*/  ISETP.GE.AND P2, PT, R14, 0x1, PT ;  /* 0x000000010e00780c */ /* 0x002fe40003f46270 */
[----:B------:R-:W-:-:S05]  /*18b90*/  IADD3 R9, R20, R9, RZ ;  /* 0x0000000914097210 */ /* 0x000fca0007ffe0ff */
[----:B------:R-:W-:-:S06]  /*18ba0*/  VIADD R11, R9, -UR4 ;  /* 0x80000004090b7c36 */ /* 0x000fcc0008000000 */
[----:B------:R-:W-:Y:S05]  /*18bb0*/  @!P2 BRA `(.L_x_1878) ;  /* 0x000000000044a947 */ /* 0x000fea0003800000 */
        /* <DEDUP_REMOVED lines=10> */
.L_x_1880:
[----:B------:R-:W-:-:S13]  /*18c60*/  ISETP.NE.AND P2, PT, R14, 0x1, PT ;  /* 0x000000010e00780c */ /* 0x000fda0003f45270 */
[----:B------:R-:W0:Y:S02]  /*18c70*/  @P2 LDC.64 R12, c[0x0][0x9e8] ;  /* 0x00027a00ff0c2b82 */ /* 0x000e240000000a00 */
[----:B0-----:R-:W-:-:S05]  /*18c80*/  @P2 IMAD.HI.U32 R12, R9, R12, RZ ;  /* 0x0000000c090c2227 */ /* 0x001fca00078e00ff */
[----:B------:R-:W-:-:S07]  /*18c90*/  @P2 SHF.R.U32.HI R9, RZ, R13, R12 ;  /* 0x0000000dff092219 */ /* 0x000fce000001160c */
.L_x_1881:
[----:B------:R-:W-:Y:S05]  /*18ca0*/  BSYNC B0 ;  /* 0x0000000000007941 */ /* 0x000fea0003800000 */
.L_x_1879:
[----:B------:R-:W-:-:S05]  /*18cb0*/  IMAD R12, R9, R14, RZ ;  /* 0x0000000e090c7224 */ /* 0x000fca00078e02ff */
[----:B------:R-:W-:-:S07]  /*18cc0*/  VIMNMX R11, R11, R12, !PT ;  /* 0x0000000c0b0b7248 */ /* 0x000fce0007fe0100 */
.L_x_1878:
[----:B------:R-:W-:Y:S01]  /*18cd0*/  VIADD R11, R11, 0x5f ;  /* 0x0000005f0b0b7836 */ /* 0x000fe20000000000 */
[----:B------:R-:W-:Y:S03]  /*18ce0*/  BSSY B0, `(.L_x_1882) ;  /* 0x0000265000007945 */ /* 0x000fe60003800000 */
[----:B------:R-:W-:-:S05]  /*18cf0*/  IMAD.HI R11, R11, 0x2aaaaaab, RZ ;  /* 0x2aaaaaab0b0b7827 */ /* 0x000fca00078e02ff */
[----:B------:R-:W-:-:S04]  /*18d00*/  SHF.R.U32.HI R12, RZ, 0x1f, R11 ;  /* 0x0000001fff0c7819 */ /* 0x000fc8000001160b */
[----:B------:R-:W-:-:S04]  /*18d10*/  LEA.HI.SX32 R12, R11, R12, 0x1c ;  /* 0x0000000c0b0c7211 */ /* 0x000fc800078fe2ff */
[----:B------:R-:W-:-:S04]  /*18d20*/  VIMNMX R15, R179, R12, !PT ;  /* 0x0000000cb30f7248 */ /* 0x000fc80007fe0100 */
[----:B------:R-:W-:-:S13]  /*18d30*/  ISETP.GE.AND P2, PT, R8, R15, PT ;  /* 0x0000000f0800720c */ /* 0x000fda0003f46270 */
[----:B------:R-:W-:Y:S05]  /*18d40*/  @!P2 BRA `(.L_x_1883) ;  /* 0x000000240078a947 */ /* 0x000fea0003800000 */
[----:B------:R-:W-:Y:S01]  /*18d50*/  BSSY B1, `(.L_x_1883) ;  /* 0x000025d000017945 */ /* 0x000fe20003800000 */
[----:B------:R-:W-:Y:S01]  /*18d60*/  IMAD.MOV.U32 R13, RZ, RZ, R6 ;  /* 0x000000ffff0d7224 */ /* 0x000fe200078e0006 */
[----:B------:R-:W-:Y:S01]  /*18d70*/  MOV R20, R8 ;  /* 0x0000000800147202 */ /* 0x000fe20000000f00 */
[----:B------:R-:W-:Y:S02]  /*18d80*/  IMAD.MOV.U32 R12, RZ, RZ, R5 ;  /* 0x000000ffff0c7224 */ /* 0x000fe400078e0005 */
[----:B------:R-:W-:Y:S02]  /*18d90*/  IMAD.MOV.U32 R198, RZ, RZ, R23 ;  /* 0x000000ffffc67224 */ /* 0x000fe400078e0017 */
[----:B------:R-:W-:-:S07]  /*18da0*/  IMAD.MOV.U32 R199, RZ, RZ, R22 ;  /* 0x000000ffffc77224 */ /* 0x000fce00078e0016 */
.L_x_1894:
[----:B------:R-:W-:-:S05]  /*18db0*/  VIADD R21, R199, 0x1 ;  /* 0x00000001c7157836 */ /* 0x000fca0000000000 */
[----:B------:R-:W-:-:S04]  /*18dc0*/  ISETP.NE.AND P2, PT, R21, 0x2, PT ;  /* 0x000000021500780c */ /* 0x000fc80003f45270 */
[----:B------:R-:W-:Y:S02]  /*18dd0*/  SEL R21, R21, RZ, P2 ;  /* 0x000000ff15157207 */ /* 0x000fe40001000000 */
[----:B------:R-:W-:-:S03]  /*18de0*/  SEL R23, RZ, 0x1, P2 ;  /* 0x00000001ff177807 */ /* 0x000fc60001000000 */
[----:B------:R-:W-:Y:S01]  /*18df0*/  IMAD.MOV.U32 R22, RZ, RZ, R21 ;  /* 0x000000ffff167224 */ /* 0x000fe200078e0015 */
[----:B------:R-:W-:Y:S01]  /*18e00*/  LOP3.LUT R23, R198, R23, RZ, 0x3c, !PT ;  /* 0x00000017c6177212 */ /* 0x000fe200078e3cff */
[----:B------:R-:W-:Y:S06]  /*18e10*/  @!P0 BRA `(.L_x_1884) ;  /* 0x0000000000048947 */ /* 0x000fec0003800000 */
[----:B------:R-:W-:Y:S01]  /*18e20*/  BPT.TRAP 0x1 ;  /* 0x000000040000795c */ /* 0x000fe20000300000 */
.L_x_1884:
[----:B------:R-:W-:Y:S02]  /*18e30*/  LEA R5, R22, R16, 0x3 ;  /* 0x0000001016057211 */ /* 0x000fe400078e18ff */
[----:B------:R-:W-:-:S04]  /*18e40*/  SHF.L.U32 R6, R23, 0x1f, RZ ;  /* 0x0000001f17067819 */ /* 0x000fc800000006ff */
[----:B------:R0:W1:Y:S01]  /*18e50*/  SYNCS.PHASECHK.TRANS64.TRYWAIT P2, [R5+URZ+0x2a830], R6 ;  /* 0x02a83006050075a7 */ /* 0x000062000804017f */
[----:B------:R-:W-:Y:S05]  /*18e60*/  @!P0 BRA `(.L_x_1885) ;  /* 0x0000000000048947 */ /* 0x000fea0003800000 */
[----:B------:R-:W-:Y:S01]  /*18e70*/  BPT.TRAP 0x1 ;  /* 0x000000040000795c */ /* 0x000fe20000300000 */
.L_x_1885:
[----:B------:R-:W-:Y:S01]  /*18e80*/  BSSY B2, `(.L_x_1886) ;  /* 0x0000006000027945 */ /* 0x000fe20003800000 */
[----:B------:R-:W-:Y:S02]  /*18e90*/  IMAD R8, R22, 0x900, R7 ;  /* 0x0000090016087824 */ /* 0x000fe400078e0207 */
[----:B------:R-:W-:Y:S01]  /*18ea0*/  IMAD.MOV.U32 R9, RZ, RZ, 0x40000040 ;  /* 0x40000040ff097424 */ /* 0x000fe200078e00ff */
[----:B-1----:R-:W-:Y:S06]  /*18eb0*/  @P2 BRA `(.L_x_1887) ;  /* 0x0000000000082947 */ /* 0x002fec0003800000 */
[----:B------:R-:W1:Y:S02]  /*18ec0*/  SYNCS.PHASECHK.TRANS64.TRYWAIT P2, [R5+URZ+0x2a830], R6 ;  /* 0x02a83006050075a7 */ /* 0x000e64000804017f */
[----:B-1----:R-:W-:Y:S05]  /*18ed0*/  @!P2 BRA `(.L_x_1888) ;  /* 0x0000011400e8a947 */ /* 0x002fea0003800000 */
.L_x_1887:
[----:B------:R-:W-:Y:S05]  /*18ee0*/  BSYNC B2 ;  /* 0x0000000000027941 */ /* 0x000fea0003800000 */
.L_x_1886:
[----:B------:R-:W2:Y:S04]  /*18ef0*/  LDL.64 R88, [R1+0x38] ;  /* 0x0000380001587983 */ /* 0x000ea80000100a00 */
[----:B------:R-:W3:Y:S04]  /*18f00*/  LDL.64 R220, [R1+0x30] ;  /* 0x0000300001dc7983 */ /* 0x000ee80000100a00 */
[----:B------:R-:W4:Y:S01]  /*18f10*/  LDL.64 R218, [R1+0x28] ;  /* 0x0000280001da7983 */ /* 0x000f220000100a00 */
[----:B------:R-:W-:-:S03]  /*18f20*/  R2UR UR6, R8 ;  /* 0x00000000080672ca */ /* 0x000fc600000e0000 */
[----:B------:R-:W5:Y:S01]  /*18f30*/  LDL.64 R216, [R1+0x20] ;  /* 0x0000200001d87983 */ /* 0x000f620000100a00 */
[----:B------:R-:W-:Y:S01]  /*18f40*/  R2UR UR7, R9 ;  /* 0x00000000090772ca */ /* 0x000fe200000e0000 */
[----:B------:R-:W-:Y:S02]  /*18f50*/  VIADD R10, R8, 0x2 ;  /* 0x00000002080a7836 */ /* 0x000fe40000000000 */
        /* <DEDUP_REMOVED lines=57> */
[----:B------:R-:W-:Y:S01]  /*192f0*/  VIADD R10, R8, 0x306 ;  /* 0x00000306080a7836 */ /* 0x000fe20000000000 */
[----:B------:R-:W-:Y:S01]  /*19300*/  MOV R11, 0x40000040 ;  /* 0x40000040000b7802 */ /* 0x000fe20000000f00 */
        /* <DEDUP_REMOVED lines=25> */
[----:B------:R-:W-:Y:S01]  /*194a0*/  IMAD.MOV.U32 R11, RZ, RZ, 0x40000040 ;  /* 0x40000040ff0b7424 */ /* 0x000fe200078e00ff */
[----:B------:R-:W-:Y:S01]  /*194b0*/  IADD3 R10, R8, 0x604, RZ ;  /* 0x00000604080a7810 */ /* 0x000fe20007ffe0ff */
        /* <DEDUP_REMOVED lines=86> */
.L_x_1889:
[----:B01----:R-:W-:Y:S01]  /*19a20*/  SHF.L.U32 R5, R198, 0x1f, RZ ;  /* 0x0000001fc6057819 */ /* 0x003fe200000006ff */
[----:B------:R-:W-:-:S04]  /*19a30*/  IMAD R198, R199, 0x8, R16 ;  /* 0x00000008c7c67824 */ /* 0x000fc800078e0210 */
[----:B------:R0:W1:Y:S01]  /*19a40*/  SYNCS.PHASECHK.TRANS64.TRYWAIT P2, [R198+URZ+0x2a850], R5 ;  /* 0x02a85005c60075a7 */ /* 0x000062000804017f */
[----:B------:R-:W-:Y:S05]  /*19a50*/  @!P0 BRA `(.L_x_1890) ;  /* 0x0000000000048947 */ /* 0x000fea0003800000 */
[----:B------:R-:W-:Y:S01]  /*19a60*/  BPT.TRAP 0x1 ;  /* 0x000000040000795c */ /* 0x000fe20000300000 */
.L_x_1890:
[----:B------:R-:W-:Y:S04]  /*19a70*/  BSSY B2, `(.L_x_1891) ;  /* 0x0000004000027945 */ /* 0x000fe80003800000 */
[----:B-1----:R-:W-:Y:S05]  /*19a80*/  @P2 BRA `(.L_x_1892) ;  /* 0x0000000000082947 */ /* 0x002fea0003800000 */
[----:B------:R-:W1:Y:S02]  /*19a90*/  SYNCS.PHASECHK.TRANS64.TRYWAIT P2, [R198+URZ+0x2a850], R5 ;  /* 0x02a85005c60075a7 */ /* 0x000e64000804017f */
[----:B-1----:R-:W-:Y:S05]  /*19aa0*/  @!P2 BRA `(.L_x_1893) ;  /* 0x0000010c0008a947 */ /* 0x002fea0003800000 */
.L_x_1892:
[----:B------:R-:W-:Y:S05]  /*19ab0*/  BSYNC B2 ;  /* 0x0000000000027941 */ /* 0x000fea0003800000 */
.L_x_1891:
[----:B------:R-:W-:Y:S01]  /*19ac0*/  IADD3 R0, R16, 0x400, RZ ;  /* 0x0000040010007810 */ /* 0x000fe20007ffe0ff */
[----:B------:R-:W-:Y:S01]  /*19ad0*/  IMAD.MOV.U32 R9, RZ, RZ, 0x40000040 ;  /* 0x40000040ff097424 */ /* 0x000fe200078e00ff */
[----:B------:R-:W-:Y:S01]  /*19ae0*/  WARPGROUP.ARRIVE ;  /* 0x00000000000079c5 */ /* 0x000fe20000000000 */
[----:B------:R-:W-:Y:S01]  /*19af0*/  IMAD.MOV.U32 R11, RZ, RZ, 0x40000040 ;  /* 0x40000040ff0b7424 */ /* 0x000fe200078e00ff */
[----:B------:R-:W-:Y:S01]  /*19b00*/  SHF.R.U32.HI R0, RZ, 0x4, R0 ;  /* 0x00000004ff007819 */ /* 0x000fe20000011600 */
[----:B------:R-:W-:Y:S01]  /*19b10*/  FMUL.FTZ R209, R88, UR51 ;  /* 0x0000003358d17c20 */ /* 0x000fe20008410000 */
[----:B------:R-:W-:Y:S01]  /*19b20*/  R2UR UR7, R9 ;  /* 0x00000000090772ca */ /* 0x000fe200000e0000 */
[----:B------:R-:W-:Y:S01]  /*19b30*/  FMUL.FTZ R89, R89, UR51 ;  /* 0x0000003359597c20 */ /* 0x000fe20008410000 */
[----:B------:R-:W-:Y:S01]  /*19b40*/  LOP3.LUT R0, R0, 0x3fff, RZ, 0xc0, !PT ;  /* 0x00003fff00007812 */ /* 0x000fe200078ec0ff */
[----:B------:R-:W-:Y:S01]  /*19b50*/  FMUL.FTZ R211, R92, UR51 ;  /* 0x000000335cd37c20 */ /* 0x000fe20008410000 */
[----:B------:R-:W-:Y:S01]  /*19b60*/  FMUL.FTZ R213, R93, UR51 ;  /* 0x000000335dd57c20 */ /* 0x000fe20008410000 */
[----:B------:R-:W2:Y:S01]  /*19b70*/  MUFU.TANH R209, R209 ;  /* 0x000000d100d17308 */ /* 0x000ea20000002400 */
[----:B------:R-:W-:Y:S01]  /*19b80*/  LOP3.LUT R0, R0, 0x3000000, RZ, 0xfc, !PT ;  /* 0x0300000000007812 */ /* 0x000fe200078efcff */
[----:B------:R-:W-:Y:S01]  /*19b90*/  FMUL.FTZ R97, R97, UR51 ;  /* 0x0000003361617c20 */ /* 0x000fe20008410000 */
[----:B------:R-:W-:Y:S01]  /*19ba0*/  FMUL.FTZ R215, R104, UR51 ;  /* 0x0000003368d77c20 */ /* 0x000fe20008410000 */
[----:B------:R-:W-:Y:S01]  /*19bb0*/  FMUL.FTZ R217, R105, UR51 ;  /* 0x0000003369d97c20 */ /* 0x000fe20008410000 */
[----:B------:R-:W-:Y:S01]  /*19bc0*/  FMUL.FTZ R221, R108, UR51 ;  /* 0x000000336cdd7c20 */ /* 0x000fe20008410000 */
[----:B------:R-:W-:-:S02]  /*19bd0*/  IMAD R8, R199, 0x600, R0 ;  /* 0x00000600c7087824 */ /* 0x000fc400078e0200 */
[----:B------:R-:W-:Y:S01]  /*19be0*/  FMUL.FTZ R199, R96, UR51 ;  /* 0x0000003360c77c20 */ /* 0x000fe20008410000 */
[----:B------:R-:W3:Y:S01]  /*19bf0*/  MUFU.TANH R89, R89 ;  /* 0x0000005900597308 */ /* 0x000ee20000002400 */
[----:B------:R-:W-:Y:S01]  /*19c00*/  FMUL.FTZ R229, R109, UR51 ;  /* 0x000000336de57c20 */ /* 0x000fe20008410000 */
[C---:B------:R-:W-:Y:S01]  /*19c10*/  VIADD R10, R8.reuse, 0x80 ;  /* 0x00000080080a7836 */ /* 0x040fe20000000000 */
[----:B------:R-:W-:Y:S01]  /*19c20*/  R2UR UR6, R8 ;  /* 0x00000000080672ca */ /* 0x000fe200000e0000 */
[----:B------:R-:W-:Y:S01]  /*19c30*/  FMUL.FTZ R109, R111, UR51 ;  /* 0x000000336f6d7c20 */ /* 0x000fe20008410000 */
[----:B------:R-:W-:Y:S01]  /*19c40*/  FMUL.FTZ R111, R112, UR51 ;  /* 0x00000033706f7c20 */ /* 0x000fe20008410000 */
[----:B------:R-:W-:Y:S01]  /*19c50*/  FMUL.FTZ R113, R113, UR51 ;  /* 0x0000003371717c20 */ /* 0x000fe20008410000 */
[----:B------:R-:W-:Y:S01]  /*19c60*/  FMUL.FTZ R231, R116, UR51 ;  /* 0x0000003374e77c20 */ /* 0x000fe20008410000 */
[----:B------:R-:W4:Y:S01]  /*19c70*/  MUFU.TANH R211, R211 ;  /* 0x000000d300d37308 */ /* 0x000f220000002400 */
[----:B--2---:R-:W-:Y:S01]  /*19c80*/  FMNMX.FTZ R0, R209, R12, !PT ;  /* 0x0000000cd1007209 */ /* 0x004fe20007810000 */
        /* <DEDUP_REMOVED lines=8> */
[----:B------:R-:W2:Y:S01]  /*19d10*/  MUFU.TANH R213, R213 ;  /* 0x000000d500d57308 */ /* 0x000ea20000002400 */
[----:B------:R-:W-:Y:S01]  /*19d20*/  R2UR UR7, R11 ;  /* 0x000000000b0772ca */ /* 0x000fe200000e0000 */
[----:B------:R-:W-:Y:S01]  /*19d30*/  VIADD R10, R8, 0x100 ;  /* 0x00000100080a7836 */ /* 0x000fe20000000000 */
[----:B---3--:R-:W-:Y:S01]  /*19d40*/  FMNMX.FTZ R0, R89, R0, !PT ;  /* 0x0000000059007209 */ /* 0x008fe20007810000 */
[----:B------:R-:W-:Y:S01]  /*19d50*/  FMUL.FTZ R133, R133, UR51 ;  /* 0x0000003385857c20 */ /* 0x000fe20008410000 */
[----:B------:R-:W-:Y:S01]  /*19d60*/  MOV R11, 0x40000040 ;  /* 0x40000040000b7802 */ /* 0x000fe20000000f00 */
[----:B------:R-:W-:Y:S01]  /*19d70*/  FMUL.FTZ R90, R90, UR51 ;  /* 0x000000335a5a7c20 */ /* 0x000fe20008410000 */
[----:B----4-:R-:W-:Y:S01]  /*19d80*/  FMNMX.FTZ R0, R211, R0, !PT ;  /* 0x00000000d3007209 */ /* 0x010fe20007810000 */
        /* <DEDUP_REMOVED lines=9> */
[----:B--2---:R-:W-:Y:S01]  /*19e20*/  FMNMX.FTZ R0, R213, R0, !PT ;  /* 0x00000000d5007209 */ /* 0x004fe20007810000 */
[----:B------:R-:W-:Y:S01]  /*19e30*/  FMUL.FTZ R107, R107, UR51 ;  /* 0x000000336b6b7c20 */ /* 0x000fe20008410000 */
[----:B------:R-:W-:-:S02]  /*19e40*/  VIADD R88, R8, 0x180 ;  /* 0x0000018008587836 */ /* 0x000fc40000000000 */
[----:B------:R-:W-:Y:S01]  /*19e50*/  FMUL.FTZ R219, R110, UR51 ;  /* 0x000000336edb7c20 */ /* 0x000fe20008410000 */
[----:B------:R-:W-:Y:S01]  /*19e60*/  FMUL.FTZ R129, R114, UR51 ;  /* 0x0000003372817c20 */ /* 0x000fe20008410000 */
[----:B------:R-:W-:Y:S01]  /*19e70*/  FMUL.FTZ R115, R115, UR51 ;  /* 0x0000003373737c20 */ /* 0x000fe20008410000 */
[----:B------:R-:W-:Y:S01]  /*19e80*/  FMUL.FTZ R237, R118, UR51 ;  /* 0x0000003376ed7c20 */ /* 0x000fe20008410000 */
[----:B------:R-:W-:Y:S01]  /*19e90*/  MUFU.TANH R215, R215 ;  /* 0x000000d700d77308 */ /* 0x000fe20000002400 */
[----:B---3--:R-:W-:Y:S01]  /*19ea0*/  FMNMX.FTZ R0, R199, R0, !PT ;  /* 0x00000000c7007209 */ /* 0x008fe20007810000 */
[----:B------:R-:W-:Y:S01]  /*19eb0*/  FMUL.FTZ R123, R123, UR51 ;  /* 0x000000337b7b7c20 */ /* 0x000fe20008410000 */
[----:B------:R-:W-:Y:S01]  /*19ec0*/  FMUL.FTZ R127, R127, UR51 ;  /* 0x000000337f7f7c20 */ /* 0x000fe20008410000 */
[----:B------:R-:W-:Y:S01]  /*19ed0*/  FMUL.FTZ R131, R131, UR51 ;  /* 0x0000003383837c20 */ /* 0x000fe20008410000 */
[----:B------:R-:W-:Y:S01]  /*19ee0*/  FMUL.FTZ R92, R134, UR51 ;  /* 0x00000033865c7c20 */ /* 0x000fe20008410000 */
[----:B------:R-:W-:Y:S01]  /*19ef0*/  FMUL.FTZ R135, R135, UR51 ;  /* 0x0000003387877c20 */ /* 0x000fe20008410000 */
[----:B------:R-:W-:Y:S01]  /*19f00*/  ISETP.GT.AND P2, PT, R20, R15, PT ;  /* 0x0000000f1400720c */ /* 0x000fe20003f44270 */
[----:B------:R-:W-:Y:S01]  /*19f10*/  MUFU.TANH R217, R217 ;  /* 0x000000d900d97308 */ /* 0x000fe20000002400 */
[----:B----4-:R-:W-:-:S02]  /*19f20*/  FMNMX.FTZ R0, R97, R0, !PT ;  /* 0x0000000061007209 */ /* 0x010fc40007810000 */
[----:B01----:R-:W-:-:S04]  /*19f30*/  @!P1 IADD3 R198, R198, 0x2a860, RZ ;  /* 0x0002a860c6c69810 */ /* 0x003fc80007ffe0ff */
[----:B------:R-:W-:Y:S01]  /*19f40*/  @!P1 PRMT R198, RZ, 0x654, R198 ;  /* 0x00000654ffc69816 */ /* 0x000fe200000000c6 */
        /* <DEDUP_REMOVED lines=11> */
[----:B------:R-:W0:Y:S08]  /*1a000*/  MUFU.TANH R90, R90 ;  /* 0x0000005a005a7308 */ /* 0x000e300000002400 */
[----:B------:R-:W1:Y:S01]  /*1a010*/  MUFU.TANH R91, R91 ;  /* 0x0000005b005b7308 */ /* 0x000e620000002400 */
[----:B------:R-:W-:-:S02]  /*1a020*/  WARPGROUP.DEPBAR.LE gsb0, 0x0 ;  /* 0x00008000000079c5 */ /* 0x000fc40000010000 */
[----:B------:R-:W-:Y:S01]  /*1a030*/  WARPGROUP.ARRIVE ;  /* 0x00000000000079c5 */ /* 0x000fe20000000000 */
[----:B------:R-:W-:Y:S01]  /*1a040*/  FMUL.FTZ R157, R100, UR51 ;  /* 0x00000033649d7c20 */ /* 0x000fe20008410000 */
[----:B------:R-:W-:-:S03]  /*1a050*/  FMUL.FTZ R159, R101, UR51 ;  /* 0x00000033659f7c20 */ /* 0x000fc60008410000 */
[----:B------:R-:W2:Y:S01]  /*1a060*/  MUFU.TANH R93, R93 ;  /* 0x0000005d005d7308 */ /* 0x000ea20000002400 */
[----:B0-----:R-:W-:Y:S01]  /*1a070*/  FMNMX.FTZ R6, R90, R13, !PT ;  /* 0x0000000d5a067209 */ /* 0x001fe20007810000 */
[----:B------:R-:W-:Y:S01]  /*1a080*/  FMUL.FTZ R101, R102, UR51 ;  /* 0x0000003366657c20 */ /* 0x000fe20008410000 */
[----:B------:R-:W-:Y:S01]  /*1a090*/  HGMMA.64x128x16.F32 R24, R152, gdesc[UR4].tnspB, R24, gsb0 ;  /* 0x41e0000498187df0 */ /* 0x000fe20008000818 */
[----:B------:R-:W-:Y:S01]  /*1a0a0*/  R2UR UR6, R10 ;  /* 0x000000000a0672ca */ /* 0x000fe200000e0000 */
[----:B------:R-:W-:Y:S01]  /*1a0b0*/  IMAD.U32 R10, RZ, RZ, UR42 ;  /* 0x0000002aff0a7e24 */ /* 0x000fe2000f8e00ff */
[----:B------:R-:W-:Y:S01]  /*1a0c0*/  R2UR UR7, R11 ;  /* 0x000000000b0772ca */ /* 0x000fe200000e0000 */
[----:B------:R-:W-:Y:S01]  /*1a0d0*/  FMUL.FTZ R11, R119, UR51 ;  /* 0x00000033770b7c20 */ /* 0x000fe20008410000 */
[----:B------:R-:W0:Y:S01]  /*1a0e0*/  MUFU.TANH R157, R157 ;  /* 0x0000009d009d7308 */ /* 0x000e220000002400 */
[----:B-1----:R-:W-:Y:S01]  /*1a0f0*/  FMNMX.FTZ R6, R91, R6, !PT ;  /* 0x000000065b067209 */ /* 0x002fe20007810000 */
[----:B------:R-:W-:-:S06]  /*1a100*/  FMUL.FTZ R119, R122, UR51 ;  /* 0x000000337a777c20 */ /* 0x000fcc0008410000 */
[----:B------:R-:W1:Y:S01]  /*1a110*/  MUFU.TANH R159, R159 ;  /* 0x0000009f009f7308 */ /* 0x000e620000002400 */
[----:B--2---:R-:W-:-:S07]  /*1a120*/  FMNMX.FTZ R6, R93, R6, !PT ;  /* 0x000000065d067209 */ /* 0x004fce0007810000 */
[----:B------:R-:W2:Y:S01]  /*1a130*/  MUFU.TANH R95, R95 ;  /* 0x0000005f005f7308 */ /* 0x000ea20000002400 */
[----:B0-----:R-:W-:-:S07]  /*1a140*/  FMNMX.FTZ R0, R157, R0, !PT ;  /* 0x000000009d007209 */ /* 0x001fce0007810000 */
[----:B------:R-:W0:Y:S01]  /*1a150*/  MUFU.TANH R9, R9 ;  /* 0x0000000900097308 */ /* 0x000e220000002400 */
[----:B-1----:R-:W-:-:S04]  /*1a160*/  FMNMX.FTZ R0, R159, R0, !PT ;  /* 0x000000009f007209 */ /* 0x002fc80007810000 */
[----:B------:R-:W-:-:S03]  /*1a170*/  FMNMX.FTZ R0, R215, R0, !PT ;  /* 0x00000000d7007209 */ /* 0x000fc60007810000 */
[----:B------:R-:W1:Y:S01]  /*1a180*/  MUFU.TANH R99, R99 ;  /* 0x0000006300637308 */ /* 0x000e620000002400 */
[----:B------:R-:W-:Y:S02]  /*1a190*/  FMNMX.FTZ R0, R217, R0, !PT ;  /* 0x00000000d9007209 */ /* 0x000fe40007810000 */
[----:B--2---:R-:W-:Y:S02]  /*1a1a0*/  FMNMX.FTZ R6, R95, R6, !PT ;  /* 0x000000065f067209 */ /* 0x004fe40007810000 */
[----:B------:R-:W-:-:S03]  /*1a1b0*/  FMNMX.FTZ R0, R221, R0, !PT ;  /* 0x00000000dd007209 */ /* 0x000fc60007810000 */
[----:B------:R-:W2:Y:S01]  /*1a1c0*/  MUFU.TANH R101, R101 ;  /* 0x0000006500657308 */ /* 0x000ea20000002400 */
[----:B------:R-:W-:Y:S02]  /*1a1d0*/  FMNMX.FTZ R0, R229, R0, !PT ;  /* 0x00000000e5007209 */ /* 0x000fe40007810000 */
[----:B0-----:R-:W-:Y:S02]  /*1a1e0*/  FMNMX.FTZ R6, R9, R6, !PT ;  /* 0x0000000609067209 */ /* 0x001fe40007810000 */
[----:B------:R-:W-:-:S03]  /*1a1f0*/  FMNMX.FTZ R0, R111, R0, !PT ;  /* 0x000000006f007209 */ /* 0x000fc60007810000 */
[----:B------:R-:W0:Y:S01]  /*1a200*/  MUFU.TANH R103, R103 ;  /* 0x0000006700677308 */ /* 0x000e220000002400 */
[----:B------:R-:W-:Y:S02]  /*1a210*/  FMNMX.FTZ R0, R113, R0, !PT ;  /* 0x0000000071007209 */ /* 0x000fe40007810000 */
[----:B-1----:R-:W-:Y:S02]  /*1a220*/  FMNMX.FTZ R6, R99, R6, !PT ;  /* 0x0000000663067209 */ /* 0x002fe40007810000 */
[----:B------:R-:W-:-:S03]  /*1a230*/  FMNMX.FTZ R0, R231, R0, !PT ;  /* 0x00000000e7007209 */ /* 0x000fc60007810000 */
[----:B------:R-:W1:Y:S01]  /*1a240*/  MUFU.TANH R105, R105 ;  /* 0x0000006900697308 */ /* 0x000e620000002400 */
[----:B------:R-:W-:Y:S02]  /*1a250*/  FMNMX.FTZ R0, R117, R0, !PT ;  /* 0x0000000075007209 */ /* 0x000fe40007810000 */
[----:B--2---:R-:W-:-:S05]  /*1a260*/  FMNMX.FTZ R6, R101, R6, !PT ;  /* 0x0000000665067209 */ /* 0x004fca0007810000 */
[----:B------:R-:W2:Y:S01]  /*1a270*/  MUFU.TANH R107, R107 ;  /* 0x0000006b006b7308 */ /* 0x000ea20000002400 */
[----:B0-----:R-:W-:-:S07]  /*1a280*/  FMNMX.FTZ R6, R103, R6, !PT ;  /* 0x0000000667067209 */ /* 0x001fce0007810000 */
[----:B------:R-:W0:Y:S01]  /*1a290*/  MUFU.TANH R219, R219 ;  /* 0x000000db00db7308 */ /* 0x000e220000002400 */
[----:B-1----:R-:W-:-:S07]  /*1a2a0*/  FMNMX.FTZ R6, R105, R6, !PT ;  /* 0x0000000669067209 */ /* 0x002fce0007810000 */
[----:B------:R-:W1:Y:S01]  /*1a2b0*/  MUFU.TANH R109, R109 ;  /* 0x0000006d006d7308 */ /* 0x000e620000002400 */
[----:B--2---:R-:W-:-:S07]  /*1a2c0*/  FMNMX.FTZ R6, R107, R6, !PT ;  /* 0x000000066b067209 */ /* 0x004fce0007810000 */
        /* <DEDUP_REMOVED lines=12> */
[----:B------:R-:W-:Y:S01]  /*1a390*/  MUFU.TANH R127, R127 ;  /* 0x0000007f007f7308 */ /* 0x000fe20000002400 */
[----:B------:R-:W-:Y:S02]  /*1a3a0*/  WARPGROUP.DEPBAR.LE gsb0, 0x0 ;  /* 0x00008000000079c5 */ /* 0x000fe40000010000 */
[----:B------:R-:W-:Y:S01]  /*1a3b0*/  FMUL.FTZ R155, R121, UR51 ;  /* 0x00000033799b7c20 */ /* 0x000fe20008410000 */
[----:B------:R-:W-:Y:S01]  /*1a3c0*/  FMUL.FTZ R121, R124, UR51 ;  /* 0x000000337c797c20 */ /* 0x000fe20008410000 */
[----:B------:R-:W-:Y:S01]  /*1a3d0*/  WARPGROUP.ARRIVE ;  /* 0x00000000000079c5 */ /* 0x000fe20000000000 */
[----:B0-----:R-:W-:Y:S02]  /*1a3e0*/  FMNMX.FTZ R6, R119, R6, !PT ;  /* 0x0000000677067209 */ /* 0x001fe40007810000 */
[----:B------:R-:W0:Y:S02]  /*1a3f0*/  MUFU.TANH R153, R120 ;  /* 0x0000007800997308 */ /* 0x000e240000002400 */
[----:B-1----:R-:W-:Y:S01]  /*1a400*/  FMNMX.FTZ R6, R123, R6, !PT ;  /* 0x000000067b067209 */ /* 0x002fe20007810000 */
[----:B------:R-:W-:Y:S01]  /*1a410*/  HGMMA.64x128x16.F32 R24, R148, gdesc[UR4].tnspB, R24, gsb0 ;  /* 0x41e0000494187df0 */ /* 0x000fe20008000818 */
[----:B------:R-:W-:Y:S01]  /*1a420*/  R2UR UR6, R88 ;  /* 0x00000000580672ca */ /* 0x000fe200000e0000 */
[----:B------:R-:W-:-:S02]  /*1a430*/  VIADD R88, R8, 0x200 ;  /* 0x0000020008587836 */ /* 0x000fc40000000000 */
[----:B------:R-:W-:Y:S01]  /*1a440*/  VIADD R8, R8, 0x280 ;  /* 0x0000028008087836 */ /* 0x000fe20000000000 */
[----:B------:R-:W1:Y:S08]  /*1a450*/  MUFU.TANH R155, R155 ;  /* 0x0000009b009b7308 */ /* 0x000e700000002400 */
[----:B------:R-:W2:Y:S01]  /*1a460*/  MUFU.TANH R121, R121 ;  /* 0x0000007900797308 */ /* 0x000ea20000002400 */
[----:B0-----:R-:W-:-:S07]  /*1a470*/  FMNMX.FTZ R0, R153, R0, !PT ;  /* 0x0000000099007209 */ /* 0x001fce0007810000 */
[----:B------:R-:W-:Y:S01]  /*1a480*/  MUFU.TANH R131, R131 ;  /* 0x0000008300837308 */ /* 0x000fe20000002400 */
[----:B-1----:R-:W-:-:S07]  /*1a490*/  FMNMX.FTZ R0, R155, R0, !PT ;  /* 0x000000009b007209 */ /* 0x002fce0007810000 */
[----:B------:R-:W-:Y:S01]  /*1a4a0*/  MUFU.TANH R92, R92 ;  /* 0x0000005c005c7308 */ /* 0x000fe20000002400 */
[----:B--2---:R-:W-:-:S04]  /*1a4b0*/  FMNMX.FTZ R0, R121, R0, !PT ;  /* 0x0000000079007209 */ /* 0x004fc80007810000 */
[----:B------:R-:W-:-:S03]  /*1a4c0*/  FMNMX.FTZ R0, R125, R0, !PT ;  /* 0x000000007d007209 */ /* 0x000fc60007810000 */
[----:B------:R-:W-:Y:S01]  /*1a4d0*/  MUFU.TANH R135, R135 ;  /* 0x0000008700877308 */ /* 0x000fe20000002400 */
[----:B------:R-:W-:-:S04]  /*1a4e0*/  FMNMX.FTZ R0, R233, R0, !PT ;  /* 0x00000000e9007209 */ /* 0x000fc80007810000 */
[----:B------:R-:W-:-:S04]  /*1a4f0*/  FMNMX.FTZ R5, R235, R0, !PT ;  /* 0x00000000eb057209 */ /* 0x000fc80007810000 */
[----:B------:R-:W-:-:S04]  /*1a500*/  FMNMX.FTZ R0, R2, R5, !PT ;  /* 0x0000000502007209 */ /* 0x000fc80007810000 */
[----:B------:R-:W-:-:S05]  /*1a510*/  FMNMX.FTZ R0, R133, R0, !PT ;  /* 0x0000000085007209 */ /* 0x000fca0007810000 */
[----:B------:R-:W0:Y:S02]  /*1a520*/  SHFL.BFLY PT, R5, R0, 0x2, 0x1f ;  /* 0x0c401f0000057f89 */ /* 0x000e2400000e0000 */
[----:B0-----:R-:W-:-:S05]  /*1a530*/  FMNMX.FTZ R0, R0, R5, !PT ;  /* 0x0000000500007209 */ /* 0x001fca0007810000 */
[----:B------:R-:W0:Y:S02]  /*1a540*/  SHFL.BFLY PT, R5, R0, 0x1, 0x1f ;  /* 0x0c201f0000057f89 */ /* 0x000e2400000e0000 */
[----:B0-----:R-:W-:-:S05]  /*1a550*/  FMNMX.FTZ R5, R0, R5, !PT ;  /* 0x0000000500057209 */ /* 0x001fca0007810000 */
[C---:B------:R-:W-:Y:S01]  /*1a560*/  FADD.FTZ R0, -R5.reuse, R12 ;  /* 0x0000000c05007221 */ /* 0x040fe20000010100 */
[----:B------:R-:W-:-:S03]  /*1a570*/  FMUL.FTZ R12, R5, R10 ;  /* 0x0000000a050c7220 */ /* 0x000fc60000410000 */
[-C--:B------:R-:W-:Y:S01]  /*1a580*/  FMUL.FTZ R0, R0, R10.reuse ;  /* 0x0000000a00007220 */ /* 0x080fe20000410000 */
[-CC-:B------:R-:W-:Y:S01]  /*1a590*/  FFMA.FTZ R156, R89, R10.reuse, -R12.reuse ;  /* 0x0000000a599c7223 */ /* 0x180fe2000001080c */
[----:B------:R-:W-:Y:S02]  /*1a5a0*/  IMAD.MOV.U32 R89, RZ, RZ, 0x40000040 ;  /* 0x40000040ff597424 */ /* 0x000fe400078e00ff */
[-CC-:B------:R-:W-:Y:S01]  /*1a5b0*/  FFMA.FTZ R94, R153, R10.reuse, -R12.reuse ;  /* 0x0000000a995e7223 */ /* 0x180fe2000001080c */
[-CC-:B------:R-:W-:Y:S01]  /*1a5c0*/  FFMA.FTZ R158, R211, R10.reuse, -R12.reuse ;  /* 0x0000000ad39e7223 */ /* 0x180fe2000001080c */
[-CC-:B------:R-:W-:Y:S01]  /*1a5d0*/  FFMA.FTZ R152, R199, R10.reuse, -R12.reuse ;  /* 0x0000000ac7987223 */ /* 0x180fe2000001080c */
[-CC-:B------:R-:W-:Y:S01]  /*1a5e0*/  FFMA.FTZ R96, R121, R10.reuse, -R12.reuse ;  /* 0x0000000a79607223 */ /* 0x180fe2000001080c */
[----:B------:R-:W-:Y:S01]  /*1a5f0*/  R2UR UR7, R89 ;  /* 0x00000000590772ca */ /* 0x000fe200000e0000 */
[-CC-:B------:R-:W-:Y:S01]  /*1a600*/  FFMA.FTZ R209, R209, R10.reuse, -R12.reuse ;  /* 0x0000000ad1d17223 */ /* 0x180fe2000001080c */
        /* <DEDUP_REMOVED lines=8> */
[----:B------:R-:W-:Y:S01]  /*1a690*/  MUFU.EX2 R209, R209 ;  /* 0x000000d100d17308 */ /* 0x000fe20000000800 */
[----:B------:R-:W-:-:S02]  /*1a6a0*/  WARPGROUP.DEPBAR.LE gsb0, 0x0 ;  /* 0x00008000000079c5 */ /* 0x000fc40000010000 */
[----:B------:R-:W-:Y:S01]  /*1a6b0*/  WARPGROUP.ARRIVE ;  /* 0x00000000000079c5 */ /* 0x000fe20000000000 */
[----:B------:R-:W-:Y:S01]  /*1a6c0*/  FMUL.FTZ R149, R126, UR51 ;  /* 0x000000337e957c20 */ /* 0x000fe20008410000 */
[----:B------:R-:W-:Y:S01]  /*1a6d0*/  FMUL.FTZ R151, R130, UR51 ;  /* 0x0000003382977c20 */ /* 0x000fe20008410000 */
[-CC-:B------:R-:W-:Y:S01]  /*1a6e0*/  FFMA.FTZ R148, R215, R10.reuse, -R12.reuse ;  /* 0x0000000ad7947223 */ /* 0x180fe2000001080c */
[-CC-:B------:R-:W-:Y:S01]  /*1a6f0*/  FFMA.FTZ R150, R221, R10.reuse, -R12.reuse ;  /* 0x0000000add967223 */ /* 0x180fe2000001080c */
[----:B------:R-:W-:Y:S01]  /*1a700*/  MUFU.EX2 R156, R156 ;  /* 0x0000009c009c7308 */ /* 0x000fe20000000800 */
[----:B------:R-:W-:Y:S01]  /*1a710*/  HGMMA.64x128x16.F32 R24, R144, gdesc[UR4].tnspB, R24, gsb0 ;  /* 0x41e0000490187df0 */ /* 0x000fe20008000818 */
[----:B------:R-:W-:Y:S01]  /*1a720*/  R2UR UR6, R88 ;  /* 0x00000000580672ca */ /* 0x000fe200000e0000 */
[----:B------:R-:W-:-:S05]  /*1a730*/  FFMA.FTZ R88, R233, R10, -R12 ;  /* 0x0000000ae9587223 */ /* 0x000fca000001080c */
[----:B------:R-:W0:Y:S08]  /*1a740*/  MUFU.TANH R149, R149 ;  /* 0x0000009500957308 */ /* 0x000e300000002400 */
[----:B------:R-:W1:Y:S08]  /*1a750*/  MUFU.TANH R151, R151 ;  /* 0x0000009700977308 */ /* 0x000e700000002400 */
[----:B------:R-:W2:Y:S01]  /*1a760*/  MUFU.EX2 R158, R158 ;  /* 0x0000009e009e7308 */ /* 0x000ea20000000800 */
[----:B0-----:R-:W-:-:S04]  /*1a770*/  FMNMX.FTZ R6, R149, R6, !PT ;  /* 0x0000000695067209 */ /* 0x001fc80007810000 */
[----:B------:R-:W-:-:S03]  /*1a780*/  FMNMX.FTZ R6, R127, R6, !PT ;  /* 0x000000067f067209 */ /* 0x000fc60007810000 */
[----:B------:R-:W0:Y:S01]  /*1a790*/  MUFU.EX2 R211, R211 ;  /* 0x000000d300d37308 */ /* 0x000e220000000800 */
[----:B-1----:R-:W-:-:S04]  /*1a7a0*/  FMNMX.FTZ R6, R151, R6, !PT ;  /* 0x0000000697067209 */ /* 0x002fc80007810000 */
[----:B------:R-:W-:-:S03]  /*1a7b0*/  FMNMX.FTZ R89, R131, R6, !PT ;  /* 0x0000000683597209 */ /* 0x000fc60007810000 */
[----:B------:R-:W-:Y:S01]  /*1a7c0*/  MUFU.EX2 R152, R152 ;  /* 0x0000009800987308 */ /* 0x000fe20000000800 */
[----:B------:R-:W-:-:S04]  /*1a7d0*/  FMNMX.FTZ R6, R92, R89, !PT ;  /* 0x000000595c067209 */ /* 0x000fc80007810000 */
[----:B------:R-:W-:-:S03]  /*1a7e0*/  FMNMX.FTZ R6, R135, R6, !PT ;  /* 0x0000000687067209 */ /* 0x000fc60007810000 */
[----:B------:R-:W-:Y:S02]  /*1a7f0*/  MUFU.EX2 R97, R97 ;  /* 0x0000006100617308 */ /* 0x000fe40000000800 */
[----:B------:R-:W1:Y:S06]  /*1a800*/  SHFL.BFLY PT, R89, R6, 0x2, 0x1f ;  /* 0x0c401f0006597f89 */ /* 0x000e6c00000e0000 */
[----:B------:R-:W-:Y:S08]  /*1a810*/  MUFU.EX2 R154, R154 ;  /* 0x0000009a009a7308 */ /* 0x000ff00000000800 */
[----:B------:R-:W-:Y:S08]  /*1a820*/  MUFU.EX2 R148, R148 ;  /* 0x0000009400947308 */ /* 0x000ff00000000800 */
[----:B------:R-:W-:Y:S01]  /*1a830*/  MUFU.EX2 R150, R150 ;  /* 0x0000009600967308 */ /* 0x000fe20000000800 */
[----:B-1----:R-:W-:-:S02]  /*1a840*/  FMNMX.FTZ R98, R6, R89, !PT ;  /* 0x0000005906627209 */ /* 0x002fc40007810000 */
[----:B------:R-:W-:-:S03]  /*1a850*/  MOV R89, 0x40000040 ;  /* 0x4000004000597802 */ /* 0x000fc60000000f00 */
[----:B------:R-:W1:Y:S01]  /*1a860*/  SHFL.BFLY PT, R153, R98, 0x1, 0x1f ;  /* 0x0c201f0062997f89 */ /* 0x000e6200000e0000 */
[----:B------:R-:W-:Y:S01]  /*1a870*/  R2UR UR7, R89 ;  /* 0x00000000590772ca */ /* 0x000fe200000e0000 */
[----:B------:R-:W-:Y:S01]  /*1a880*/  FFMA.FTZ R89, R125, R10, -R12 ;  /* 0x0000000a7d597223 */ /* 0x000fe2000001080c */
[----:B------:R-:W-:Y:S08]  /*1a890*/  MUFU.EX2 R199, R199 ;  /* 0x000000c700c77308 */ /* 0x000ff00000000800 */
[----:B------:R-:W-:Y:S08]  /*1a8a0*/  MUFU.EX2 R94, R94 ;  /* 0x0000005e005e7308 */ /* 0x000ff00000000800 */
[----:B------:R-:W-:Y:S01]  /*1a8b0*/  MUFU.EX2 R96, R96 ;  /* 0x0000006000607308 */ /* 0x000fe20000000800 */
[----:B-1----:R-:W-:-:S07]  /*1a8c0*/  FMNMX.FTZ R6, R98, R153, !PT ;  /* 0x0000009962067209 */ /* 0x002fce0007810000 */
[----:B------:R1:W-:Y:S01]  /*1a8d0*/  MUFU.EX2 R98, R100 ;  /* 0x0000006400627308 */ /* 0x0003e20000000800 */
[----:B------:R-:W-:-:S04]  /*1a8e0*/  FADD.FTZ R125, -R6, R13 ;  /* 0x0000000d067d7221 */ /* 0x000fc80000010100 */
[----:B------:R-:W-:-:S03]  /*1a8f0*/  FMUL.FTZ R125, R125, R10 ;  /* 0x0000000a7d7d7220 */ /* 0x000fc60000410000 */
        /* <DEDUP_REMOVED lines=9> */
[-CC-:B------:R-:W-:Y:S01]  /*1a990*/  FFMA.FTZ R145, R159, R10.reuse, -R12.reuse ;  /* 0x0000000a9f917223 */ /* 0x180fe2000001080c */
[-CC-:B------:R-:W-:Y:S01]  /*1a9a0*/  FFMA.FTZ R147, R217, R10.reuse, -R12.reuse ;  /* 0x0000000ad9937223 */ /* 0x180fe2000001080c */
[----:B------:R-:W-:Y:S01]  /*1a9b0*/  HGMMA.64x128x16.F32 R24, R140, gdesc[UR4].tnspB, R24, gsb0 ;  /* 0x41e000048c187df0 */ /* 0x000fe20008000818 */
[-CC-:B------:R-:W-:Y:S01]  /*1a9c0*/  FFMA.FTZ R146, R231, R10.reuse, -R12.reuse ;  /* 0x0000000ae7927223 */ /* 0x180fe2000001080c */
[-C--:B------:R-:W-:Y:S01]  /*1a9d0*/  FFMA.FTZ R117, R155, R10.reuse, -R12 ;  /* 0x0000000a9b757223 */ /* 0x080fe2000001080c */
[-C--:B------:R-:W-:Y:S01]  /*1a9e0*/  FMUL.FTZ R12, R6, R10.reuse ;  /* 0x0000000a060c7220 */ /* 0x080fe20000410000 */
[----:B------:R-:W-:Y:S01]  /*1a9f0*/  R2UR UR6, R8 ;  /* 0x00000000080672ca */ /* 0x000fe200000e0000 */
[----:B------:R-:W-:Y:S02]  /*1aa00*/  MUFU.EX2 R145, R145 ;  /* 0x0000009100917308 */ /* 0x000fe40000000800 */
[----:B------:R-:W-:Y:S01]  /*1aa10*/  FFMA.FTZ R153, R9, R10, -R12 ;  /* 0x0000000a09997223 */ /* 0x000fe2000001080c */
[----:B------:R-:W-:-:S02]  /*1aa20*/  IMAD.MOV.U32 R9, RZ, RZ, 0x40000040 ;  /* 0x40000040ff097424 */ /* 0x000fc400078e00ff */
[-CC-:B------:R-:W-:Y:S01]  /*1aa30*/  FFMA.FTZ R157, R90, R10.reuse, -R12.reuse ;  /* 0x0000000a5a9d7223 */ /* 0x180fe2000001080c */
[-CC-:B------:R-:W-:Y:S01]  /*1aa40*/  FFMA.FTZ R90, R91, R10.reuse, -R12.reuse ;  /* 0x0000000a5b5a7223 */ /* 0x180fe2000001080c */
[-CC-:B------:R-:W-:Y:S01]  /*1aa50*/  FFMA.FTZ R159, R93, R10.reuse, -R12.reuse ;  /* 0x0000000a5d9f7223 */ /* 0x180fe2000001080c */
[-C--:B-1----:R-:W-:Y:S01]  /*1aa60*/  FFMA.FTZ R100, R95, R10.reuse, -R12 ;  /* 0x0000000a5f647223 */ /* 0x082fe2000001080c */
[----:B------:R-:W-:Y:S01]  /*1aa70*/  R2UR UR7, R9 ;  /* 0x00000000090772ca */ /* 0x000fe200000e0000 */
[----:B------:R-:W-:Y:S01]  /*1aa80*/  @!P1 IMAD R9, R21, 0x8, R16 ;  /* 0x0000000815099824 */ /* 0x000fe200078e0210 */
[----:B------:R-:W-:Y:S01]  /*1aa90*/  MUFU.EX2 R157, R157 ;  /* 0x0000009d009d7308 */ /* 0x000fe20000000800 */
[--C-:B------:R-:W-:Y:S01]  /*1aaa0*/  FFMA.FTZ R102, R99, R10, -R12.reuse ;  /* 0x0000000a63667223 */ /* 0x100fe2000001080c */
[----:B------:R-:W-:Y:S01]  /*1aab0*/  FFMA.FTZ R95, R0, R4, R209 ;  /* 0x00000004005f7223 */ /* 0x000fe200000100d1 */
[----:B------:R-:W-:Y:S02]  /*1aac0*/  @!P1 VIADD R9, R9, 0x2a840 ;  /* 0x0002a84009099836 */ /* 0x000fe40000000000 */
[-CC-:B------:R-:W-:Y:S01]  /*1aad0*/  FFMA.FTZ R155, R101, R10.reuse, -R12.reuse ;  /* 0x0000000a659b7223 */ /* 0x180fe2000001080c */
[-CC-:B------:R-:W-:Y:S01]  /*1aae0*/  FFMA.FTZ R104, R103, R10.reuse, -R12.reuse ;  /* 0x0000000a67687223 */ /* 0x180fe2000001080c */
[----:B------:R-:W-:Y:S01]  /*1aaf0*/  FADD.FTZ R95, R156, R95 ;  /* 0x0000005f9c5f7221 */ /* 0x000fe20000010000 */
[-CC-:B------:R-:W-:Y:S01]  /*1ab00*/  FFMA.FTZ R4, R11, R10.reuse, -R12.reuse ;  /* 0x0000000a0b047223 */ /* 0x180fe2000001080c */
[----:B------:R-:W-:Y:S01]  /*1ab10*/  MUFU.EX2 R90, R90 ;  /* 0x0000005a005a7308 */ /* 0x000fe20000000800 */
[----:B------:R-:W-:Y:S01]  /*1ab20*/  @!P1 PRMT R21, RZ, 0x654, R9 ;  /* 0x00000654ff159816 */ /* 0x000fe20000000009 */
[----:B--2---:R-:W-:Y:S01]  /*1ab30*/  FADD.FTZ R112, R158, R95 ;  /* 0x0000005f9e707221 */ /* 0x004fe20000010000 */
        /* <DEDUP_REMOVED lines=11> */
[----:B------:R-:W-:Y:S01]  /*1abf0*/  FFMA.FTZ R92, R92, R10, -R12 ;  /* 0x0000000a5c5c7223 */ /* 0x000fe2000001080c */
[----:B------:R-:W-:Y:S01]  /*1ac00*/  F2FP.F16.F32.PACK_AB R156, R156, R209 ;  /* 0x000000d19c9c723e */ /* 0x000fe200000000ff */
        /* <DEDUP_REMOVED lines=10> */
[----:B------:R-:W-:Y:S08]  /*1acb0*/  MUFU.EX2 R108, R108 ;  /* 0x0000006c006c7308 */ /* 0x000ff00000000800 */
[----:B------:R-:W-:Y:S08]  /*1acc0*/  MUFU.EX2 R144, R144 ;  /* 0x0000009000907308 */ /* 0x000ff00000000800 */
[----:B------:R-:W-:Y:S08]  /*1acd0*/  MUFU.EX2 R8, R8 ;  /* 0x0000000800087308 */ /* 0x000ff00000000800 */
[----:B------:R-:W-:Y:S01]  /*1ace0*/  MUFU.EX2 R111, R111 ;  /* 0x0000006f006f7308 */ /* 0x000fe20000000800 */
[----:B------:R-:W-:-:S02]  /*1acf0*/  WARPGROUP.DEPBAR.LE gsb0, 0x0 ;  /* 0x00008000000079c5 */ /* 0x000fc40000010000 */
[----:B------:R-:W-:-:S05]  /*1ad00*/  WARPGROUP.ARRIVE ;  /* 0x00000000000079c5 */ /* 0x000fca0000000000 */
[----:B------:R-:W-:Y:S01]  /*1ad10*/  MUFU.EX2 R9, R115 ;  /* 0x0000007300097308 */ /* 0x000fe20000000800 */
[-CC-:B------:R-:W-:Y:S01]  /*1ad20*/  FFMA.FTZ R141, R119, R10.reuse, -R12.reuse ;  /* 0x0000000a778d7223 */ /* 0x180fe2000001080c */
[----:B------:R-:W-:Y:S01]  /*1ad30*/  FFMA.FTZ R143, R149, R10, -R12 ;  /* 0x0000000a958f7223 */ /* 0x000fe2000001080c */
[----:B0-----:R-:W-:Y:S01]  /*1ad40*/  F2FP.F16.F32.PACK_AB R149, R106, R91 ;  /* 0x0000005b6a95723e */ /* 0x001fe200000000ff */
[----:B------:R-:W-:Y:S01]  /*1ad50*/  HGMMA.64x128x16.F32 R24, R136, gdesc[UR4].tnspB, R24, gsb0 ;  /* 0x41e0000488187df0 */ /* 0x000fe20008000818 */
[----:B------:R-:W-:-:S03]  /*1ad60*/  F2FP.F16.F32.PACK_AB R142, R89, R96 ;  /* 0x00000060598e723e */ /* 0x000fc600000000ff */
[----:B------:R-:W-:Y:S08]  /*1ad70*/  MUFU.EX2 R146, R146 ;  /* 0x0000009200927308 */ /* 0x000ff00000000800 */
[----:B------:R-:W-:Y:S08]  /*1ad80*/  MUFU.EX2 R113, R113 ;  /* 0x0000007100717308 */ /* 0x000ff00000000800 */
[----:B------:R-:W-:Y:S08]  /*1ad90*/  MUFU.EX2 R4, R4 ;  /* 0x0000000400047308 */ /* 0x000ff00000000800 */
[----:B------:R-:W-:Y:S08]  /*1ada0*/  MUFU.EX2 R141, R141 ;  /* 0x0000008d008d7308 */ /* 0x000ff00000000800 */
[----:B------:R-:W0:Y:S08]  /*1adb0*/  MUFU.EX2 R117, R117 ;  /* 0x0000007500757308 */ /* 0x000e300000000800 */
[----:B------:R-:W-:Y:S08]  /*1adc0*/  MUFU.EX2 R143, R143 ;  /* 0x0000008f008f7308 */ /* 0x000ff00000000800 */
[----:B------:R-:W-:Y:S01]  /*1add0*/  MUFU.EX2 R127, R127 ;  /* 0x0000007f007f7308 */ /* 0x000fe20000000800 */
[----:B0-----:R-:W-:-:S07]  /*1ade0*/  F2FP.F16.F32.PACK_AB R140, R117, R94 ;  /* 0x0000005e758c723e */ /* 0x001fce00000000ff */
[----:B------:R-:W-:Y:S08]  /*1adf0*/  MUFU.EX2 R131, R131 ;  /* 0x0000008300837308 */ /* 0x000ff00000000800 */
[----:B------:R-:W0:Y:S01]  /*1ae00*/  MUFU.EX2 R13, R133 ;  /* 0x00000085000d7308 */ /* 0x000e220000000800 */
[----:B------:R-:W-:Y:S02]  /*1ae10*/  WARPGROUP.DEPBAR.LE gsb0, 0x0 ;  /* 0x00008000000079c5 */ /* 0x000fe40000010000 */
[----:B------:R1:W-:Y:S05]  /*1ae20*/  @!P1 SYNCS.ARRIVE.TRANS64.RED.A1T0 RZ, [R21+URZ], RZ ;  /* 0x000000ff15ff99a7 */ /* 0x0003ea000810043f */
[----:B------:R2:W-:Y:S01]  /*1ae30*/  MUFU.EX2 R137, R151 ;  /* 0x0000009700897308 */ /* 0x0005e20000000800 */
[----:B0-----:R-:W-:-:S02]  /*1ae40*/  F2FP.F16.F32.PACK_AB R138, R13, R98 ;  /* 0x000000620d8a723e */ /* 0x001fc400000000ff */
[----:B------:R-:W-:Y:S01]  /*1ae50*/  F2FP.F16.F32.PACK_AB R136, R121, R88 ;  /* 0x000000587988723e */ /* 0x000fe200000000ff */
[----:B-1----:R-:W-:Y:S01]  /*1ae60*/  FFMA.FTZ R21, R2, R3, R157 ;  /* 0x0000000302157223 */ /* 0x002fe2000001009d */
[----:B------:R-:W-:-:S03]  /*1ae70*/  F2FP.F16.F32.PACK_AB R157, R90, R157 ;  /* 0x0000009d5a9d723e */ /* 0x000fc600000000ff */
[----:B------:R-:W0:Y:S01]  /*1ae80*/  MUFU.EX2 R3, R237 ;  /* 0x000000ed00037308 */ /* 0x000e220000000800 */
[----:B------:R1:W-:Y:S01]  /*1ae90*/  @!P1 SYNCS.ARRIVE.TRANS64.RED.A1T0 RZ, [R198+URZ], RZ ;  /* 0x000000ffc6ff99a7 */ /* 0x0003e2000810043f */
[----:B------:R-:W-:Y:S01]  /*1aea0*/  FADD.FTZ R110, R90, R21 ;  /* 0x000000155a6e7221 */ /* 0x000fe20000010000 */
[----:B------:R-:W-:Y:S01]  /*1aeb0*/  FADD.FTZ R21, R211, R112 ;  /* 0x00000070d3157221 */ /* 0x000fe20000010000 */
[----:B--2---:R-:W-:Y:S02]  /*1aec0*/  F2FP.F16.F32.PACK_AB R151, R108, R93 ;  /* 0x0000005d6c97723e */ /* 0x004fe400000000ff */
[----:B------:R-:W-:Y:S01]  /*1aed0*/  FADD.FTZ R11, R159, R110 ;  /* 0x0000006e9f0b7221 */ /* 0x000fe20000010000 */
[----:B------:R-:W-:Y:S01]  /*1aee0*/  FADD.FTZ R114, R152, R21 ;  /* 0x0000001598727221 */ /* 0x000fe20000010000 */
[-C--:B------:R-:W-:Y:S01]  /*1aef0*/  FFMA.FTZ R110, R123, R10.reuse, -R12 ;  /* 0x0000000a7b6e7223 */ /* 0x080fe2000001080c */
[C---:B------:R-:W-:Y:S01]  /*1af00*/  F2FP.F16.F32.PACK_AB R159, R100.reuse, R159 ;  /* 0x0000009f649f723e */ /* 0x040fe200000000ff */
[----:B------:R-:W-:Y:S01]  /*1af10*/  FADD.FTZ R112, R100, R11 ;  /* 0x0000000b64707221 */ /* 0x000fe20000010000 */
[----:B------:R-:W-:Y:S01]  /*1af20*/  FADD.FTZ R21, R97, R114 ;  /* 0x0000007261157221 */ /* 0x000fe20000010000 */
[----:B------:R-:W-:Y:S01]  /*1af30*/  FFMA.FTZ R12, R135, R10, -R12 ;  /* 0x0000000a870c7223 */ /* 0x000fe2000001080c */
[----:B------:R-:W-:Y:S01]  /*1af40*/  MUFU.EX2 R139, R92 ;  /* 0x0000005c008b7308 */ /* 0x000fe20000000800 */
[----:B------:R-:W-:Y:S01]  /*1af50*/  FADD.FTZ R11, R153, R112 ;  /* 0x00000070990b7221 */ /* 0x000fe20000010000 */
[----:B------:R-:W-:Y:S01]  /*1af60*/  FADD.FTZ R114, R154, R21 ;  /* 0x000000159a727221 */ /* 0x000fe20000010000 */
[----:B------:R-:W-:Y:S01]  /*1af70*/  F2FP.F16.F32.PACK_AB R154, R145, R154 ;  /* 0x0000009a919a723e */ /* 0x000fe200000000ff */
[----:B-1----:R-:W-:-:S02]  /*1af80*/  IMAD.MOV.U32 R198, RZ, RZ, R23 ;  /* 0x000000ffffc67224 */ /* 0x002fc400078e0017 */
[----:B------:R-:W-:Y:S01]  /*1af90*/  FADD.FTZ R112, R102, R11 ;  /* 0x0000000b66707221 */ /* 0x000fe20000010000 */
[----:B------:R-:W-:Y:S01]  /*1afa0*/  FADD.FTZ R21, R145, R114 ;  /* 0x0000007291157221 */ /* 0x000fe20000010000 */
[----:B------:R-:W-:Y:S01]  /*1afb0*/  F2FP.F16.F32.PACK_AB R145, R9, R8 ;  /* 0x000000080991723e */ /* 0x000fe200000000ff */
[----:B------:R-:W1:Y:S01]  /*1afc0*/  MUFU.EX2 R110, R110 ;  /* 0x0000006e006e7308 */ /* 0x000e620000000800 */
[----:B------:R-:W-:Y:S01]  /*1afd0*/  FADD.FTZ R11, R155, R112 ;  /* 0x000000709b0b7221 */ /* 0x000fe20000010000 */
[----:B------:R-:W-:Y:S01]  /*1afe0*/  FADD.FTZ R114, R148, R21 ;  /* 0x0000001594727221 */ /* 0x000fe20000010000 */
[C---:B------:R-:W-:Y:S02]  /*1aff0*/  F2FP.F16.F32.PACK_AB R148, R147.reuse, R148 ;  /* 0x000000949394723e */ /* 0x040fe400000000ff */
[----:B------:R-:W-:Y:S01]  /*1b000*/  FADD.FTZ R112, R104, R11 ;  /* 0x0000000b68707221 */ /* 0x000fe20000010000 */
[----:B------:R-:W-:Y:S01]  /*1b010*/  FADD.FTZ R21, R147, R114 ;  /* 0x0000007293157221 */ /* 0x000fe20000010000 */
[----:B0-----:R-:W-:Y:S01]  /*1b020*/  F2FP.F16.F32.PACK_AB R147, R4, R3 ;  /* 0x000000030493723e */ /* 0x001fe200000000ff */
[----:B------:R-:W0:Y:S01]  /*1b030*/  MUFU.EX2 R12, R12 ;  /* 0x0000000c000c7308 */ /* 0x000e220000000800 */
[----:B------:R-:W-:Y:S01]  /*1b040*/  FADD.FTZ R11, R91, R112 ;  /* 0x000000705b0b7221 */ /* 0x000fe20000010000 */
[----:B------:R-:W-:Y:S01]  /*1b050*/  FADD.FTZ R114, R150, R21 ;  /* 0x0000001596727221 */ /* 0x000fe20000010000 */
[----:B------:R-:W-:-:S02]  /*1b060*/  F2FP.F16.F32.PACK_AB R150, R199, R150 ;  /* 0x00000096c796723e */ /* 0x000fc400000000ff */
[----:B------:R-:W-:Y:S01]  /*1b070*/  FADD.FTZ R112, R106, R11 ;  /* 0x0000000b6a707221 */ /* 0x000fe20000010000 */
[----:B------:R-:W-:Y:S01]  /*1b080*/  FADD.FTZ R21, R199, R114 ;  /* 0x00000072c7157221 */ /* 0x000fe20000010000 */
[----:B------:R-:W-:Y:S01]  /*1b090*/  F2FP.F16.F32.PACK_AB R152, R97, R152 ;  /* 0x000000986198723e */ /* 0x000fe200000000ff */
[----:B------:R-:W-:Y:S02]  /*1b0a0*/  IMAD.MOV.U32 R199, RZ, RZ, R22 ;  /* 0x000000ffffc77224 */ /* 0x000fe400078e0016 */
[----:B------:R-:W-:Y:S01]  /*1b0b0*/  FADD.FTZ R11, R93, R112 ;  /* 0x000000705d0b7221 */ /* 0x000fe20000010000 */
[----:B------:R-:W-:Y:S01]  /*1b0c0*/  FADD.FTZ R90, R144, R21 ;  /* 0x00000015905a7221 */ /* 0x000fe20000010000 */
[----:B------:R-:W-:Y:S02]  /*1b0d0*/  F2FP.F16.F32.PACK_AB R153, R102, R153 ;  /* 0x000000996699723e */ /* 0x000fe400000000ff */
[----:B------:R-:W-:Y:S01]  /*1b0e0*/  FADD.FTZ R11, R108, R11 ;  /* 0x0000000b6c0b7221 */ /* 0x000fe20000010000 */
[----:B------:R-:W-:-:S02]  /*1b0f0*/  F2FP.F16.F32.PACK_AB R155, R104, R155 ;  /* 0x0000009b689b723e */ /* 0x000fc400000000ff */
[C---:B------:R-:W-:Y:S01]  /*1b100*/  F2FP.F16.F32.PACK_AB R144, R111.reuse, R144 ;  /* 0x000000906f90723e */ /* 0x040fe200000000ff */
[----:B------:R-:W-:Y:S01]  /*1b110*/  FADD.FTZ R100, R8, R11 ;  /* 0x0000000b08647221 */ /* 0x000fe20000010000 */
[----:B------:R-:W-:Y:S01]  /*1b120*/  FADD.FTZ R11, R111, R90 ;  /* 0x0000005a6f0b7221 */ /* 0x000fe20000010000 */
[----:B------:R-:W-:Y:S02]  /*1b130*/  VIADD R8, R20, 0xffffffff ;  /* 0xffffffff14087836 */ /* 0x000fe40000000000 */
[----:B------:R-:W-:Y:S01]  /*1b140*/  FADD.FTZ R100, R9, R100 ;  /* 0x0000006409647221 */ /* 0x000fe20000010000 */
[----:B------:R-:W-:Y:S01]  /*1b150*/  FADD.FTZ R90, R146, R11 ;  /* 0x0000000b925a7221 */ /* 0x000fe20000010000 */
[----:B------:R-:W-:Y:S01]  /*1b160*/  F2FP.F16.F32.PACK_AB R146, R113, R146 ;  /* 0x000000927192723e */ /* 0x000fe200000000ff */
[----:B------:R-:W-:Y:S02]  /*1b170*/  IMAD.MOV.U32 R20, RZ, RZ, R8 ;  /* 0x000000ffff147224 */ /* 0x000fe400078e0008 */
[----:B------:R-:W-:Y:S01]  /*1b180*/  FADD.FTZ R11, R3, R100 ;  /* 0x00000064030b7221 */ /* 0x000fe20000010000 */
[----:B------:R-:W-:-:S03]  /*1b190*/  FADD.FTZ R21, R113, R90 ;  /* 0x0000005a71157221 */ /* 0x000fc60000010000 */
[----:B------:R-:W-:Y:S01]  /*1b1a0*/  FADD.FTZ R90, R4, R11 ;  /* 0x0000000b045a7221 */ /* 0x000fe20000010000 */
[----:B------:R-:W-:-:S03]  /*1b1b0*/  FADD.FTZ R100, R94, R21 ;  /* 0x000000155e647221 */ /* 0x000fc60000010000 */
[----:B------:R-:W-:Y:S01]  /*1b1c0*/  FADD.FTZ R11, R141, R90 ;  /* 0x0000005a8d0b7221 */ /* 0x000fe20000010000 */
[----:B------:R-:W-:Y:S01]  /*1b1d0*/  FADD.FTZ R21, R117, R100 ;  /* 0x0000006475157221 */ /* 0x000fe20000010000 */
[C---:B-1----:R-:W-:Y:S02]  /*1b1e0*/  F2FP.F16.F32.PACK_AB R141, R110.reuse, R141 ;  /* 0x0000008d6e8d723e */ /* 0x042fe400000000ff */
        /* <DEDUP_REMOVED lines=14> */
[C---:B0-----:R-:W-:Y:S02]  /*1b2d0*/  F2FP.F16.F32.PACK_AB R139, R12.reuse, R139 ;  /* 0x0000008b0c8b723e */ /* 0x041fe400000000ff */
[----:B------:R-:W-:Y:S01]  /*1b2e0*/  FADD.FTZ R3, R12, R90 ;  /* 0x0000005a0c037221 */ /* 0x000fe20000010000 */
[----:B------:R-:W-:Y:S01]  /*1b2f0*/  MOV R13, R6 ;  /* 0x00000006000d7202 */ /* 0x000fe20000000f00 */
[----:B------:R-:W-:Y:S01]  /*1b300*/  IMAD.MOV.U32 R12, RZ, RZ, R5 ;  /* 0x000000ffff0c7224 */ /* 0x000fe200078e0005 */
[----:B------:R-:W-:Y:S06]  /*1b310*/  @P2 BRA `(.L_x_1894) ;  /* 0xffffffd800a42947 */ /* 0x000fec000383ffff */
[----:B------:R-:W-:Y:S05]  /*1b320*/  BSYNC B1 ;  /* 0x0000000000017941 */ /* 0x000fea0003800000 */
.L_x_1883:
[----:B------:R-:W-:Y:S05]  /*1b330*/  BSYNC B0 ;  /* 0x0000000000007941 */ /* 0x000fea0003800000 */
.L_x_1882:
[----:B------:R-:W-:Y:S01]  /*1b340*/  ISETP.GE.AND P2, PT, R8, R179, PT ;  /* 0x000000b30800720c */ /* 0x000fe20003f46270 */
[----:B------:R-:W-:-:S12]  /*1b350*/  BSSY B0, `(.L_x_1895) ;  /* 0x0000376000007945 */ /* 0x000fd80003800000 */
[----:B------:R-:W-:Y:S05]  /*1b360*/  @!P2 BRA `(.L_x_1896) ;  /* 0x0000003400d0a947 */ /* 0x000fea0003800000 */
[----:B------:R-:W-:Y:S01]  /*1b370*/  IMAD.MOV.U32 R9, RZ, RZ, R6 ;  /* 0x000000ffff097224 */ /* 0x000fe200078e0006 */
[----:B------:R-:W-:Y:S01]  /*1b380*/  MOV R21, R22 ;  /* 0x0000001600157202 */ /* 0x000fe20000000f00 */
[----:B------:R-:W-:Y:S02]  /*1b390*/  IMAD.MOV.U32 R15, RZ, RZ, R5 ;  /* 0x000000ffff0f7224 */ /* 0x000fe400078e0005 */
[----:B------:R-:W-:-:S07]  /*1b3a0*/  IMAD.MOV.U32 R20, RZ, RZ, R23 ;  /* 0x000000ffff147224 */ /* 0x000fce00078e0017 */
.L_x_1915:
        /* <DEDUP_REMOVED lines=8> */
.L_x_1897:
[----:B------:R-:W-:Y:S01]  /*1b430*/  IMAD R6, R22, 0x8, R16 ;  /* 0x0000000816067824 */ /* 0x000fe200078e0210 */
[----:B------:R-:W-:-:S04]  /*1b440*/  SHF.L.U32 R13, R23, 0x1f, RZ ;  /* 0x0000001f170d7819 */ /* 0x000fc800000006ff */
[----:B------:R0:W1:Y:S01]  /*1b450*/  SYNCS.PHASECHK.TRANS64.TRYWAIT P2, [R6+URZ+0x2a830], R13 ;  /* 0x02a8300d060075a7 */ /* 0x000062000804017f */
[----:B------:R-:W-:Y:S05]  /*1b460*/  @!P0 BRA `(.L_x_1898) ;  /* 0x0000000000048947 */ /* 0x000fea0003800000 */
[----:B------:R-:W-:Y:S01]  /*1b470*/  BPT.TRAP 0x1 ;  /* 0x000000040000795c */ /* 0x000fe20000300000 */
.L_x_1898:
[----:B------:R-:W-:Y:S01]  /*1b480*/  BSSY B1, `(.L_x_1899) ;  /* 0x0000006000017945 */ /* 0x000fe20003800000 */
[----:B------:R-:W-:Y:S02]  /*1b490*/  IMAD R10, R22, 0x900, R7 ;  /* 0x00000900160a7824 */ /* 0x000fe400078e0207 */
[----:B------:R-:W-:Y:S01]  /*1b4a0*/  IMAD.MOV.U32 R11, RZ, RZ, 0x40000040 ;  /* 0x40000040ff0b7424 */ /* 0x000fe200078e00ff */
[----:B-1----:R-:W-:Y:S06]  /*1b4b0*/  @P2 BRA `(.L_x_1900) ;  /* 0x0000000000082947 */ /* 0x002fec0003800000 */
[----:B------:R-:W1:Y:S02]  /*1b4c0*/  SYNCS.PHASECHK.TRANS64.TRYWAIT P2, [R6+URZ+0x2a830], R13 ;  /* 0x02a8300d060075a7 */ /* 0x000e64000804017f */
[----:B-1----:R-:W-:Y:S05]  /*1b4d0*/  @!P2 BRA `(.L_x_1901) ;  /* 0x000000f00090a947 */ /* 0x002fea0003800000 */
.L_x_1900:
[----:B------:R-:W-:Y:S05]  /*1b4e0*/  BSYNC B1 ;  /* 0x0000000000017941 */ /* 0x000fea0003800000 */
.L_x_1899:
[----:B------:R-:W2:Y:S04]  /*1b4f0*/  LDL.64 R88, [R1+0x38] ;  /* 0x0000380001587983 */ /* 0x000ea80000100a00 */
[----:B------:R-:W3:Y:S04]  /*1b500*/  LDL.64 R218, [R1+0x30] ;  /* 0x0000300001da7983 */ /* 0x000ee80000100a00 */
[----:B------:R-:W4:Y:S01]  /*1b510*/  LDL.64 R216, [R1+0x28] ;  /* 0x0000280001d87983 */ /* 0x000f220000100a00 */
[----:B------:R-:W-:-:S03]  /*1b520*/  R2UR UR6, R10 ;  /* 0x000000000a0672ca */ /* 0x000fc600000e0000 */
[----:B------:R-:W5:Y:S01]  /*1b530*/  LDL.64 R214, [R1+0x20] ;  /* 0x0000200001d67983 */ /* 0x000f620000100a00 */
[----:B------:R-:W-:Y:S01]  /*1b540*/  R2UR UR7, R11 ;  /* 0x000000000b0772ca */ /* 0x000fe200000e0000 */
[----:B01----:R-:W-:Y:S01]  /*1b550*/  IMAD.MOV.U32 R13, RZ, RZ, 0x40000040 ;  /* 0x40000040ff0d7424 */ /* 0x003fe200078e00ff */
[----:B------:R-:W-:Y:S01]  /*1b560*/  IADD3 R12, R10, 0x2, RZ ;  /* 0x000000020a0c7810 */ /* 0x000fe20007ffe0ff */
        /* <DEDUP_REMOVED lines=18> */
[----:B----4-:R-:W-:Y:S02]  /*1b690*/  R2UR UR4, R216 ;  /* 0x00000000d80472ca */ /* 0x010fe400000e0000 */
        /* <DEDUP_REMOVED lines=152> */
.L_x_1902:
[----:B------:R-:W-:Y:S01]  /*1c020*/  SHF.L.U32 R11, R20, 0x1f, RZ ;  /* 0x0000001f140b7819 */ /* 0x000fe200000006ff */
[----:B------:R-:W-:-:S04]  /*1c030*/  IMAD R12, R21, 0x8, R16 ;  /* 0x00000008150c7824 */ /* 0x000fc800078e0210 */
[----:B------:R0:W1:Y:S01]  /*1c040*/  SYNCS.PHASECHK.TRANS64.TRYWAIT P2, [R12+URZ+0x2a850], R11 ;  /* 0x02a8500b0c0075a7 */ /* 0x000062000804017f */
[----:B------:R-:W-:Y:S05]  /*1c050*/  @!P0 BRA `(.L_x_1903) ;  /* 0x0000000000048947 */ /* 0x000fea0003800000 */
[----:B------:R-:W-:Y:S01]  /*1c060*/  BPT.TRAP 0x1 ;  /* 0x000000040000795c */ /* 0x000fe20000300000 */
.L_x_1903:
        /* <DEDUP_REMOVED lines=9> */
.L_x_1905:
[----:B------:R-:W-:Y:S05]  /*1c100*/  BSYNC B1 ;  /* 0x0000000000017941 */ /* 0x000fea0003800000 */
.L_x_1904:
[----:B------:R-:W-:Y:S01]  /*1c110*/  IMAD.MOV.U32 R10, RZ, RZ, R0 ;  /* 0x000000ffff0a7224 */ /* 0x000fe200078e0000 */
[----:B01----:R-:W-:Y:S01]  /*1c120*/  MOV R11, 0x40000040 ;  /* 0x40000040000b7802 */ /* 0x003fe20000000f00 */
[----:B------:R-:W2:Y:S01]  /*1c130*/  LDL R2, [R1+0x8] ;  /* 0x0000080001027983 */ /* 0x000ea20000100800 */
[----:B------:R-:W-:Y:S01]  /*1c140*/  WARPGROUP.ARRIVE ;  /* 0x00000000000079c5 */ /* 0x000fe20000000000 */
[----:B------:R-:W-:Y:S01]  /*1c150*/  ISETP.NE.AND P2, PT, R202, 0x1, PT ;  /* 0x00000001ca00780c */ /* 0x000fe20003f45270 */
[----:B------:R-:W-:Y:S01]  /*1c160*/  FMUL.FTZ R6, R91, UR50 ;  /* 0x000000325b067c20 */ /* 0x000fe20008410000 */
[----:B------:R-:W-:Y:S01]  /*1c170*/  R2UR UR6, R10 ;  /* 0x000000000a0672ca */ /* 0x000fe200000e0000 */
[----:B------:R-:W-:Y:S01]  /*1c180*/  VIADD R10, R0, 0x80 ;  /* 0x00000080000a7836 */ /* 0x000fe20000000000 */
[----:B------:R-:W-:Y:S01]  /*1c190*/  R2UR UR7, R11 ;  /* 0x000000000b0772ca */ /* 0x000fe200000e0000 */
[----:B------:R-:W-:Y:S02]  /*1c1a0*/  IMAD.MOV.U32 R11, RZ, RZ, 0x40000040 ;  /* 0x40000040ff0b7424 */ /* 0x000fe400078e00ff */
[----:B------:R-:W-:Y:S01]  /*1c1b0*/  FMUL.FTZ R91, R98, UR50 ;  /* 0x00000032625b7c20 */ /* 0x000fe20008410000 */
[----:B------:R-:W-:Y:S01]  /*1c1c0*/  FMUL.FTZ R98, R101, UR50 ;  /* 0x0000003265627c20 */ /* 0x000fe20008410000 */
[----:B------:R-:W-:Y:S01]  /*1c1d0*/  FMUL.FTZ R101, R104, UR50 ;  /* 0x0000003268657c20 */ /* 0x000fe20008410000 */
[----:B------:R-:W-:Y:S01]  /*1c1e0*/  FMUL.FTZ R104, R111, UR50 ;  /* 0x000000326f687c20 */ /* 0x000fe20008410000 */
[----:B------:R-:W-:Y:S01]  /*1c1f0*/  FMUL.FTZ R111, R118, UR50 ;  /* 0x00000032766f7c20 */ /* 0x000fe20008410000 */
[----:B------:R-:W-:Y:S01]  /*1c200*/  FMUL.FTZ R118, R126, UR50 ;  /* 0x000000327e767c20 */ /* 0x000fe20008410000 */
[----:B------:R-:W-:-:S02]  /*1c210*/  IMAD.IADD R126, R181, 0x1, R177 ;  /* 0x00000001b57e7824 */ /* 0x000fc400078e02b1 */
        /* <DEDUP_REMOVED lines=31> */
[----:B------:R-:W-:Y:S01]  /*1c410*/  @!P1 IMAD R5, R5, 0x8, R16 ;  /* 0x0000000805059824 */ /* 0x000fe200078e0210 */
[----:B------:R-:W0:Y:S03]  /*1c420*/  MUFU.TANH R13, R13 ;  /* 0x0000000d000d7308 */ /* 0x000e260000002400 */
[----:B------:R-:W-:-:S05]  /*1c430*/  @!P1 VIADD R5, R5, 0x2a840 ;  /* 0x0002a84005059836 */ /* 0x000fca0000000000 */
[----:B------:R-:W1:Y:S01]  /*1c440*/  MUFU.TANH R20, R20 ;  /* 0x0000001400147308 */ /* 0x000e620000002400 */
[----:B------:R-:W-:-:S07]  /*1c450*/  @!P1 PRMT R5, RZ, 0x654, R5 ;  /* 0x00000654ff059816 */ /* 0x000fce0000000005 */
        /* <DEDUP_REMOVED lines=17> */
[----:B------:R-:W-:Y:S02]  /*1c570*/  R2UR UR6, R10 ;  /* 0x000000000a0672ca */ /* 0x000fe400000e0000 */
[----:B------:R-:W-:Y:S01]  /*1c580*/  R2UR UR7, R11 ;  /* 0x000000000b0772ca */ /* 0x000fe200000e0000 */
[----:B------:R-:W-:Y:S01]  /*1c590*/  IMAD.MOV.U32 R11, RZ, RZ, 0x40000040 ;  /* 0x40000040ff0b7424 */ /* 0x000fe200078e00ff */
[----:B------:R-:W-:Y:S02]  /*1c5a0*/  IADD3 R10, R0, 0x180, RZ ;  /* 0x00000180000a7810 */ /* 0x000fe40007ffe0ff */
        /* <DEDUP_REMOVED lines=46> */
[----:B------:R5:W0:Y:S01]  /*1c890*/  MUFU.TANH R0, R119 ;  /* 0x0000007700007308 */ /* 0x000a220000002400 */
[----:B------:R-:W-:Y:S01]  /*1c8a0*/  MOV R11, 0x40000040 ;  /* 0x40000040000b7802 */ /* 0x000fe20000000f00 */
[----:B-----5:R-:W-:-:S06]  /*1c8b0*/  FMUL.FTZ R119, R127, UR50 ;  /* 0x000000327f777c20 */ /* 0x020fcc0008410000 */
        /* <DEDUP_REMOVED lines=9> */
[----:B-----5:R-:W-:Y:S02]  /*1c950*/  @P2 SHF.R.U32.HI R126, RZ, R10, R11 ;  /* 0x0000000aff7e2219 */ /* 0x020fe4000001160b */
[----:B------:R-:W-:Y:S01]  /*1c960*/  ISETP.GE.AND P2, PT, R14, 0x1, PT ;  /* 0x000000010e00780c */ /* 0x000fe20003f46270 */
[----:B------:R-:W-:Y:S02]  /*1c970*/  WARPGROUP.DEPBAR.LE gsb0, 0x0 ;  /* 0x00008000000079c5 */ /* 0x000fe40000010000 */
[----:B------:R-:W-:-:S06]  /*1c980*/  WARPGROUP.ARRIVE ;  /* 0x00000000000079c5 */ /* 0x000fcc0000000000 */
[----:B------:R-:W-:Y:S03]  /*1c990*/  HGMMA.64x128x16.F32 R24, R136, gdesc[UR4].tnspB, R24, gsb0 ;  /* 0x41e0000488187df0 */ /* 0x000fe60008000818 */
[----:B------:R-:W-:Y:S02]  /*1c9a0*/  WARPGROUP.DEPBAR.LE gsb0, 0x0 ;  /* 0x00008000000079c5 */ /* 0x000fe40000010000 */
[----:B------:R-:W-:Y:S01]  /*1c9b0*/  FMUL.FTZ R136, R124, UR50 ;  /* 0x000000327c887c20 */ /* 0x000fe20008410000 */
[----:B------:R-:W-:Y:S01]  /*1c9c0*/  FMUL.FTZ R124, R125, UR50 ;  /* 0x000000327d7c7c20 */ /* 0x000fe20008410000 */
[----:B------:R-:W-:Y:S01]  /*1c9d0*/  FMUL.FTZ R139, R132, UR50 ;  /* 0x00000032848b7c20 */ /* 0x000fe20008410000 */
[----:B------:R-:W1:Y:S01]  /*1c9e0*/  SHFL.IDX PT, R125, R126, RZ, 0x1c1f ;  /* 0x001c1fff7e7d7589 */ /* 0x000e6200000e0000 */
[----:B------:R-:W-:Y:S02]  /*1c9f0*/  IMAD R132, R8, -0x60, RZ ;  /* 0xffffffa008847824 */ /* 0x000fe400078e02ff */
[----:B------:R-:W-:Y:S01]  /*1ca00*/  FMUL.FTZ R137, R128, UR50 ;  /* 0x0000003280897c20 */ /* 0x000fe20008410000 */
[----:B------:R-:W-:Y:S01]  /*1ca10*/  FMUL.FTZ R128, R129, UR50 ;  /* 0x0000003281807c20 */ /* 0x000fe20008410000 */
[----:B------:R-:W-:Y:S01]  /*1ca20*/  FMUL.FTZ R138, R133, UR50 ;  /* 0x00000032858a7c20 */ /* 0x000fe20008410000 */
[----:B------:R-:W-:Y:S01]  /*1ca30*/  VIADD R11, R132, 0x1 ;  /* 0x00000001840b7836 */ /* 0x000fe20000000000 */
[----:B------:R-:W0:Y:S01]  /*1ca40*/  MUFU.TANH R136, R136 ;  /* 0x0000008800887308 */ /* 0x000e220000002400 */
[----:B------:R5:W-:Y:S02]  /*1ca50*/  @!P1 SYNCS.ARRIVE.TRANS64.RED.A1T0 RZ, [R5+URZ], RZ ;  /* 0x000000ff05ff99a7 */ /* 0x000be4000810043f */
[----:B------:R-:W-:-:S05]  /*1ca60*/  IMAD R11, R180, -0x2, R11 ;  /* 0xfffffffeb40b7824 */ /* 0x000fca00078e020b */
[----:B------:R-:W0:Y:S01]  /*1ca70*/  MUFU.TANH R124, R124 ;  /* 0x0000007c007c7308 */ /* 0x000e220000002400 */
[----:B------:R-:W-:Y:S01]  /*1ca80*/  IADD3 R130, -R163, R11, R164 ;  /* 0x0000000ba3827210 */ /* 0x000fe20007ffe1a4 */
[----:B-----5:R-:W-:-:S03]  /*1ca90*/  VIADD R5, R11, 0xffffffff ;  /* 0xffffffff0b057836 */ /* 0x020fc60000000000 */
[C---:B------:R-:W-:Y:S01]  /*1caa0*/  IADD3 R134, R130.reuse, UR47, RZ ;  /* 0x0000002f82867c10 */ /* 0x040fe2000fffe0ff */
[----:B------:R-:W-:Y:S02]  /*1cab0*/  VIADD R130, R130, UR4 ;  /* 0x0000000482827c36 */ /* 0x000fe40008000000 */
[----:B------:R-:W0:Y:S02]  /*1cac0*/  MUFU.TANH R137, R137 ;  /* 0x0000008900897308 */ /* 0x000e240000002400 */
[--C-:B-1----:R-:W-:Y:S02]  /*1cad0*/  IMAD.IADD R141, R134, 0x1, R125.reuse ;  /* 0x00000001868d7824 */ /* 0x102fe400078e027d */
[----:B------:R-:W-:-:S04]  /*1cae0*/  IMAD.IADD R140, R130, 0x1, R125 ;  /* 0x00000001828c7824 */ /* 0x000fc800078e027d */
[----:B------:R-:W1:Y:S08]  /*1caf0*/  MUFU.TANH R128, R128 ;  /* 0x0000008000807308 */ /* 0x000e700000002400 */
[----:B------:R-:W0:Y:S08]  /*1cb00*/  MUFU.TANH R139, R139 ;  /* 0x0000008b008b7308 */ /* 0x000e300000002400 */
[----:B------:R-:W0:Y:S01]  /*1cb10*/  MUFU.TANH R138, R138 ;  /* 0x0000008a008a7308 */ /* 0x000e220000002400 */
[----:B-1234-:R-:W-:Y:S05]  /*1cb20*/  @!P2 BRA `(.L_x_1907) ;  /* 0x000000000054a947 */ /* 0x01efea0003800000 */
[----:B------:R-:W-:Y:S01]  /*1cb30*/  IADD3 R125, -R163, R164, R125 ;  /* 0x000000a4a37d7210 */ /* 0x000fe20007ffe17d */
[----:B------:R-:W-:Y:S03]  /*1cb40*/  BSSY B1, `(.L_x_1908) ;  /* 0x0000010000017945 */ /* 0x000fe60003800000 */
[----:B------:R-:W-:-:S13]  /*1cb50*/  ISETP.GT.AND P2, PT, R125, -0x1, PT ;  /* 0xffffffff7d00780c */ /* 0x000fda0003f44270 */
[----:B------:R-:W-:Y:S05]  /*1cb60*/  @P2 BRA `(.L_x_1909) ;  /* 0x0000000000202947 */ /* 0x000fea0003800000 */
[----:B------:R-:W-:Y:S02]  /*1cb70*/  MOV R142, UR39 ;  /* 0x00000027008e7c02 */ /* 0x000fe40008000f00 */
[----:B------:R-:W-:Y:S02]  /*1cb80*/  LOP3.LUT R125, RZ, R125, RZ, 0x33, !PT ;  /* 0x0000007dff7d7212 */ /* 0x000fe400078e33ff */
[----:B------:R-:W-:-:S13]  /*1cb90*/  ISETP.NE.AND P2, PT, R142, 0x1, PT ;  /* 0x000000018e00780c */ /* 0x000fda0003f45270 */
[----:B------:R-:W1:Y:S02]  /*1cba0*/  @P2 LDC.64 R10, c[0x0][0x9e8] ;  /* 0x00027a00ff0a2b82 */ /* 0x000e640000000a00 */
[----:B-1----:R-:W-:-:S05]  /*1cbb0*/  @P2 IMAD.HI.U32 R10, R125, R10, RZ ;  /* 0x0000000a7d0a2227 */ /* 0x002fca00078e00ff */
[----:B------:R-:W-:-:S04]  /*1cbc0*/  @P2 SHF.R.U32.HI R125, RZ, R11, R10 ;  /* 0x0000000bff7d2219 */ /* 0x000fc8000001160a */
[----:B------:R-:W-:Y:S01]  /*1cbd0*/  LOP3.LUT R125, RZ, R125, RZ, 0x33, !PT ;  /* 0x0000007dff7d7212 */ /* 0x000fe200078e33ff */
[----:B------:R-:W-:Y:S06]  /*1cbe0*/  BRA `(.L_x_1910) ;  /* 0x0000000000147947 */ /* 0x000fec0003800000 */
.L_x_1909:
[----:B------:R-:W-:-:S05]  /*1cbf0*/  IMAD.U32 R142, RZ, RZ, UR39 ;  /* 0x00000027ff8e7e24 */ /* 0x000fca000f8e00ff */
[----:B------:R-:W-:-:S13]  /*1cc00*/  ISETP.NE.AND P2, PT, R142, 0x1, PT ;  /* 0x000000018e00780c */ /* 0x000fda0003f45270 */
[----:B------:R-:W1:Y:S02]  /*1cc10*/  @P2 LDC.64 R10, c[0x0][0x9e8] ;  /* 0x00027a00ff0a2b82 */ /* 0x000e640000000a00 */
[----:B-1----:R-:W-:-:S05]  /*1cc20*/  @P2 IMAD.HI.U32 R10, R125, R10, RZ ;  /* 0x0000000a7d0a2227 */ /* 0x002fca00078e00ff */
[----:B------:R-:W-:-:S07]  /*1cc30*/  @P2 SHF.R.U32.HI R125, RZ, R11, R10 ;  /* 0x0000000bff7d2219 */ /* 0x000fce000001160a */
.L_x_1910:
[----:B------:R-:W-:Y:S05]  /*1cc40*/  BSYNC B1 ;  /* 0x0000000000017941 */ /* 0x000fea0003800000 */
.L_x_1908:
[----:B------:R-:W-:-:S05]  /*1cc50*/  IMAD R125, R125, R142, R5 ;  /* 0x0000008e7d7d7224 */ /* 0x000fca00078e0205 */
[----:B------:R-:W-:Y:S02]  /*1cc60*/  VIADDMNMX R141, R125, R142, R141, PT ;  /* 0x0000008e7d8d7246 */ /* 0x000fe4000380018d */
[----:B------:R-:W-:-:S07]  /*1cc70*/  VIMNMX R140, R140, R125, !PT ;  /* 0x0000007d8c8c7248 */ /* 0x000fce0007fe0100 */
.L_x_1907:
        /* <DEDUP_REMOVED lines=12> */
[--C-:B-1----:R-:W-:Y:S01]  /*1cd40*/  IMAD.IADD R134, R134, 0x1, R11.reuse ;  /* 0x0000000186867824 */ /* 0x102fe200078e020b */
[----:B------:R-:W-:Y:S01]  /*1cd50*/  ISETP.GE.AND P5, PT, R132, 0x11, PT ;  /* 0x000000118400780c */ /* 0x000fe20003fa6270 */
[----:B------:R-:W-:Y:S01]  /*1cd60*/  IMAD.IADD R130, R130, 0x1, R11 ;  /* 0x0000000182827824 */ /* 0x000fe200078e020b */
[----:B------:R-:W-:Y:S02]  /*1cd70*/  ISETP.LT.OR P4, PT, R141, 0xa, P4 ;  /* 0x0000000a8d00780c */ /* 0x000fe40002781670 */
[----:B------:R-:W-:Y:S02]  /*1cd80*/  P2R R20, PR, RZ, 0x20 ;  /* 0x00000020ff147803 */ /* 0x000fe40000000000 */
[----:B0-----:R-:W-:-:S02]  /*1cd90*/  FSEL R127, R90, -INF , !P4 ;  /* 0xff8000005a7f7808 */ /* 0x001fc40006000000 */
[----:B------:R-:W-:Y:S02]  /*1cda0*/  ISETP.GT.AND P4, PT, R140, 0x10, !P5 ;  /* 0x000000108c00780c */ /* 0x000fe40006f84270 */
[----:B------:R-:W-:Y:S02]  /*1cdb0*/  ISETP.GE.AND P5, PT, R132, 0x12, PT ;  /* 0x000000128400780c */ /* 0x000fe40003fa6270 */
[----:B------:R-:W-:Y:S02]  /*1cdc0*/  ISETP.LT.OR P4, PT, R141, 0x11, P4 ;  /* 0x000000118d00780c */ /* 0x000fe40002781670 */
[----:B------:R-:W-:Y:S02]  /*1cdd0*/  P2R R90, PR, RZ, 0x20 ;  /* 0x00000020ff5a7803 */ /* 0x000fe40000000000 */
[----:B------:R-:W-:Y:S02]  /*1cde0*/  FSEL R93, R93, -INF , !P4 ;  /* 0xff8000005d5d7808 */ /* 0x000fe40006000000 */
[----:B------:R-:W-:-:S02]  /*1cdf0*/  ISETP.GT.AND P4, PT, R140, 0x11, !P5 ;  /* 0x000000118c00780c */ /* 0x000fc40006f84270 */
        /* <DEDUP_REMOVED lines=109> */
.L_x_1913:
[----:B------:R-:W-:-:S04]  /*1d4d0*/  MOV R138, UR39 ;  /* 0x00000027008a7c02 */ /* 0x000fc80008000f00 */
[----:B------:R-:W-:-:S13]  /*1d4e0*/  ISETP.NE.AND P6, PT, R138, 0x1, PT ;  /* 0x000000018a00780c */ /* 0x000fda0003fc5270 */
[----:B------:R-:W0:Y:S02]  /*1d4f0*/  @P6 LDC.64 R10, c[0x0][0x9e8] ;  /* 0x00027a00ff0a6b82 */ /* 0x000e240000000a00 */
[----:B0-----:R-:W-:-:S05]  /*1d500*/  @P6 IMAD.HI.U32 R10, R126, R10, RZ ;  /* 0x0000000a7e0a6227 */ /* 0x001fca00078e00ff */
[----:B------:R-:W-:-:S07]  /*1d510*/  @P6 SHF.R.U32.HI R126, RZ, R11, R10 ;  /* 0x0000000bff7e6219 */ /* 0x000fce000001160a */
.L_x_1914:
[----:B------:R-:W-:Y:S05]  /*1d520*/  BSYNC B1 ;  /* 0x0000000000017941 */ /* 0x000fea0003800000 */
.L_x_1912:
[----:B------:R-:W-:-:S05]  /*1d530*/  IMAD R5, R126, R138, R5 ;  /* 0x0000008a7e057224 */ /* 0x000fca00078e0205 */
[----:B------:R-:W-:Y:S02]  /*1d540*/  VIADDMNMX R134, R5, R138, R134, PT ;  /* 0x0000008a05867246 */ /* 0x000fe40003800186 */
[----:B------:R-:W-:-:S07]  /*1d550*/  VIMNMX R130, R130, R5, !PT ;  /* 0x0000000582827248 */ /* 0x000fce0007fe0100 */
.L_x_1911:
        /* <DEDUP_REMOVED lines=102> */
[----:B------:R-:W-:Y:S02]  /*1dbc0*/  ISETP.NE.AND P6, PT, R128, RZ, PT ;  /* 0x000000ff8000720c */ /* 0x000fe40003fc5270 */
[----:B------:R-:W-:Y:S02]  /*1dbd0*/  FMNMX.FTZ R0, R151, R0, !PT ;  /* 0x0000000097007209 */ /* 0x000fe40007810000 */
[----:B------:R-:W-:Y:S02]  /*1dbe0*/  FSEL R219, R120, -INF , !P2 ;  /* 0xff80000078db7808 */ /* 0x000fe40005000000 */
[----:B------:R-:W-:Y:S02]  /*1dbf0*/  FMNMX.FTZ R0, R153, R0, !PT ;  /* 0x0000000099007209 */ /* 0x000fe40007810000 */
[----:B------:R-:W-:Y:S02]  /*1dc00*/  ISETP.GT.AND P2, PT, R130, RZ, !P6 ;  /* 0x000000ff8200720c */ /* 0x000fe40007744270 */
[----:B------:R-:W-:-:S02]  /*1dc10*/  FMNMX.FTZ R0, R137, R0, !PT ;  /* 0x0000000089007209 */ /* 0x000fc40007810000 */
[----:B------:R-:W-:Y:S02]  /*1dc20*/  ISETP.LT.OR P2, PT, R134, 0x1, P2 ;  /* 0x000000018600780c */ /* 0x000fe40001741670 */
[----:B------:R-:W-:Y:S02]  /*1dc30*/  FMNMX.FTZ R0, R155, R0, !PT ;  /* 0x000000009b007209 */ /* 0x000fe40007810000 */
[----:B------:R-:W-:Y:S02]  /*1dc40*/  FSEL R2, R2, -INF , !P2 ;  /* 0xff80000002027808 */ /* 0x000fe40005000000 */
[----:B------:R-:W-:Y:S02]  /*1dc50*/  FMNMX.FTZ R0, R139, R0, !PT ;  /* 0x000000008b007209 */ /* 0x000fe40007810000 */
[----:B------:R-:W-:Y:S02]  /*1dc60*/  ISETP.NE.AND P6, PT, R132, RZ, PT ;  /* 0x000000ff8400720c */ /* 0x000fe40003fc5270 */
[----:B------:R-:W-:-:S02]  /*1dc70*/  FMNMX.FTZ R6, R141, R0, !PT ;  /* 0x000000008d067209 */ /* 0x000fc40007810000 */
[----:B------:R-:W-:-:S03]  /*1dc80*/  ISETP.GT.AND P3, PT, R130, 0x59, !P6 ;  /* 0x000000598200780c */ /* 0x000fc60007764270 */
[----:B------:R-:W0:Y:S01]  /*1dc90*/  SHFL.BFLY PT, R5, R6, 0x2, 0x1f ;  /* 0x0c401f0006057f89 */ /* 0x000e2200000e0000 */
[----:B------:R-:W-:-:S04]  /*1dca0*/  ISETP.LT.OR P3, PT, R134, 0x5a, P3 ;  /* 0x0000005a8600780c */ /* 0x000fc80001f61670 */
[----:B------:R-:W-:Y:S02]  /*1dcb0*/  FSEL R123, R123, -INF , !P3 ;  /* 0xff8000007b7b7808 */ /* 0x000fe40005800000 */
        /* <DEDUP_REMOVED lines=13> */
[----:B------:R-:W-:Y:S02]  /*1dd90*/  FMNMX.FTZ R6, R99, R6, !PT ;  /* 0x0000000663067209 */ /* 0x000fe40007810000 */
[----:B------:R-:W-:-:S02]  /*1dda0*/  FSEL R88, R5, RZ, P2 ;  /* 0x000000ff05587208 */ /* 0x000fc40001000000 */
[----:B------:R-:W-:Y:S02]  /*1ddb0*/  FMNMX.FTZ R6, R199, R6, !PT ;  /* 0x00000006c7067209 */ /* 0x000fe40007810000 */
[----:B------:R-:W-:Y:S02]  /*1ddc0*/  FSEL R0, R0, RZ, P2 ;  /* 0x000000ff00007208 */ /* 0x000fe40001000000 */
[----:B------:R-:W-:-:S03]  /*1ddd0*/  FMNMX.FTZ R6, R103, R6, !PT ;  /* 0x0000000667067209 */ /* 0x000fc60007810000 */
[--C-:B------:R-:W-:Y:S01]  /*1dde0*/  FFMA.FTZ R158, R89, R10, -R0.reuse ;  /* 0x0000000a599e7223 */ /* 0x100fe20000010800 */
[----:B------:R-:W-:Y:S01]  /*1ddf0*/  FMNMX.FTZ R6, R209, R6, !PT ;  /* 0x00000006d1067209 */ /* 0x000fe20007810000 */
[-CC-:B------:R-:W-:Y:S01]  /*1de00*/  FFMA.FTZ R89, R127, R10.reuse, -R0.reuse ;  /* 0x0000000a7f597223 */ /* 0x180fe20000010800 */
[----:B------:R-:W-:Y:S01]  /*1de10*/  FSEL R127, R122, -INF , !P5 ;  /* 0xff8000007a7f7808 */ /* 0x000fe20006800000 */
        /* <DEDUP_REMOVED lines=48> */
[----:B------:R-:W-:-:S03]  /*1e120*/  FADD.FTZ R133, -R88, R15 ;  /* 0x0000000f58857221 */ /* 0x000fc60000010100 */
[C---:B------:R-:W-:Y:S01]  /*1e130*/  FSETP.NEU.FTZ.AND P2, PT, R6.reuse, -INF , PT ;  /* 0xff8000000600780b */ /* 0x040fe20003f5d000 */
[-C--:B------:R-:W-:Y:S01]  /*1e140*/  FMUL.FTZ R92, R6, R10.reuse ;  /* 0x0000000a065c7220 */ /* 0x080fe20000410000 */
[----:B------:R-:W-:Y:S01]  /*1e150*/  FMUL.FTZ R0, R133, R10 ;  /* 0x0000000a85007220 */ /* 0x000fe20000410000 */
[----:B------:R-:W-:Y:S03]  /*1e160*/  MUFU.EX2 R150, R150 ;  /* 0x0000009600967308 */ /* 0x000fe60000000800 */
[----:B------:R-:W-:-:S05]  /*1e170*/  FSEL R92, R92, RZ, P2 ;  /* 0x000000ff5c5c7208 */ /* 0x000fca0001000000 */
[----:B------:R-:W0:Y:S01]  /*1e180*/  MUFU.EX2 R0, R0 ;  /* 0x0000000000007308 */ /* 0x000e220000000800 */
[-CC-:B------:R-:W-:Y:S01]  /*1e190*/  FFMA.FTZ R133, R2, R10.reuse, -R92.reuse ;  /* 0x0000000a02857223 */ /* 0x180fe2000001085c */
[----:B------:R-:W-:Y:S01]  /*1e1a0*/  FSEL R2, R6, RZ, P2 ;  /* 0x000000ff06027208 */ /* 0x000fe20001000000 */
[-CC-:B------:R-:W-:Y:S01]  /*1e1b0*/  FFMA.FTZ R20, R11, R10.reuse, -R92.reuse ;  /* 0x0000000a0b147223 */ /* 0x180fe2000001085c */
[-CC-:B------:R-:W-:Y:S01]  /*1e1c0*/  FFMA.FTZ R11, R21, R10.reuse, -R92.reuse ;  /* 0x0000000a150b7223 */ /* 0x180fe2000001085c */
[-CC-:B------:R-:W-:Y:S01]  /*1e1d0*/  FFMA.FTZ R88, R157, R10.reuse, -R92.reuse ;  /* 0x0000000a9d587223 */ /* 0x180fe2000001085c */
[-CC-:B------:R-:W-:Y:S01]  /*1e1e0*/  FFMA.FTZ R153, R91, R10.reuse, -R92.reuse ;  /* 0x0000000a5b997223 */ /* 0x180fe2000001085c */
[----:B------:R-:W-:Y:S01]  /*1e1f0*/  FADD.FTZ R9, -R2, R9 ;  /* 0x0000000902097221 */ /* 0x000fe20000010100 */
[----:B------:R-:W-:Y:S01]  /*1e200*/  MUFU.EX2 R133, R133 ;  /* 0x0000008500857308 */ /* 0x000fe20000000800 */
[-CC-:B------:R-:W-:Y:S01]  /*1e210*/  FFMA.FTZ R90, R159, R10.reuse, -R92.reuse ;  /* 0x0000000a9f5a7223 */ /* 0x180fe2000001085c */
[-CC-:B------:R-:W-:Y:S01]  /*1e220*/  FFMA.FTZ R155, R95, R10.reuse, -R92.reuse ;  /* 0x0000000a5f9b7223 */ /* 0x180fe2000001085c */
[-C--:B------:R-:W-:Y:S01]  /*1e230*/  FMUL.FTZ R9, R9, R10.reuse ;  /* 0x0000000a09097220 */ /* 0x080fe20000410000 */
[-CC-:B------:R-:W-:Y:S01]  /*1e240*/  FFMA.FTZ R94, R97, R10.reuse, -R92.reuse ;  /* 0x0000000a615e7223 */ /* 0x180fe2000001085c */
[-CC-:B------:R-:W-:Y:S01]  /*1e250*/  FFMA.FTZ R149, R99, R10.reuse, -R92.reuse ;  /* 0x0000000a63957223 */ /* 0x180fe2000001085c */
[-CC-:B------:R-:W-:Y:S01]  /*1e260*/  FFMA.FTZ R96, R199, R10.reuse, -R92.reuse ;  /* 0x0000000ac7607223 */ /* 0x180fe2000001085c */
[--C-:B------:R-:W-:Y:S01]  /*1e270*/  FFMA.FTZ R151, R103, R10, -R92.reuse ;  /* 0x0000000a67977223 */ /* 0x100fe2000001085c */
[----:B------:R-:W1:Y:S01]  /*1e280*/  MUFU.EX2 R2, R9 ;  /* 0x0000000900027308 */ /* 0x000e620000000800 */
[----:B0-----:R-:W-:Y:S01]  /*1e290*/  FFMA.FTZ R21, R0, R4, R13 ;  /* 0x0000000400157223 */ /* 0x001fe2000001000d */
[-CC-:B------:R-:W-:Y:S01]  /*1e2a0*/  FFMA.FTZ R98, R209, R10.reuse, -R92.reuse ;  /* 0x0000000ad1627223 */ /* 0x180fe2000001085c */
[-CC-:B------:R-:W-:Y:S01]  /*1e2b0*/  FFMA.FTZ R145, R107, R10.reuse, -R92.reuse ;  /* 0x0000000a6b917223 */ /* 0x180fe2000001085c */
[-CC-:B------:R-:W-:Y:S01]  /*1e2c0*/  FFMA.FTZ R100, R211, R10.reuse, -R92.reuse ;  /* 0x0000000ad3647223 */ /* 0x180fe2000001085c */
[----:B------:R-:W-:Y:S01]  /*1e2d0*/  FADD.FTZ R21, R156, R21 ;  /* 0x000000159c157221 */ /* 0x000fe20000010000 */
[-CC-:B------:R-:W-:Y:S01]  /*1e2e0*/  FFMA.FTZ R147, R111, R10.reuse, -R92.reuse ;  /* 0x0000000a6f937223 */ /* 0x180fe2000001085c */
[-CC-:B------:R-:W-:Y:S01]  /*1e2f0*/  FFMA.FTZ R102, R213, R10.reuse, -R92.reuse ;  /* 0x0000000ad5667223 */ /* 0x180fe2000001085c */
[----:B------:R-:W0:Y:S01]  /*1e300*/  MUFU.EX2 R20, R20 ;  /* 0x0000001400147308 */ /* 0x000e220000000800 */
[----:B------:R-:W-:Y:S01]  /*1e310*/  FADD.FTZ R4, R158, R21 ;  /* 0x000000159e047221 */ /* 0x000fe20000010000 */
[-CC-:B------:R-:W-:Y:S01]  /*1e320*/  FFMA.FTZ R143, R217, R10.reuse, -R92.reuse ;  /* 0x0000000ad98f7223 */ /* 0x180fe2000001085c */
[-CC-:B------:R-:W-:Y:S01]  /*1e330*/  FFMA.FTZ R119, R119, R10.reuse, -R92.reuse ;  /* 0x0000000a77777223 */ /* 0x180fe2000001085c */
[-C--:B------:R-:W-:Y:S01]  /*1e340*/  FFMA.FTZ R219, R219, R10.reuse, -R92 ;  /* 0x0000000adbdb7223 */ /* 0x080fe2000001085c */
[----:B------:R-:W-:Y:S01]  /*1e350*/  FADD.FTZ R21, R89, R4 ;  /* 0x0000000459157221 */ /* 0x000fe20000010000 */
[-CC-:B------:R-:W-:Y:S01]  /*1e360*/  FFMA.FTZ R121, R121, R10.reuse, -R92.reuse ;  /* 0x0000000a79797223 */ /* 0x180fe2000001085c */
[-C--:B------:R-:W-:Y:S01]  /*1e370*/  FFMA.FTZ R127, R127, R10.reuse, -R92 ;  /* 0x0000000a7f7f7223 */ /* 0x080fe2000001085c */
[----:B------:R-:W2:Y:S01]  /*1e380*/  MUFU.EX2 R11, R11 ;  /* 0x0000000b000b7308 */ /* 0x000ea20000000800 */
[----:B------:R-:W-:Y:S01]  /*1e390*/  FADD.FTZ R4, R152, R21 ;  /* 0x0000001598047221 */ /* 0x000fe20000010000 */
[----:B-1----:R-:W-:Y:S01]  /*1e3a0*/  FFMA.FTZ R3, R2, R3, R133 ;  /* 0x0000000302037223 */ /* 0x002fe20000010085 */
[----:B------:R-:W-:Y:S01]  /*1e3b0*/  @!P1 PRMT R21, RZ, 0x654, R12 ;  /* 0x00000654ff159816 */ /* 0x000fe2000000000c */
[-C--:B------:R-:W-:Y:S01]  /*1e3c0*/  FFMA.FTZ R12, R117, R10.reuse, -R92 ;  /* 0x0000000a750c7223 */ /* 0x080fe2000001085c */
[----:B------:R-:W-:Y:S01]  /*1e3d0*/  FADD.FTZ R9, R93, R4 ;  /* 0x000000045d097221 */ /* 0x000fe20000010000 */
[----:B------:R-:W-:Y:S01]  /*1e3e0*/  FFMA.FTZ R123, R123, R10, -R92 ;  /* 0x0000000a7b7b7223 */ /* 0x000fe2000001085c */
[----:B------:R-:W-:Y:S01]  /*1e3f0*/  ISETP.GT.AND P2, PT, R8, R179, PT ;  /* 0x000000b30800720c */ /* 0x000fe20003f44270 */
[----:B------:R-:W1:Y:S01]  /*1e400*/  MUFU.EX2 R88, R88 ;  /* 0x0000005800587308 */ /* 0x000e620000000800 */
[----:B0-----:R-:W-:Y:S01]  /*1e410*/  FADD.FTZ R4, R20, R3 ;  /* 0x0000000314047221 */ /* 0x001fe20000010000 */
[----:B------:R-:W-:Y:S01]  /*1e420*/  FADD.FTZ R104, R154, R9 ;  /* 0x000000099a687221 */ /* 0x000fe20000010000 */
[----:B------:R0:W-:Y:S01]  /*1e430*/  @!P1 SYNCS.ARRIVE.TRANS64.RED.A1T0 RZ, [R21+URZ], RZ ;  /* 0x000000ff15ff99a7 */ /* 0x0001e2000810043f */
[----:B------:R-:W-:Y:S01]  /*1e440*/  F2FP.F16.F32.PACK_AB R157, R20, R133 ;  /* 0x00000085149d723e */ /* 0x000fe200000000ff */
[----:B------:R-:W-:-:S02]  /*1e450*/  VIADD R8, R8, 0xffffffff ;  /* 0xffffffff08087836 */ /* 0x000fc40000000000 */
[----:B------:R-:W-:Y:S01]  /*1e460*/  FADD.FTZ R9, R125, R104 ;  /* 0x000000687d097221 */ /* 0x000fe20000010000 */
[----:B------:R-:W-:Y:S01]  /*1e470*/  F2FP.F16.F32.PACK_AB R156, R156, R13 ;  /* 0x0000000d9c9c723e */ /* 0x000fe200000000ff */
[----:B------:R-:W3:Y:S01]  /*1e480*/  MUFU.EX2 R153, R153 ;  /* 0x0000009900997308 */ /* 0x000ee20000000800 */
[----:B--2---:R-:W-:Y:S01]  /*1e490*/  FADD.FTZ R3, R11, R4 ;  /* 0x000000040b037221 */ /* 0x004fe20000010000 */
[----:B------:R-:W-:Y:S01]  /*1e4a0*/  FADD.FTZ R104, R148, R9 ;  /* 0x0000000994687221 */ /* 0x000fe20000010000 */
[----:B------:R-:W-:Y:S01]  /*1e4b0*/  F2FP.F16.F32.PACK_AB R158, R89, R158 ;  /* 0x0000009e599e723e */ /* 0x000fe200000000ff */
[----:B------:R-:W-:Y:S01]  /*1e4c0*/  IMAD.MOV.U32 R20, RZ, RZ, R23 ;  /* 0x000000ffff147224 */ /* 0x000fe200078e0017 */
[----:B------:R-:W-:Y:S01]  /*1e4d0*/  F2FP.F16.F32.PACK_AB R152, R93, R152 ;  /* 0x000000985d98723e */ /* 0x000fe200000000ff */
[----:B------:R-:W-:Y:S01]  /*1e4e0*/  FADD.FTZ R9, R101, R104 ;  /* 0x0000006865097221 */ /* 0x000fe20000010000 */
[----:B------:R-:W-:Y:S01]  /*1e4f0*/  F2FP.F16.F32.PACK_AB R154, R125, R154 ;  /* 0x0000009a7d9a723e */ /* 0x000fe200000000ff */
[----:B------:R-:W2:Y:S01]  /*1e500*/  MUFU.EX2 R90, R90 ;  /* 0x0000005a005a7308 */ /* 0x000ea20000000800 */
[----:B-1----:R-:W-:Y:S01]  /*1e510*/  FADD.FTZ R4, R88, R3 ;  /* 0x0000000358047221 */ /* 0x002fe20000010000 */
[----:B------:R-:W-:Y:S01]  /*1e520*/  FADD.FTZ R104, R150, R9 ;  /* 0x0000000996687221 */ /* 0x000fe20000010000 */
[----:B------:R-:W-:-:S02]  /*1e530*/  F2FP.F16.F32.PACK_AB R148, R101, R148 ;  /* 0x000000946594723e */ /* 0x000fc400000000ff */
[----:B------:R-:W-:Y:S02]  /*1e540*/  F2FP.F16.F32.PACK_AB R159, R88, R11 ;  /* 0x0000000b589f723e */ /* 0x000fe400000000ff */
[----:B0-----:R-:W-:Y:S01]  /*1e550*/  MOV R21, R22 ;  /* 0x0000001600157202 */ /* 0x001fe20000000f00 */
[----:B------:R-:W0:Y:S01]  /*1e560*/  MUFU.EX2 R155, R155 ;  /* 0x0000009b009b7308 */ /* 0x000e220000000800 */
[----:B---3--:R-:W-:-:S07]  /*1e570*/  FADD.FTZ R3, R153, R4 ;  /* 0x0000000499037221 */ /* 0x008fce0000010000 */
        /* <DEDUP_REMOVED lines=31> */
[----:B------:R1:W-:Y:S01]  /*1e770*/  MUFU.EX2 R15, R141 ;  /* 0x0000008d000f7308 */ /* 0x0003e20000000800 */
[----:B--2---:R-:W-:-:S07]  /*1e780*/  FADD.FTZ R104, R146, R9 ;  /* 0x0000000992687221 */ /* 0x004fce0000010000 */
[----:B------:R-:W2:Y:S01]  /*1e790*/  MUFU.EX2 R113, R113 ;  /* 0x0000007100717308 */ /* 0x000ea20000000800 */
[----:B-1----:R-:W-:Y:S01]  /*1e7a0*/  FFMA.FTZ R141, R215, R10, -R92 ;  /* 0x0000000ad78d7223 */ /* 0x002fe2000001085c */
[----:B0-----:R-:W-:-:S06]  /*1e7b0*/  FADD.FTZ R3, R147, R4 ;  /* 0x0000000493037221 */ /* 0x001fcc0000010000 */
[----:B------:R-:W0:Y:S08]  /*1e7c0*/  MUFU.EX2 R102, R102 ;  /* 0x0000006600667308 */ /* 0x000e300000000800 */
        /* <DEDUP_REMOVED lines=37> */
[----:B-1----:R-:W-:Y:S01]  /*1ea20*/  FADD.FTZ R104, R138, R9 ;  /* 0x000000098a687221 */ /* 0x002fe20000010000 */
[C---:B------:R-:W-:Y:S01]  /*1ea30*/  F2FP.F16.F32.PACK_AB R138, R15.reuse, R138 ;  /* 0x0000008a0f8a723e */ /* 0x040fe200000000ff */
[----:B------:R-:W-:Y:S02]  /*1ea40*/  IMAD.MOV.U32 R9, RZ, RZ, R6 ;  /* 0x000000ffff097224 */ /* 0x000fe400078e0006 */
[----:B------:R-:W-:Y:S01]  /*1ea50*/  FADD.FTZ R4, R15, R104 ;  /* 0x000000680f047221 */ /* 0x000fe20000010000 */
[----:B------:R-:W-:Y:S02]  /*1ea60*/  IMAD.MOV.U32 R15, RZ, RZ, R5 ;  /* 0x000000ffff0f7224 */ /* 0x000fe400078e0005 */
[----:B--2---:R-:W-:-:S04]  /*1ea70*/  FADD.FTZ R3, R108, R3 ;  /* 0x000000036c037221 */ /* 0x004fc80000010000 */
[C---:B0-----:R-:W-:Y:S01]  /*1ea80*/  FADD.FTZ R3, R123.reuse, R3 ;  /* 0x000000037b037221 */ /* 0x041fe20000010000 */
[----:B------:R-:W-:Y:S01]  /*1ea90*/  F2FP.F16.F32.PACK_AB R139, R123, R108 ;  /* 0x0000006c7b8b723e */ /* 0x000fe200000000ff */
[----:B------:R-:W-:Y:S06]  /*1eaa0*/  @P2 BRA `(.L_x_1915) ;  /* 0xffffffc800402947 */ /* 0x000fec000383ffff */
.L_x_1896:
[----:B------:R-:W-:Y:S05]  /*1eab0*/  BSYNC B0 ;  /* 0x0000000000007941 */ /* 0x000fea0003800000 */
.L_x_1895:
        /* <DEDUP_REMOVED lines=67> */
.L_x_1916:
[----:B------:R-:W-:Y:S01]  /*1eef0*/  IMAD R11, R22, 0x8, R16 ;  /* 0x00000008160b7824 */ /* 0x000fe200078e0210 */
[----:B------:R-:W-:-:S04]  /*1ef00*/  SHF.L.U32 R0, R23, 0x1f, RZ ;  /* 0x0000001f17007819 */ /* 0x000fc800000006ff */
[----:B------:R0:W1:Y:S01]  /*1ef10*/  SYNCS.PHASECHK.TRANS64.TRYWAIT P2, [R11+URZ+0x2a850], R0 ;  /* 0x02a850000b0075a7 */ /* 0x000062000804017f */
[----:B------:R-:W-:Y:S05]  /*1ef20*/  @!P0 BRA `(.L_x_1917) ;  /* 0x0000000000048947 */ /* 0x000fea0003800000 */
[----:B------:R-:W-:Y:S01]  /*1ef30*/  BPT.TRAP 0x1 ;  /* 0x000000040000795c */ /* 0x000fe20000300000 */
.L_x_1917:
        /* <DEDUP_REMOVED lines=9> */
.L_x_1919:
[----:B------:R-:W-:Y:S05]  /*1efd0*/  BSYNC B0 ;  /* 0x0000000000007941 */ /* 0x000fea0003800000 */
.L_x_1918:
[----:B------:R-:W-:Y:S01]  /*1efe0*/  MOV R9, 0x40000040 ;  /* 0x4000004000097802 */ /* 0x000fe20000000f00 */
[----:B------:R-:W-:Y:S01]  /*1eff0*/  WARPGROUP.ARRIVE ;  /* 0x00000000000079c5 */ /* 0x000fe20000000000 */
[C---:B------:R-:W-:Y:S01]  /*1f000*/  R2UR UR6, R8.reuse ;  /* 0x00000000080672ca */ /* 0x040fe200000e0000 */
[----:B------:R-:W-:Y:S01]  /*1f010*/  VIADD R12, R8, 0x80 ;  /* 0x00000080080c7836 */ /* 0x000fe20000000000 */
[----:B------:R-:W-:Y:S01]  /*1f020*/  R2UR UR7, R9 ;  /* 0x00000000090772ca */ /* 0x000fe200000e0000 */
[----:B------:R-:W-:Y:S01]  /*1f030*/  IMAD.MOV.U32 R13, RZ, RZ, 0x40000040 ;  /* 0x40000040ff0d7424 */ /* 0x000fe200078e00ff */
[----:B------:R-:W-:Y:S01]  /*1f040*/  MOV R9, 0x40000040 ;  /* 0x4000004000097802 */ /* 0x000fe20000000f00 */
[----:B------:R-:W2:Y:S01]  /*1f050*/  SHFL.BFLY PT, R7, R4, 0x2, 0x1f ;  /* 0x0c401f0004077f89 */ /* 0x000ea200000e0000 */
[----:B01----:R-:W-:Y:S02]  /*1f060*/  @!P1 VIADD R11, R11, 0x2a860 ;  /* 0x0002a8600b0b9836 */ /* 0x003fe40000000000 */
[----:B------:R-:W-:Y:S01]  /*1f070*/  VIADD R22, R22, 0x1 ;  /* 0x0000000116167836 */ /* 0x000fe20000000000 */
[----:B------:R-:W0:Y:S01]  /*1f080*/  SHFL.BFLY PT, R0, R3, 0x2, 0x1f ;  /* 0x0c401f0003007f89 */ /* 0x000e2200000e0000 */
[----:B------:R-:W-:Y:S01]  /*1f090*/  IMAD.MOV.U32 R20, RZ, RZ, -0x800000 ;  /* 0xff800000ff147424 */ /* 0x000fe200078e00ff */
[----:B------:R-:W-:Y:S01]  /*1f0a0*/  @!P1 PRMT R11, RZ, 0x654, R11 ;  /* 0x00000654ff0b9816 */ /* 0x000fe2000000000b */
[----:B------:R-:W-:Y:S01]  /*1f0b0*/  VIADD R187, R187, 0x1 ;  /* 0x00000001bbbb7836 */ /* 0x000fe20000000000 */
[----:B------:R-:W-:-:S02]  /*1f0c0*/  ISETP.NE.AND P2, PT, R22, 0x2, PT ;  /* 0x000000021600780c */ /* 0x000fc40003f45270 */
[----:B------:R-:W-:Y:S01]  /*1f0d0*/  HGMMA.64x128x16.F32 R24, R156, gdesc[UR4].tnspB, R24, gsb0 ;  /* 0x41e000049c187df0 */ /* 0x000fe20008000818 */
[----:B------:R-:W-:Y:S01]  /*1f0e0*/  R2UR UR6, R12 ;  /* 0x000000000c0672ca */ /* 0x000fe200000e0000 */
[----:B------:R-:W-:Y:S01]  /*1f0f0*/  VIADD R12, R8, 0x100 ;  /* 0x00000100080c7836 */ /* 0x000fe20000000000 */
[----:B------:R-:W-:Y:S01]  /*1f100*/  R2UR UR7, R13 ;  /* 0x000000000d0772ca */ /* 0x000fe200000e0000 */
[----:B------:R-:W-:Y:S01]  /*1f110*/  IMAD.MOV.U32 R13, RZ, RZ, 0x40000040 ;  /* 0x40000040ff0d7424 */ /* 0x000fe200078e00ff */
[----:B------:R-:W-:Y:S01]  /*1f120*/  SEL R22, R22, RZ, P2 ;  /* 0x000000ff16167207 */ /* 0x000fe20001000000 */
[----:B--2---:R-:W-:Y:S01]  /*1f130*/  FADD.FTZ R7, R7, R4 ;  /* 0x0000000407077221 */ /* 0x004fe20000010000 */
[----:B0-----:R-:W-:Y:S01]  /*1f140*/  FADD.FTZ R2, R0, R3 ;  /* 0x0000000300027221 */ /* 0x001fe20000010000 */
[----:B------:R-:W-:-:S03]  /*1f150*/  IMAD.MOV.U32 R3, RZ, RZ, RZ ;  /* 0x000000ffff037224 */ /* 0x000fc600078e00ff */
[----:B------:R-:W0:Y:S01]  /*1f160*/  SHFL.BFLY PT, R0, R7, 0x1, 0x1f ;  /* 0x0c201f0007007f89 */ /* 0x000e2200000e0000 */
[----:B------:R-:W-:Y:S02]  /*1f170*/  WARPGROUP.DEPBAR.LE gsb0, 0x0 ;  /* 0x00008000000079c5 */ /* 0x000fe40000010000 */
[----:B------:R-:W-:-:S06]  /*1f180*/  WARPGROUP.ARRIVE ;  /* 0x00000000000079c5 */ /* 0x000fcc0000000000 */
        /* <DEDUP_REMOVED lines=17> */
[----:B0-----:R-:W-:Y:S01]  /*1f2a0*/  FADD.FTZ R12, R7, R0 ;  /* 0x00000000070c7221 */ /* 0x001fe20000010000 */
[----:B------:R-:W-:Y:S02]  /*1f2b0*/  R2UR UR7, R13 ;  /* 0x000000000d0772ca */ /* 0x000fe400000e0000 */
[----:B------:R-:W-:Y:S02]  /*1f2c0*/  SEL R0, RZ, 0x1, P2 ;  /* 0x00000001ff007807 */ /* 0x000fe40001000000 */
[----:B------:R-:W-:Y:S02]  /*1f2d0*/  FSETP.NE.FTZ.AND P0, PT, R12, RZ, PT ;  /* 0x000000ff0c00720b */ /* 0x000fe40003f15000 */
[----:B------:R-:W-:Y:S01]  /*1f2e0*/  LOP3.LUT R23, R23, R0, RZ, 0x3c, !PT ;  /* 0x0000000017177212 */ /* 0x000fe200078e3cff */
[----:B------:R-:W-:-:S10]  /*1f2f0*/  IMAD.MOV.U32 R0, RZ, RZ, -0x800000 ;  /* 0xff800000ff007424 */ /* 0x000fd400078e00ff */
        /* <DEDUP_REMOVED lines=8> */
[----:B------:R-:W0:Y:S01]  /*1f380*/  SHFL.BFLY PT, R9, R2, 0x1, 0x1f ;  /* 0x0c201f0002097f89 */ /* 0x000e2200000e0000 */
[----:B------:R-:W-:Y:S01]  /*1f390*/  MOV R8, RZ ;  /* 0x000000ff00087202 */ /* 0x000fe20000000f00 */
[----:B0-----:R-:W-:Y:S01]  /*1f3a0*/  FADD.FTZ R13, R2, R9 ;  /* 0x00000009020d7221 */ /* 0x001fe20000010000 */
[----:B------:R-:W-:-:S04]  /*1f3b0*/  @P0 FMUL.FTZ R2, R10, 0.69314718246459960938 ;  /* 0x3f3172180a020820 */ /* 0x000fc80000410000 */
[----:B------:R-:W-:Y:S01]  /*1f3c0*/  FSETP.NE.FTZ.AND P3, PT, R13, RZ, PT ;  /* 0x000000ff0d00720b */ /* 0x000fe20003f75000 */
[----:B------:R-:W-:Y:S01]  /*1f3d0*/  @P0 FFMA.FTZ R0, R2, R5, R7 ;  /* 0x0000000502000223 */ /* 0x000fe20000010007 */
[----:B------:R-:W-:-:S11]  /*1f3e0*/  PLOP3.LUT P0, PT, PT, PT, PT, 0x8, 0x0 ;  /* 0x000000000000781c */ /* 0x000fd60003f0e170 */
        /* <DEDUP_REMOVED lines=9> */
[----:B------:R0:W-:Y:S01]  /*1f480*/  @!P1 SYNCS.ARRIVE.TRANS64.RED.A1T0 RZ, [R11+URZ], RZ ;  /* 0x000000ff0bff99a7 */ /* 0x0001e2000810043f */
[-C--:B------:R-:W-:Y:S01]  /*1f490*/  FMUL.FTZ R21, R36, R3.reuse ;  /* 0x0000000324157220 */ /* 0x080fe20000410000 */
        /* <DEDUP_REMOVED lines=62> */
[----:B0-----:R-:W-:-:S07]  /*1f880*/  FMUL.FTZ R87, R87, R8 ;  /* 0x0000000857577220 */ /* 0x001fce0000410000 */
.L_x_1781:
        /* <DEDUP_REMOVED lines=10> */
[----:B------:R-:W-:Y:S01]  /*1f930*/  ULDC.64 UR4, c[0x0][0xc00] ;  /* 0x0003000000047ab9 */ /* 0x000fe20000000a00 */
[----:B------:R-:W-:Y:S01]  /*1f940*/  F2FP.F16.F32.PACK_AB R35, R46, R35 ;  /* 0x000000232e23723e */ /* 0x000fe200000000ff */
[----:B------:R-:W-:Y:S01]  /*1f950*/  ULDC.64 UR6, c[0x0][0x208] ;  /* 0x0000820000067ab9 */ /* 0x000fe20000000a00 */
[----:B------:R-:W-:Y:S02]  /*1f960*/  F2FP.F16.F32.PACK_AB R37, R38, R37 ;  /* 0x000000252625723e */ /* 0x000fe400000000ff */
[----:B------:R-:W-:Y:S02]  /*1f970*/  F2FP.F16.F32.PACK_AB R36, R73, R36 ;  /* 0x000000244924723e */ /* 0x000fe400000000ff */
[----:B------:R-:W-:Y:S02]  /*1f980*/  F2FP.F16.F32.PACK_AB R38, R77, R76 ;  /* 0x0000004c4d26723e */ /* 0x000fe400000000ff */
[----:B------:R-:W-:-:S02]  /*1f990*/  F2FP.F16.F32.PACK_AB R39, R42, R39 ;  /* 0x000000272a27723e */ /* 0x000fc400000000ff */
[----:B------:R-:W-:Y:S02]  /*1f9a0*/  MOV R2, R16 ;  /* 0x0000001000027202 */ /* 0x000fe40000000f00 */
[----:B--2---:R-:W-:-:S03]  /*1f9b0*/  MOV R3, R5 ;  /* 0x0000000500037202 */ /* 0x004fc60000000f00 */
[----:B------:R-:W-:-:S03]  /*1f9c0*/  IMAD.WIDE R4, R225, 0x2, R2 ;  /* 0x00000002e1047825 */ /* 0x000fc600078e0202 */
[C---:B------:R-:W-:Y:S02]  /*1f9d0*/  IADD3 R101, P3, R4.reuse, 0x4000, RZ ;  /* 0x0000400004657810 */ /* 0x040fe40007f7e0ff */
[----:B------:R-:W-:Y:S02]  /*1f9e0*/  LOP3.LUT R15, R4, 0x380, RZ, 0xc0, !PT ;  /* 0x00000380040f7812 */ /* 0x000fe400078ec0ff */
[----:B------:R-:W-:Y:S02]  /*1f9f0*/  LOP3.LUT R14, R101, 0x380, RZ, 0xc0, !PT ;  /* 0x00000380650e7812 */ /* 0x000fe400078ec0ff */
[----:B------:R-:W-:Y:S02]  /*1fa00*/  SHF.R.U64 R15, R15, 0x3, RZ ;  /* 0x000000030f0f7819 */ /* 0x000fe400000012ff */
[----:B------:R-:W-:Y:S01]  /*1fa10*/  SHF.R.U64 R14, R14, 0x3, RZ ;  /* 0x000000030e0e7819 */ /* 0x000fe200000012ff */
[----:B------:R-:W-:Y:S01]  /*1fa20*/  BAR.SYNC.DEFER_BLOCKING 0x1, 0x100 ;  /* 0x0044000000007b1d */ /* 0x000fe20000010000 */
[----:B------:R-:W-:-:S02]  /*1fa30*/  IADD3 R71, P6, R4, 0x20, RZ ;  /* 0x0000002004477810 */ /* 0x000fc40007fde0ff */
[C---:B------:R-:W-:Y:S02]  /*1fa40*/  IADD3 R75, P5, R4.reuse, 0x40, RZ ;  /* 0x00000040044b7810 */ /* 0x040fe40007fbe0ff */
[C---:B------:R-:W-:Y:S01]  /*1fa50*/  IADD3 R79, P4, R4.reuse, 0x60, RZ ;  /* 0x00000060044f7810 */ /* 0x040fe20007f9e0ff */
[--C-:B------:R-:W-:Y:S01]  /*1fa60*/  IMAD.X R9, RZ, RZ, R5.reuse, P6 ;  /* 0x000000ffff097224 */ /* 0x100fe200030e0605 */
[C---:B------:R-:W-:Y:S02]  /*1fa70*/  IADD3 R103, P2, R4.reuse, 0x4020, RZ ;  /* 0x0000402004677810 */ /* 0x040fe40007f5e0ff */
[C---:B------:R-:W-:Y:S01]  /*1fa80*/  IADD3 R105, P1, R4.reuse, 0x4040, RZ ;  /* 0x0000404004697810 */ /* 0x040fe20007f3e0ff */
[--C-:B------:R-:W-:Y:S01]  /*1fa90*/  IMAD.X R13, RZ, RZ, R5.reuse, P4 ;  /* 0x000000ffff0d7224 */ /* 0x100fe200020e0605 */
[----:B------:R-:W-:Y:S01]  /*1faa0*/  IADD3 R107, P0, R4, 0x4060, RZ ;  /* 0x00004060046b7810 */ /* 0x000fe20007f1e0ff */
[--C-:B------:R-:W-:Y:S01]  /*1fab0*/  IMAD.X R29, RZ, RZ, R5.reuse, P2 ;  /* 0x000000ffff1d7224 */ /* 0x100fe200010e0605 */
[----:B------:R-:W-:Y:S01]  /*1fac0*/  LOP3.LUT R4, R15, R4, RZ, 0x3c, !PT ;  /* 0x000000040f047212 */ /* 0x000fe200078e3cff */
[--C-:B------:R-:W-:Y:S01]  /*1fad0*/  IMAD.X R15, RZ, RZ, R5.reuse, P3 ;  /* 0x000000ffff0f7224 */ /* 0x100fe200018e0605 */
[----:B------:R-:W-:Y:S01]  /*1fae0*/  LOP3.LUT R14, R14, R101, RZ, 0x3c, !PT ;  /* 0x000000650e0e7212 */ /* 0x000fe200078e3cff */
[----:B------:R-:W-:Y:S01]  /*1faf0*/  IMAD.X R31, RZ, RZ, R5, P1 ;  /* 0x000000ffff1f7224 */ /* 0x000fe200008e0605 */
[----:B------:R-:W-:-:S02]  /*1fb00*/  IADD3.X R33, RZ, R5, RZ, P0, !PT ;  /* 0x00000005ff217210 */ /* 0x000fc400007fe4ff */
[----:B------:R-:W-:Y:S02]  /*1fb10*/  MOV R74, R14 ;  /* 0x0000000e004a7202 */ /* 0x000fe40000000f00 */
[----:B------:R-:W-:Y:S02]  /*1fb20*/  F2FP.F16.F32.PACK_AB R15, R55, R54 ;  /* 0x00000036370f723e */ /* 0x000fe400000000ff */
[----:B------:R-:W2:Y:S01]  /*1fb30*/  LDC R55, c[0x0][0xbe8] ;  /* 0x0002fa00ff377b82 */ /* 0x000ea20000000800 */
[----:B------:R-:W-:Y:S02]  /*1fb40*/  ISETP.NE.U32.AND P0, PT, RZ, UR4, PT ;  /* 0x00000004ff007c0c */ /* 0x000fe4000bf05070 */
[----:B------:R-:W-:Y:S02]  /*1fb50*/  IADD3.X R11, RZ, R5, RZ, P5, !PT ;  /* 0x00000005ff0b7210 */ /* 0x000fe40002ffe4ff */
[----:B------:R-:W-:Y:S01]  /*1fb60*/  ISETP.NE.AND.EX P0, PT, RZ, UR5, PT, P0 ;  /* 0x00000005ff007c0c */ /* 0x000fe2000bf05300 */
[----:B------:R-:W-:Y:S01]  /*1fb70*/  ULDC.64 UR4, c[0x0][0xc08] ;  /* 0x0003020000047ab9 */ /* 0x000fe20000000a00 */
[----:B------:R-:W-:-:S02]  /*1fb80*/  LOP3.LUT R8, R71, 0x380, RZ, 0xc0, !PT ;  /* 0x0000038047087812 */ /* 0x000fc400078ec0ff */
[----:B------:R-:W-:Y:S02]  /*1fb90*/  LOP3.LUT R10, R75, 0x380, RZ, 0xc0, !PT ;  /* 0x000003804b0a7812 */ /* 0x000fe400078ec0ff */
[----:B------:R-:W-:Y:S02]  /*1fba0*/  MOV R96, R4 ;  /* 0x0000000400607202 */ /* 0x000fe40000000f00 */
[----:B------:R-:W-:Y:S02]  /*1fbb0*/  LOP3.LUT R12, R79, 0x380, RZ, 0xc0, !PT ;  /* 0x000003804f0c7812 */ /* 0x000fe400078ec0ff */
[----:B------:R-:W-:Y:S02]  /*1fbc0*/  F2FP.F16.F32.PACK_AB R5, R32, R99 ;  /* 0x000000632005723e */ /* 0x000fe400000000ff */
[----:B-1----:R-:W-:Y:S02]  /*1fbd0*/  LOP3.LUT R24, R103, 0x380, RZ, 0xc0, !PT ;  /* 0x0000038067187812 */ /* 0x002fe400078ec0ff */
[----:B------:R-:W-:-:S02]  /*1fbe0*/  LOP3.LUT R32, R105, 0x380, RZ, 0xc0, !PT ;  /* 0x0000038069207812 */ /* 0x000fc400078ec0ff */
[----:B------:R-:W-:Y:S02]  /*1fbf0*/  ISETP.NE.U32.AND P2, PT, RZ, UR4, PT ;  /* 0x00000004ff007c0c */ /* 0x000fe4000bf45070 */
[----:B------:R-:W-:Y:S02]  /*1fc00*/  LOP3.LUT R70, R107, 0x380, RZ, 0xc0, !PT ;  /* 0x000003806b467812 */ /* 0x000fe400078ec0ff */
[----:B------:R-:W-:Y:S02]  /*1fc10*/  SHF.R.U64 R8, R8, 0x3, RZ ;  /* 0x0000000308087819 */ /* 0x000fe400000012ff */
[----:B------:R-:W-:Y:S02]  /*1fc20*/  SHF.R.U64 R10, R10, 0x3, RZ ;  /* 0x000000030a0a7819 */ /* 0x000fe400000012ff */
[----:B------:R-:W-:Y:S02]  /*1fc30*/  F2FP.F16.F32.PACK_AB R4, R91, R6 ;  /* 0x000000065b04723e */ /* 0x000fe400000000ff */
[----:B------:R-:W-:-:S02]  /*1fc40*/  SHF.R.U64 R12, R12, 0x3, RZ ;  /* 0x000000030c0c7819 */ /* 0x000fc400000012ff */
[----:B------:R-:W-:Y:S02]  /*1fc50*/  F2FP.F16.F32.PACK_AB R6, R7, R28 ;  /* 0x0000001c0706723e */ /* 0x000fe400000000ff */
[----:B------:R-:W-:Y:S02]  /*1fc60*/  SHF.R.U64 R24, R24, 0x3, RZ ;  /* 0x0000000318187819 */ /* 0x000fe400000012ff */
[----:B------:R-:W-:Y:S02]  /*1fc70*/  SHF.R.U64 R32, R32, 0x3, RZ ;  /* 0x0000000320207819 */ /* 0x000fe400000012ff */
[----:B------:R-:W-:Y:S02]  /*1fc80*/  F2FP.F16.F32.PACK_AB R7, R30, R97 ;  /* 0x000000611e07723e */ /* 0x000fe400000000ff */
[----:B------:R-:W-:Y:S02]  /*1fc90*/  ISETP.NE.AND.EX P2, PT, RZ, UR5, PT, P2 ;  /* 0x00000005ff007c0c */ /* 0x000fe4000bf45320 */
[----:B------:R-:W-:Y:S01]  /*1fca0*/  SHF.R.U64 R70, R70, 0x3, RZ ;  /* 0x0000000346467819 */ /* 0x000fe200000012ff */
[----:B------:R1:W-:Y:S01]  /*1fcb0*/  STSM.16.M88.4 [R96], R4 ;  /* 0x0000000460007844 */ /* 0x0003e20000000200 */
[----:B------:R-:W-:-:S02]  /*1fcc0*/  LOP3.LUT R8, R8, R71, RZ, 0x3c, !PT ;  /* 0x0000004708087212 */ /* 0x000fc400078e3cff */
[----:B------:R-:W-:Y:S02]  /*1fcd0*/  LOP3.LUT R10, R10, R75, RZ, 0x3c, !PT ;  /* 0x0000004b0a0a7212 */ /* 0x000fe400078e3cff */
[----:B------:R-:W-:Y:S02]  /*1fce0*/  LOP3.LUT R12, R12, R79, RZ, 0x3c, !PT ;  /* 0x0000004f0c0c7212 */ /* 0x000fe400078e3cff */
[----:B------:R-:W-:Y:S02]  /*1fcf0*/  LOP3.LUT R28, R24, R103, RZ, 0x3c, !PT ;  /* 0x00000067181c7212 */ /* 0x000fe400078e3cff */
[----:B------:R-:W-:Y:S02]  /*1fd00*/  LOP3.LUT R30, R32, R105, RZ, 0x3c, !PT ;  /* 0x00000069201e7212 */ /* 0x000fe400078e3cff */
[----:B------:R-:W-:Y:S02]  /*1fd10*/  LOP3.LUT R32, R70, R107, RZ, 0x3c, !PT ;  /* 0x0000006b46207212 */ /* 0x000fe400078e3cff */
[----:B------:R-:W-:-:S02]  /*1fd20*/  MOV R79, R8 ;  /* 0x00000008004f7202 */ /* 0x000fc40000000f00 */
[----:B------:R-:W-:Y:S02]  /*1fd30*/  MOV R78, R10 ;  /* 0x0000000a004e7202 */ /* 0x000fe40000000f00 */
[----:B-1----:R-:W-:Y:S02]  /*1fd40*/  F2FP.F16.F32.PACK_AB R4, R88, R89 ;  /* 0x000000595804723e */ /* 0x002fe400000000ff */
[----:B------:R-:W-:Y:S02]  /*1fd50*/  F2FP.F16.F32.PACK_AB R5, R94, R95 ;  /* 0x0000005f5e05723e */ /* 0x000fe400000000ff */
[----:B------:R-:W-:Y:S02]  /*1fd60*/  F2FP.F16.F32.PACK_AB R6, R90, R21 ;  /* 0x000000155a06723e */ /* 0x000fe400000000ff */
[----:B------:R-:W-:Y:S02]  /*1fd70*/  F2FP.F16.F32.PACK_AB R7, R92, R93 ;  /* 0x0000005d5c07723e */ /* 0x000fe400000000ff */
[----:B------:R-:W-:-:S02]  /*1fd80*/  MOV R75, R12 ;  /* 0x0000000c004b7202 */ /* 0x000fc40000000f00 */
[----:B------:R-:W-:Y:S01]  /*1fd90*/  F2FP.F16.F32.PACK_AB R8, R41, R40 ;  /* 0x000000282908723e */ /* 0x000fe200000000ff */
[----:B------:R-:W-:Y:S01]  /*1fda0*/  STSM.16.M88.4 [R79], R4 ;  /* 0x000000044f007844 */ /* 0x000fe20000000200 */
[----:B------:R-:W-:Y:S01]  /*1fdb0*/  F2FP.F16.F32.PACK_AB R9, R43, R72 ;  /* 0x000000482b09723e */ /* 0x000fe200000000ff */
[----:B------:R-:W1:Y:S01]  /*1fdc0*/  LDC.64 R40, c[0x0][0xc00] ;  /* 0x00030000ff287b82 */ /* 0x000e620000000a00 */
[----:B------:R-:W-:Y:S02]  /*1fdd0*/  F2FP.F16.F32.PACK_AB R10, R45, R44 ;  /* 0x0000002c2d0a723e */ /* 0x000fe400000000ff */
[----:B------:R-:W-:Y:S02]  /*1fde0*/  F2FP.F16.F32.PACK_AB R11, R47, R34 ;  /* 0x000000222f0b723e */ /* 0x000fe400000000ff */
[----:B------:R-:W-:Y:S02]  /*1fdf0*/  MOV R71, R28 ;  /* 0x0000001c00477202 */ /* 0x000fe40000000f00 */
[----:B------:R-:W-:Y:S01]  /*1fe00*/  MOV R70, R30 ;  /* 0x0000001e00467202 */ /* 0x000fe20000000f00 */
[----:B------:R3:W-:Y:S01]  /*1fe10*/  STSM.16.M88.4 [R78], R8 ;  /* 0x000000084e007844 */ /* 0x0007e20000000200 */
[----:B------:R-:W-:-:S02]  /*1fe20*/  F2FP.F16.F32.PACK_AB R12, R49, R48 ;  /* 0x00000030310c723e */ /* 0x000fc400000000ff */
[----:B------:R-:W-:Y:S02]  /*1fe30*/  F2FP.F16.F32.PACK_AB R14, R53, R52 ;  /* 0x00000034350e723e */ /* 0x000fe400000000ff */
[----:B--2---:R-:W-:Y:S01]  /*1fe40*/  ISETP.NE.AND P1, PT, R55, 0x1, PT ;  /* 0x000000013700780c */ /* 0x004fe20003f25270 */
[----:B------:R-:W-:Y:S01]  /*1fe50*/  ULDC UR4, c[0x0][0xa88] ;  /* 0x0002a20000047ab9 */ /* 0x000fe20000000800 */
[----:B------:R-:W-:Y:S01]  /*1fe60*/  F2FP.F16.F32.PACK_AB R13, R51, R50 ;  /* 0x00000032330d723e */ /* 0x000fe200000000ff */
[----:B------:R-:W-:Y:S01]  /*1fe70*/  IMAD.MOV.U32 R48, RZ, RZ, RZ ;  /* 0x000000ffff307224 */ /* 0x000fe200078e00ff */
[----:B------:R-:W-:Y:S02]  /*1fe80*/  MOV R24, R32 ;  /* 0x0000002000187202 */ /* 0x000fe40000000f00 */
[----:B------:R-:W-:Y:S01]  /*1fe90*/  F2FP.F16.F32.PACK_AB R28, R57, R56 ;  /* 0x00000038391c723e */ /* 0x000fe200000000ff */
[----:B------:R2:W-:Y:S01]  /*1fea0*/  STSM.16.M88.4 [R75], R12 ;  /* 0x0000000c4b007844 */ /* 0x0005e20000000200 */
[----:B------:R-:W-:-:S02]  /*1feb0*/  F2FP.F16.F32.PACK_AB R29, R59, R58 ;  /* 0x0000003a3b1d723e */ /* 0x000fc400000000ff */
[----:B------:R-:W-:Y:S01]  /*1fec0*/  F2FP.F16.F32.PACK_AB R30, R61, R60 ;  /* 0x0000003c3d1e723e */ /* 0x000fe200000000ff */
[----:B---3--:R-:W3:Y:S01]  /*1fed0*/  @P2 LDC.64 R8, c[0x0][0xc08] ;  /* 0x00030200ff082b82 */ /* 0x008ee20000000a00 */
[----:B------:R-:W-:Y:S01]  /*1fee0*/  F2FP.F16.F32.PACK_AB R31, R63, R62 ;  /* 0x0000003e3f1f723e */ /* 0x000fe200000000ff */
[----:B-1----:R-:W-:Y:S01]  /*1fef0*/  IMAD.WIDE R40, R186, 0x4, R40 ;  /* 0x00000004ba287825 */ /* 0x002fe200078e0228 */
[----:B------:R-:W-:Y:S02]  /*1ff00*/  F2FP.F16.F32.PACK_AB R32, R65, R64 ;  /* 0x000000404120723e */ /* 0x000fe400000000ff */
[----:B------:R-:W-:Y:S01]  /*1ff10*/  F2FP.F16.F32.PACK_AB R33, R67, R66 ;  /* 0x000000424321723e */ /* 0x000fe200000000ff */
[----:B------:R-:W-:Y:S01]  /*1ff20*/  STSM.16.M88.4 [R74], R28 ;  /* 0x0000001c4a007844 */ /* 0x000fe20000000200 */
[----:B------:R-:W-:Y:S01]  /*1ff30*/  F2FP.F16.F32.PACK_AB R34, R69, R68 ;  /* 0x000000444522723e */ /* 0x000fe200000000ff */
[----:B------:R-:W1:Y:S01]  /*1ff40*/  @P1 LDC R10, c[0x0][0xbec] ;  /* 0x0002fb00ff0a1b82 */ /* 0x000e620000000800 */
[----:B------:R-:W-:-:S02]  /*1ff50*/  F2FP.F16.F32.PACK_AB R4, R81, R80 ;  /* 0x000000505104723e */ /* 0x000fc400000000ff */
[----:B------:R-:W-:Y:S01]  /*1ff60*/  F2FP.F16.F32.PACK_AB R5, R83, R82 ;  /* 0x000000525305723e */ /* 0x000fe200000000ff */
[----:B------:R-:W-:Y:S01]  /*1ff70*/  STSM.16.M88.4 [R71], R32 ;  /* 0x0000002047007844 */ /* 0x000fe20000000200 */
[----:B------:R-:W-:Y:S02]  /*1ff80*/  F2FP.F16.F32.PACK_AB R6, R85, R84 ;  /* 0x000000545506723e */ /* 0x000fe400000000ff */
[----:B------:R-:W-:Y:S01]  /*1ff90*/  F2FP.F16.F32.PACK_AB R7, R87, R86 ;  /* 0x000000565707723e */ /* 0x000fe200000000ff */
[----:B------:R-:W-:Y:S01]  /*1ffa0*/  STSM.16.M88.4 [R70], R36 ;  /* 0x0000002446007844 */ /* 0x000fe20000000200 */
[----:B--2---:R-:W2:Y:S03]  /*1ffb0*/  @P1 LDC R13, c[0x0][0xbf0] ;  /* 0x0002fc00ff0d1b82 */ /* 0x004ea60000000800 */
[----:B------:R4:W-:Y:S05]  /*1ffc0*/  STSM.16.M88.4 [R24], R4 ;  /* 0x0000000418007844 */ /* 0x0009ea0000000200 */
[----:B------:R-:W-:Y:S01]  /*1ffd0*/  BAR.SYNC.DEFER_BLOCKING 0x1, 0x100 ;  /* 0x0044000000007b1d */ /* 0x000fe20000010000 */
[----:B----4-:R-:W-:-:S02]  /*1ffe0*/  IMAD.U32 R6, RZ, RZ, UR4 ;  /* 0x00000004ff067e24 */ /* 0x010fc4000f8e00ff */
[----:B---3--:R-:W-:-:S03]  /*1fff0*/  @P2 IMAD.WIDE R4, R186, 0x4, R8 ;  /* 0x00000004ba042825 */ /* 0x008fc600078e0208 */
[----:B------:R3:W5:Y:S04]  /*20000*/  @P0 LDG.E R48, desc[UR6][R40.64] ;  /* 0x0000000628300981 */ /* 0x000768000c1e1900 */
[----:B------:R3:W5:Y:S01]  /*20010*/  @P2 LDG.E R6, desc[UR6][R4.64] ;  /* 0x0000000604062981 */ /* 0x000762000c1e1900 */
[----:B------:R-:W-:Y:S05]  /*20020*/  @P2 BRA `(.L_x_1923) ;  /* 0x0000000000142947 */ /* 0x000fea0003800000 */
[----:B------:R-:W-:Y:S05]  /*20030*/  @!P0 BRA `(.L_x_1923) ;  /* 0x0000000000108947 */ /* 0x000fea0003800000 */
[----:B------:R-:W-:Y:S02]  /*20040*/  ULDC.64 UR4, c[0x0][0x208] ;  /* 0x0000820000047ab9 */ /* 0x000fe40000000a00 */
[----:B---3--:R-:W3:Y:S04]  /*20050*/  LDG.E R5, desc[UR4][R40.64] ;  /* 0x0000000428057981 */ /* 0x008ee8000c1e1900 */
[----:B-----5:R-:W3:Y:S02]  /*20060*/  LDG.E R6, desc[UR4][R40.64+0x4] ;  /* 0x0000040428067981 */ /* 0x020ee4000c1e1900 */
[----:B---3--:R-:W-:-:S07]  /*20070*/  IMAD.IADD R6, R6, 0x1, -R5 ;  /* 0x0000000106067824 */ /* 0x008fce00078e0a05 */
.L_x_1923:
[----:B------:R-:W-:Y:S01]  /*20080*/  SHF.R.S32.HI R54, RZ, 0x1f, R185 ;  /* 0x0000001fff367819 */ /* 0x000fe200000114b9 */
[----:B------:R-:W-:Y:S01]  /*20090*/  IMAD.IADD R15, R181, 0x1, R177 ;  /* 0x00000001b50f7824 */ /* 0x000fe200078e02b1 */
[----:B------:R-:W-:Y:S01]  /*200a0*/  ULDC.64 UR4, c[0x0][0xb90] ;  /* 0x0002e40000047ab9 */ /* 0x000fe20000000a00 */
[----:B-----5:R-:W-:Y:S01]  /*200b0*/  SHF.R.S32.HI R49, RZ, 0x1f, R48 ;  /* 0x0000001fff317819 */ /* 0x020fe20000011430 */
[----:B------:R-:W-:Y:S01]  /*200c0*/  IMAD R9, R190, 0x40, R182 ;  /* 0x00000040be097824 */ /* 0x000fe200078e02b6 */
[----:B------:R-:W-:Y:S01]  /*200d0*/  SEL R57, R186, RZ, !P0 ;  /* 0x000000ffba397207 */ /* 0x000fe20004000000 */
[----:B---3--:R-:W-:Y:S01]  /*200e0*/  IMAD R4, R54, UR4, RZ ;  /* 0x0000000436047c24 */ /* 0x008fe2000f8e02ff */
[----:B------:R-:W-:Y:S01]  /*200f0*/  MOV R7, R15 ;  /* 0x0000000f00077202 */ /* 0x000fe20000000f00 */
[----:B-1----:R-:W-:Y:S01]  /*20100*/  @P1 IMAD.HI.U32 R8, R15, R10, RZ ;  /* 0x0000000a0f081227 */ /* 0x002fe200078e00ff */
[----:B------:R-:W-:Y:S01]  /*20110*/  SHF.R.S32.HI R10, RZ, 0x1f, R186 ;  /* 0x0000001fff0a7819 */ /* 0x000fe200000114ba */
[----:B------:R-:W-:Y:S01]  /*20120*/  ULDC.64 UR6, c[0x0][0x208] ;  /* 0x0000820000067ab9 */ /* 0x000fe20000000a00 */
[----:B------:R-:W-:Y:S01]  /*20130*/  IADD3 R14, R224, R177, RZ ;  /* 0x000000b1e00e7210 */ /* 0x000fe20007ffe0ff */
[C---:B------:R-:W-:Y:S01]  /*20140*/  IMAD R11, R185.reuse, UR5, R4 ;  /* 0x00000005b90b7c24 */ /* 0x040fe2000f8e0204 */
[----:B--2---:R-:W-:Y:S01]  /*20150*/  @P1 SHF.R.U32.HI R7, RZ, R13, R8 ;  /* 0x0000000dff071219 */ /* 0x004fe20000011608 */
[----:B------:R-:W-:Y:S01]  /*20160*/  IMAD.WIDE.U32 R4, R185, UR4, R48 ;  /* 0x00000004b9047c25 */ /* 0x000fe2000f8e0030 */
[----:B------:R-:W-:Y:S01]  /*20170*/  SEL R24, R10, RZ, !P0 ;  /* 0x000000ff0a187207 */ /* 0x000fe20004000000 */
[----:B------:R-:W-:-:S02]  /*20180*/  ULDC.64 UR4, c[0x0][0xb98] ;  /* 0x0002e60000047ab9 */ /* 0x000fc40000000a00 */
[----:B------:R-:W-:Y:S01]  /*20190*/  IMAD.IADD R5, R5, 0x1, R11 ;  /* 0x0000000105057824 */ /* 0x000fe200078e020b */
[--C-:B------:R-:W-:Y:S01]  /*201a0*/  SHF.R.S32.HI R11, RZ, 0x1f, R7.reuse ;  /* 0x0000001fff0b7819 */ /* 0x100fe20000011407 */
[----:B------:R-:W-:Y:S02]  /*201b0*/  IMAD.MOV R10, RZ, RZ, -R7 ;  /* 0x000000ffff0a7224 */ /* 0x000fe400078e0a07 */
        /* <DEDUP_REMOVED lines=9> */
[----:B------:R-:W-:Y:S01]  /*20250*/  IMAD R59, R6, R55, RZ ;  /* 0x00000037063b7224 */ /* 0x000fe200078e02ff */
[----:B------:R-:W-:Y:S02]  /*20260*/  SHF.R.S32.HI R7, RZ, 0x1f, R9 ;  /* 0x0000001fff077819 */ /* 0x000fe40000011409 */
[----:B------:R-:W-:Y:S02]  /*20270*/  IADD3.X R5, R11, R5, R8, P2, !PT ;  /* 0x000000050b057210 */ /* 0x000fe400017fe408 */
[----:B------:R-:W-:Y:S01]  /*20280*/  IADD3 R29, P2, R2, 0x3000, RZ ;  /* 0x00003000021d7810 */ /* 0x000fe20007f5e0ff */
[----:B------:R-:W-:Y:S01]  /*20290*/  IMAD R10, R7, UR4, RZ ;  /* 0x00000004070a7c24 */ /* 0x000fe2000f8e02ff */
[----:B------:R-:W-:Y:S01]  /*202a0*/  LOP3.LUT R12, R13, 0x380, RZ, 0xc0, !PT ;  /* 0x000003800d0c7812 */ /* 0x000fe200078ec0ff */
[----:B------:R-:W-:Y:S01]  /*202b0*/  IMAD.WIDE.U32 R4, R9, UR4, R4 ;  /* 0x0000000409047c25 */ /* 0x000fe2000f8e0004 */
[----:B------:R-:W-:-:S02]  /*202c0*/  LOP3.LUT R28, R29, 0x380, RZ, 0xc0, !PT ;  /* 0x000003801d1c7812 */ /* 0x000fc400078ec0ff */
[----:B------:R-:W-:Y:S01]  /*202d0*/  SHF.R.U64 R12, R12, 0x3, RZ ;  /* 0x000000030c0c7819 */ /* 0x000fe200000012ff */
[----:B------:R-:W-:Y:S01]  /*202e0*/  IMAD R7, R9, UR5, R10 ;  /* 0x0000000509077c24 */ /* 0x000fe2000f8e020a */
[----:B------:R-:W-:Y:S01]  /*202f0*/  ULDC.64 UR4, c[0x0][0xb50] ;  /* 0x0002d40000047ab9 */ /* 0x000fe20000000a00 */
[----:B------:R-:W-:Y:S01]  /*20300*/  SHF.R.U64 R28, R28, 0x3, RZ ;  /* 0x000000031c1c7819 */ /* 0x000fe200000012ff */
[----:B------:R-:W-:Y:S01]  /*20310*/  IMAD.X R9, RZ, RZ, R3, P0 ;  /* 0x000000ffff097224 */ /* 0x000fe200000e0603 */
[----:B------:R-:W-:Y:S01]  /*20320*/  LEA R10, P4, R4, UR4, 0x2 ;  /* 0x00000004040a7c11 */ /* 0x000fe2000f8810ff */
[----:B------:R-:W-:Y:S01]  /*20330*/  IMAD.IADD R5, R5, 0x1, R7 ;  /* 0x0000000105057824 */ /* 0x000fe200078e0207 */
[----:B------:R-:W-:Y:S02]  /*20340*/  LOP3.LUT P0, RZ, R201, 0x3, RZ, 0xc0, !PT ;  /* 0x00000003c9ff7812 */ /* 0x000fe4000780c0ff */
[----:B------:R-:W-:Y:S01]  /*20350*/  LOP3.LUT R28, R28, R29, RZ, 0x3c, !PT ;  /* 0x0000001d1c1c7212 */ /* 0x000fe200078e3cff */
[----:B------:R-:W-:Y:S01]  /*20360*/  SHFL.IDX PT, R50, R10, RZ, 0x1c1f ;  /* 0x001c1fff0a327589 */ /* 0x000fe200000e0000 */
[----:B------:R-:W-:Y:S01]  /*20370*/  LEA.HI.X R11, R4, UR5, R5, 0x2, P4 ;  /* 0x00000005040b7c11 */ /* 0x000fe2000a0f1405 */
[--C-:B------:R-:W-:Y:S01]  /*20380*/  IMAD.X R29, RZ, RZ, R3.reuse, P2 ;  /* 0x000000ffff1d7224 */ /* 0x100fe200010e0603 */
[C---:B------:R-:W-:Y:S01]  /*20390*/  ISETP.GE.OR P2, PT, R14.reuse, R59, P0 ;  /* 0x0000003b0e00720c */ /* 0x040fe20000746670 */
[----:B------:R-:W-:Y:S01]  /*203a0*/  SHFL.IDX PT, R52, R10, 0x1, 0x1c1f ;  /* 0x003c1f000a347f89 */ /* 0x000fe200000e0000 */
[----:B------:R-:W-:Y:S01]  /*203b0*/  VIADD R4, R14, 0x8 ;  /* 0x000000080e047836 */ /* 0x000fe20000000000 */
[----:B------:R-:W-:Y:S01]  /*203c0*/  LOP3.LUT R12, R12, R13, RZ, 0x3c, !PT ;  /* 0x0000000d0c0c7212 */ /* 0x000fe200078e3cff */
[----:B------:R-:W-:Y:S01]  /*203d0*/  IMAD.X R13, RZ, RZ, R3, P3 ;  /* 0x000000ffff0d7224 */ /* 0x000fe200018e0603 */
[----:B------:R-:W1:Y:S01]  /*203e0*/  SHFL.IDX PT, R51, R11, RZ, 0x1c1f ;  /* 0x001c1fff0b337589 */ /* 0x000e6200000e0000 */
[----:B------:R-:W-:Y:S01]  /*203f0*/  IADD3 R5, P3, R2, 0x7000, RZ ;  /* 0x0000700002057810 */ /* 0x000fe20007f7e0ff */
[----:B------:R-:W-:Y:S01]  /*20400*/  ULDC.64 UR4, c[0x0][0xaa0] ;  /* 0x0002a80000047ab9 */ /* 0x000fe20000000a00 */
[----:B------:R-:W-:Y:S01]  /*20410*/  ISETP.GE.OR P0, PT, R4, R59, P0 ;  /* 0x0000003b0400720c */ /* 0x000fe20000706670 */
[----:B------:R-:W2:Y:S01]  /*20420*/  SHFL.IDX PT, R53, R11, 0x1, 0x1c1f ;  /* 0x003c1f000b357f89 */ /* 0x000ea200000e0000 */
[----:B------:R-:W-:-:S02]  /*20430*/  IADD3 R33, P6, R2, 0x4000, RZ ;  /* 0x0000400002217810 */ /* 0x000fc40007fde0ff */
[C---:B------:R-:W-:Y:S02]  /*20440*/  IADD3 R37, P5, R2.reuse, 0x5000, RZ ;  /* 0x0000500002257810 */ /* 0x040fe40007fbe0ff */
[C---:B------:R-:W-:Y:S02]  /*20450*/  IADD3 R41, P4, R2.reuse, 0x6000, RZ ;  /* 0x0000600002297810 */ /* 0x040fe40007f9e0ff */
[----:B------:R-:W-:Y:S01]  /*20460*/  LOP3.LUT R7, R2, 0x380, RZ, 0xc0, !PT ;  /* 0x0000038002077812 */ /* 0x000fe200078ec0ff */
[----:B------:R-:W-:Y:S01]  /*20470*/  IMAD R21, R49, UR4, RZ ;  /* 0x0000000431157c24 */ /* 0x000fe2000f8e02ff */
[----:B------:R-:W-:Y:S01]  /*20480*/  LOP3.LUT R4, R5, 0x380, RZ, 0xc0, !PT ;  /* 0x0000038005047812 */ /* 0x000fe200078ec0ff */
[----:B------:R-:W3:Y:S01]  /*20490*/  @P1 LDC R49, c[0x0][0xbf0] ;  /* 0x0002fc00ff311b82 */ /* 0x000ee20000000800 */
[----:B------:R-:W-:Y:S01]  /*204a0*/  LOP3.LUT R32, R33, 0x380, RZ, 0xc0, !PT ;  /* 0x0000038021207812 */ /* 0x000fe200078ec0ff */
[----:B------:R-:W-:Y:S01]  /*204b0*/  IMAD.X R45, RZ, RZ, R3, P3 ;  /* 0x000000ffff2d7224 */ /* 0x000fe200018e0603 */
[----:B------:R-:W-:-:S02]  /*204c0*/  LOP3.LUT R36, R37, 0x380, RZ, 0xc0, !PT ;  /* 0x0000038025247812 */ /* 0x000fc400078ec0ff */
[----:B------:R-:W-:Y:S02]  /*204d0*/  LOP3.LUT R40, R41, 0x380, RZ, 0xc0, !PT ;  /* 0x0000038029287812 */ /* 0x000fe400078ec0ff */
[----:B------:R-:W-:Y:S02]  /*204e0*/  SHF.R.U64 R7, R7, 0x3, RZ ;  /* 0x0000000307077819 */ /* 0x000fe400000012ff */
[----:B------:R-:W-:Y:S01]  /*204f0*/  SHF.R.U64 R4, R4, 0x3, RZ ;  /* 0x0000000304047819 */ /* 0x000fe200000012ff */
[----:B-1----:R1:W-:Y:S01]  /*20500*/  @!P2 ST.E desc[UR6][R50.64], R0 ;  /* 0x000000003200a985 */ /* 0x0023e2000c101906 */
[----:B------:R-:W-:Y:S02]  /*20510*/  SHF.R.U64 R32, R32, 0x3, RZ ;  /* 0x0000000320207819 */ /* 0x000fe400000012ff */
[----:B------:R-:W-:Y:S01]  /*20520*/  SHF.R.U64 R36, R36, 0x3, RZ ;  /* 0x0000000324247819 */ /* 0x000fe200000012ff */
[----:B--2---:R2:W-:Y:S01]  /*20530*/  @!P0 ST.E desc[UR6][R52.64], R20 ;  /* 0x0000001434008985 */ /* 0x0045e2000c101906 */
[----:B------:R-:W-:-:S02]  /*20540*/  SHF.R.U64 R40, R40, 0x3, RZ ;  /* 0x0000000328287819 */ /* 0x000fc400000012ff */
[----:B------:R-:W-:Y:S01]  /*20550*/  LOP3.LUT R2, R7, R2, RZ, 0x3c, !PT ;  /* 0x0000000207027212 */ /* 0x000fe200078e3cff */
[----:B------:R-:W-:Y:S01]  /*20560*/  IMAD R21, R48, UR5, R21 ;  /* 0x0000000530157c24 */ /* 0x000fe2000f8e0215 */
[----:B------:R-:W-:Y:S01]  /*20570*/  LOP3.LUT R32, R32, R33, RZ, 0x3c, !PT ;  /* 0x0000002120207212 */ /* 0x000fe200078e3cff */
[----:B------:R-:W5:Y:S01]  /*20580*/  LD.E.128 R28, desc[UR6][R28.64] ;  /* 0x000000061c1c7980 */ /* 0x000f62000c101d00 */
[----:B------:R-:W-:Y:S01]  /*20590*/  LOP3.LUT R36, R36, R37, RZ, 0x3c, !PT ;  /* 0x0000002524247212 */ /* 0x000fe200078e3cff */
[----:B-1----:R-:W1:Y:S01]  /*205a0*/  @P1 LDC R51, c[0x0][0xbec] ;  /* 0x0002fb00ff331b82 */ /* 0x002e620000000800 */
[----:B------:R-:W-:Y:S01]  /*205b0*/  LOP3.LUT R40, R40, R41, RZ, 0x3c, !PT ;  /* 0x0000002928287212 */ /* 0x000fe200078e3cff */
[--C-:B------:R-:W-:Y:S01]  /*205c0*/  IMAD.X R37, RZ, RZ, R3.reuse, P5 ;  /* 0x000000ffff257224 */ /* 0x100fe200028e0603 */
[----:B------:R-:W-:Y:S01]  /*205d0*/  LOP3.LUT R44, R4, R5, RZ, 0x3c, !PT ;  /* 0x00000005042c7212 */ /* 0x000fe200078e3cff */
[----:B------:R-:W-:Y:S01]  /*205e0*/  IMAD.X R41, RZ, RZ, R3, P4 ;  /* 0x000000ffff297224 */ /* 0x000fe200020e0603 */
[----:B------:R-:W-:Y:S01]  /*205f0*/  IADD3.X R33, RZ, R3, RZ, P6, !PT ;  /* 0x00000003ff217210 */ /* 0x000fe200037fe4ff */
[----:B------:R4:W5:Y:S01]  /*20600*/  LD.E.128 R4, desc[UR6][R2.64] ;  /* 0x0000000602047980 */ /* 0x000962000c101d00 */
[----:B------:R-:W-:-:S02]  /*20610*/  LEA R0, R184, R190, 0x5 ;  /* 0x000000beb8007211 */ /* 0x000fc400078e28ff */
[----:B------:R-:W-:Y:S01]  /*20620*/  LOP3.LUT R8, R15, 0x380, RZ, 0xc0, !PT ;  /* 0x000003800f087812 */ /* 0x000fe200078ec0ff */
[----:B------:R-:W5:Y:S03]  /*20630*/  LD.E.128 R36, desc[UR6][R36.64] ;  /* 0x0000000624247980 */ /* 0x000f66000c101d00 */
[----:B------:R-:W-:Y:S01]  /*20640*/  SHF.R.U64 R8, R8, 0x3, RZ ;  /* 0x0000000308087819 */ /* 0x000fe200000012ff */
[----:B------:R-:W5:Y:S01]  /*20650*/  LD.E.128 R32, desc[UR6][R32.64] ;  /* 0x0000000620207980 */ /* 0x000f62000c101d00 */
[----:B----4-:R-:W-:Y:S01]  /*20660*/  IMAD.WIDE.U32 R2, R48, UR4, RZ ;  /* 0x0000000430027c25 */ /* 0x010fe2000f8e00ff */
[----:B------:R-:W-:Y:S01]  /*20670*/  ULDC.64 UR4, c[0x0][0xae8] ;  /* 0x0002ba0000047ab9 */ /* 0x000fe20000000a00 */
[----:B------:R-:W-:Y:S01]  /*20680*/  LOP3.LUT R8, R8, R15, RZ, 0x3c, !PT ;  /* 0x0000000f08087212 */ /* 0x000fe200078e3cff */
[----:B------:R-:W5:Y:S01]  /*20690*/  LD.E.128 R40, desc[UR6][R40.64] ;  /* 0x0000000628287980 */ /* 0x000f62000c101d00 */
[----:B------:R-:W-:-:S02]  /*206a0*/  IMAD.IADD R3, R3, 0x1, R21 ;  /* 0x0000000103037824 */ /* 0x000fc400078e0215 */
[----:B--2---:R-:W-:Y:S01]  /*206b0*/  IMAD R20, R54, UR4, RZ ;  /* 0x0000000436147c24 */ /* 0x004fe2000f8e02ff */
[----:B------:R-:W5:Y:S01]  /*206c0*/  LD.E.128 R12, desc[UR6][R12.64] ;  /* 0x000000060c0c7980 */ /* 0x000f62000c101d00 */
[----:B------:R-:W-:Y:S02]  /*206d0*/  IMAD.IADD R48, R177, 0x1, R0 ;  /* 0x00000001b1307824 */ /* 0x000fe400078e0200 */
[C---:B------:R-:W-:Y:S01]  /*206e0*/  IMAD R21, R185.reuse, UR5, R20 ;  /* 0x00000005b9157c24 */ /* 0x040fe2000f8e0214 */
[----:B------:R-:W5:Y:S01]  /*206f0*/  LD.E.128 R8, desc[UR6][R8.64] ;  /* 0x0000000608087980 */ /* 0x000f62000c101d00 */
[----:B------:R-:W-:Y:S01]  /*20700*/  IMAD.WIDE.U32 R2, R185, UR4, R2 ;  /* 0x00000004b9027c25 */ /* 0x000fe2000f8e0002 */
[----:B------:R-:W-:Y:S02]  /*20710*/  ULDC.64 UR4, c[0x0][0xaf0] ;  /* 0x0002bc0000047ab9 */ /* 0x000fe40000000a00 */
[----:B------:R-:W5:Y:S01]  /*20720*/  LD.E.128 R44, desc[UR6][R44.64] ;  /* 0x000000062c2c7980 */ /* 0x000f62000c101d00 */
[----:B-1----:R-:W-:Y:S01]  /*20730*/  @P1 IMAD.HI.U32 R0, R48, R51, RZ ;  /* 0x0000003330001227 */ /* 0x002fe200078e00ff */
[----:B------:R-:W-:Y:S01]  /*20740*/  @!PT LDS RZ, [RZ] ;  /* 0x00000000fffff984 */ /* 0x000fe20000000800 */
[----:B------:R-:W-:Y:S01]  /*20750*/  @!PT LDS RZ, [RZ] ;  /* 0x00000000fffff984 */ /* 0x000fe20000000800 */
[----:B------:R-:W-:Y:S01]  /*20760*/  @!PT LDS RZ, [RZ] ;  /* 0x00000000fffff984 */ /* 0x000fe20000000800 */
[----:B------:R-:W-:Y:S01]  /*20770*/  @!PT LDS RZ, [RZ] ;  /* 0x00000000fffff984 */ /* 0x000fe20000000800 */
[----:B------:R1:W-:Y:S06]  /*20780*/  MEMBAR.ALL.CTA ;  /* 0x0000000000007992 */ /* 0x0003ec0000008000 */
[----:B-1----:R-:W1:Y:S01]  /*20790*/  FENCE.VIEW.ASYNC.S ;  /* 0x00000000000073c6 */ /* 0x002e620000000000 */
[----:B------:R-:W-:-:S02]  /*207a0*/  IMAD.IADD R3, R3, 0x1, R21 ;  /* 0x0000000103037824 */ /* 0x000fc400078e0215 */
[----:B------:R-:W-:Y:S01]  /*207b0*/  IMAD.MOV.U32 R21, RZ, RZ, R48 ;  /* 0x000000ffff157224 */ /* 0x000fe200078e0030 */
[----:B---3--:R-:W-:Y:S01]  /*207c0*/  @P1 SHF.R.U32.HI R21, RZ, R49, R0 ;  /* 0x00000031ff151219 */ /* 0x008fe20000011600 */
[----:B------:R-:W-:Y:S02]  /*207d0*/  IMAD R20, R24, UR4, RZ ;  /* 0x0000000418147c24 */ /* 0x000fe4000f8e02ff */
        /* <DEDUP_REMOVED lines=15> */
[----:B------:R-:W-:Y:S02]  /*208d0*/  VIADD R0, R50, 0x20 ;  /* 0x0000002032007836 */ /* 0x000fe40000000000 */
[C---:B------:R-:W-:Y:S02]  /*208e0*/  IMAD R21, R49.reuse, UR5, R20 ;  /* 0x0000000531157c24 */ /* 0x040fe4000f8e0214 */
[----:B------:R-:W-:Y:S01]  /*208f0*/  IMAD.WIDE.U32 R2, R49, UR4, R2 ;  /* 0x0000000431027c25 */ /* 0x000fe2000f8e0002 */
[-C--:B------:R-:W-:Y:S01]  /*20900*/  ISETP.GE.AND P0, PT, R0, R59.reuse, PT ;  /* 0x0000003b0000720c */ /* 0x080fe20003f06270 */
[----:B------:R-:W-:Y:S01]  /*20910*/  ULDC.64 UR4, c[0x0][0xa80] ;  /* 0x0002a00000047ab9 */ /* 0x000fe20000000a00 */
[----:B------:R-:W-:Y:S01]  /*20920*/  ISETP.GE.AND P2, PT, R50, R59, PT ;  /* 0x0000003b3200720c */ /* 0x000fe20003f46270 */
[----:B------:R-:W-:Y:S01]  /*20930*/  VIADD R0, R16, 0x2a820 ;  /* 0x0002a82010007836 */ /* 0x000fe20000000000 */
[----:B------:R-:W-:Y:S01]  /*20940*/  LEA R24, P3, R2, UR4, 0x1 ;  /* 0x0000000402187c11 */ /* 0x000fe2000f8608ff */
[----:B------:R-:W-:Y:S01]  /*20950*/  IMAD.IADD R3, R3, 0x1, R21 ;  /* 0x0000000103037824 */ /* 0x000fe200078e0215 */
[----:B------:R-:W-:-:S02]  /*20960*/  IADD3 R20, R50, 0x40, RZ ;  /* 0x0000004032147810 */ /* 0x000fc40007ffe0ff */
[----:B------:R-:W-:Y:S02]  /*20970*/  PRMT R0, RZ, 0x654, R0 ;  /* 0x00000654ff007816 */ /* 0x000fe40000000000 */
[----:B------:R-:W-:Y:S01]  /*20980*/  LEA.HI.X R48, R2, UR5, R3, 0x1, P3 ;  /* 0x0000000502307c11 */ /* 0x000fe200098f0c03 */
[----:B------:R-:W-:Y:S01]  /*20990*/  BSSY B1, `(.L_x_1924) ;  /* 0x0000010000017945 */ /* 0x000fe20003800000 */
[----:B------:R-:W-:Y:S01]  /*209a0*/  ISETP.GE.AND P1, PT, R20, R59, PT ;  /* 0x0000003b1400720c */ /* 0x000fe20003f26270 */
[----:B-1----:R1:W-:Y:S01]  /*209b0*/  SYNCS.ARRIVE.TRANS64.RED.A1T0 RZ, [R0+URZ], RZ ;  /* 0x000000ff00ff79a7 */ /* 0x0023e2000810043f */
[----:B------:R2:W3:Y:S04]  /*209c0*/  SHFL.IDX PT, R20, R24, RZ, 0x181f ;  /* 0x00181fff18147589 */ /* 0x0004e800000e0000 */
[----:B-1----:R2:W1:Y:S01]  /*209d0*/  SHFL.IDX PT, R0, R48, RZ, 0x181f ;  /* 0x00181fff30007589 */ /* 0x00246200000e0000 */
[----:B------:R-:W-:Y:S06]  /*209e0*/  @P2 BRA `(.L_x_1925) ;  /* 0x0000000000282947 */ /* 0x000fec0003800000 */
[----:B------:R-:W-:Y:S01]  /*209f0*/  ULDC UR4, c[0x0][0xac8] ;  /* 0x0002b20000047ab9 */ /* 0x000fe20000000800 */
[----:B------:R-:W-:Y:S01]  /*20a00*/  ULDC.64 UR6, c[0x0][0x208] ;  /* 0x0000820000067ab9 */ /* 0x000fe20000000a00 */
[----:B------:R-:W-:Y:S02]  /*20a10*/  ISETP.GE.AND P2, PT, R182, UR4, PT ;  /* 0x00000004b6007c0c */ /* 0x000fe4000bf46270 */
[----:B------:R-:W-:-:S11]  /*20a20*/  ISETP.GE.AND P3, PT, R183, UR4, PT ;  /* 0x00000004b7007c0c */ /* 0x000fd6000bf66270 */
[CC--:B---3--:R-:W-:Y:S02]  /*20a30*/  @!P2 LEA R2, P4, R182.reuse, R20.reuse, 0x1 ;  /* 0x00000014b602a211 */ /* 0x0c8fe400078808ff */
[C---:B------:R-:W-:Y:S02]  /*20a40*/  @!P3 LEA R20, P5, R183.reuse, R20, 0x1 ;  /* 0x00000014b714b211 */ /* 0x040fe400078a08ff */
[-C--:B-1----:R-:W-:Y:S02]  /*20a50*/  @!P2 LEA.HI.X R3, R182, R0.reuse, R227, 0x1, P4 ;  /* 0x00000000b603a211 */ /* 0x082fe400020f0ce3 */
[----:B------:R-:W-:-:S03]  /*20a60*/  @!P3 LEA.HI.X R21, R183, R0, R226, 0x1, P5 ;  /* 0x00000000b715b211 */ /* 0x000fc600028f0ce2 */
[----:B-----5:R4:W-:Y:S04]  /*20a70*/  @!P2 ST.E.128 desc[UR6][R2.64], R4 ;  /* 0x000000040200a985 */ /* 0x0209e8000c101d06 */
[----:B------:R4:W-:Y:S02]  /*20a80*/  @!P3 ST.E.128 desc[UR6][R20.64], R32 ;  /* 0x000000201400b985 */ /* 0x0009e4000c101d06 */
.L_x_1925:
[----:B------:R-:W-:Y:S05]  /*20a90*/  BSYNC B1 ;  /* 0x0000000000017941 */ /* 0x000fea0003800000 */
.L_x_1924:
[----:B-1----:R1:W0:Y:S01]  /*20aa0*/  SHFL.IDX PT, R0, R48, 0x1, 0x181f ;  /* 0x00381f0030007f89 */ /* 0x00222200000e0000 */
[----:B------:R-:W-:Y:S03]  /*20ab0*/  BSSY B1, `(.L_x_1926) ;  /* 0x000000d000017945 */ /* 0x000fe60003800000 */
[----:B----45:R1:W4:Y:S01]  /*20ac0*/  SHFL.IDX PT, R4, R24, 0x1, 0x181f ;  /* 0x00381f0018047f89 */ /* 0x03032200000e0000 */
        /* <DEDUP_REMOVED lines=9> */
[----:B------:R0:W-:Y:S04]  /*20b60*/  @!P3 ST.E.128 desc[UR6][R2.64], R8 ;  /* 0x000000080200b985 */ /* 0x0001e8000c101d06 */
[----:B------:R0:W-:Y:S02]  /*20b70*/  @!P4 ST.E.128 desc[UR6][R4.64], R36 ;  /* 0x000000240400c985 */ /* 0x0001e4000c101d06 */
.L_x_1927:
[----:B------:R-:W-:Y:S05]  /*20b80*/  BSYNC B1 ;  /* 0x0000000000017941 */ /* 0x000fea0003800000 */
.L_x_1926:
[----:B0-----:R0:W0:Y:S01]  /*20b90*/  SHFL.IDX PT, R0, R48, 0x2, 0x181f ;  /* 0x00581f0030007f89 */ /* 0x00102200000e0000 */
[----:B------:R-:W-:Y:S03]  /*20ba0*/  BSSY B1, `(.L_x_1928) ;  /* 0x000000d000017945 */ /* 0x000fe60003800000 */
[----:B----4-:R4:W0:Y:S01]  /*20bb0*/  SHFL.IDX PT, R4, R24, 0x2, 0x181f ;  /* 0x00581f0018047f89 */ /* 0x01082200000e0000 */
[----:B------:R-:W-:Y:S05]  /*20bc0*/  @P1 BRA `(.L_x_1929) ;  /* 0x0000000000281947 */ /* 0x000fea0003800000 */
[----:B------:R-:W-:Y:S01]  /*20bd0*/  ULDC UR4, c[0x0][0xac8] ;  /* 0x0002b20000047ab9 */ /* 0x000fe20000000800 */
[----:B------:R-:W-:Y:S01]  /*20be0*/  ULDC.64 UR6, c[0x0][0x208] ;  /* 0x0000820000067ab9 */ /* 0x000fe20000000a00 */
        /* <DEDUP_REMOVED lines=8> */
.L_x_1929:
[----:B------:R-:W-:Y:S05]  /*20c70*/  BSYNC B1 ;  /* 0x0000000000017941 */ /* 0x000fea0003800000 */
.L_x_1928:
[----:B0-----:R-:W-:Y:S01]  /*20c80*/  VIADD R0, R50, 0x60 ;  /* 0x0000006032007836 */ /* 0x001fe20000000000 */
[----:B-12---:R-:W0:Y:S04]  /*20c90*/  SHFL.IDX PT, R48, R48, 0x3, 0x181f ;  /* 0x00781f0030307f89 */ /* 0x006e2800000e0000 */
[----:B------:R-:W-:Y:S01]  /*20ca0*/  ISETP.GE.AND P0, PT, R0, R59, PT ;  /* 0x0000003b0000720c */ /* 0x000fe20003f06270 */
[----:B----4-:R-:W1:-:S12]  /*20cb0*/  SHFL.IDX PT, R24, R24, 0x3, 0x181f ;  /* 0x00781f0018187f89 */ /* 0x010e5800000e0000 */
[----:B------:R-:W-:Y:S05]  /*20cc0*/  @P0 BRA `(.L_x_1930) ;  /* 0x0000000c00040947 */ /* 0x000fea0003800000 */
[----:B------:R-:W-:Y:S01]  /*20cd0*/  ULDC UR4, c[0x0][0xac8] ;  /* 0x0002b20000047ab9 */ /* 0x000fe20000000800 */
[----:B------:R-:W-:Y:S01]  /*20ce0*/  ULDC.64 UR6, c[0x0][0x208] ;  /* 0x0000820000067ab9 */ /* 0x000fe20000000a00 */
[----:B------:R-:W-:-:S13]  /*20cf0*/  ISETP.GE.AND P1, PT, R182, UR4, PT ;  /* 0x00000004b6007c0c */ /* 0x000fda000bf26270 */
[----:B-1----:R-:W-:-:S04]  /*20d00*/  @!P1 LEA R2, P0, R182, R24, 0x1 ;  /* 0x00000018b6029211 */ /* 0x002fc800078008ff */
[----:B0-----:R-:W-:Y:S02]  /*20d10*/  @!P1 LEA.HI.X R3, R182, R48, R227, 0x1, P0 ;  /* 0x00000030b6039211 */ /* 0x001fe400000f0ce3 */
[----:B------:R-:W-:-:S03]  /*20d20*/  ISETP.GE.AND P0, PT, R183, UR4, PT ;  /* 0x00000004b7007c0c */ /* 0x000fc6000bf06270 */
[----:B------:R0:W-:Y:S10]  /*20d30*/  @!P1 ST.E.128 desc[UR6][R2.64], R28 ;  /* 0x0000001c02009985 */ /* 0x0001f4000c101d06 */
[----:B------:R-:W-:Y:S05]  /*20d40*/  @P0 BRA `(.L_x_1930) ;  /* 0x0000000800e40947 */ /* 0x000fea0003800000 */
[----:B0-----:R-:W-:Y:S01]  /*20d50*/  LEA R2, P0, R183, R24, 0x1 ;  /* 0x00000018b7027211 */ /* 0x001fe200078008ff */
[----:B------:R-:W-:-:S03]  /*20d60*/  ULDC.64 UR4, c[0x0][0x208] ;  /* 0x0000820000047ab9 */ /* 0x000fc60000000a00 */
[----:B------:R-:W-:-:S05]  /*20d70*/  LEA.HI.X R3, R183, R48, R226, 0x1, P0 ;  /* 0x00000030b7037211 */ /* 0x000fca00000f0ce2 */
[----:B------:R0:W-:Y:S01]  /*20d80*/  ST.E.128 desc[UR4][R2.64], R44 ;  /* 0x0000002c02007985 */ /* 0x0001e2000c101d04 */
[----:B------:R-:W-:Y:S05]  /*20d90*/  BRA `(.L_x_1930) ;  /* 0x0000000800d07947 */ /* 0x000fea0003800000 */
.L_x_1922:
[----:B------:R-:W-:Y:S01]  /*20da0*/  ULDC.64 UR4, c[0x0][0xc00] ;  /* 0x0003000000047ab9 */ /* 0x000fe20000000a00 */
[----:B------:R-:W2:Y:S01]  /*20db0*/  LDC R21, c[0x0][0xbe8] ;  /* 0x0002fa00ff157b82 */ /* 0x000ea20000000800 */
[----:B------:R-:W-:Y:S01]  /*20dc0*/  ISETP.NE.U32.AND P0, PT, RZ, UR4, PT ;  /* 0x00000004ff007c0c */ /* 0x000fe2000bf05070 */
[----:B------:R-:W-:Y:S01]  /*20dd0*/  IMAD.MOV.U32 R6, RZ, RZ, RZ ;  /* 0x000000ffff067224 */ /* 0x000fe200078e00ff */
[----:B------:R-:W-:Y:S02]  /*20de0*/  ULDC.64 UR6, c[0x0][0x208] ;  /* 0x0000820000067ab9 */ /* 0x000fe40000000a00 */
[----:B------:R-:W-:Y:S01]  /*20df0*/  ISETP.NE.AND.EX P0, PT, RZ, UR5, PT, P0 ;  /* 0x00000005ff007c0c */ /* 0x000fe2000bf05300 */
[----:B------:R-:W-:Y:S02]  /*20e00*/  ULDC.64 UR4, c[0x0][0xc08] ;  /* 0x0003020000047ab9 */ /* 0x000fe40000000a00 */
[----:B------:R-:W-:Y:S01]  /*20e10*/  ISETP.NE.U32.AND P1, PT, RZ, UR4, PT ;  /* 0x00000004ff007c0c */ /* 0x000fe2000bf25070 */
[----:B------:R-:W3:Y:S03]  /*20e20*/  LDC.64 R2, c[0x0][0xc00] ;  /* 0x00030000ff027b82 */ /* 0x000ee60000000a00 */
[----:B------:R-:W-:Y:S01]  /*20e30*/  ISETP.NE.AND.EX P1, PT, RZ, UR5, PT, P1 ;  /* 0x00000005ff007c0c */ /* 0x000fe2000bf25310 */
[----:B------:R-:W4:Y:S01]  /*20e40*/  S2R R8, SR_TID.X ;  /* 0x0000000000087919 */ /* 0x000f220000002100 */
[----:B--2---:R-:W-:-:S11]  /*20e50*/  ISETP.NE.AND P2, PT, R21, 0x1, PT ;  /* 0x000000011500780c */ /* 0x004fd60003f45270 */
[----:B------:R-:W2:Y:S01]  /*20e60*/  @P1 LDC.64 R4, c[0x0][0xc08] ;  /* 0x00030200ff041b82 */ /* 0x000ea20000000a00 */
[----:B------:R-:W-:Y:S01]  /*20e70*/  ULDC UR4, c[0x0][0xa88] ;  /* 0x0002a20000047ab9 */ /* 0x000fe20000000800 */
[----:B---3--:R-:W-:-:S06]  /*20e80*/  IMAD.WIDE R2, R186, 0x4, R2 ;  /* 0x00000004ba027825 */ /* 0x008fcc00078e0202 */
[----:B------:R-:W3:Y:S08]  /*20e90*/  @P2 LDC R20, c[0x0][0xbec] ;  /* 0x0002fb00ff142b82 */ /* 0x000ef00000000800 */
[----:B------:R-:W0:Y:S01]  /*20ea0*/  @P2 LDC R29, c[0x0][0xbf0] ;  /* 0x0002fc00ff1d2b82 */ /* 0x000e220000000800 */
[----:B------:R-:W-:Y:S01]  /*20eb0*/  IMAD.U32 R0, RZ, RZ, UR4 ;  /* 0x00000004ff007e24 */ /* 0x000fe2000f8e00ff */
[----:B----4-:R-:W-:Y:S01]  /*20ec0*/  IADD3 R7, R8, -0x80, RZ ;  /* 0xffffff8008077810 */ /* 0x010fe20007ffe0ff */
[----:B------:R4:W5:Y:S01]  /*20ed0*/  @P0 LDG.E R6, desc[UR6][R2.64] ;  /* 0x0000000602060981 */ /* 0x000962000c1e1900 */
[----:B--2---:R-:W-:-:S02]  /*20ee0*/  @P1 IMAD.WIDE R4, R186, 0x4, R4 ;  /* 0x00000004ba041825 */ /* 0x004fc400078e0204 */
[----:B------:R-:W-:-:S03]  /*20ef0*/  ISETP.GE.AND P3, PT, R7, 0x80, PT ;  /* 0x000000800700780c */ /* 0x000fc60003f66270 */
[----:B------:R4:W5:Y:S01]  /*20f00*/  @P1 LDG.E R0, desc[UR6][R4.64] ;  /* 0x0000000604001981 */ /* 0x000962000c1e1900 */
[----:B------:R-:W-:Y:S01]  /*20f10*/  SHF.R.S32.HI R7, RZ, 0x1f, R186 ;  /* 0x0000001fff077819 */ /* 0x000fe200000114ba */
[----:B------:R-:W-:Y:S08]  /*20f20*/  @P1 BRA `(.L_x_1931) ;  /* 0x0000000000141947 */ /* 0x000ff00003800000 */
[----:B------:R-:W-:Y:S05]  /*20f30*/  @!P0 BRA `(.L_x_1931) ;  /* 0x0000000000108947 */ /* 0x000fea0003800000 */
[----:B------:R-:W-:Y:S02]  /*20f40*/  ULDC.64 UR4, c[0x0][0x208] ;  /* 0x0000820000047ab9 */ /* 0x000fe40000000a00 */
[----:B----4-:R-:W2:Y:S04]  /*20f50*/  LDG.E R5, desc[UR4][R2.64] ;  /* 0x0000000402057981 */ /* 0x010ea8000c1e1900 */
[----:B-----5:R-:W2:Y:S02]  /*20f60*/  LDG.E R0, desc[UR4][R2.64+0x4] ;  /* 0x0000040402007981 */ /* 0x020ea4000c1e1900 */
[----:B--2---:R-:W-:-:S07]  /*20f70*/  IMAD.IADD R0, R0, 0x1, -R5 ;  /* 0x0000000100007824 */ /* 0x004fce00078e0a05 */
.L_x_1931:
[----:B------:R-:W-:Y:S01]  /*20f80*/  BSSY B1, `(.L_x_1932) ;  /* 0x000002d000017945 */ /* 0x000fe20003800000 */
[----:B------:R-:W-:Y:S02]  /*20f90*/  SHF.R.S32.HI R10, RZ, 0x1f, R185 ;  /* 0x0000001fff0a7819 */ /* 0x000fe400000114b9 */
[----:B------:R-:W-:Y:S02]  /*20fa0*/  SEL R13, R186, RZ, !P0 ;  /* 0x000000ffba0d7207 */ /* 0x000fe40004000000 */
[----:B------:R-:W-:Y:S02]  /*20fb0*/  SEL R12, R7, RZ, !P0 ;  /* 0x000000ff070c7207 */ /* 0x000fe40004000000 */
[----:B-----5:R-:W-:Y:S01]  /*20fc0*/  SHF.R.S32.HI R11, RZ, 0x1f, R6 ;  /* 0x0000001fff0b7819 */ /* 0x020fe20000011406 */
[----:B------:R-:W-:Y:S06]  /*20fd0*/  @P3 BRA `(.L_x_1933) ;  /* 0x00000000009c3947 */ /* 0x000fec0003800000 */
[----:B------:R-:W4:Y:S01]  /*20fe0*/  LDC R14, c[0x0][0xbe8] ;  /* 0x0002fa00ff0e7b82 */ /* 0x000f220000000800 */
[----:B------:R-:W-:Y:S01]  /*20ff0*/  IADD3 R9, R177, -0x80, R8 ;  /* 0xffffff80b1097810 */ /* 0x000fe20007ffe008 */
[----:B----4-:R-:W-:-:S05]  /*21000*/  IMAD R2, R0, R14, RZ ;  /* 0x0000000e00027224 */ /* 0x010fca00078e02ff */
        /* <DEDUP_REMOVED lines=10> */
[----:B------:R-:W2:Y:S01]  /*210b0*/  @P0 LDC R4, c[0x0][0xbec] ;  /* 0x0002fb00ff040b82 */ /* 0x000ea20000000800 */
[----:B------:R-:W-:Y:S01]  /*210c0*/  IMAD R7, R185, UR5, R8 ;  /* 0x00000005b9077c24 */ /* 0x000fe2000f8e0208 */
[----:B------:R-:W-:-:S04]  /*210d0*/  ULDC.64 UR4, c[0x0][0xb98] ;  /* 0x0002e60000047ab9 */ /* 0x000fc80000000a00 */
[----:B------:R-:W-:Y:S02]  /*210e0*/  IADD3 R3, R3, R7, RZ ;  /* 0x0000000703037210 */ /* 0x000fe40007ffe0ff */
[----:B------:R-:W4:Y:S01]  /*210f0*/  @P0 LDC R15, c[0x0][0xbf0] ;  /* 0x0002fc00ff0f0b82 */ /* 0x000f220000000800 */
[----:B------:R-:W-:-:S04]  /*21100*/  IMAD.WIDE.U32 R2, R13, UR4, R2 ;  /* 0x000000040d027c25 */ /* 0x000fc8000f8e0002 */
[----:B--2---:R-:W-:-:S05]  /*21110*/  @P0 IMAD.HI.U32 R4, R9, R4, RZ ;  /* 0x0000000409040227 */ /* 0x004fca00078e00ff */
[----:B----4-:R-:W-:Y:S01]  /*21120*/  @P0 SHF.R.U32.HI R5, RZ, R15, R4 ;  /* 0x0000000fff050219 */ /* 0x010fe20000011604 */
        /* <DEDUP_REMOVED lines=18> */
.L_x_1933:
[----:B------:R-:W-:Y:S05]  /*21250*/  BSYNC B1 ;  /* 0x0000000000017941 */ /* 0x000fea0003800000 */
.L_x_1932:
[----:B------:R-:W-:Y:S01]  /*21260*/  ULDC.64 UR4, c[0x0][0xaa0] ;  /* 0x0002a80000047ab9 */ /* 0x000fe20000000a00 */
[----:B--2-4-:R-:W-:Y:S01]  /*21270*/  IMAD R4, R184, 0x20, R190 ;  /* 0x00000020b8047824 */ /* 0x014fe200078e02be */
[----:B------:R-:W-:Y:S01]  /*21280*/  BSSY B1, `(.L_x_1934) ;  /* 0x0000038000017945 */ /* 0x000fe20003800000 */
[----:B------:R-:W-:Y:S02]  /*21290*/  IMAD R3, R11, UR4, RZ ;  /* 0x000000040b037c24 */ /* 0x000fe4000f8e02ff */
[----:B------:R-:W-:Y:S02]  /*212a0*/  IMAD.IADD R9, R177, 0x1, R4 ;  /* 0x00000001b1097824 */ /* 0x000fe400078e0204 */
[C---:B------:R-:W-:Y:S02]  /*212b0*/  IMAD R5, R6.reuse, UR5, R3 ;  /* 0x0000000506057c24 */ /* 0x040fe4000f8e0203 */
[----:B------:R-:W-:Y:S01]  /*212c0*/  IMAD.WIDE.U32 R2, R6, UR4, RZ ;  /* 0x0000000406027c25 */ /* 0x000fe2000f8e00ff */
[----:B------:R-:W-:-:S03]  /*212d0*/  ULDC.64 UR4, c[0x0][0xae8] ;  /* 0x0002ba0000047ab9 */ /* 0x000fc60000000a00 */
[----:B------:R-:W-:Y:S01]  /*212e0*/  IMAD R6, R10, UR4, RZ ;  /* 0x000000040a067c24 */ /* 0x000fe2000f8e02ff */
[----:B------:R-:W-:Y:S01]  /*212f0*/  IADD3 R3, R3, R5, RZ ;  /* 0x0000000503037210 */ /* 0x000fe20007ffe0ff */
[----:B---3--:R-:W-:-:S04]  /*21300*/  @P2 IMAD.HI.U32 R4, R9, R20, RZ ;  /* 0x0000001409042227 */ /* 0x008fc800078e00ff */
[C---:B------:R-:W-:Y:S02]  /*21310*/  IMAD R7, R185.reuse, UR5, R6 ;  /* 0x00000005b9077c24 */ /* 0x040fe4000f8e0206 */
[----:B------:R-:W-:Y:S01]  /*21320*/  IMAD.WIDE.U32 R2, R185, UR4, R2 ;  /* 0x00000004b9027c25 */ /* 0x000fe2000f8e0002 */
[----:B------:R-:W-:-:S03]  /*21330*/  ULDC.64 UR4, c[0x0][0xaf0] ;  /* 0x0002bc0000047ab9 */ /* 0x000fc60000000a00 */
[----:B------:R-:W-:Y:S01]  /*21340*/  IMAD.MOV.U32 R5, RZ, RZ, R9 ;  /* 0x000000ffff057224 */ /* 0x000fe200078e0009 */
[----:B0-----:R-:W-:Y:S01]  /*21350*/  @P2 SHF.R.U32.HI R5, RZ, R29, R4 ;  /* 0x0000001dff052219 */ /* 0x001fe20000011604 */
[----:B------:R-:W-:Y:S02]  /*21360*/  IMAD R6, R12, UR4, RZ ;  /* 0x000000040c067c24 */ /* 0x000fe4000f8e02ff */
[----:B------:R-:W-:Y:S01]  /*21370*/  IMAD.IADD R3, R3, 0x1, R7 ;  /* 0x0000000103037824 */ /* 0x000fe200078e0207 */
[----:B------:R-:W-:Y:S01]  /*21380*/  SHF.R.S32.HI R4, RZ, 0x1f, R5 ;  /* 0x0000001fff047819 */ /* 0x000fe20000011405 */
[C---:B------:R-:W-:Y:S02]  /*21390*/  IMAD R7, R13.reuse, UR5, R6 ;  /* 0x000000050d077c24 */ /* 0x040fe4000f8e0206 */
        /* <DEDUP_REMOVED lines=19> */
[----:B------:R-:W-:Y:S02]  /*214d0*/  IADD3 R3, R3, R5, RZ ;  /* 0x0000000503037210 */ /* 0x000fe40007ffe0ff */
[----:B------:R-:W-:Y:S02]  /*214e0*/  LEA R4, P3, R2, UR4, 0x1 ;  /* 0x0000000402047c11 */ /* 0x000fe4000f8608ff */
[-C--:B------:R-:W-:Y:S01]  /*214f0*/  ISETP.GE.AND P1, PT, R0, R21.reuse, PT ;  /* 0x000000150000720c */ /* 0x080fe20003f26270 */
[----:B------:R-:W-:Y:S01]  /*21500*/  VIADD R0, R6, 0x40 ;  /* 0x0000004006007836 */ /* 0x000fe20000000000 */
[----:B------:R-:W-:Y:S02]  /*21510*/  LEA.HI.X R5, R2, UR5, R3, 0x1, P3 ;  /* 0x0000000502057c11 */ /* 0x000fe400098f0c03 */
[----:B------:R0:W2:Y:S02]  /*21520*/  SHFL.IDX PT, R2, R4, RZ, 0x181f ;  /* 0x00181fff04027589 */ /* 0x0000a400000e0000 */
[----:B------:R-:W-:-:S02]  /*21530*/  ISETP.GE.AND P0, PT, R0, R21, PT ;  /* 0x000000150000720c */ /* 0x000fc40003f06270 */
        /* <DEDUP_REMOVED lines=12> */
.L_x_1935:
[----:B------:R-:W-:Y:S05]  /*21600*/  BSYNC B1 ;  /* 0x0000000000017941 */ /* 0x000fea0003800000 */
.L_x_1934:
        /* <DEDUP_REMOVED lines=14> */
.L_x_1937:
[----:B------:R-:W-:Y:S05]  /*216f0*/  BSYNC B1 ;  /* 0x0000000000017941 */ /* 0x000fea0003800000 */
.L_x_1936:
        /* <DEDUP_REMOVED lines=14> */
.L_x_1939:
[----:B------:R-:W-:Y:S05]  /*217e0*/  BSYNC B1 ;  /* 0x0000000000017941 */ /* 0x000fea0003800000 */
.L_x_1938:
        /* <DEDUP_REMOVED lines=15> */
.L_x_1930:
[----:B------:R-:W-:Y:S05]  /*218e0*/  BSYNC B0 ;  /* 0x0000000000007941 */ /* 0x000fea0003800000 */
.L_x_1921:
[----:B------:R-:W-:Y:S02]  /*218f0*/  ULDC UR4, c[0x0][0xc3c] ;  /* 0x00030f0000047ab9 */ /* 0x000fe40000000800 */
[----:B-1----:R-:W-:-:S13]  /*21900*/  ISETP.GE.AND P0, PT, R27, UR4, PT ;  /* 0x000000041b007c0c */ /* 0x002fda000bf06270 */
[----:B------:R-:W-:Y:S05]  /*21910*/  @!P0 BRA `(.L_x_1940) ;  /* 0xfffffdf8004c8947 */ /* 0x000fea000383ffff */
[----:B------:R-:W-:Y:S05]  /*21920*/  BRA `(.L_x_1654) ;  /* 0x0000008000c47947 */ /* 0x000fea0003800000 */
.L_x_1652:
[----:B------:R-:W-:-:S08]  /*21930*/  NOP ;  /* 0x0000000000007918 */ /* 0x000fd00000000000 */
[----:B------:R-:W0:-:S00]  /*21940*/  USETMAXREG.DEALLOC.CTAPOOL 0x18 ;  /* 0x00000018000079c8 */ /* 0x000e0000080e0500 */
        /* <DEDUP_REMOVED lines=16> */
.L_x_1941:
[----:B------:R-:W-:Y:S01]  /*21a50*/  LOP3.LUT R0, R4, 0x1f, RZ, 0xc0, !PT ;  /* 0x0000001f04007812 */ /* 0x000fe200078ec0ff */
[----:B------:R-:W-:Y:S01]  /*21a60*/  ULDC UR4, c[0x0][0xc3c] ;  /* 0x00030f0000047ab9 */ /* 0x000fe20000000800 */
[----:B------:R-:W-:Y:S01]  /*21a70*/  ULDC.64 UR6, c[0x0][0x208] ;  /* 0x0000820000067ab9 */ /* 0x000fe20000000a00 */
[----:B------:R-:W-:Y:S01]  /*21a80*/  ULDC UR5, c[0x0][0xc38] ;  /* 0x00030e0000057ab9 */ /* 0x000fe20000000800 */
        /* <DEDUP_REMOVED lines=20> */
[----:B-1----:R-:W-:-:S04]  /*21bd0*/  SEL R8, R8, RZ, P3 ;  /* 0x000000ff08087207 */ /* 0x002fc80001800000 */
[----:B------:R-:W-:-:S05]  /*21be0*/  IADD3 R8, R7, R8, RZ ;  /* 0x0000000807087210 */ /* 0x000fca0007ffe0ff */
        /* <DEDUP_REMOVED lines=12> */
[----:B------:R-:W-:Y:S01]  /*21cb0*/  MOV R7, R2 ;  /* 0x0000000200077202 */ /* 0x000fe20000000f00 */
[----:B------:R-:W-:Y:S01]  /*21cc0*/  UMOV UR4, URZ ;  /* 0x0000003f00047c82 */ /* 0x000fe20008000000 */
[----:B------:R-:W-:Y:S01]  /*21cd0*/  ULDC UR7, c[0x0][0xc3c] ;  /* 0x00030f0000077ab9 */ /* 0x000fe20000000800 */
[----:B------:R-:W-:-:S05]  /*21ce0*/  ULDC UR5, c[0x0][0xc38] ;  /* 0x00030e0000057ab9 */ /* 0x000fca0000000800 */
.L_x_1947:
        /* <DEDUP_REMOVED lines=13> */
.L_x_1946:
[----:B------:R-:W-:Y:S05]  /*21dc0*/  BSYNC B0 ;  /* 0x0000000000007941 */ /* 0x000fea0003800000 */
.L_x_1945:
[----:B0----5:R-:W0:Y:S02]  /*21dd0*/  SHFL.UP PT, R2, R5, 0x1, RZ ;  /* 0x0420000005027989 */ /* 0x021e2400000e00ff */
        /* <DEDUP_REMOVED lines=19> */
[----:B------:R-:W-:-:S07]  /*21f10*/  MOV R6, R10 ;  /* 0x0000000a00067202 */ /* 0x000fce0000000f00 */
.L_x_1943:
        /* <DEDUP_REMOVED lines=21> */
.L_x_1948:
[----:B-1----:R-:W-:Y:S01]  /*22070*/  IADD3 R2, RZ, -R3, RZ ;  /* 0x80000003ff027210 */ /* 0x002fe20007ffe0ff */
[----:B---3--:R-:W-:-:S04]  /*22080*/  IMAD R16, R16, UR5, R7 ;  /* 0x0000000510107c24 */ /* 0x008fc8000f8e0207 */
[----:B------:R-:W-:Y:S02]  /*22090*/  IMAD R7, R2, R11, RZ ;  /* 0x0000000b02077224 */ /* 0x000fe400078e02ff */
[----:B------:R-:W-:-:S04]  /*220a0*/  IMAD.MOV.U32 R2, RZ, RZ, RZ ;  /* 0x000000ffff027224 */ /* 0x000fc800078e00ff */
[----:B------:R-:W-:Y:S01]  /*220b0*/  IMAD.HI.U32 R3, R3, R7, R2 ;  /* 0x0000000703037227 */ /* 0x000fe200078e0002 */
[----:B------:R-:W-:Y:S02]  /*220c0*/  IADD3 R2, -R16, UR6, RZ ;  /* 0x0000000610027c10 */ /* 0x000fe4000fffe1ff */
[----:B------:R-:W-:Y:S02]  /*220d0*/  IABS R7, R9 ;  /* 0x0000000900077213 */ /* 0x000fe40000000000 */
[----:B--2---:R-:W-:-:S03]  /*220e0*/  IABS R6, R2 ;  /* 0x0000000200067213 */ /* 0x004fc60000000000 */
        /* <DEDUP_REMOVED lines=10> */
[----:B------:R-:W-:-:S05]  /*22190*/  @P0 IADD3 R3, R3, 0x1, RZ ;  /* 0x0000000103030810 */ /* 0x000fca0007ffe0ff */
[----:B------:R-:W-:-:S04]  /*221a0*/  IMAD.MOV.U32 R11, RZ, RZ, R3 ;  /* 0x000000ffff0b7224 */ /* 0x000fc800078e0003 */
[----:B------:R-:W-:Y:S01]  /*221b0*/  @!P2 IMAD.MOV R11, RZ, RZ, -R11 ;  /* 0x000000ffff0ba224 */ /* 0x000fe200078e0a0b */
[----:B------:R-:W-:-:S05]  /*221c0*/  @!P1 LOP3.LUT R11, RZ, R9, RZ, 0x33, !PT ;  /* 0x00000009ff0b9212 */ /* 0x000fca00078e33ff */
[----:B------:R-:W-:Y:S01]  /*221d0*/  IMAD R6, R10, R11, RZ ;  /* 0x0000000b0a067224 */ /* 0x000fe200078e02ff */
[----:B------:R-:W-:-:S03]  /*221e0*/  IADD3 R11, -R11, RZ, RZ ;  /* 0x000000ff0b0b7210 */ /* 0x000fc60007ffe1ff */
[----:B------:R-:W-:Y:S02]  /*221f0*/  IMAD.MOV R3, RZ, RZ, -R6 ;  /* 0x000000ffff037224 */ /* 0x000fe400078e0a06 */
[----:B------:R-:W-:-:S03]  /*22200*/  IMAD R9, R9, R11, R2 ;  /* 0x0000000b09097224 */ /* 0x000fc600078e0202 */
[----:B------:R-:W-:-:S04]  /*22210*/  VIADDMNMX R10, R3, UR5, R10, PT ;  /* 0x00000005030a7c46 */ /* 0x000fc8000b80010a */
[----:B------:R-:W-:-:S04]  /*22220*/  IABS R7, R10 ;  /* 0x0000000a00077213 */ /* 0x000fc80000000000 */
[----:B------:R-:W1:Y:S08]  /*22230*/  I2F.RP R8, R7 ;  /* 0x0000000700087306 */ /* 0x000e700000209400 */
[----:B-1----:R-:W1:Y:S02]  /*22240*/  MUFU.RCP R8, R8 ;  /* 0x0000000800087308 */ /* 0x002e640000001000 */
[----:B-1----:R-:W-:Y:S01]  /*22250*/  VIADD R3, R8, 0xffffffe ;  /* 0x0ffffffe08037836 */ /* 0x002fe20000000000 */
[----:B------:R-:W-:-:S05]  /*22260*/  IABS R8, R10 ;  /* 0x0000000a00087213 */ /* 0x000fca0000000000 */
[----:B------:R-:W1:Y:S01]  /*22270*/  F2I.FTZ.U32.TRUNC.NTZ R3, R3 ;  /* 0x0000000300037305 */ /* 0x000e62000021f000 */
[----:B------:R-:W-:Y:S02]  /*22280*/  IMAD.MOV R8, RZ, RZ, -R8 ;  /* 0x000000ffff087224 */ /* 0x000fe400078e0a08 */
[----:B-1----:R-:W-:-:S04]  /*22290*/  IMAD.MOV R2, RZ, RZ, -R3 ;  /* 0x000000ffff027224 */ /* 0x002fc800078e0a03 */
[----:B------:R-:W-:Y:S02]  /*222a0*/  IMAD R11, R2, R7, RZ ;  /* 0x00000007020b7224 */ /* 0x000fe400078e02ff */
[----:B------:R-:W-:-:S04]  /*222b0*/  IMAD.MOV.U32 R2, RZ, RZ, RZ ;  /* 0x000000ffff027224 */ /* 0x000fc800078e00ff */
[----:B------:R-:W-:Y:S01]  /*222c0*/  IMAD.HI.U32 R2, R3, R11, R2 ;  /* 0x0000000b03027227 */ /* 0x000fe200078e0002 */
[----:B------:R-:W-:Y:S02]  /*222d0*/  IABS R11, R9 ;  /* 0x00000009000b7213 */ /* 0x000fe40000000000 */
[C---:B------:R-:W-:Y:S01]  /*222e0*/  LOP3.LUT R3, R9.reuse, R10, RZ, 0x3c, !PT ;  /* 0x0000000a09037212 */ /* 0x040fe200078e3cff */
[----:B------:R-:W-:Y:S02]  /*222f0*/  IMAD.IADD R9, R9, 0x1, R6 ;  /* 0x0000000109097824 */ /* 0x000fe400078e0206 */
[----:B------:R-:W-:Y:S01]  /*22300*/  IMAD.HI.U32 R2, R2, R11, RZ ;  /* 0x0000000b02027227 */ /* 0x000fe200078e00ff */
[----:B------:R-:W-:-:S03]  /*22310*/  ISETP.GE.AND P2, PT, R3, RZ, PT ;  /* 0x000000ff0300720c */ /* 0x000fc60003f46270 */
[----:B------:R-:W-:-:S05]  /*22320*/  IMAD R8, R2, R8, R11 ;  /* 0x0000000802087224 */ /* 0x000fca00078e020b */
[----:B------:R-:W-:-:S13]  /*22330*/  ISETP.GT.U32.AND P1, PT, R7, R8, PT ;  /* 0x000000080700720c */ /* 0x000fda0003f24070 */
[----:B------:R-:W-:Y:S01]  /*22340*/  @!P1 IMAD.IADD R8, R8, 0x1, -R7 ;  /* 0x0000000108089824 */ /* 0x000fe200078e0a07 */
[----:B------:R-:W-:Y:S02]  /*22350*/  @!P1 IADD3 R2, R2, 0x1, RZ ;  /* 0x0000000102029810 */ /* 0x000fe40007ffe0ff */
[----:B------:R-:W-:Y:S02]  /*22360*/  ISETP.NE.AND P1, PT, R10, RZ, PT ;  /* 0x000000ff0a00720c */ /* 0x000fe40003f25270 */
[----:B------:R-:W-:-:S13]  /*22370*/  ISETP.GE.U32.AND P0, PT, R8, R7, PT ;  /* 0x000000070800720c */ /* 0x000fda0003f06070 */
[----:B------:R-:W-:-:S04]  /*22380*/  @P0 VIADD R2, R2, 0x1 ;  /* 0x0000000102020836 */ /* 0x000fc80000000000 */
[----:B------:R-:W-:Y:S01]  /*22390*/  @!P2 IMAD.MOV R2, RZ, RZ, -R2 ;  /* 0x000000ffff02a224 */ /* 0x000fe200078e0a02 */
[----:B------:R-:W-:Y:S01]  /*223a0*/  @!P1 LOP3.LUT R2, RZ, R10, RZ, 0x33, !PT ;  /* 0x0000000aff029212 */ /* 0x000fe200078e33ff */
[----:B------:R-:W-:-:S04]  /*223b0*/  IMAD.MOV R10, RZ, RZ, -R10 ;  /* 0x000000ffff0a7224 */ /* 0x000fc800078e0a0a */
[----:B------:R-:W-:Y:S01]  /*223c0*/  IMAD R18, R2, R10, R9 ;  /* 0x0000000a02127224 */ /* 0x000fe200078e0209 */
[----:B------:R-:W-:-:S04]  /*223d0*/  LOP3.LUT R2, RZ, R2, RZ, 0x33, !PT ;  /* 0x00000002ff027212 */ /* 0x000fc800078e33ff */
[----:B------:R-:W-:Y:S01]  /*223e0*/  IADD3 R17, R5, R2, RZ ;  /* 0x0000000205117210 */ /* 0x000fe20007ffe0ff */
[----:B------:R-:W-:Y:S06]  /*223f0*/  BRA `(.L_x_1949) ;  /* 0x00000000000c7947 */ /* 0x000fec0003800000 */
.L_x_1944:
[----:B------:R-:W-:Y:S02]  /*22400*/  IMAD.MOV.U32 R17, RZ, RZ, RZ ;  /* 0x000000ffff117224 */ /* 0x000fe400078e00ff */
[----:B------:R-:W-:Y:S02]  /*22410*/  IMAD.U32 R16, RZ, RZ, UR6 ;  /* 0x00000006ff107e24 */ /* 0x000fe4000f8e00ff */
[----:B------:R-:W-:-:S07]  /*22420*/  IMAD.MOV.U32 R18, RZ, RZ, RZ ;  /* 0x000000ffff127224 */ /* 0x000fce00078e00ff */
.L_x_1949:
[----:B------:R-:W-:-:S13]  /*22430*/  ISETP.NE.AND P0, PT, R0, RZ, PT ;  /* 0x000000ff0000720c */ /* 0x000fda0003f05270 */
[----:B------:R-:W1:Y:S01]  /*22440*/  @!P0 S2R R3, SR_CgaCtaId ;  /* 0x0000000000038919 */ /* 0x000e620000008800 */
[----:B------:R-:W-:-:S04]  /*22450*/  @!P0 MOV R0, 0x400 ;  /* 0x0000040000008802 */ /* 0x000fc80000000f00 */
[----:B-1----:R-:W-:-:S05]  /*22460*/  @!P0 LEA R0, R3, R0, 0x18 ;  /* 0x0000000003008211 */ /* 0x002fca00078ec0ff */
[----:B------:R2:W-:Y:S01]  /*22470*/  @!P0 STS.128 [R0+0x2a8d0], R16 ;  /* 0x02a8d01000008388 */ /* 0x0005e20000000c00 */
[----:B------:R-:W-:Y:S06]  /*22480*/  BAR.ARV 0x5, 0x180 ;  /* 0x0146000000007b1d */ /* 0x000fec0000002000 */
.L_x_1942:
[----:B--2---:R-:W-:Y:S01]  /*22490*/  IMAD.MOV.U32 R0, RZ, RZ, 0x1 ;  /* 0x00000001ff007424 */ /* 0x004fe200078e00ff */
[----:B------:R2:W-:Y:S01]  /*224a0*/  STL [R1+0x4], RZ ;  /* 0x000004ff01007387 */ /* 0x0005e20000100800 */
[----:B------:R-:W-:Y:S02]  /*224b0*/  ULDC UR4, c[0x0][0xc3c] ;  /* 0x00030f0000047ab9 */ /* 0x000fe40000000800 */
[----:B-1----:R-:W-:Y:S01]  /*224c0*/  ISETP.GE.AND P0, PT, R19, UR4, PT ;  /* 0x0000000413007c0c */ /* 0x002fe2000bf06270 */
[----:B------:R2:W-:Y:S04]  /*224d0*/  STL [R1+0x18], R0 ;  /* 0x0000180001007387 */ /* 0x0005e80000100800 */
[----:B------:R2:W-:Y:S08]  /*224e0*/  STL [R1+0x48], RZ ;  /* 0x000048ff01007387 */ /* 0x0005f00000100800 */
[----:B--2---:R-:W-:Y:S05]  /*224f0*/  @P0 BRA `(.L_x_1950) ;  /* 0x0000007000e80947 */ /* 0x004fea0003800000 */
[----:B------:R-:W1:Y:S01]  /*22500*/  S2UR UR5, SR_CgaCtaId ;  /* 0x00000000000579c3 */ /* 0x000e620000008800 */
[C---:B------:R-:W-:Y:S01]  /*22510*/  SHF.L.U32 R0, R4.reuse, 0x3, RZ ;  /* 0x0000000304007819 */ /* 0x040fe200000006ff */
[----:B------:R-:W-:Y:S01]  /*22520*/  UMOV UR4, 0x400 ;  /* 0x0000040000047882 */ /* 0x000fe20000000000 */
[----:B------:R-:W-:Y:S01]  /*22530*/  LOP3.LUT R5, R4, 0x7f, RZ, 0xc0, !PT ;  /* 0x0000007f04057812 */ /* 0x000fe200078ec0ff */
[----:B------:R-:W-:Y:S01]  /*22540*/  BSSY B8, `(.L_x_1950) ;  /* 0x0000735000087945 */ /* 0x000fe20003800000 */
[C---:B------:R-:W-:Y:S01]  /*22550*/  LOP3.LUT R3, R0.reuse, 0x1f8, RZ, 0xc0, !PT ;  /* 0x000001f800037812 */ /* 0x040fe200078ec0ff */
[----:B------:R-:W-:Y:S01]  /*22560*/  ULDC.64 UR38, c[0x0][0x198] ;  /* 0x0000660000267ab9 */ /* 0x000fe20000000a00 */
[----:B------:R-:W-:Y:S01]  /*22570*/  LOP3.LUT R0, R0, 0x38, RZ, 0xc0, !PT ;  /* 0x0000003800007812 */ /* 0x000fe200078ec0ff */
[----:B0-----:R-:W-:Y:S01]  /*22580*/  IMAD.SHL.U32 R2, R5, 0x8, RZ ;  /* 0x0000000805027824 */ /* 0x001fe200078e00ff */
[----:B------:R-:W-:Y:S01]  /*22590*/  LOP3.LUT R3, R3, 0x38, R4, 0x78, !PT ;  /* 0x0000003803037812 */ /* 0x000fe200078e7804 */
[----:B------:R-:W-:Y:S01]  /*225a0*/  IMAD.SHL.U32 R4, R4, 0x10, RZ ;  /* 0x0000001004047824 */ /* 0x000fe200078e00ff */
[----:B------:R-:W-:Y:S01]  /*225b0*/  SHF.R.U32.HI R5, RZ, 0x3, R5 ;  /* 0x00000003ff057819 */ /* 0x000fe20000011605 */
[----:B------:R-:W-:Y:S01]  /*225c0*/  ULDC UR36, c[0x0][0xc] ;  /* 0x0000030000247ab9 */ /* 0x000fe20000000800 */
[----:B------:R-:W-:-:S02]  /*225d0*/  LOP3.LUT R2, R3, 0x200, R2, 0xf8, !PT ;  /* 0x0000020003027812 */ /* 0x000fc400078ef802 */
[----:B------:R-:W-:Y:S01]  /*225e0*/  LOP3.LUT R4, R5, 0x70, R4, 0xf8, !PT ;  /* 0x0000007005047812 */ /* 0x000fe200078ef804 */
[----:B-1----:R-:W-:-:S06]  /*225f0*/  ULEA UR4, UR5, UR4, 0x18 ;  /* 0x0000000405047291 */ /* 0x002fcc000f8ec03f */
[----:B------:R-:W-:-:S05]  /*22600*/  IMAD.U32 R3, RZ, RZ, UR4 ;  /* 0x00000004ff037e24 */ /* 0x000fca000f8e00ff */
[----:B------:R0:W-:Y:S02]  /*22610*/  STL [R1], R3 ;  /* 0x0000000301007387 */ /* 0x0001e40000100800 */
[----:B0-----:R-:W-:Y:S01]  /*22620*/  IMAD R3, R2, 0x2, R3 ;  /* 0x0000000202037824 */ /* 0x001fe200078e0203 */
[----:B------:R-:W-:-:S04]  /*22630*/  MOV R2, 0x1 ;  /* 0x0000000100027802 */ /* 0x000fc80000000f00 */
[----:B------:R0:W-:Y:S04]  /*22640*/  STL [R1+0x28], R3 ;  /* 0x0000280301007387 */ /* 0x0001e80000100800 */
[----:B------:R-:W-:Y:S04]  /*22650*/  STL [R1+0x48], RZ ;  /* 0x000048ff01007387 */ /* 0x000fe80000100800 */
[----:B------:R1:W-:Y:S01]  /*22660*/  STL [R1+0x20], R2 ;  /* 0x0000200201007387 */ /* 0x0003e20000100800 */
[----:B0-----:R-:W-:-:S03]  /*22670*/  IMAD.MOV.U32 R3, RZ, RZ, 0x1 ;  /* 0x00000001ff037424 */ /* 0x001fc600078e00ff */
[----:B------:R0:W-:Y:S04]  /*22680*/  STL [R1+0x8], RZ ;  /* 0x000008ff01007387 */ /* 0x0001e80000100800 */
[----:B------:R0:W-:Y:S01]  /*22690*/  STL [R1+0x4], RZ ;  /* 0x000004ff01007387 */ /* 0x0001e20000100800 */
[----:B-1----:R-:W-:-:S03]  /*226a0*/  LOP3.LUT R2, R0, 0x40, RZ, 0xfc, !PT ;  /* 0x0000004000027812 */ /* 0x002fc600078efcff */
[----:B------:R0:W-:Y:S01]  /*226b0*/  STL [R1+0x18], R3 ;  /* 0x0000180301007387 */ /* 0x0001e20000100800 */
[----:B------:R-:W-:-:S07]  /*226c0*/  LOP3.LUT R0, R0, 0x80, RZ, 0xfc, !PT ;  /* 0x0000008000007812 */ /* 0x000fce00078efcff */
.L_x_2106:
[----:B------:R-:W-:Y:S05]  /*226d0*/  YIELD ;  /* 0x0000000000007946 */ /* 0x000fea0003800000 */
[----:B------:R-:W-:Y:S01]  /*226e0*/  ULDC.64 UR4, c[0x0][0xa28] ;  /* 0x00028a0000047ab9 */ /* 0x000fe20000000a00 */
[----:B------:R-:W-:Y:S02]  /*226f0*/  CS2R R6, SRZ ;  /* 0x0000000000067805 */ /* 0x000fe4000001ff00 */
[----:B------:R-:W-:Y:S01]  /*22700*/  ISETP.NE.U32.AND P0, PT, RZ, UR4, PT ;  /* 0x00000004ff007c0c */ /* 0x000fe2000bf05070 */
[----:B01----:R-:W1:Y:S01]  /*22710*/  LDC.64 R12, c[0x0][0xa00] ;  /* 0x00028000ff0c7b82 */ /* 0x003e620000000a00 */
[----:B------:R-:W-:Y:S01]  /*22720*/  ULDC.64 UR10, c[0x0][0x208] ;  /* 0x00008200000a7ab9 */ /* 0x000fe20000000a00 */
[----:B------:R-:W-:Y:S01]  /*22730*/  ULDC.64 UR6, c[0x0][0xa08] ;  /* 0x0002820000067ab9 */ /* 0x000fe20000000a00 */
[----:B------:R-:W-:Y:S01]  /*22740*/  ISETP.NE.AND.EX P0, PT, RZ, UR5, PT, P0 ;  /* 0x00000005ff007c0c */ /* 0x000fe2000bf05300 */
[----:B------:R-:W-:Y:S01]  /*22750*/  ULDC.64 UR4, c[0x0][0xa18] ;  /* 0x0002860000047ab9 */ /* 0x000fe20000000a00 */
[----:B------:R-:W-:-:S03]  /*22760*/  ULDC.64 UR8, c[0x0][0xa10] ;  /* 0x0002840000087ab9 */ /* 0x000fc60000000a00 */
[----:B------:R-:W2:Y:S08]  /*22770*/  LDC.64 R4, c[0x0][0xa08] ;  /* 0x00028200ff047b82 */ /* 0x000eb00000000a00 */
[----:B0--3--:R-:W0:Y:S02]  /*22780*/  @P0 LDC.64 R2, c[0x0][0xa28] ;  /* 0x00028a00ff020b82 */ /* 0x009e240000000a00 */
[----:B0-----:R-:W-:-:S05]  /*22790*/  @P0 IMAD.WIDE R2, R19, 0x4, R2 ;  /* 0x0000000413020825 */ /* 0x001fca00078e0202 */
[----:B------:R0:W5:Y:S01]  /*227a0*/  @P0 LDG.E R6, desc[UR10][R2.64] ;  /* 0x0000000a02060981 */ /* 0x000162000c1e1900 */
[----:B------:R-:W-:Y:S01]  /*227b0*/  ISETP.NE.U32.AND P0, PT, RZ, UR4, PT ;  /* 0x00000004ff007c0c */ /* 0x000fe2000bf05070 */
[----:B-1----:R-:W-:Y:S01]  /*227c0*/  IMAD.WIDE R12, R19, 0x4, R12 ;  /* 0x00000004130c7825 */ /* 0x002fe200078e020c */
[----:B------:R-:W-:Y:S02]  /*227d0*/  ISETP.NE.U32.AND P2, PT, RZ, UR6, PT ;  /* 0x00000006ff007c0c */ /* 0x000fe4000bf45070 */
[----:B------:R-:W-:Y:S01]  /*227e0*/  ISETP.NE.AND.EX P0, PT, RZ, UR5, PT, P0 ;  /* 0x00000005ff007c0c */ /* 0x000fe2000bf05300 */
[----:B------:R-:W-:Y:S01]  /*227f0*/  ULDC.64 UR4, c[0x0][0xa00] ;  /* 0x0002800000047ab9 */ /* 0x000fe20000000a00 */
[----:B------:R-:W-:Y:S01]  /*22800*/  ISETP.NE.U32.AND P4, PT, RZ, UR8, PT ;  /* 0x00000008ff007c0c */ /* 0x000fe2000bf85070 */
[----:B------:R-:W-:Y:S01]  /*22810*/  IMAD.MOV.U32 R8, RZ, RZ, RZ ;  /* 0x000000ffff087224 */ /* 0x000fe200078e00ff */
[----:B------:R-:W-:Y:S01]  /*22820*/  ISETP.NE.U32.AND P1, PT, RZ, UR4, PT ;  /* 0x00000004ff007c0c */ /* 0x000fe2000bf25070 */
[----:B0-----:R-:W0:Y:S01]  /*22830*/  LDC.64 R2, c[0x0][0xa10] ;  /* 0x00028400ff027b82 */ /* 0x001e220000000a00 */
[----:B------:R-:W-:-:S02]  /*22840*/  IMAD.MOV.U32 R0, RZ, RZ, RZ ;  /* 0x000000ffff007224 */ /* 0x000fc400078e00ff */
[----:B------:R-:W-:Y:S01]  /*22850*/  ISETP.NE.AND.EX P3, PT, RZ, UR5, PT, P1 ;  /* 0x00000005ff007c0c */ /* 0x000fe2000bf65310 */
[----:B--2---:R-:W-:-:S04]  /*22860*/  IMAD.WIDE R4, R19, 0x4, R4 ;  /* 0x0000000413047825 */ /* 0x004fc800078e0204 */
[----:B------:R-:W1:Y:S01]  /*22870*/  @P0 LDC.64 R10, c[0x0][0xa18] ;  /* 0x00028600ff0a0b82 */ /* 0x000e620000000a00 */
[----:B------:R-:W-:Y:S01]  /*22880*/  ULDC UR4, c[0x0][0x288] ;  /* 0x0000a20000047ab9 */ /* 0x000fe20000000800 */
[----:B------:R-:W-:Y:S02]  /*22890*/  ISETP.NE.AND.EX P1, PT, RZ, UR7, PT, P2 ;  /* 0x00000007ff007c0c */ /* 0x000fe4000bf25320 */
[----:B------:R-:W-:-:S04]  /*228a0*/  ISETP.NE.AND.EX P2, PT, RZ, UR9, PT, P4 ;  /* 0x00000009ff007c0c */ /* 0x000fc8000bf45340 */
[----:B------:R-:W2:Y:S07]  /*228b0*/  @P3 LDG.E R7, desc[UR10][R12.64] ;  /* 0x0000000a0c073981 */ /* 0x000eae000c1e1900 */
[----:B------:R-:W5:Y:S01]  /*228c0*/  @P1 LDG.E R8, desc[UR10][R4.64] ;  /* 0x0000000a04081981 */ /* 0x000f62000c1e1900 */
        /* <DEDUP_REMOVED lines=15> */
[----:B--2---:R0:W-:Y:S01]  /*229c0*/  STL [R1+0x3c], R7 ;  /* 0x00003c0701007387 */ /* 0x0041e20000100800 */
[----:B------:R-:W-:Y:S01]  /*229d0*/  MOV R11, R7 ;  /* 0x00000007000b7202 */ /* 0x000fe20000000f00 */
[----:B0-----:R-:W-:Y:S01]  /*229e0*/  IMAD.U32 R7, RZ, RZ, UR4 ;  /* 0x00000004ff077e24 */ /* 0x001fe2000f8e00ff */
[----:B------:R-:W-:Y:S06]  /*229f0*/  @P0 BRA `(.L_x_1951) ;  /* 0x0000000000180947 */ /* 0x000fec0003800000 */
[----:B------:R-:W-:Y:S05]  /*22a00*/  @!P3 BRA `(.L_x_1951) ;  /* 0x000000000014b947 */ /* 0x000fea0003800000 */
[----:B------:R-:W-:Y:S02]  /*22a10*/  ULDC.64 UR4, c[0x0][0x208] ;  /* 0x0000820000047ab9 */ /* 0x000fe40000000a00 */
[----:B------:R-:W2:Y:S04]  /*22a20*/  LDG.E R9, desc[UR4][R12.64] ;  /* 0x000000040c097981 */ /* 0x000ea8000c1e1900 */
[----:B------:R-:W2:Y:S02]  /*22a30*/  LDG.E R12, desc[UR4][R12.64+0x4] ;  /* 0x000004040c0c7981 */ /* 0x000ea4000c1e1900 */
[----:B--2---:R-:W-:-:S05]  /*22a40*/  IMAD.IADD R11, R12, 0x1, -R9 ;  /* 0x000000010c0b7824 */ /* 0x004fca00078e0a09 */
[----:B------:R0:W-:Y:S02]  /*22a50*/  STL [R1+0x3c], R11 ;  /* 0x00003c0b01007387 */ /* 0x0001e40000100800 */
.L_x_1951:
[----:B-----5:R-:W-:Y:S01]  /*22a60*/  IMAD.IADD R8, R8, 0x1, R6 ;  /* 0x0000000108087824 */ /* 0x020fe200078e0206 */
[----:B------:R-:W-:Y:S02]  /*22a70*/  ULDC.64 UR4, c[0x0][0xa20] ;  /* 0x0002880000047ab9 */ /* 0x000fe40000000a00 */
[----:B------:R-:W-:Y:S02]  /*22a80*/  ISETP.NE.U32.AND P0, PT, RZ, UR4, PT ;  /* 0x00000004ff007c0c */ /* 0x000fe4000bf05070 */
[----:B------:R1:W-:Y:S02]  /*22a90*/  STL [R1+0x1c], R8 ;  /* 0x00001c0801007387 */ /* 0x0003e40000100800 */
[----:B------:R-:W-:-:S13]  /*22aa0*/  ISETP.NE.AND.EX P0, PT, RZ, UR5, PT, P0 ;  /* 0x00000005ff007c0c */ /* 0x000fda000bf05300 */
[----:B-1----:R-:W-:Y:S05]  /*22ab0*/  @!P0 BRA `(.L_x_1952) ;  /* 0x0000000000148947 */ /* 0x002fea0003800000 */
[----:B------:R-:W1:Y:S01]  /*22ac0*/  LDC.64 R4, c[0x0][0xa20] ;  /* 0x00028800ff047b82 */ /* 0x000e620000000a00 */
[----:B------:R-:W-:Y:S01]  /*22ad0*/  ULDC.64 UR4, c[0x0][0x208] ;  /* 0x0000820000047ab9 */ /* 0x000fe20000000a00 */
[----:B-1----:R-:W-:-:S05]  /*22ae0*/  IMAD.WIDE R4, R19, 0x4, R4 ;  /* 0x0000000413047825 */ /* 0x002fca00078e0204 */
[----:B------:R1:W5:Y:S01]  /*22af0*/  LDG.E R7, desc[UR4][R4.64] ;  /* 0x0000000404077981 */ /* 0x000362000c1e1900 */
[----:B------:R-:W-:Y:S05]  /*22b00*/  BRA `(.L_x_1953) ;  /* 0x0000000000147947 */ /* 0x000fea0003800000 */
.L_x_1952:
[----:B------:R-:W-:Y:S05]  /*22b10*/  @!P1 BRA `(.L_x_1953) ;  /* 0x0000000000109947 */ /* 0x000fea0003800000 */
[----:B------:R-:W-:Y:S02]  /*22b20*/  ULDC.64 UR4, c[0x0][0x208] ;  /* 0x0000820000047ab9 */ /* 0x000fe40000000a00 */
[----:B------:R-:W2:Y:S04]  /*22b30*/  LDG.E R7, desc[UR4][R4.64] ;  /* 0x0000000404077981 */ /* 0x000ea8000c1e1900 */
[----:B------:R-:W2:Y:S02]  /*22b40*/  LDG.E R4, desc[UR4][R4.64+0x4] ;  /* 0x0000040404047981 */ /* 0x000ea4000c1e1900 */
[----:B--2---:R-:W-:-:S07]  /*22b50*/  IADD3 R7, -R7, R4, RZ ;  /* 0x0000000407077210 */ /* 0x004fce0007ffe1ff */
.L_x_1953:
[----:B------:R-:W-:Y:S02]  /*22b60*/  ULDC.64 UR4, c[0x0][0x208] ;  /* 0x0000820000047ab9 */ /* 0x000fe40000000a00 */
[----:B-1----:R-:W2:Y:S04]  /*22b70*/  @P2 LDG.E R4, desc[UR4][R2.64] ;  /* 0x0000000402042981 */ /* 0x002ea8000c1e1900 */
[----:B------:R1:W2:Y:S01]  /*22b80*/  @P2 LDG.E R2, desc[UR4][R2.64+0x4] ;  /* 0x0000040402022981 */ /* 0x0002a2000c1e1900 */
[----:B------:R-:W-:Y:S02]  /*22b90*/  IMAD.SHL.U32 R12, R17, 0x80, RZ ;  /* 0x00000080110c7824 */ /* 0x000fe400078e00ff */
[----:B-----5:R-:W-:Y:S02]  /*22ba0*/  IMAD.IADD R9, R7, 0x1, -R6 ;  /* 0x0000000107097824 */ /* 0x020fe400078e0a06 */
[----:B------:R-:W-:Y:S01]  /*22bb0*/  VIADD R7, R12, 0x7f ;  /* 0x0000007f0c077836 */ /* 0x000fe20000000000 */
[----:B------:R3:W-:Y:S01]  /*22bc0*/  STL [R1+0x30], R12 ;  /* 0x0000300c01007387 */ /* 0x0007e20000100800 */
[----:B-1----:R-:W1:Y:S02]  /*22bd0*/  LDC R3, c[0x0][0x448] ;  /* 0x00011200ff037b82 */ /* 0x002e640000000800 */
[----:B-1----:R-:W-:-:S13]  /*22be0*/  ISETP.NE.AND P1, PT, R3, 0x1, PT ;  /* 0x000000010300780c */ /* 0x002fda0003f25270 */
[----:B------:R-:W1:Y:S08]  /*22bf0*/  @P1 LDC R3, c[0x0][0x44c] ;  /* 0x00011300ff031b82 */ /* 0x000e700000000800 */
[----:B------:R-:W4:Y:S01]  /*22c00*/  @P1 LDC R5, c[0x0][0x450] ;  /* 0x00011400ff051b82 */ /* 0x000f220000000800 */
[----:B--2---:R-:W-:Y:S02]  /*22c10*/  @P2 IMAD.IADD R10, R2, 0x1, -R4 ;  /* 0x00000001020a2824 */ /* 0x004fe400078e0a04 */
[----:B-1----:R-:W-:-:S03]  /*22c20*/  @P1 IMAD.HI.U32 R2, R7, R3, RZ ;  /* 0x0000000307021227 */ /* 0x002fc600078e00ff */
[----:B------:R-:W-:Y:S02]  /*22c30*/  IADD3 R6, R9, R10, RZ ;  /* 0x0000000a09067210 */ /* 0x000fe40007ffe0ff */
[----:B----4-:R-:W-:Y:S02]  /*22c40*/  @P1 SHF.R.U32.HI R7, RZ, R5, R2 ;  /* 0x00000005ff071219 */ /* 0x010fe40000011602 */
[C---:B------:R-:W-:Y:S01]  /*22c50*/  IADD3 R17, R6.reuse, 0x1, -R11 ;  /* 0x0000000106117810 */ /* 0x040fe20007ffe80b */
[----:B------:R-:W-:-:S04]  /*22c60*/  VIADD R2, R6, 0x5f ;  /* 0x0000005f06027836 */ /* 0x000fc80000000000 */
[----:B------:R-:W-:-:S04]  /*22c70*/  IMAD.HI R2, R2, 0x2aaaaaab, RZ ;  /* 0x2aaaaaab02027827 */ /* 0x000fc800078e02ff */
[----:B------:R-:W-:Y:S01]  /*22c80*/  IMAD.IADD R7, R17, 0x1, R7 ;  /* 0x0000000111077824 */ /* 0x000fe200078e0207 */
[----:B------:R-:W-:-:S04]  /*22c90*/  SHF.R.U32.HI R21, RZ, 0x1f, R2 ;  /* 0x0000001fff157819 */ /* 0x000fc80000011602 */
[----:B------:R-:W-:Y:S02]  /*22ca0*/  LEA.HI.SX32 R21, R2, R21, 0x1c ;  /* 0x0000001502157211 */ /* 0x000fe400078fe2ff */
[----:B------:R-:W1:Y:S02]  /*22cb0*/  LDC.64 R2, c[0x0][0x9e0] ;  /* 0x00027800ff027b82 */ /* 0x000e640000000a00 */
[----:B-1----:R-:W-:Y:S01]  /*22cc0*/  ISETP.GE.AND P3, PT, R3, 0x1, PT ;  /* 0x000000010300780c */ /* 0x002fe20003f66270 */
[----:B------:R-:W-:-:S12]  /*22cd0*/  IMAD.IADD R8, R7, 0x1, R2 ;  /* 0x0000000107087824 */ /* 0x000fd800078e0202 */
[----:B---3--:R-:W-:Y:S05]  /*22ce0*/  @!P3 BRA `(.L_x_1954) ;  /* 0x000000000048b947 */ /* 0x008fea0003800000 */
[C---:B------:R-:W-:Y:S01]  /*22cf0*/  ISETP.GT.AND P0, PT, R7.reuse, RZ, PT ;  /* 0x000000ff0700720c */ /* 0x040fe20003f04270 */
[----:B------:R-:W-:Y:S01]  /*22d00*/  BSSY B0, `(.L_x_1955) ;  /* 0x000000e000007945 */ /* 0x000fe20003800000 */
[----:B------:R-:W-:-:S11]  /*22d10*/  VIADD R2, R7, 0xffffffff ;  /* 0xffffffff07027836 */ /* 0x000fd60000000000 */
[----:B------:R-:W-:Y:S05]  /*22d20*/  @P0 BRA `(.L_x_1956) ;  /* 0x00000000001c0947 */ /* 0x000fea0003800000 */
[----:B------:R-:W-:Y:S02]  /*22d30*/  ISETP.NE.AND P0, PT, R3, 0x1, PT ;  /* 0x000000010300780c */ /* 0x000fe40003f05270 */
[----:B------:R-:W-:-:S11]  /*22d40*/  IADD3 R2, -R7, RZ, RZ ;  /* 0x000000ff07027210 */ /* 0x000fd60007ffe1ff */
[----:B------:R-:W1:Y:S02]  /*22d50*/  @P0 LDC.64 R4, c[0x0][0x9e8] ;  /* 0x00027a00ff040b82 */ /* 0x000e640000000a00 */
[----:B-1----:R-:W-:-:S05]  /*22d60*/  @P0 IMAD.HI.U32 R4, R2, R4, RZ ;  /* 0x0000000402040227 */ /* 0x002fca00078e00ff */
[----:B------:R-:W-:-:S04]  /*22d70*/  @P0 SHF.R.U32.HI R2, RZ, R5, R4 ;  /* 0x00000005ff020219 */ /* 0x000fc80000011604 */
[----:B------:R-:W-:Y:S01]  /*22d80*/  LOP3.LUT R2, RZ, R2, RZ, 0x33, !PT ;  /* 0x00000002ff027212 */ /* 0x000fe200078e33ff */
[----:B------:R-:W-:Y:S06]  /*22d90*/  BRA `(.L_x_1957) ;  /* 0x0000000000107947 */ /* 0x000fec0003800000 */
.L_x_1956:
[----:B------:R-:W-:-:S13]  /*22da0*/  ISETP.NE.AND P0, PT, R3, 0x1, PT ;  /* 0x000000010300780c */ /* 0x000fda0003f05270 */
[----:B------:R-:W1:Y:S02]  /*22db0*/  @P0 LDC.64 R4, c[0x0][0x9e8] ;  /* 0x00027a00ff040b82 */ /* 0x000e640000000a00 */
[----:B-1----:R-:W-:-:S05]  /*22dc0*/  @P0 IMAD.HI.U32 R4, R2, R4, RZ ;  /* 0x0000000402040227 */ /* 0x002fca00078e00ff */
[----:B------:R-:W-:-:S07]  /*22dd0*/  @P0 SHF.R.U32.HI R2, RZ, R5, R4 ;  /* 0x00000005ff020219 */ /* 0x000fce0000011604 */
.L_x_1957:
[----:B------:R-:W-:Y:S05]  /*22de0*/  BSYNC B0 ;  /* 0x0000000000007941 */ /* 0x000fea0003800000 */
.L_x_1955:
[----:B------:R-:W-:-:S05]  /*22df0*/  IMAD R2, R2, R3, R3 ;  /* 0x0000000302027224 */ /* 0x000fca00078e0203 */
[----:B------:R-:W-:-:S07]  /*22e00*/  VIMNMX R8, R8, R2, PT ;  /* 0x0000000208087248 */ /* 0x000fce0003fe0100 */
.L_x_1954:
[----:B------:R-:W1:Y:S01]  /*22e10*/  @P1 LDC R4, c[0x0][0x44c] ;  /* 0x00011300ff041b82 */ /* 0x000e620000000800 */
[----:B------:R-:W-:Y:S01]  /*22e20*/  IMAD.MOV.U32 R2, RZ, RZ, R12 ;  /* 0x000000ffff027224 */ /* 0x000fe200078e000c */
[----:B------:R-:W-:Y:S01]  /*22e30*/  ULDC UR4, c[0x0][0x9dc] ;  /* 0x0002770000047ab9 */ /* 0x000fe20000000800 */
[----:B------:R-:W-:-:S05]  /*22e40*/  IMAD.IADD R20, R6, 0x1, -R11 ;  /* 0x0000000106147824 */ /* 0x000fca00078e0a0b */
[----:B------:R-:W2:Y:S01]  /*22e50*/  @P1 LDC R5, c[0x0][0x450] ;  /* 0x00011400ff051b82 */ /* 0x000ea20000000800 */
[----:B-1----:R-:W-:-:S05]  /*22e60*/  @P1 IMAD.HI.U32 R4, R12, R4, RZ ;  /* 0x000000040c041227 */ /* 0x002fca00078e00ff */
[----:B--2---:R-:W-:-:S05]  /*22e70*/  @P1 SHF.R.U32.HI R2, RZ, R5, R4 ;  /* 0x00000005ff021219 */ /* 0x004fca0000011604 */
[----:B------:R-:W-:-:S04]  /*22e80*/  IMAD.IADD R2, R20, 0x1, R2 ;  /* 0x0000000114027824 */ /* 0x000fc800078e0202 */
        /* <DEDUP_REMOVED lines=12> */
.L_x_1960:
[----:B------:R-:W-:-:S13]  /*22f50*/  ISETP.NE.AND P0, PT, R3, 0x1, PT ;  /* 0x000000010300780c */ /* 0x000fda0003f05270 */
[----:B------:R-:W1:Y:S02]  /*22f60*/  @P0 LDC.64 R4, c[0x0][0x9e8] ;  /* 0x00027a00ff040b82 */ /* 0x000e640000000a00 */
[----:B-1----:R-:W-:-:S05]  /*22f70*/  @P0 IMAD.HI.U32 R4, R2, R4, RZ ;  /* 0x0000000402040227 */ /* 0x002fca00078e00ff */
[----:B------:R-:W-:-:S07]  /*22f80*/  @P0 SHF.R.U32.HI R2, RZ, R5, R4 ;  /* 0x00000005ff020219 */ /* 0x000fce0000011604 */
.L_x_1961:
[----:B------:R-:W-:Y:S05]  /*22f90*/  BSYNC B0 ;  /* 0x0000000000007941 */ /* 0x000fea0003800000 */
.L_x_1959:
[----:B------:R-:W-:-:S05]  /*22fa0*/  IMAD R2, R2, R3, RZ ;  /* 0x0000000302027224 */ /* 0x000fca00078e02ff */
[----:B------:R-:W-:-:S07]  /*22fb0*/  VIMNMX R6, R6, R2, !PT ;  /* 0x0000000206067248 */ /* 0x000fce0007fe0100 */
.L_x_1958:
[----:B------:R-:W-:Y:S01]  /*22fc0*/  IADD3 R8, R8, 0x5f, RZ ;  /* 0x0000005f08087810 */ /* 0x000fe20007ffe0ff */
[----:B------:R-:W-:Y:S01]  /*22fd0*/  IMAD.HI R6, R6, 0x2aaaaaab, RZ ;  /* 0x2aaaaaab06067827 */ /* 0x000fe200078e02ff */
[----:B------:R-:W-:Y:S03]  /*22fe0*/  BSSY B0, `(.L_x_1962) ;  /* 0x0000150000007945 */ /* 0x000fe60003800000 */
        /* <DEDUP_REMOVED lines=22> */
[----:B------:R-:W-:Y:S01]  /*23150*/  UMOV UR4, 0xffffffff ;  /* 0xffffffff00047882 */ /* 0x000fe20000000000 */
[----:B------:R-:W-:Y:S02]  /*23160*/  SEL R2, R19, RZ, !P2 ;  /* 0x000000ff13027207 */ /* 0x000fe40005000000 */
[----:B------:R-:W-:Y:S05]  /*23170*/  BRA.DIV UR4, `(.L_x_1964) ;  /* 0x0000007604a47947 */ /* 0x000fea000b800000 */
[----:B------:R-:W1:Y:S02]  /*23180*/  S2R R5, SR_TID.X ;  /* 0x0000000000057919 */ /* 0x000e640000002100 */
[----:B-1----:R-:W-:-:S04]  /*23190*/  SHF.R.U32.HI R5, RZ, 0x5, R5 ;  /* 0x00000005ff057819 */ /* 0x002fc80000011605 */
[----:B------:R-:W-:-:S05]  /*231a0*/  LOP3.LUT R5, R5, 0x3, RZ, 0xc0, !PT ;  /* 0x0000000305057812 */ /* 0x000fca00078ec0ff */
[----:B------:R1:W2:Y:S02]  /*231b0*/  SHFL.IDX PT, R14, R5, RZ, 0x1f ;  /* 0x00001fff050e7589 */ /* 0x0002a400000e0000 */
.L_x_2149:
[----:B--2---:R-:W-:Y:S02]  /*231c0*/  ISETP.NE.AND P0, PT, R14, RZ, PT ;  /* 0x000000ff0e00720c */ /* 0x004fe40003f05270 */
[----:B------:R-:W-:-:S11]  /*231d0*/  PLOP3.LUT P6, PT, PT, PT, PT, 0x8, 0x0 ;  /* 0x000000000000781c */ /* 0x000fd60003fce170 */
[----:B------:R-:W-:Y:S05]  /*231e0*/  @P0 BRA `(.L_x_1965) ;  /* 0x00000000000c0947 */ /* 0x000fea0003800000 */
[----:B------:R-:W-:-:S03]  /*231f0*/  UMOV UR4, 0xffffffff ;  /* 0xffffffff00047882 */ /* 0x000fc60000000000 */
[----:B------:R-:W-:Y:S05]  /*23200*/  BRA.DIV UR4, `(.L_x_1966) ;  /* 0x0000007604b47947 */ /* 0x000fea000b800000 */
[----:B------:R-:W-:-:S13]  /*23210*/  ELECT P6, URZ, PT ;  /* 0x00000000003f782f */ /* 0x000fda00038c0000 */
.L_x_1965:
[----:B-1----:R-:W2:Y:S04]  /*23220*/  LDL R5, [R1+0x48] ;  /* 0x0000480001057983 */ /* 0x002ea80000100800 */
[----:B------:R-:W3:Y:S01]  /*23230*/  LDL R7, [R1] ;  /* 0x0000000001077983 */ /* 0x000ee20000100800 */
[----:B------:R-:W-:Y:S01]  /*23240*/  BSSY B1, `(.L_x_1967) ;  /* 0x0000008000017945 */ /* 0x000fe20003800000 */
[----:B--2---:R-:W-:-:S05]  /*23250*/  VIADD R5, R5, 0x1 ;  /* 0x0000000105057836 */ /* 0x004fca0000000000 */
[----:B------:R-:W-:-:S04]  /*23260*/  LEA.HI R6, R5, R5, RZ, 0x1 ;  /* 0x0000000505067211 */ /* 0x000fc800078f08ff */
[----:B------:R-:W-:-:S05]  /*23270*/  LOP3.LUT R6, R6, 0xfffffffe, RZ, 0xc0, !PT ;  /* 0xfffffffe06067812 */ /* 0x000fca00078ec0ff */
[----:B------:R-:W-:-:S05]  /*23280*/  IMAD.IADD R5, R5, 0x1, -R6 ;  /* 0x0000000105057824 */ /* 0x000fca00078e0a06 */
[----:B------:R-:W-:-:S04]  /*23290*/  SHF.L.U32 R5, R5, 0x1f, RZ ;  /* 0x0000001f05057819 */ /* 0x000fc800000006ff */
[----:B---3--:R-:W1:Y:S02]  /*232a0*/  SYNCS.PHASECHK.TRANS64.TRYWAIT P0, [R7+URZ+0x2a820], R5 ;  /* 0x02a82005070075a7 */ /* 0x008e64000800017f */
[----:B-1----:R-:W-:Y:S05]  /*232b0*/  @!P0 BRA `(.L_x_1968) ;  /* 0x0000007400a88947 */ /* 0x002fea0003800000 */
.L_x_2152:
[----:B------:R-:W-:Y:S05]  /*232c0*/  BSYNC B1 ;  /* 0x0000000000017941 */ /* 0x000fea0003800000 */
.L_x_1967:
[----:B------:R-:W-:Y:S04]  /*232d0*/  BSSY B1, `(.L_x_1969) ;  /* 0x0000083000017945 */ /* 0x000fe80003800000 */
[----:B------:R-:W-:Y:S05]  /*232e0*/  @!P6 BRA `(.L_x_1970) ;  /* 0x000000080004e947 */ /* 0x000fea0003800000 */
[----:B------:R-:W2:Y:S04]  /*232f0*/  LDL R9, [R1] ;  /* 0x0000000001097983 */ /* 0x000ea80000100800 */
[----:B------:R-:W2:Y:S04]  /*23300*/  LDL R7, [R1+0x8] ;  /* 0x0000080001077983 */ /* 0x000ea80000100800 */
[----:B------:R-:W3:Y:S01]  /*23310*/  LDL R8, [R1+0x20] ;  /* 0x0000200001087983 */ /* 0x000ee20000100800 */
[----:B------:R-:W-:Y:S01]  /*23320*/  BSSY B2, `(.L_x_1971) ;  /* 0x0000008000027945 */ /* 0x000fe20003800000 */
[----:B-1----:R-:W1:Y:S02]  /*23330*/  S2R R6, SR_TID.X ;  /* 0x0000000000067919 */ /* 0x002e640000002100 */
[----:B-1----:R-:W-:-:S04]  /*23340*/  LOP3.LUT R6, R6, 0x7f, RZ, 0xc0, !PT ;  /* 0x0000007f06067812 */ /* 0x002fc800078ec0ff */
[----:B------:R-:W-:Y:S02]  /*23350*/  ISETP.NE.AND P1, PT, R6, RZ, PT ;  /* 0x000000ff0600720c */ /* 0x000fe40003f25270 */
[----:B--2---:R-:W-:Y:S02]  /*23360*/  LEA R7, R7, R9, 0x3 ;  /* 0x0000000907077211 */ /* 0x004fe400078e18ff */
[----:B---3--:R-:W-:-:S04]  /*23370*/  SHF.L.U32 R10, R8, 0x1f, RZ ;  /* 0x0000001f080a7819 */ /* 0x008fc800000006ff */
[----:B------:R-:W1:Y:S02]  /*23380*/  SYNCS.PHASECHK.TRANS64.TRYWAIT P0, [R7+URZ+0x2a8a0], R10 ;  /* 0x02a8a00a070075a7 */ /* 0x000e64000800017f */
[----:B-1----:R-:W-:Y:S05]  /*23390*/  @!P0 BRA `(.L_x_1972) ;  /* 0x0000007400888947 */ /* 0x002fea0003800000 */
.L_x_2153:
[----:B------:R-:W-:Y:S05]  /*233a0*/  BSYNC B2 ;  /* 0x0000000000027941 */ /* 0x000fea0003800000 */
.L_x_1971:
        /* <DEDUP_REMOVED lines=9> */
.L_x_1974:
[----:B------:R-:W-:Y:S05]  /*23440*/  BSYNC B2 ;  /* 0x0000000000027941 */ /* 0x000fea0003800000 */
.L_x_1973:
[----:B------:R-:W2:Y:S04]  /*23450*/  LDL R8, [R1] ;  /* 0x0000000001087983 */ /* 0x000ea80000100800 */
[----:B------:R-:W2:Y:S01]  /*23460*/  LDL R5, [R1+0x8] ;  /* 0x0000080001057983 */ /* 0x000ea20000100800 */
[----:B------:R-:W-:Y:S01]  /*23470*/  IMAD.MOV.U32 R12, RZ, RZ, RZ ;  /* 0x000000ffff0c7224 */ /* 0x000fe200078e00ff */
[----:B------:R-:W-:Y:S01]  /*23480*/  UIADD3 UR4, UP0, UR38, 0x570, URZ ;  /* 0x0000057026047890 */ /* 0x000fe2000ff1e03f */
[----:B------:R-:W-:Y:S01]  /*23490*/  IMAD R6, R4, 0x60, R0 ;  /* 0x0000006004067824 */ /* 0x000fe200078e0200 */
[----:B------:R-:W-:Y:S01]  /*234a0*/  PLOP3.LUT P0, PT, PT, PT, PT, 0x80, 0x0 ;  /* 0x000000000000781c */ /* 0x000fe20003f0f070 */
[----:B------:R-:W-:Y:S01]  /*234b0*/  UMOV UR6, 0x0 ;  /* 0x0000000000067882 */ /* 0x000fe20000000000 */
[----:B------:R-:W-:Y:S01]  /*234c0*/  R2UR UR10, R12 ;  /* 0x000000000c0a72ca */ /* 0x000fe200000e0000 */
[----:B------:R-:W-:Y:S01]  /*234d0*/  VIADD R6, R6, 0xffffffa0 ;  /* 0xffffffa006067836 */ /* 0x000fe20000000000 */
[----:B------:R-:W-:Y:S01]  /*234e0*/  UIADD3.X UR5, URZ, UR39, URZ, UP0, !UPT ;  /* 0x000000273f057290 */ /* 0x000fe200087fe43f */
[----:B------:R-:W-:Y:S01]  /*234f0*/  UMOV UR7, 0x12f00000 ;  /* 0x12f0000000077882 */ /* 0x000fe20000000000 */
[----:B--2---:R-:W-:-:S02]  /*23500*/  IMAD R9, R5, 0x9000, R8 ;  /* 0x0000900005097824 */ /* 0x004fc400078e0208 */
[----:B------:R-:W-:-:S03]  /*23510*/  VIADD R5, R7, 0x2a890 ;  /* 0x0002a89007057836 */ /* 0x000fc60000000000 */
[----:B------:R-:W-:-:S07]  /*23520*/  IADD3 R8, R9, 0x18400, RZ ;  /* 0x0001840009087810 */ /* 0x000fce0007ffe0ff */
.L_x_1975:
        /* <DEDUP_REMOVED lines=16> */
.L_x_1976:
        /* <DEDUP_REMOVED lines=15> */
.L_x_1977:
        /* <DEDUP_REMOVED lines=13> */
.L_x_2154:
[----:B------:R-:W-:Y:S05]  /*237f0*/  BSYNC B2 ;  /* 0x0000000000027941 */ /* 0x000fea0003800000 */
.L_x_1978:
[----:B------:R-:W-:Y:S01]  /*23800*/  BSSY B2, `(.L_x_1980) ;  /* 0x000000b000027945 */ /* 0x000fe20003800000 */
[----:B-12---:R-:W-:Y:S01]  /*23810*/  IMAD.MOV.U32 R10, RZ, RZ, 0x0 ;  /* 0x00000000ff0a7424 */ /* 0x006fe200078e00ff */
[----:B0-----:R-:W-:Y:S02]  /*23820*/  MOV R11, 0x12f00000 ;  /* 0x12f00000000b7802 */ /* 0x001fe40000000f00 */
[----:B------:R-:W-:Y:S05]  /*23830*/  @P1 BRA `(.L_x_1981) ;  /* 0x00000000001c1947 */ /* 0x000fea0003800000 */
[----:B------:R-:W0:Y:S01]  /*23840*/  S2R R8, SR_TID.X ;  /* 0x0000000000087919 */ /* 0x000e220000002100 */
[----:B------:R-:W-:-:S04]  /*23850*/  IMAD.MOV.U32 R5, RZ, RZ, 0x6000 ;  /* 0x00006000ff057424 */ /* 0x000fc800078e00ff */
[----:B------:R1:W-:Y:S01]  /*23860*/  SYNCS.ARRIVE.TRANS64 RZ, [R7+URZ+0x2a8b0], R5 ;  /* 0x02a8b00507ff79a7 */ /* 0x0003e2000800003f */
[----:B0-----:R-:W-:-:S04]  /*23870*/  LOP3.LUT R8, R8, 0x1f, RZ, 0xc0, !PT ;  /* 0x0000001f08087812 */ /* 0x001fc800078ec0ff */
[----:B------:R-:W-:-:S13]  /*23880*/  ISETP.NE.AND P0, PT, R8, RZ, PT ;  /* 0x000000ff0800720c */ /* 0x000fda0003f05270 */
[----:B-1----:R-:W-:Y:S05]  /*23890*/  @!P0 BRA `(.L_x_1981) ;  /* 0x0000000000048947 */ /* 0x002fea0003800000 */
[----:B------:R-:W-:Y:S01]  /*238a0*/  BPT.TRAP 0x1 ;  /* 0x000000040000795c */ /* 0x000fe20000300000 */
.L_x_1981:
[----:B------:R-:W-:Y:S05]  /*238b0*/  BSYNC B2 ;  /* 0x0000000000027941 */ /* 0x000fea0003800000 */
.L_x_1980:
[----:B------:R-:W2:Y:S04]  /*238c0*/  LDL R8, [R1] ;  /* 0x0000000001087983 */ /* 0x000ea80000100800 */
[----:B------:R-:W2:Y:S01]  /*238d0*/  LDL R5, [R1+0x8] ;  /* 0x0000080001057983 */ /* 0x000ea20000100800 */
[----:B------:R-:W-:Y:S01]  /*238e0*/  R2UR UR10, R12 ;  /* 0x000000000c0a72ca */ /* 0x000fe200000e0000 */
[----:B------:R-:W-:Y:S01]  /*238f0*/  UIADD3 UR4, UP0, UR38, 0x670, URZ ;  /* 0x0000067026047890 */ /* 0x000fe2000ff1e03f */
[----:B------:R-:W-:Y:S01]  /*23900*/  R2UR UR6, R10 ;  /* 0x000000000a0672ca */ /* 0x000fe200000e0000 */
[----:B------:R-:W-:Y:S01]  /*23910*/  VIADD R7, R7, 0x2a8b0 ;  /* 0x0002a8b007077836 */ /* 0x000fe20000000000 */
[----:B------:R-:W-:Y:S01]  /*23920*/  R2UR UR7, R11 ;  /* 0x000000000b0772ca */ /* 0x000fe200000e0000 */
[----:B------:R-:W-:Y:S01]  /*23930*/  UIADD3.X UR5, URZ, UR39, URZ, UP0, !UPT ;  /* 0x000000273f057290 */ /* 0x000fe200087fe43f */
[----:B------:R-:W-:Y:S01]  /*23940*/  PLOP3.LUT P0, PT, PT, PT, PT, 0x80, 0x0 ;  /* 0x000000000000781c */ /* 0x000fe20003f0f070 */
[----:B--2---:R-:W-:-:S04]  /*23950*/  IMAD R8, R5, 0x6000, R8 ;  /* 0x0000600005087824 */ /* 0x004fc800078e0208 */
[----:B------:R-:W-:-:S08]  /*23960*/  VIADD R5, R8, 0x400 ;  /* 0x0000040008057836 */ /* 0x000fd00000000000 */
.L_x_1982:
        /* <DEDUP_REMOVED lines=15> */
.L_x_1983:
        /* <DEDUP_REMOVED lines=10> */
.L_x_1970:
[----:B------:R-:W-:Y:S05]  /*23b00*/  BSYNC B1 ;  /* 0x0000000000017941 */ /* 0x000fea0003800000 */
.L_x_1969:
[----:B------:R-:W1:Y:S04]  /*23b10*/  LDL.LU R9, [R1+0x8] ;  /* 0x0000080001097983 */ /* 0x000e680000300800 */
[----:B------:R-:W2:Y:S01]  /*23b20*/  LDL.LU R8, [R1+0x20] ;  /* 0x0000200001087983 */ /* 0x000ea20000300800 */
[----:B------:R-:W-:Y:S02]  /*23b30*/  PLOP3.LUT P0, PT, PT, PT, PT, 0x8, 0x0 ;  /* 0x000000000000781c */ /* 0x000fe40003f0e170 */
[----:B-1----:R-:W-:Y:S01]  /*23b40*/  IADD3 R5, R9, 0x1, RZ ;  /* 0x0000000109057810 */ /* 0x002fe20007ffe0ff */
[----:B------:R-:W-:-:S03]  /*23b50*/  VIADD R9, R4, 0xfffffffe ;  /* 0xfffffffe04097836 */ /* 0x000fc60000000000 */
[----:B------:R-:W-:Y:S02]  /*23b60*/  ISETP.NE.AND P1, PT, R5, 0x2, PT ;  /* 0x000000020500780c */ /* 0x000fe40003f25270 */
[----:B------:R-:W-:Y:S02]  /*23b70*/  ISETP.GE.AND P2, PT, R9, R3, PT ;  /* 0x000000030900720c */ /* 0x000fe40003f46270 */
[----:B------:R-:W-:-:S04]  /*23b80*/  SEL R4, RZ, 0x1, P1 ;  /* 0x00000001ff047807 */ /* 0x000fc80000800000 */
[----:B--2---:R-:W-:Y:S02]  /*23b90*/  LOP3.LUT R8, R8, R4, RZ, 0x3c, !PT ;  /* 0x0000000408087212 */ /* 0x004fe400078e3cff */
[----:B------:R-:W-:-:S05]  /*23ba0*/  SEL R4, R5, RZ, P1 ;  /* 0x000000ff05047207 */ /* 0x000fca0000800000 */
[----:B------:R1:W-:Y:S04]  /*23bb0*/  STL [R1+0x8], R4 ;  /* 0x0000080401007387 */ /* 0x0003e80000100800 */
[----:B------:R1:W-:Y:S01]  /*23bc0*/  STL [R1+0x20], R8 ;  /* 0x0000200801007387 */ /* 0x0003e20000100800 */
[----:B------:R-:W-:Y:S05]  /*23bd0*/  @!P2 BRA `(.L_x_1963) ;  /* 0x000000080040a947 */ /* 0x000fea0003800000 */
.L_x_1999:
[----:B------:R-:W-:Y:S05]  /*23be0*/  YIELD ;  /* 0x0000000000007946 */ /* 0x000fea0003800000 */
[----:B------:R-:W-:Y:S04]  /*23bf0*/  BSSY B1, `(.L_x_1984) ;  /* 0x0000082000017945 */ /* 0x000fe80003800000 */
[----:B--2---:R-:W-:Y:S05]  /*23c00*/  @!P6 BRA `(.L_x_1985) ;  /* 0x000000080000e947 */ /* 0x004fea0003800000 */
[----:B------:R-:W2:Y:S04]  /*23c10*/  LDL R7, [R1] ;  /* 0x0000000001077983 */ /* 0x000ea80000100800 */
[----:B------:R-:W2:Y:S04]  /*23c20*/  LDL R6, [R1+0x8] ;  /* 0x0000080001067983 */ /* 0x000ea80000100800 */
[----:B------:R-:W3:Y:S01]  /*23c30*/  LDL R5, [R1+0x20] ;  /* 0x0000200001057983 */ /* 0x000ee20000100800 */
[----:B------:R-:W-:Y:S01]  /*23c40*/  BSSY B2, `(.L_x_1986) ;  /* 0x0000008000027945 */ /* 0x000fe20003800000 */
[----:B-1----:R-:W1:Y:S02]  /*23c50*/  S2R R4, SR_TID.X ;  /* 0x0000000000047919 */ /* 0x002e640000002100 */
[----:B-1----:R-:W-:-:S04]  /*23c60*/  LOP3.LUT R4, R4, 0x7f, RZ, 0xc0, !PT ;  /* 0x0000007f04047812 */ /* 0x002fc800078ec0ff */
[----:B------:R-:W-:Y:S01]  /*23c70*/  ISETP.NE.AND P2, PT, R4, RZ, PT ;  /* 0x000000ff0400720c */ /* 0x000fe20003f45270 */
[----:B--2---:R-:W-:Y:S01]  /*23c80*/  IMAD R8, R6, 0x8, R7 ;  /* 0x0000000806087824 */ /* 0x004fe200078e0207 */
[----:B---3--:R-:W-:-:S04]  /*23c90*/  SHF.L.U32 R7, R5, 0x1f, RZ ;  /* 0x0000001f05077819 */ /* 0x008fc800000006ff */
[----:B------:R-:W1:Y:S02]  /*23ca0*/  SYNCS.PHASECHK.TRANS64.TRYWAIT P1, [R8+URZ+0x2a8a0], R7 ;  /* 0x02a8a007080075a7 */ /* 0x000e64000802017f */
[----:B-1----:R-:W-:Y:S05]  /*23cb0*/  @!P1 BRA `(.L_x_1987) ;  /* 0x0000006c00689947 */ /* 0x002fea0003800000 */
.L_x_2155:
[----:B------:R-:W-:Y:S05]  /*23cc0*/  BSYNC B2 ;  /* 0x0000000000027941 */ /* 0x000fea0003800000 */
.L_x_1986:
        /* <DEDUP_REMOVED lines=9> */
.L_x_1989:
[----:B------:R-:W-:Y:S05]  /*23d60*/  BSYNC B2 ;  /* 0x0000000000027941 */ /* 0x000fea0003800000 */
.L_x_1988:
[----:B------:R-:W2:Y:S04]  /*23d70*/  LDL R5, [R1] ;  /* 0x0000000001057983 */ /* 0x000ea80000100800 */
[----:B------:R-:W2:Y:S01]  /*23d80*/  LDL R4, [R1+0x8] ;  /* 0x0000080001047983 */ /* 0x000ea20000100800 */
[----:B------:R-:W-:Y:S01]  /*23d90*/  IMAD.MOV.U32 R12, RZ, RZ, RZ ;  /* 0x000000ffff0c7224 */ /* 0x000fe200078e00ff */
[----:B------:R-:W-:Y:S01]  /*23da0*/  UIADD3 UR4, UP0, UR38, 0x570, URZ ;  /* 0x0000057026047890 */ /* 0x000fe2000ff1e03f */
[----:B------:R-:W-:Y:S01]  /*23db0*/  PLOP3.LUT P1, PT, PT, PT, PT, 0x80, 0x0 ;  /* 0x000000000000781c */ /* 0x000fe20003f2f070 */
[----:B------:R-:W-:Y:S01]  /*23dc0*/  UMOV UR6, 0x0 ;  /* 0x0000000000067882 */ /* 0x000fe20000000000 */
[----:B------:R-:W-:Y:S01]  /*23dd0*/  UMOV UR7, 0x12f00000 ;  /* 0x12f0000000077882 */ /* 0x000fe20000000000 */
[----:B------:R-:W-:Y:S01]  /*23de0*/  R2UR UR10, R12 ;  /* 0x000000000c0a72ca */ /* 0x000fe200000e0000 */
[----:B------:R-:W-:Y:S01]  /*23df0*/  UIADD3.X UR5, URZ, UR39, URZ, UP0, !UPT ;  /* 0x000000273f057290 */ /* 0x000fe200087fe43f */
[----:B--2---:R-:W-:Y:S01]  /*23e00*/  IMAD R6, R4, 0x9000, R5 ;  /* 0x0000900004067824 */ /* 0x004fe200078e0205 */
[----:B------:R-:W-:Y:S01]  /*23e10*/  IADD3 R4, R8, 0x2a890, RZ ;  /* 0x0002a89008047810 */ /* 0x000fe20007ffe0ff */
[----:B------:R-:W-:-:S02]  /*23e20*/  IMAD R5, R9, 0x60, R0 ;  /* 0x0000006009057824 */ /* 0x000fc400078e0200 */
[----:B------:R-:W-:-:S09]  /*23e30*/  VIADD R10, R6, 0x18400 ;  /* 0x00018400060a7836 */ /* 0x000fd20000000000 */
.L_x_1990:
        /* <DEDUP_REMOVED lines=16> */
.L_x_1991:
        /* <DEDUP_REMOVED lines=15> */
.L_x_1992:
        /* <DEDUP_REMOVED lines=13> */
.L_x_2156:
[----:B------:R-:W-:Y:S05]  /*24100*/  BSYNC B2 ;  /* 0x0000000000027941 */ /* 0x000fea0003800000 */
.L_x_1993:
[----:B------:R-:W-:Y:S01]  /*24110*/  BSSY B2, `(.L_x_1995) ;  /* 0x000000b000027945 */ /* 0x000fe20003800000 */
[----:B------:R-:W-:Y:S01]  /*24120*/  MOV R10, 0x0 ;  /* 0x00000000000a7802 */ /* 0x000fe20000000f00 */
[----:B0-----:R-:W-:Y:S02]  /*24130*/  IMAD.MOV.U32 R11, RZ, RZ, 0x12f00000 ;  /* 0x12f00000ff0b7424 */ /* 0x001fe400078e00ff */
[----:B------:R-:W-:Y:S05]  /*24140*/  @P2 BRA `(.L_x_1996) ;  /* 0x00000000001c2947 */ /* 0x000fea0003800000 */
[----:B------:R-:W0:Y:S01]  /*24150*/  S2R R6, SR_TID.X ;  /* 0x0000000000067919 */ /* 0x000e220000002100 */
[----:B------:R-:W-:-:S04]  /*24160*/  IMAD.MOV.U32 R4, RZ, RZ, 0x6000 ;  /* 0x00006000ff047424 */ /* 0x000fc800078e00ff */
[----:B------:R3:W-:Y:S01]  /*24170*/  SYNCS.ARRIVE.TRANS64 RZ, [R8+URZ+0x2a8b0], R4 ;  /* 0x02a8b00408ff79a7 */ /* 0x0007e2000800003f */
[----:B0-----:R-:W-:-:S04]  /*24180*/  LOP3.LUT R6, R6, 0x1f, RZ, 0xc0, !PT ;  /* 0x0000001f06067812 */ /* 0x001fc800078ec0ff */
[----:B------:R-:W-:-:S13]  /*24190*/  ISETP.NE.AND P1, PT, R6, RZ, PT ;  /* 0x000000ff0600720c */ /* 0x000fda0003f25270 */
[----:B---3--:R-:W-:Y:S05]  /*241a0*/  @!P1 BRA `(.L_x_1996) ;  /* 0x0000000000049947 */ /* 0x008fea0003800000 */
[----:B------:R-:W-:Y:S01]  /*241b0*/  BPT.TRAP 0x1 ;  /* 0x000000040000795c */ /* 0x000fe20000300000 */
.L_x_1996:
[----:B------:R-:W-:Y:S05]  /*241c0*/  BSYNC B2 ;  /* 0x0000000000027941 */ /* 0x000fea0003800000 */
.L_x_1995:
[----:B------:R-:W3:Y:S04]  /*241d0*/  LDL R6, [R1] ;  /* 0x0000000001067983 */ /* 0x000ee80000100800 */
[----:B------:R-:W3:Y:S01]  /*241e0*/  LDL R4, [R1+0x8] ;  /* 0x0000080001047983 */ /* 0x000ee20000100800 */
[----:B------:R-:W-:Y:S01]  /*241f0*/  R2UR UR10, R12 ;  /* 0x000000000c0a72ca */ /* 0x000fe200000e0000 */
[----:B------:R-:W-:Y:S01]  /*24200*/  UIADD3 UR4, UP0, UR38, 0x670, URZ ;  /* 0x0000067026047890 */ /* 0x000fe2000ff1e03f */
[----:B------:R-:W-:Y:S01]  /*24210*/  R2UR UR6, R10 ;  /* 0x000000000a0672ca */ /* 0x000fe200000e0000 */
[----:B-12---:R-:W-:Y:S01]  /*24220*/  VIADD R8, R8, 0x2a8b0 ;  /* 0x0002a8b008087836 */ /* 0x006fe20000000000 */
[----:B------:R-:W-:Y:S01]  /*24230*/  R2UR UR7, R11 ;  /* 0x000000000b0772ca */ /* 0x000fe200000e0000 */
[----:B------:R-:W-:Y:S01]  /*24240*/  UIADD3.X UR5, URZ, UR39, URZ, UP0, !UPT ;  /* 0x000000273f057290 */ /* 0x000fe200087fe43f */
[----:B------:R-:W-:Y:S01]  /*24250*/  PLOP3.LUT P1, PT, PT, PT, PT, 0x80, 0x0 ;  /* 0x000000000000781c */ /* 0x000fe20003f2f070 */
[----:B---3--:R-:W-:-:S04]  /*24260*/  IMAD R4, R4, 0x6000, R6 ;  /* 0x0000600004047824 */ /* 0x008fc800078e0206 */
[----:B------:R-:W-:-:S08]  /*24270*/  VIADD R6, R4, 0x400 ;  /* 0x0000040004067836 */ /* 0x000fd00000000000 */
.L_x_1997:
        /* <DEDUP_REMOVED lines=10> */
[----:B------:R-:W-:Y:S02]  /*24320*/  R2UR UR10, R13 ;  /* 0x000000000d0a72ca */ /* 0x000fe400000e0000 */
[----:B------:R-:W-:Y:S02]  /*24330*/  R2UR UR6, R10 ;  /* 0x000000000a0672ca */ /* 0x000fe400000e0000 */
[----:B------:R-:W-:Y:S02]  /*24340*/  R2UR UR7, R11 ;  /* 0x000000000b0772ca */ /* 0x000fe400000e0000 */
[----:B------:R-:W-:Y:S02]  /*24350*/  PLOP3.LUT P1, PT, PT, PT, PT, 0x80, 0x0 ;  /* 0x000000000000781c */ /* 0x000fe40003f2f070 */
[----:B------:R-:W-:-:S11]  /*24360*/  IADD3 R4, R4, 0x3400, RZ ;  /* 0x0000340004047810 */ /* 0x000fd60007ffe0ff */
.L_x_1998:
        /* <DEDUP_REMOVED lines=10> */
.L_x_1985:
[----:B------:R-:W-:Y:S05]  /*24410*/  BSYNC B1 ;  /* 0x0000000000017941 */ /* 0x000fea0003800000 */
.L_x_1984:
[----:B------:R-:W1:Y:S04]  /*24420*/  LDL.LU R7, [R1+0x8] ;  /* 0x0000080001077983 */ /* 0x000e680000300800 */
[----:B------:R-:W2:Y:S01]  /*24430*/  LDL.LU R6, [R1+0x20] ;  /* 0x0000200001067983 */ /* 0x000ea20000300800 */
[C---:B------:R-:W-:Y:S01]  /*24440*/  ISETP.GT.AND P2, PT, R9.reuse, R3, PT ;  /* 0x000000030900720c */ /* 0x040fe20003f44270 */
[----:B------:R-:W-:Y:S02]  /*24450*/  VIADD R9, R9, 0xffffffff ;  /* 0xffffffff09097836 */ /* 0x000fe40000000000 */
[----:B-1----:R-:W-:-:S05]  /*24460*/  VIADD R4, R7, 0x1 ;  /* 0x0000000107047836 */ /* 0x002fca0000000000 */
[----:B------:R-:W-:-:S04]  /*24470*/  ISETP.NE.AND P1, PT, R4, 0x2, PT ;  /* 0x000000020400780c */ /* 0x000fc80003f25270 */
[----:B------:R-:W-:Y:S02]  /*24480*/  SEL R5, RZ, 0x1, P1 ;  /* 0x00000001ff057807 */ /* 0x000fe40000800000 */
[----:B------:R-:W-:Y:S02]  /*24490*/  SEL R4, R4, RZ, P1 ;  /* 0x000000ff04047207 */ /* 0x000fe40000800000 */
[----:B--2---:R-:W-:-:S05]  /*244a0*/  LOP3.LUT R6, R6, R5, RZ, 0x3c, !PT ;  /* 0x0000000506067212 */ /* 0x004fca00078e3cff */
[----:B------:R2:W-:Y:S04]  /*244b0*/  STL [R1+0x20], R6 ;  /* 0x0000200601007387 */ /* 0x0005e80000100800 */
[----:B------:R2:W-:Y:S01]  /*244c0*/  STL [R1+0x8], R4 ;  /* 0x0000080401007387 */ /* 0x0005e20000100800 */
[----:B------:R-:W-:Y:S05]  /*244d0*/  @P2 BRA `(.L_x_1999) ;  /* 0xfffffff400c02947 */ /* 0x000fea000383ffff */
.L_x_1963:
[----:B------:R-:W-:Y:S05]  /*244e0*/  BSYNC B0 ;  /* 0x0000000000007941 */ /* 0x000fea0003800000 */
.L_x_1962:
[----:B------:R-:W3:Y:S01]  /*244f0*/  LDL R7, [R1+0x30] ;  /* 0x0000300001077983 */ /* 0x000ee20000100800 */
[----:B------:R-:W4:Y:S01]  /*24500*/  LDC R0, c[0x0][0x448] ;  /* 0x00011200ff007b82 */ /* 0x000f220000000800 */
[----:B------:R-:W-:Y:S07]  /*24510*/  @!P0 WARPSYNC.ALL ;  /* 0x0000000000008948 */ /* 0x000fee0003800000 */
[----:B------:R-:W-:Y:S01]  /*24520*/  @!P0 BAR.SYNC.DEFER_BLOCKING 0xc, 0x180 ;  /* 0x0306000000008b1d */ /* 0x000fe20000010000 */
[----:B----4-:R-:W-:-:S13]  /*24530*/  ISETP.NE.AND P1, PT, R0, 0x1, PT ;  /* 0x000000010000780c */ /* 0x010fda0003f25270 */
[----:B------:R-:W4:Y:S08]  /*24540*/  @P1 LDC R2, c[0x0][0x44c] ;  /* 0x00011300ff021b82 */ /* 0x000f300000000800 */
[----:B------:R-:W5:Y:S01]  /*24550*/  @P1 LDC R3, c[0x0][0x450] ;  /* 0x00011400ff031b82 */ /* 0x000f620000000800 */
[----:B---3--:R-:W-:-:S04]  /*24560*/  VIADD R0, R7, 0x7f ;  /* 0x0000007f07007836 */ /* 0x008fc80000000000 */
[----:B----4-:R-:W-:-:S05]  /*24570*/  @P1 IMAD.HI.U32 R2, R0, R2, RZ ;  /* 0x0000000200021227 */ /* 0x010fca00078e00ff */
[----:B-----5:R-:W-:Y:S02]  /*24580*/  @P1 SHF.R.U32.HI R0, RZ, R3, R2 ;  /* 0x00000003ff001219 */ /* 0x020fe40000011602 */
[----:B------:R-:W3:Y:S03]  /*24590*/  LDC.64 R2, c[0x0][0x9e0] ;  /* 0x00027800ff027b82 */ /* 0x000ee60000000a00 */
[----:B------:R-:W-:Y:S01]  /*245a0*/  IMAD.IADD R0, R17, 0x1, R0 ;  /* 0x0000000111007824 */ /* 0x000fe200078e0200 */
[----:B---3--:R-:W-:-:S04]  /*245b0*/  ISETP.GE.AND P2, PT, R3, 0x1, PT ;  /* 0x000000010300780c */ /* 0x008fc80003f46270 */
[----:B------:R-:W-:-:S09]  /*245c0*/  IADD3 R2, R0, R2, RZ ;  /* 0x0000000200027210 */ /* 0x000fd20007ffe0ff */
[----:B------:R-:W-:Y:S05]  /*245d0*/  @!P2 BRA `(.L_x_2000) ;  /* 0x000000000048a947 */ /* 0x000fea0003800000 */
[C---:B------:R-:W-:Y:S01]  /*245e0*/  ISETP.GT.AND P0, PT, R0.reuse, RZ, PT ;  /* 0x000000ff0000720c */ /* 0x040fe20003f04270 */
[----:B------:R-:W-:Y:S01]  /*245f0*/  BSSY B0, `(.L_x_2001) ;  /* 0x000000e000007945 */ /* 0x000fe20003800000 */
[----:B--2---:R-:W-:-:S11]  /*24600*/  VIADD R6, R0, 0xffffffff ;  /* 0xffffffff00067836 */ /* 0x004fd60000000000 */
[----:B------:R-:W-:Y:S05]  /*24610*/  @P0 BRA `(.L_x_2002) ;  /* 0x00000000001c0947 */ /* 0x000fea0003800000 */
[----:B------:R-:W-:Y:S01]  /*24620*/  ISETP.NE.AND P0, PT, R3, 0x1, PT ;  /* 0x000000010300780c */ /* 0x000fe20003f05270 */
[----:B------:R-:W-:-:S12]  /*24630*/  IMAD.MOV R0, RZ, RZ, -R0 ;  /* 0x000000ffff007224 */ /* 0x000fd800078e0a00 */
[----:B-1----:R-:W1:Y:S02]  /*24640*/  @P0 LDC.64 R4, c[0x0][0x9e8] ;  /* 0x00027a00ff040b82 */ /* 0x002e640000000a00 */
[----:B-1----:R-:W-:-:S05]  /*24650*/  @P0 IMAD.HI.U32 R4, R0, R4, RZ ;  /* 0x0000000400040227 */ /* 0x002fca00078e00ff */
[----:B------:R-:W-:-:S04]  /*24660*/  @P0 SHF.R.U32.HI R0, RZ, R5, R4 ;  /* 0x00000005ff000219 */ /* 0x000fc80000011604 */
[----:B------:R-:W-:Y:S01]  /*24670*/  LOP3.LUT R6, RZ, R0, RZ, 0x33, !PT ;  /* 0x00000000ff067212 */ /* 0x000fe200078e33ff */
[----:B------:R-:W-:Y:S06]  /*24680*/  BRA `(.L_x_2003) ;  /* 0x0000000000107947 */ /* 0x000fec0003800000 */
.L_x_2002:
[----:B------:R-:W-:-:S13]  /*24690*/  ISETP.NE.AND P0, PT, R3, 0x1, PT ;  /* 0x000000010300780c */ /* 0x000fda0003f05270 */
[----:B-1----:R-:W1:Y:S02]  /*246a0*/  @P0 LDC.64 R4, c[0x0][0x9e8] ;  /* 0x00027a00ff040b82 */ /* 0x002e640000000a00 */
[----:B-1----:R-:W-:-:S05]  /*246b0*/  @P0 IMAD.HI.U32 R4, R6, R4, RZ ;  /* 0x0000000406040227 */ /* 0x002fca00078e00ff */
[----:B------:R-:W-:-:S07]  /*246c0*/  @P0 SHF.R.U32.HI R6, RZ, R5, R4 ;  /* 0x00000005ff060219 */ /* 0x000fce0000011604 */
.L_x_2003:
[----:B------:R-:W-:Y:S05]  /*246d0*/  BSYNC B0 ;  /* 0x0000000000007941 */ /* 0x000fea0003800000 */
.L_x_2001:
[----:B------:R-:W-:-:S05]  /*246e0*/  IMAD R6, R6, R3, R3 ;  /* 0x0000000306067224 */ /* 0x000fca00078e0203 */
[----:B------:R-:W-:-:S07]  /*246f0*/  VIMNMX R2, R2, R6, PT ;  /* 0x0000000602027248 */ /* 0x000fce0003fe0100 */
.L_x_2000:
[----:B------:R-:W-:Y:S01]  /*24700*/  VIADD R0, R2, 0x5f ;  /* 0x0000005f02007836 */ /* 0x000fe20000000000 */
[----:B-12---:R-:W1:Y:S01]  /*24710*/  @P1 LDC R4, c[0x0][0x450] ;  /* 0x00011400ff041b82 */ /* 0x006e620000000800 */
[----:B------:R-:W-:Y:S02]  /*24720*/  ULDC UR4, c[0x0][0x9dc] ;  /* 0x0002770000047ab9 */ /* 0x000fe40000000800 */
[----:B------:R-:W-:-:S05]  /*24730*/  IMAD.HI R0, R0, 0x2aaaaaab, RZ ;  /* 0x2aaaaaab00007827 */ /* 0x000fca00078e02ff */
[----:B------:R-:W-:-:S04]  /*24740*/  SHF.R.U32.HI R2, RZ, 0x1f, R0 ;  /* 0x0000001fff027819 */ /* 0x000fc80000011600 */
[----:B------:R-:W-:Y:S02]  /*24750*/  LEA.HI.SX32 R2, R0, R2, 0x1c ;  /* 0x0000000200027211 */ /* 0x000fe400078fe2ff */
[----:B------:R-:W2:Y:S02]  /*24760*/  @P1 LDC R0, c[0x0][0x44c] ;  /* 0x00011300ff001b82 */ /* 0x000ea40000000800 */
[----:B------:R-:W-:Y:S01]  /*24770*/  VIMNMX R6, R21, R2, PT ;  /* 0x0000000215067248 */ /* 0x000fe20003fe0100 */
[----:B------:R-:W-:-:S04]  /*24780*/  IMAD.MOV.U32 R2, RZ, RZ, R7 ;  /* 0x000000ffff027224 */ /* 0x000fc800078e0007 */
[----:B------:R3:W-:Y:S01]  /*24790*/  STL [R1+0x34], R6 ;  /* 0x0000340601007387 */ /* 0x0007e20000100800 */
[----:B--2---:R-:W-:-:S05]  /*247a0*/  @P1 IMAD.HI.U32 R0, R7, R0, RZ ;  /* 0x0000000007001227 */ /* 0x004fca00078e00ff */
[----:B-1----:R-:W-:-:S04]  /*247b0*/  @P1 SHF.R.U32.HI R2, RZ, R4, R0 ;  /* 0x00000004ff021219 */ /* 0x002fc80000011600 */
[----:B------:R-:W-:-:S05]  /*247c0*/  IADD3 R0, R20, R2, RZ ;  /* 0x0000000214007210 */ /* 0x000fca0007ffe0ff */
[----:B------:R-:W-:Y:S01]  /*247d0*/  VIADD R2, R0, -UR4 ;  /* 0x8000000400027c36 */ /* 0x000fe20008000000 */
[----:B---3--:R-:W-:Y:S06]  /*247e0*/  @!P2 BRA `(.L_x_2004) ;  /* 0x000000000044a947 */ /* 0x008fec0003800000 */
        /* <DEDUP_REMOVED lines=10> */
.L_x_2006:
[----:B------:R-:W-:-:S13]  /*24890*/  ISETP.NE.AND P0, PT, R3, 0x1, PT ;  /* 0x000000010300780c */ /* 0x000fda0003f05270 */
[----:B------:R-:W1:Y:S02]  /*248a0*/  @P0 LDC.64 R4, c[0x0][0x9e8] ;  /* 0x00027a00ff040b82 */ /* 0x000e640000000a00 */
[----:B-1----:R-:W-:-:S05]  /*248b0*/  @P0 IMAD.HI.U32 R4, R0, R4, RZ ;  /* 0x0000000400040227 */ /* 0x002fca00078e00ff */
[----:B------:R-:W-:-:S07]  /*248c0*/  @P0 SHF.R.U32.HI R0, RZ, R5, R4 ;  /* 0x00000005ff000219 */ /* 0x000fce0000011604 */
.L_x_2007:
[----:B------:R-:W-:Y:S05]  /*248d0*/  BSYNC B0 ;  /* 0x0000000000007941 */ /* 0x000fea0003800000 */
.L_x_2005:
[----:B------:R-:W-:-:S05]  /*248e0*/  IMAD R0, R0, R3, RZ ;  /* 0x0000000300007224 */ /* 0x000fca00078e02ff */
[----:B------:R-:W-:-:S07]  /*248f0*/  VIMNMX R2, R2, R0, !PT ;  /* 0x0000000002027248 */ /* 0x000fce0007fe0100 */
.L_x_2004:
[----:B------:R-:W-:Y:S01]  /*24900*/  IMAD.HI R2, R2, 0x2aaaaaab, RZ ;  /* 0x2aaaaaab02027827 */ /* 0x000fe200078e02ff */
[----:B------:R-:W-:Y:S04]  /*24910*/  BSSY B7, `(.L_x_2008) ;  /* 0x000042e000077945 */ /* 0x000fe80003800000 */
[----:B------:R-:W-:-:S04]  /*24920*/  SHF.R.U32.HI R0, RZ, 0x1f, R2 ;  /* 0x0000001fff007819 */ /* 0x000fc80000011602 */
[----:B------:R-:W-:-:S04]  /*24930*/  LEA.HI.SX32 R0, R2, R0, 0x1c ;  /* 0x0000000002007211 */ /* 0x000fc800078fe2ff */
[----:B------:R-:W-:-:S04]  /*24940*/  VIMNMX R3, RZ, R0, !PT ;  /* 0x00000000ff037248 */ /* 0x000fc80007fe0100 */
[----:B------:R-:W-:Y:S01]  /*24950*/  ISETP.GT.AND P0, PT, R6, R3, PT ;  /* 0x000000030600720c */ /* 0x000fe20003f04270 */
[----:B------:R1:W-:-:S12]  /*24960*/  STL [R1+0x2c], R3 ;  /* 0x00002c0301007387 */ /* 0x0003d80000100800 */
[----:B-1----:R-:W-:Y:S05]  /*24970*/  @P0 BRA `(.L_x_2009) ;  /* 0x0000000000480947 */ /* 0x002fea0003800000 */
[----:B------:R-:W1:Y:S02]  /*24980*/  S2R R3, SR_TID.X ;  /* 0x0000000000037919 */ /* 0x000e640000002100 */
[----:B-1----:R-:W-:-:S04]  /*24990*/  LOP3.LUT R3, R3, 0x7f, RZ, 0xc0, !PT ;  /* 0x0000007f03037812 */ /* 0x002fc800078ec0ff */
[----:B------:R-:W-:-:S13]  /*249a0*/  ISETP.NE.AND P0, PT, R3, RZ, PT ;  /* 0x000000ff0300720c */ /* 0x000fda0003f05270 */
[----:B------:R-:W-:Y:S05]  /*249b0*/  @P0 BRA `(.L_x_2010) ;  /* 0x00000040008c0947 */ /* 0x000fea0003800000 */
[----:B------:R-:W1:Y:S01]  /*249c0*/  S2R R3, SR_LANEID ;  /* 0x0000000000037919 */ /* 0x000e620000000000 */
[----:B------:R-:W-:Y:S01]  /*249d0*/  VOTEU.ANY UR4, UPT, PT ;  /* 0x0000000000047886 */ /* 0x000fe200038e0100 */
[----:B------:R-:W-:Y:S01]  /*249e0*/  ULDC.64 UR6, c[0x0][0x208] ;  /* 0x0000820000067ab9 */ /* 0x000fe20000000a00 */
[----:B------:R-:W1:Y:S08]  /*249f0*/  FLO.U32 R0, UR4 ;  /* 0x0000000400007d00 */ /* 0x000e7000080e0000 */
[----:B------:R-:W2:Y:S01]  /*24a00*/  POPC R5, UR4 ;  /* 0x0000000400057d09 */ /* 0x000ea20008000000 */
[----:B-1----:R-:W-:-:S02]  /*24a10*/  ISETP.EQ.U32.AND P0, PT, R0, R3, PT ;  /* 0x000000030000720c */ /* 0x002fc40003f02070 */
[----:B------:R-:W2:Y:S11]  /*24a20*/  LDC.64 R2, c[0x0][0xc60] ;  /* 0x00031800ff027b82 */ /* 0x000eb60000000a00 */
[----:B--2---:R-:W2:Y:S01]  /*24a30*/  @P0 ATOMG.E.ADD.STRONG.GPU PT, R3, desc[UR6][R2.64], R5 ;  /* 0x00000005020309a8 */ /* 0x004ea200081ee1c6 */
[----:B------:R-:W1:Y:S02]  /*24a40*/  S2R R4, SR_LTMASK ;  /* 0x0000000000047919 */ /* 0x000e640000003900 */
[----:B-1----:R-:W-:-:S04]  /*24a50*/  LOP3.LUT R4, R4, UR4, RZ, 0xc0, !PT ;  /* 0x0000000404047c12 */ /* 0x002fc8000f8ec0ff */
[----:B------:R-:W1:Y:S01]  /*24a60*/  POPC R7, R4 ;  /* 0x0000000400077309 */ /* 0x000e620000000000 */
[----:B--2---:R-:W1:Y:S02]  /*24a70*/  SHFL.IDX PT, R0, R3, R0, 0x1f ;  /* 0x00001f0003007589 */ /* 0x004e6400000e0000 */
[----:B-1----:R-:W-:Y:S01]  /*24a80*/  IADD3 R16, R0, UR36, R7 ;  /* 0x0000002400107c10 */ /* 0x002fe2000fffe007 */
[----:B------:R-:W-:Y:S06]  /*24a90*/  BRA `(.L_x_2010) ;  /* 0x0000004000547947 */ /* 0x000fec0003800000 */
.L_x_2009:
[----:B------:R-:W2:Y:S01]  /*24aa0*/  LDL R17, [R1] ;  /* 0x0000000001117983 */ /* 0x000ea20000100800 */
        /* <DEDUP_REMOVED lines=10> */
[----:B------:R-:W1:Y:S01]  /*24b50*/  LDC.64 R2, c[0x4][R2] ;  /* 0x0100000002027b82 */ /* 0x000e620000000a00 */
[----:B------:R-:W-:Y:S01]  /*24b60*/  IMAD.U32 R5, RZ, RZ, UR7 ;  /* 0x00000007ff057e24 */ /* 0x000fe2000f8e00ff */
[----:B------:R-:W-:Y:S01]  /*24b70*/  MOV R12, 0x1 ;  /* 0x00000001000c7802 */ /* 0x000fe20000000f00 */
[----:B------:R-:W-:Y:S02]  /*24b80*/  IMAD.U32 R7, RZ, RZ, UR9 ;  /* 0x00000009ff077e24 */ /* 0x000fe4000f8e00ff */
[----:B------:R-:W-:-:S02]  /*24b90*/  IMAD.U32 R10, RZ, RZ, UR4 ;  /* 0x00000004ff0a7e24 */ /* 0x000fc4000f8e00ff */
[----:B0-----:R-:W-:Y:S02]  /*24ba0*/  IMAD.U32 R11, RZ, RZ, UR5 ;  /* 0x00000005ff0b7e24 */ /* 0x001fe4000f8e00ff */
[----:B------:R-:W-:Y:S02]  /*24bb0*/  IMAD.MOV.U32 R8, RZ, RZ, 0x70 ;  /* 0x00000070ff087424 */ /* 0x000fe400078e00ff */
[----:B------:R-:W-:-:S07]  /*24bc0*/  IMAD.MOV.U32 R13, RZ, RZ, RZ ;  /* 0x000000ffff0d7224 */ /* 0x000fce00078e00ff */
[----:B------:R-:W-:-:S07]  /*24bd0*/  LEPC R20, `(.L_x_2012) ;  /* 0x000000001014794e */ /* 0x000fce0000000000 */
[----:B-1----:R-:W-:Y:S05]  /*24be0*/  CALL.ABS.NOINC R2 ;  /* 0x0000000002007343 */ /* 0x002fea0003c00000 */
.L_x_2012:
[----:B------:R-:W-:Y:S05]  /*24bf0*/  BSYNC B6 ;  /* 0x0000000000067941 */ /* 0x000fea0003800000 */
.L_x_2011:
        /* <DEDUP_REMOVED lines=12> */
[----:B------:R-:W-:Y:S01]  /*24cc0*/  MOV R12, 0x1 ;  /* 0x00000001000c7802 */ /* 0x000fe20000000f00 */
[----:B------:R-:W-:Y:S02]  /*24cd0*/  IMAD.U32 R7, RZ, RZ, UR9 ;  /* 0x00000009ff077e24 */ /* 0x000fe4000f8e00ff */
[----:B------:R-:W-:-:S02]  /*24ce0*/  IMAD.U32 R10, RZ, RZ, UR4 ;  /* 0x00000004ff0a7e24 */ /* 0x000fc4000f8e00ff */
[----:B0-----:R-:W-:Y:S02]  /*24cf0*/  IMAD.U32 R11, RZ, RZ, UR5 ;  /* 0x00000005ff0b7e24 */ /* 0x001fe4000f8e00ff */
[----:B------:R-:W-:Y:S02]  /*24d00*/  IMAD.MOV.U32 R8, RZ, RZ, 0x70 ;  /* 0x00000070ff087424 */ /* 0x000fe400078e00ff */
[----:B-1----:R-:W-:-:S07]  /*24d10*/  IMAD.MOV.U32 R13, RZ, RZ, RZ ;  /* 0x000000ffff0d7224 */ /* 0x002fce00078e00ff */
[----:B------:R-:W-:-:S07]  /*24d20*/  LEPC R20, `(.L_x_2015) ;  /* 0x000000001014794e */ /* 0x000fce0000000000 */
[----:B--2---:R-:W-:Y:S05]  /*24d30*/  CALL.ABS.NOINC R2 ;  /* 0x0000000002007343 */ /* 0x004fea0003c00000 */
.L_x_2015:
        /* <DEDUP_REMOVED lines=15> */
.L_x_2014:
[----:B------:R-:W-:Y:S05]  /*24e30*/  BSYNC B6 ;  /* 0x0000000000067941 */ /* 0x000fea0003800000 */
.L_x_2013:
[----:B------:R-:W-:Y:S01]  /*24e40*/  ULDC.64 UR4, c[0x0][0x9f8] ;  /* 0x00027e0000047ab9 */ /* 0x000fe20000000a00 */
[----:B------:R-:W2:Y:S01]  /*24e50*/  LDL R17, [R1+0x34] ;  /* 0x0000340001117983 */ /* 0x000ea20000100800 */
[----:B------:R-:W-:Y:S01]  /*24e60*/  ISETP.NE.U32.AND P0, PT, RZ, UR4, PT ;  /* 0x00000004ff007c0c */ /* 0x000fe2000bf05070 */
[----:B------:R-:W-:Y:S01]  /*24e70*/  IMAD.MOV.U32 R7, RZ, RZ, R19 ;  /* 0x000000ffff077224 */ /* 0x000fe200078e0013 */
[----:B------:R-:W-:Y:S02]  /*24e80*/  ULDC.64 UR6, c[0x0][0x208] ;  /* 0x0000820000067ab9 */ /* 0x000fe40000000a00 */
[----:B------:R-:W-:Y:S01]  /*24e90*/  ISETP.NE.AND.EX P0, PT, RZ, UR5, PT, P0 ;  /* 0x00000005ff007c0c */ /* 0x000fe2000bf05300 */
[----:B------:R-:W-:-:S12]  /*24ea0*/  ULDC.64 UR4, c[0x0][0xa08] ;  /* 0x0002820000047ab9 */ /* 0x000fd80000000a00 */
[----:B------:R-:W1:Y:S02]  /*24eb0*/  @P0 LDC.64 R2, c[0x0][0x9f8] ;  /* 0x00027e00ff020b82 */ /* 0x000e640000000a00 */
[----:B-1----:R-:W-:-:S05]  /*24ec0*/  @P0 IMAD.WIDE R2, R19, 0x4, R2 ;  /* 0x0000000413020825 */ /* 0x002fca00078e0202 */
[----:B------:R1:W3:Y:S02]  /*24ed0*/  @P0 LDG.E R7, desc[UR6][R2.64] ;  /* 0x0000000602070981 */ /* 0x0002e4000c1e1900 */
[----:B-1----:R-:W1:Y:S02]  /*24ee0*/  LDC.64 R2, c[0x0][0x418] ;  /* 0x00010600ff027b82 */ /* 0x002e640000000a00 */
[----:B-1----:R-:W-:Y:S01]  /*24ef0*/  LOP3.LUT P0, RZ, R2, UR4, RZ, 0xfc, !PT ;  /* 0x0000000402ff7c12 */ /* 0x002fe2000f80fcff */
[----:B------:R-:W-:-:S03]  /*24f00*/  UMOV UR4, 0xffffffff ;  /* 0xffffffff00047882 */ /* 0x000fc60000000000 */
[----:B------:R-:W-:Y:S01]  /*24f10*/  LOP3.LUT P0, RZ, R3, UR5, RZ, 0xfc, P0 ;  /* 0x0000000503ff7c12 */ /* 0x000fe2000800fcff */
[----:B--2---:R-:W-:Y:S01]  /*24f20*/  VIADD R0, R17, 0xffffffff ;  /* 0xffffffff11007836 */ /* 0x004fe20000000000 */
[----:B---3--:R-:W-:Y:S01]  /*24f30*/  SHF.R.S32.HI R8, RZ, 0x1f, R7 ;  /* 0x0000001fff087819 */ /* 0x008fe20000011407 */
[----:B------:R1:W-:Y:S01]  /*24f40*/  STL [R1+0x14], R7 ;  /* 0x0000140701007387 */ /* 0x0003e20000100800 */
[----:B------:R-:W-:-:S03]  /*24f50*/  SEL R17, R7, RZ, !P0 ;  /* 0x000000ff07117207 */ /* 0x000fc60004000000 */
[----:B------:R1:W-:Y:S01]  /*24f60*/  STL [R1+0x24], R8 ;  /* 0x0000240801007387 */ /* 0x0003e20000100800 */
[----:B------:R-:W-:Y:S05]  /*24f70*/  BRA.DIV UR4, `(.L_x_2016) ;  /* 0x0000005a04e07947 */ /* 0x000fea000b800000 */
[----:B------:R-:W2:Y:S02]  /*24f80*/  S2R R4, SR_TID.X ;  /* 0x0000000000047919 */ /* 0x000ea40000002100 */
[----:B--2---:R-:W-:-:S04]  /*24f90*/  SHF.R.U32.HI R4, RZ, 0x5, R4 ;  /* 0x00000005ff047819 */ /* 0x004fc80000011604 */
[----:B------:R-:W-:-:S05]  /*24fa0*/  LOP3.LUT R4, R4, 0x3, RZ, 0xc0, !PT ;  /* 0x0000000304047812 */ /* 0x000fca00078ec0ff */
[----:B------:R2:W3:Y:S02]  /*24fb0*/  SHFL.IDX PT, R14, R4, RZ, 0x1f ;  /* 0x00001fff040e7589 */ /* 0x0004e400000e0000 */
.L_x_2159:
[----:B--2---:R-:W2:Y:S01]  /*24fc0*/  LDL.LU R4, [R1+0xc] ;  /* 0x00000c0001047983 */ /* 0x004ea20000300800 */
[----:B------:R-:W-:Y:S02]  /*24fd0*/  PLOP3.LUT P1, PT, PT, PT, PT, 0x8, 0x0 ;  /* 0x000000000000781c */ /* 0x000fe40003f2e170 */
[----:B---3--:R-:W-:Y:S01]  /*24fe0*/  ISETP.NE.AND P0, PT, R14, RZ, PT ;  /* 0x000000ff0e00720c */ /* 0x008fe20003f05270 */
[----:B------:R3:W-:Y:S01]  /*24ff0*/  STL [R1+0x10], R0 ;  /* 0x0000100001007387 */ /* 0x0007e20000100800 */
[----:B--2---:R-:W-:-:S09]  /*25000*/  LOP3.LUT R4, R4, 0xfffffffe, RZ, 0xc0, !PT ;  /* 0xfffffffe04047812 */ /* 0x004fd200078ec0ff */
[----:B------:R-:W-:-:S05]  /*25010*/  @P1 LOP3.LUT R4, R4, 0x1, RZ, 0xfc, !PT ;  /* 0x0000000104041812 */ /* 0x000fca00078efcff */
[----:B------:R3:W-:Y:S01]  /*25020*/  STL [R1+0xc], R4 ;  /* 0x00000c0401007387 */ /* 0x0007e20000100800 */
[----:B------:R-:W-:Y:S05]  /*25030*/  @P0 BRA `(.L_x_2017) ;  /* 0x00000004004c0947 */ /* 0x000fea0003800000 */
[----:B------:R-:W-:-:S03]  /*25040*/  UMOV UR4, 0xffffffff ;  /* 0xffffffff00047882 */ /* 0x000fc60000000000 */
[----:B------:R-:W-:Y:S05]  /*25050*/  BRA.DIV UR4, `(.L_x_2018) ;  /* 0x0000005a04dc7947 */ /* 0x000fea000b800000 */
[----:B------:R-:W-:-:S13]  /*25060*/  ELECT P6, URZ, PT ;  /* 0x00000000003f782f */ /* 0x000fda00038c0000 */
.L_x_2162:
[----:B------:R-:W-:Y:S05]  /*25070*/  @!P6 BRA `(.L_x_2017) ;  /* 0x00000004003ce947 */ /* 0x000fea0003800000 */
[----:B------:R-:W-:-:S04]  /*25080*/  ISETP.NE.U32.AND P0, PT, R2, RZ, PT ;  /* 0x000000ff0200720c */ /* 0x000fc80003f05070 */
[----:B------:R-:W-:-:S13]  /*25090*/  ISETP.NE.AND.EX P0, PT, R3, RZ, PT, P0 ;  /* 0x000000ff0300720c */ /* 0x000fda0003f05300 */
[----:B------:R-:W-:Y:S05]  /*250a0*/  @!P0 BRA `(.L_x_2019) ;  /* 0x0000000000548947 */ /* 0x000fea0003800000 */
[----:B------:R-:W2:Y:S01]  /*250b0*/  LDC R6, c[0x0][0x43c] ;  /* 0x00010f00ff067b82 */ /* 0x000ea20000000800 */
[----:B------:R-:W-:Y:S01]  /*250c0*/  IMAD.MOV.U32 R9, RZ, RZ, R0 ;  /* 0x000000ffff097224 */ /* 0x000fe200078e0000 */
[----:B------:R-:W-:Y:S01]  /*250d0*/  ULDC.64 UR4, c[0x0][0x428] ;  /* 0x00010a0000047ab9 */ /* 0x000fe20000000a00 */
[----:B------:R-:W-:Y:S02]  /*250e0*/  ULDC.64 UR6, c[0x0][0x208] ;  /* 0x0000820000067ab9 */ /* 0x000fe40000000a00 */
[----:B---3--:R-:W-:Y:S01]  /*250f0*/  IMAD.MOV.U32 R0, RZ, RZ, R9 ;  /* 0x000000ffff007224 */ /* 0x008fe200078e0009 */
[----:B--2---:R-:W-:-:S13]  /*25100*/  ISETP.NE.AND P0, PT, R6, 0x1, PT ;  /* 0x000000010600780c */ /* 0x004fda0003f05270 */
[----:B------:R-:W2:Y:S02]  /*25110*/  @P0 LDC.64 R4, c[0x0][0x440] ;  /* 0x00011000ff040b82 */ /* 0x000ea40000000a00 */
[----:B--2---:R-:W-:-:S05]  /*25120*/  @P0 IMAD.HI.U32 R4, R9, R4, RZ ;  /* 0x0000000409040227 */ /* 0x004fca00078e00ff */
[----:B------:R-:W-:-:S04]  /*25130*/  @P0 SHF.R.U32.HI R0, RZ, R5, R4 ;  /* 0x00000005ff000219 */ /* 0x000fc80000011604 */
[----:B------:R-:W-:Y:S02]  /*25140*/  IADD3 R4, -R0, RZ, RZ ;  /* 0x000000ff00047210 */ /* 0x000fe40007ffe1ff */
[----:B------:R-:W-:-:S03]  /*25150*/  SHF.R.S32.HI R5, RZ, 0x1f, R0 ;  /* 0x0000001fff057819 */ /* 0x000fc60000011400 */
        /* <DEDUP_REMOVED lines=10> */
.L_x_2019:
[----:B-1----:R-:W4:Y:S04]  /*25200*/  LDL R7, [R1] ;  /* 0x0000000001077983 */ /* 0x002f280000100800 */
[----:B---3--:R-:W4:Y:S04]  /*25210*/  LDL R0, [R1+0x4] ;  /* 0x0000040001007983 */ /* 0x008f280000100800 */
[----:B--2---:R-:W2:Y:S01]  /*25220*/  LDL R2, [R1+0x18] ;  /* 0x0000180001027983 */ /* 0x004ea20000100800 */
[----:B----4-:R-:W-:Y:S01]  /*25230*/  IMAD R0, R0, 0x8, R7 ;  /* 0x0000000800007824 */ /* 0x010fe200078e0207 */
[----:B--2---:R-:W-:-:S04]  /*25240*/  SHF.L.U32 R2, R2, 0x1f, RZ ;  /* 0x0000001f02027819 */ /* 0x004fc800000006ff */
[----:B------:R-:W1:Y:S02]  /*25250*/  SYNCS.PHASECHK.TRANS64.TRYWAIT P0, [R0+URZ+0x2a840], R2 ;  /* 0x02a84002000075a7 */ /* 0x000e64000800017f */
[----:B-1----:R-:W-:Y:S05]  /*25260*/  @!P0 BRA `(.L_x_2020) ;  /* 0x0000005800788947 */ /* 0x002fea0003800000 */
.L_x_2163:
[----:B------:R-:W2:Y:S02]  /*25270*/  S2R R3, SR_TID.X ;  /* 0x0000000000037919 */ /* 0x000ea40000002100 */
        /* <DEDUP_REMOVED lines=10> */
.L_x_2021:
[----:B------:R-:W2:Y:S04]  /*25320*/  LDL R6, [R1] ;  /* 0x0000000001067983 */ /* 0x000ea80000100800 */
[----:B------:R-:W2:Y:S04]  /*25330*/  LDL R5, [R1+0x4] ;  /* 0x0000040001057983 */ /* 0x000ea80000100800 */
[----:B------:R-:W3:Y:S04]  /*25340*/  LDL R4, [R1+0x10] ;  /* 0x0000100001047983 */ /* 0x000ee80000100800 */
[----:B------:R-:W4:Y:S04]  /*25350*/  LDL R3, [R1+0x1c] ;  /* 0x00001c0001037983 */ /* 0x000f280000100800 */
[----:B-1----:R-:W4:Y:S01]  /*25360*/  LDL.LU R2, [R1+0xc] ;  /* 0x00000c0001027983 */ /* 0x002f220000300800 */
        /* <DEDUP_REMOVED lines=10> */
[----:B--2---:R-:W-:Y:S01]  /*25410*/  IMAD R0, R5, 0x9000, R6 ;  /* 0x0000900005007824 */ /* 0x004fe200078e0206 */
[----:B---3--:R-:W-:-:S04]  /*25420*/  R2UR UR11, R4 ;  /* 0x00000000040b72ca */ /* 0x008fc800000e0000 */
[----:B------:R-:W-:Y:S02]  /*25430*/  R2UR UR8, R0 ;  /* 0x00000000000872ca */ /* 0x000fe400000e0000 */
[----:B----4-:R-:W-:Y:S02]  /*25440*/  R2UR UR5, R3 ;  /* 0x00000000030572ca */ /* 0x010fe400000e0000 */
[----:B------:R-:W-:-:S04]  /*25450*/  LOP3.LUT R2, R2, 0xfffffffe, RZ, 0xc0, !PT ;  /* 0xfffffffe02027812 */ /* 0x000fc800078ec0ff */
        /* <DEDUP_REMOVED lines=16> */
[----:B--2---:R-:W-:Y:S01]  /*25560*/  NOP ;  /* 0x0000000000007918 */ /* 0x004fe20000000000 */
.L_x_2017:
[----:B---3--:R-:W2:Y:S04]  /*25570*/  LDL R4, [R1] ;  /* 0x0000000001047983 */ /* 0x008ea80000100800 */
[----:B------:R-:W3:Y:S01]  /*25580*/  LDL.LU R3, [R1+0x40] ;  /* 0x0000400001037983 */ /* 0x000ee20000300800 */
[----:B------:R-:W-:Y:S05]  /*25590*/  WARPSYNC.ALL ;  /* 0x0000000000007948 */ /* 0x000fea0003800000 */
[----:B------:R-:W-:Y:S01]  /*255a0*/  ULDC.64 UR4, c[0x0][0x298] ;  /* 0x0000a60000047ab9 */ /* 0x000fe20000000a00 */
[----:B------:R-:W-:Y:S01]  /*255b0*/  BSSY B6, `(.L_x_2022) ;  /* 0x000001c000067945 */ /* 0x000fe20003800000 */
[----:B------:R-:W-:Y:S01]  /*255c0*/  BAR.SYNC.DEFER_BLOCKING 0x8, 0x180 ;  /* 0x0206000000007b1d */ /* 0x000fe20000010000 */
[----:B---3--:R-:W-:-:S05]  /*255d0*/  SHF.R.S32.HI R0, RZ, 0x1f, R3 ;  /* 0x0000001fff007819 */ /* 0x008fca0000011403 */
[----:B------:R-:W-:Y:S01]  /*255e0*/  IMAD R2, R0, UR4, RZ ;  /* 0x0000000400027c24 */ /* 0x000fe2000f8e02ff */
[----:B--2---:R-:W-:Y:S01]  /*255f0*/  IADD3 R0, R4, 0xc400, RZ ;  /* 0x0000c40004007810 */ /* 0x004fe20007ffe0ff */
[----:B------:R-:W-:-:S03]  /*25600*/  IMAD.WIDE.U32 R4, R3, UR4, RZ ;  /* 0x0000000403047c25 */ /* 0x000fc6000f8e00ff */
[----:B------:R-:W-:Y:S01]  /*25610*/  LOP3.LUT P0, RZ, R0, 0x3ff, RZ, 0xc0, !PT ;  /* 0x000003ff00ff7812 */ /* 0x000fe2000780c0ff */
[----:B------:R-:W-:Y:S01]  /*25620*/  IMAD R2, R3, UR5, R2 ;  /* 0x0000000503027c24 */ /* 0x000fe2000f8e0202 */
[----:B------:R2:W-:Y:S03]  /*25630*/  STL.64 [R1+0x40], R4 ;  /* 0x0000400401007387 */ /* 0x0005e60000100a00 */
[----:B------:R-:W-:-:S05]  /*25640*/  IMAD.IADD R0, R5, 0x1, R2 ;  /* 0x0000000105007824 */ /* 0x000fca00078e0202 */
[----:B------:R2:W-:Y:S03]  /*25650*/  STL [R1+0x4c], R0 ;  /* 0x00004c0001007387 */ /* 0x0005e60000100800 */
[----:B------:R-:W-:Y:S05]  /*25660*/  @!P0 BRA `(.L_x_2023) ;  /* 0x0000000000408947 */ /* 0x000fea0003800000 */
[----:B------:R-:W-:Y:S01]  /*25670*/  MOV R2, 0x0 ;  /* 0x0000000000027802 */ /* 0x000fe20000000f00 */
[----:B------:R-:W-:Y:S01]  /*25680*/  ULDC.64 UR4, c[0x4][0xb8] ;  /* 0x01002e0000047ab9 */ /* 0x000fe20000000a00 */
[----:B------:R-:W-:Y:S01]  /*25690*/  ULDC.64 UR6, c[0x4][0xc0] ;  /* 0x0100300000067ab9 */ /* 0x000fe20000000a00 */
[----:B------:R-:W-:Y:S01]  /*256a0*/  ULDC.64 UR8, c[0x4][0x20] ;  /* 0x0100080000087ab9 */ /* 0x000fe20000000a00 */
[----:B--2---:R-:W-:Y:S01]  /*256b0*/  IMAD.U32 R4, RZ, RZ, UR4 ;  /* 0x00000004ff047e24 */ /* 0x004fe2000f8e00ff */
[----:B-1----:R-:W-:Y:S01]  /*256c0*/  MOV R7, UR7 ;  /* 0x0000000700077c02 */ /* 0x002fe20008000f00 */
[----:B------:R-:W1:Y:S01]  /*256d0*/  LDC.64 R2, c[0x4][R2] ;  /* 0x0100000002027b82 */ /* 0x000e620000000a00 */
[----:B------:R-:W-:Y:S01]  /*256e0*/  IMAD.U32 R5, RZ, RZ, UR5 ;  /* 0x00000005ff057e24 */ /* 0x000fe2000f8e00ff */
[----:B------:R-:W-:Y:S01]  /*256f0*/  MOV R13, RZ ;  /* 0x000000ff000d7202 */ /* 0x000fe20000000f00 */
[----:B------:R-:W-:Y:S02]  /*25700*/  IMAD.U32 R6, RZ, RZ, UR6 ;  /* 0x00000006ff067e24 */ /* 0x000fe4000f8e00ff */
[----:B------:R-:W-:-:S02]  /*25710*/  IMAD.U32 R10, RZ, RZ, UR8 ;  /* 0x00000008ff0a7e24 */ /* 0x000fc4000f8e00ff */
[----:B0-----:R-:W-:Y:S02]  /*25720*/  IMAD.U32 R11, RZ, RZ, UR9 ;  /* 0x00000009ff0b7e24 */ /* 0x001fe4000f8e00ff */
[----:B------:R-:W-:Y:S02]  /*25730*/  IMAD.MOV.U32 R8, RZ, RZ, 0x70 ;  /* 0x00000070ff087424 */ /* 0x000fe400078e00ff */
[----:B------:R-:W-:-:S07]  /*25740*/  IMAD.MOV.U32 R12, RZ, RZ, 0x1 ;  /* 0x00000001ff0c7424 */ /* 0x000fce00078e00ff */
[----:B------:R-:W-:-:S07]  /*25750*/  LEPC R20, `(.L_x_2023) ;  /* 0x000000001014794e */ /* 0x000fce0000000000 */
[----:B-1----:R-:W-:Y:S05]  /*25760*/  CALL.ABS.NOINC R2 ;  /* 0x0000000002007343 */ /* 0x002fea0003c00000 */
.L_x_2023:
[----:B------:R-:W-:Y:S05]  /*25770*/  BSYNC B6 ;  /* 0x0000000000067941 */ /* 0x000fea0003800000 */
.L_x_2022:
[----:B--2---:R-:W2:Y:S01]  /*25780*/  LDL.LU R0, [R1+0x4c] ;  /* 0x00004c0001007983 */ /* 0x004ea20000300800 */
[----:B-1----:R-:W1:Y:S01]  /*25790*/  LDC R7, c[0x0][0x448] ;  /* 0x00011200ff077b82 */ /* 0x002e620000000800 */
[----:B------:R-:W-:Y:S01]  /*257a0*/  ULDC.64 UR4, c[0x0][0x2d8] ;  /* 0x0000b60000047ab9 */ /* 0x000fe20000000a00 */
[----:B------:R-:W-:Y:S01]  /*257b0*/  ULDC.64 UR6, c[0x0][0x280] ;  /* 0x0000a00000067ab9 */ /* 0x000fe20000000a00 */
[----:B------:R-:W2:Y:S04]  /*257c0*/  LDL.LU.64 R2, [R1+0x40] ;  /* 0x0000400001027983 */ /* 0x000ea80000300a00 */
[----:B------:R-:W3:Y:S01]  /*257d0*/  LDL R9, [R1+0x30] ;  /* 0x0000300001097983 */ /* 0x000ee20000100800 */
[----:B------:R-:W4:Y:S01]  /*257e0*/  S2R R5, SR_TID.X ;  /* 0x0000000000057919 */ /* 0x000f220000002100 */
[----:B------:R-:W0:Y:S01]  /*257f0*/  S2R R8, SR_TID.X ;  /* 0x0000000000087919 */ /* 0x000e220000002100 */
[----:B----4-:R-:W-:-:S04]  /*25800*/  LOP3.LUT R5, R5, 0x7f, RZ, 0xc0, !PT ;  /* 0x0000007f05057812 */ /* 0x010fc800078ec0ff */
[----:B------:R-:W-:Y:S01]  /*25810*/  SHF.R.U32.HI R5, RZ, 0x3, R5 ;  /* 0x00000003ff057819 */ /* 0x000fe20000011605 */
[----:B0-----:R-:W-:-:S05]  /*25820*/  IMAD.SHL.U32 R8, R8, 0x10, RZ ;  /* 0x0000001008087824 */ /* 0x001fca00078e00ff */
[----:B------:R-:W-:Y:S01]  /*25830*/  LOP3.LUT R8, R5, 0x70, R8, 0xf8, !PT ;  /* 0x0000007005087812 */ /* 0x000fe200078ef808 */
[----:B------:R-:W0:Y:S02]  /*25840*/  S2R R10, SR_TID.X ;  /* 0x00000000000a7919 */ /* 0x000e240000002100 */
[----:B0-----:R-:W-:-:S04]  /*25850*/  SHF.L.U32 R10, R10, 0x3, RZ ;  /* 0x000000030a0a7819 */ /* 0x001fc800000006ff */
[----:B------:R-:W-:-:S04]  /*25860*/  LOP3.LUT R10, R10, 0x38, RZ, 0xc0, !PT ;  /* 0x000000380a0a7812 */ /* 0x000fc800078ec0ff */
[C---:B------:R-:W-:Y:S02]  /*25870*/  LOP3.LUT R11, R10.reuse, 0x40, RZ, 0xfc, !PT ;  /* 0x000000400a0b7812 */ /* 0x040fe400078efcff */
[----:B------:R-:W-:Y:S01]  /*25880*/  LOP3.LUT R10, R10, 0x80, RZ, 0xfc, !PT ;  /* 0x000000800a0a7812 */ /* 0x000fe200078efcff */
[----:B--2---:R-:W-:Y:S01]  /*25890*/  IMAD.MOV.U32 R3, RZ, RZ, R0 ;  /* 0x000000ffff037224 */ /* 0x004fe200078e0000 */
        /* <DEDUP_REMOVED lines=12> */
[----:B-1----:R-:W-:-:S13]  /*25960*/  ISETP.NE.AND P0, PT, R7, 0x1, PT ;  /* 0x000000010700780c */ /* 0x002fda0003f05270 */
[----:B------:R-:W0:Y:S08]  /*25970*/  @P0 LDC R5, c[0x0][0x44c] ;  /* 0x00011300ff050b82 */ /* 0x000e300000000800 */
[----:B------:R-:W1:Y:S01]  /*25980*/  @P0 LDC R6, c[0x0][0x450] ;  /* 0x00011400ff060b82 */ /* 0x000e620000000800 */
[----:B------:R-:W-:Y:S02]  /*25990*/  IMAD R4, R4, UR4, RZ ;  /* 0x0000000404047c24 */ /* 0x000fe4000f8e02ff */
[----:B------:R-:W-:-:S04]  /*259a0*/  IMAD.WIDE.U32 R2, R0, UR4, R2 ;  /* 0x0000000400027c25 */ /* 0x000fc8000f8e0002 */
[----:B------:R-:W-:Y:S01]  /*259b0*/  IMAD R0, R0, UR5, R4 ;  /* 0x0000000500007c24 */ /* 0x000fe2000f8e0204 */
[----:B---3--:R-:W-:Y:S01]  /*259c0*/  IADD3 R4, R8, R9, RZ ;  /* 0x0000000908047210 */ /* 0x008fe20007ffe0ff */
[----:B------:R-:W-:Y:S02]  /*259d0*/  ULDC.64 UR4, c[0x0][0x2d0] ;  /* 0x0000b40000047ab9 */ /* 0x000fe40000000a00 */
[----:B------:R-:W-:Y:S02]  /*259e0*/  IMAD.IADD R3, R3, 0x1, R0 ;  /* 0x0000000103037824 */ /* 0x000fe400078e0200 */
        /* <DEDUP_REMOVED lines=32> */
[----:B------:R-:W3:Y:S01]  /*25bf0*/  LDL.LU R6, [R1+0x3c] ;  /* 0x00003c0001067983 */ /* 0x000ee20000300800 */
[----:B------:R-:W0:Y:S01]  /*25c00*/  S2R R11, SR_TID.X ;  /* 0x00000000000b7919 */ /* 0x000e220000002100 */
[----:B------:R-:W-:Y:S01]  /*25c10*/  ULDC.64 UR4, c[0x0][0x208] ;  /* 0x0000820000047ab9 */ /* 0x000fe20000000a00 */
[----:B0-----:R-:W-:-:S05]  /*25c20*/  IMAD.SHL.U32 R11, R11, 0x8, RZ ;  /* 0x000000080b0b7824 */ /* 0x001fca00078e00ff */
[----:B------:R-:W-:Y:S01]  /*25c30*/  LOP3.LUT R11, R11, 0x38, RZ, 0xc0, !PT ;  /* 0x000000380b0b7812 */ /* 0x000fe200078ec0ff */
[----:B--2---:R-:W-:-:S04]  /*25c40*/  IMAD.IADD R0, R8, 0x1, R9 ;  /* 0x0000000108007824 */ /* 0x004fc800078e0209 */
[----:B------:R-:W-:Y:S01]  /*25c50*/  VIADD R5, R0, 0x10 ;  /* 0x0000001000057836 */ /* 0x000fe20000000000 */
[----:B------:R-:W-:Y:S01]  /*25c60*/  SHFL.IDX PT, R9, R3, 0x1, 0x181f ;  /* 0x00381f0003097f89 */ /* 0x000fe200000e0000 */
[----:B---3--:R-:W-:-:S03]  /*25c70*/  IMAD R2, R6, R7, RZ ;  /* 0x0000000706027224 */ /* 0x008fc600078e02ff */
[----:B------:R-:W0:Y:S04]  /*25c80*/  SHFL.IDX PT, R7, R4, RZ, 0x181f ;  /* 0x00181fff04077589 */ /* 0x000e2800000e0000 */
[----:B------:R-:W1:Y:S01]  /*25c90*/  SHFL.IDX PT, R6, R3, RZ, 0x181f ;  /* 0x00181fff03067589 */ /* 0x000e6200000e0000 */
[-C--:B------:R-:W-:Y:S02]  /*25ca0*/  ISETP.GE.AND P4, PT, R0, R2.reuse, PT ;  /* 0x000000020000720c */ /* 0x080fe40003f86270 */
[----:B------:R-:W-:Y:S02]  /*25cb0*/  ISETP.GE.AND P3, PT, R5, R2, PT ;  /* 0x000000020500720c */ /* 0x000fe40003f66270 */
[----:B------:R-:W2:Y:S09]  /*25cc0*/  SHFL.IDX PT, R5, R4, 0x1, 0x181f ;  /* 0x00381f0004057f89 */ /* 0x000eb200000e0000 */
[----:B0-----:R-:W-:-:S04]  /*25cd0*/  @!P4 LEA R7, P5, R11, R7, 0x1 ;  /* 0x000000070b07c211 */ /* 0x001fc800078a08ff */
[----:B-1----:R-:W-:-:S04]  /*25ce0*/  @!P4 IADD3.X R6, RZ, R6, RZ, P5, !PT ;  /* 0x00000006ff06c210 */ /* 0x002fc80002ffe4ff */
        /* <DEDUP_REMOVED lines=17> */
[----:B-1----:R-:W-:-:S04]  /*25e00*/  @!P3 LEA R5, P4, R11, R5, 0x1 ;  /* 0x000000050b05b211 */ /* 0x002fc800078808ff */
[----:B0-----:R-:W-:-:S05]  /*25e10*/  @!P3 IADD3.X R6, RZ, R8, RZ, P4, !PT ;  /* 0x00000008ff06b210 */ /* 0x001fca00027fe4ff */
        /* <DEDUP_REMOVED lines=43> */
[----:B-1----:R-:W-:-:S04]  /*260d0*/  @!P4 IMAD.X R6, RZ, RZ, R6, P3 ;  /* 0x000000ffff06c224 */ /* 0x002fc800018e0606 */
[----:B------:R-:W-:Y:S02]  /*260e0*/  @!P4 IMAD.MOV.U32 R7, RZ, RZ, R6 ;  /* 0x000000ffff07c224 */ /* 0x000fe400078e0006 */
[----:B------:R-:W-:Y:S02]  /*260f0*/  @!P4 IMAD.MOV.U32 R6, RZ, RZ, R5 ;  /* 0x000000ffff06c224 */ /* 0x000fe400078e0005 */
[----:B------:R0:W1:Y:S04]  /*26100*/  SHFL.IDX PT, R5, R3, 0x7, 0x181f ;  /* 0x00f81f0003057f89 */ /* 0x00006800000e0000 */
[----:B------:R0:W-:Y:S04]  /*26110*/  @!P4 LDGSTS.E.BYPASS.LTC128B.128 [R10+0xf400], desc[UR4][R6.64], !P2 ;  /* 0x0f400000060acfae */ /* 0x0001e8000d101d44 */
[----:B------:R0:W-:Y:S04]  /*26120*/  @!P4 LDGSTS.E.BYPASS.LTC128B.128 [R10+0x13400], desc[UR4][R6.64+0x80], !P1 ;  /* 0x13400080060acfae */ /* 0x0001e8000c901d44 */
[----:B------:R0:W-:Y:S04]  /*26130*/  @!P4 LDGSTS.E.BYPASS.LTC128B.128 [R10+0x17400], desc[UR4][R6.64+0x100], !P0 ;  /* 0x17400100060acfae */ /* 0x0001e8000c101d44 */
[----:B------:R0:W2:Y:S02]  /*26140*/  SHFL.IDX PT, R3, R4, 0x7, 0x181f ;  /* 0x00f81f0004037f89 */ /* 0x0000a400000e0000 */
.L_x_2180:
[----:B------:R-:W-:Y:S01]  /*26150*/  VIADD R0, R0, 0x70 ;  /* 0x0000007000007836 */ /* 0x000fe20000000000 */
[----:B------:R-:W-:Y:S04]  /*26160*/  BSSY B0, `(.L_x_2025) ;  /* 0x000000f000007945 */ /* 0x000fe80003800000 */
[----:B------:R-:W-:-:S13]  /*26170*/  ISETP.GE.AND P3, PT, R0, R2, PT ;  /* 0x000000020000720c */ /* 0x000fda0003f66270 */
[----:B------:R-:W-:Y:S05]  /*26180*/  @P3 BRA `(.L_x_2026) ;  /* 0x0000000000303947 */ /* 0x000fea0003800000 */
[----:B0-----:R-:W0:Y:S01]  /*26190*/  S2R R4, SR_TID.X ;  /* 0x0000000000047919 */ /* 0x001e220000002100 */
[----:B------:R-:W-:Y:S01]  /*261a0*/  ULDC.64 UR4, c[0x0][0x208] ;  /* 0x0000820000047ab9 */ /* 0x000fe20000000a00 */
[----:B0-----:R-:W-:-:S04]  /*261b0*/  SHF.L.U32 R4, R4, 0x3, RZ ;  /* 0x0000000304047819 */ /* 0x001fc800000006ff */
[----:B------:R-:W-:-:S04]  /*261c0*/  LOP3.LUT R4, R4, 0x38, RZ, 0xc0, !PT ;  /* 0x0000003804047812 */ /* 0x000fc800078ec0ff */
[----:B--2---:R-:W-:-:S05]  /*261d0*/  LEA R2, P3, R4, R3, 0x1 ;  /* 0x0000000304027211 */ /* 0x004fca00078608ff */
[----:B-1----:R-:W-:-:S05]  /*261e0*/  IMAD.X R3, RZ, RZ, R5, P3 ;  /* 0x000000ffff037224 */ /* 0x002fca00018e0605 */
[----:B------:R-:W-:Y:S01]  /*261f0*/  @!PT LDS RZ, [RZ] ;  /* 0x00000000fffff984 */ /* 0x000fe20000000800 */
[----:B------:R-:W-:Y:S01]  /*26200*/  @!PT LDS RZ, [RZ] ;  /* 0x00000000fffff984 */ /* 0x000fe20000000800 */
[----:B------:R-:W-:Y:S01]  /*26210*/  @!PT LDS RZ, [RZ] ;  /* 0x00000000fffff984 */ /* 0x000fe20000000800 */
[----:B------:R3:W-:Y:S04]  /*26220*/  LDGSTS.E.BYPASS.LTC128B.128 [R10+0xfc00], desc[UR4][R2.64], !P2 ;  /* 0x0fc00000020a7fae */ /* 0x0007e8000d101d44 */
[----:B------:R3:W-:Y:S04]  /*26230*/  LDGSTS.E.BYPASS.LTC128B.128 [R10+0x13c00], desc[UR4][R2.64+0x80], !P1 ;  /* 0x13c00080020a7fae */ /* 0x0007e8000c901d44 */
[----:B------:R3:W-:Y:S02]  /*26240*/  LDGSTS.E.BYPASS.LTC128B.128 [R10+0x17c00], desc[UR4][R2.64+0x100], !P0 ;  /* 0x17c00100020a7fae */ /* 0x0007e4000c101d44 */
.L_x_2026:
[----:B------:R-:W-:Y:S05]  /*26250*/  BSYNC B0 ;  /* 0x0000000000007941 */ /* 0x000fea0003800000 */
.L_x_2025:
[----:B0--3--:R-:W3:Y:S01]  /*26260*/  LDL R10, [R1] ;  /* 0x00000000010a7983 */ /* 0x009ee20000100800 */
[----:B------:R-:W-:Y:S01]  /*26270*/  PLOP3.LUT P0, PT, PT, PT, PT, 0x80, 0x0 ;  /* 0x000000000000781c */ /* 0x000fe20003f0f070 */
[----:B------:R-:W-:Y:S01]  /*26280*/  NOP ;  /* 0x0000000000007918 */ /* 0x000fe20000000000 */
[----:B---3--:R-:W-:-:S11]  /*26290*/  VIADD R11, R10, 0x2a800 ;  /* 0x0002a8000a0b7836 */ /* 0x008fd60000000000 */
.L_x_2027:
[----:B------:R-:W3:Y:S01]  /*262a0*/  LDL R2, [R1] ;  /* 0x0000000001027983 */ /* 0x000ee20000100800 */
[----:B------:R-:W-:Y:S02]  /*262b0*/  PLOP3.LUT P1, PT, P1, P0, PT, 0xa2, 0x0 ;  /* 0x000000000000781c */ /* 0x000fe40000f21472 */
[----:B---3--:R-:W-:-:S08]  /*262c0*/  @P0 R2UR P1, UR4, R2 ;  /* 0x00000000020402ca */ /* 0x008fd00000020000 */
[----:B------:R-:W-:-:S05]  /*262d0*/  @P0 PLOP3.LUT P0, PT, P1, PT, PT, 0x80, 0x0 ;  /* 0x000000000000081c */ /* 0x000fca0000f0f070 */
[----:B------:R-:W-:Y:S01]  /*262e0*/  @!P1 SYNCS.ARRIVE.TRANS64.RED.A0T1 RZ, [UR4+0x2a800], RZ ;  /* 0x02a800ffffff99a7 */ /* 0x000fe20008200404 */
[----:B------:R-:W-:Y:S07]  /*262f0*/  @!P1 ARRIVES.LDGSTSBAR.64.TRANSCNT [UR4+0x2a800] ;  /* 0x02a80000ff0099b0 */ /* 0x000fee0008000a84 */
[----:B------:R-:W-:Y:S05]  /*26300*/  @P0 BRA.U.ANY `(.L_x_2027) ;  /* 0xfffffffd00e40947 */ /* 0x000fea000393ffff */
[----:B--2---:R-:W2:Y:S02]  /*26310*/  LDL.LU R3, [R1+0x48] ;  /* 0x0000480001037983 */ /* 0x004ea40000300800 */
        /* <DEDUP_REMOVED lines=11> */
.L_x_2181:
[----:B------:R-:W-:Y:S05]  /*263d0*/  BSYNC B0 ;  /* 0x0000000000007941 */ /* 0x000fea0003800000 */
.L_x_2028:
[----:B------:R-:W2:Y:S04]  /*263e0*/  LDL R3, [R1+0x34] ;  /* 0x0000340001037983 */ /* 0x000ea80000100800 */
[----:B0-----:R-:W3:Y:S01]  /*263f0*/  LDL R2, [R1+0x2c] ;  /* 0x00002c0001027983 */ /* 0x001ee20000100800 */
[----:B------:R-:W-:Y:S01]  /*26400*/  BSSY B0, `(.L_x_2030) ;  /* 0x0000222000007945 */ /* 0x000fe20003800000 */
[----:B--2---:R-:W-:-:S04]  /*26410*/  IADD3 R0, R3, -0x2, RZ ;  /* 0xfffffffe03007810 */ /* 0x004fc80007ffe0ff */
[----:B---3--:R-:W-:-:S13]  /*26420*/  ISETP.GE.AND P0, PT, R0, R2, PT ;  /* 0x000000020000720c */ /* 0x008fda0003f06270 */
[----:B------:R-:W-:Y:S05]  /*26430*/  @!P0 BRA `(.L_x_2031) ;  /* 0x0000002000788947 */ /* 0x000fea0003800000 */
[----:B------:R-:W-:Y:S01]  /*26440*/  IMAD.MOV R8, RZ, RZ, -R3 ;  /* 0x000000ffff087224 */ /* 0x000fe200078e0a03 */
[----:B------:R-:W-:Y:S01]  /*26450*/  LOP3.LUT R2, RZ, R2, RZ, 0x33, !PT ;  /* 0x00000002ff027212 */ /* 0x000fe200078e33ff */
[----:B------:R-:W-:Y:S03]  /*26460*/  BSSY B2, `(.L_x_2032) ;  /* 0x00000b8000027945 */ /* 0x000fe60003800000 */
[----:B------:R-:W-:-:S05]  /*26470*/  VIADDMNMX R8, R8, 0x1, R2, !PT ;  /* 0x0000000108087846 */ /* 0x000fca0007800102 */
[----:B------:R-:W-:-:S05]  /*26480*/  IMAD.IADD R2, R3, 0x1, R8 ;  /* 0x0000000103027824 */ /* 0x000fca00078e0208 */
[----:B------:R-:W-:-:S04]  /*26490*/  LOP3.LUT R2, R2, 0x1, RZ, 0xc0, !PT ;  /* 0x0000000102027812 */ /* 0x000fc800078ec0ff */
[----:B------:R-:W-:-:S13]  /*264a0*/  ISETP.NE.U32.AND P0, PT, R2, 0x1, PT ;  /* 0x000000010200780c */ /* 0x000fda0003f05070 */
[----:B------:R-:W-:Y:S05]  /*264b0*/  @P0 BRA `(.L_x_2033) ;  /* 0x0000000800c80947 */ /* 0x000fea0003800000 */
[----:B-1----:R-:W2:Y:S04]  /*264c0*/  LDL R5, [R1+0xc] ;  /* 0x00000c0001057983 */ /* 0x002ea80000100800 */
        /* <DEDUP_REMOVED lines=22> */
[----:B0-----:R-:W-:Y:S01]  /*26630*/  @P0 IMAD.HI.U32 R4, R0, R2, RZ ;  /* 0x0000000200040227 */ /* 0x001fe200078e00ff */
[----:B------:R-:W-:-:S04]  /*26640*/  MOV R2, R0 ;  /* 0x0000000000027202 */ /* 0x000fc80000000f00 */
        /* <DEDUP_REMOVED lines=11> */
.L_x_2036:
[----:B------:R-:W2:Y:S01]  /*26700*/  LDL R2, [R1] ;  /* 0x0000000001027983 */ /* 0x000ea20000100800 */
[----:B------:R-:W-:Y:S01]  /*26710*/  BSSY B3, `(.L_x_2037) ;  /* 0x0000005000037945 */ /* 0x000fe20003800000 */
[----:B--2---:R-:W-:Y:S01]  /*26720*/  IMAD R3, R7, 0x8, R2 ;  /* 0x0000000807037824 */ /* 0x004fe200078e0202 */
[----:B------:R-:W-:-:S04]  /*26730*/  SHF.L.U32 R2, R9, 0x1f, RZ ;  /* 0x0000001f09027819 */ /* 0x000fc800000006ff */
[----:B------:R-:W1:Y:S02]  /*26740*/  SYNCS.PHASECHK.TRANS64.TRYWAIT P0, [R3+URZ+0x2a840], R2 ;  /* 0x02a84002030075a7 */ /* 0x000e64000800017f */
[----:B-1----:R-:W-:Y:S05]  /*26750*/  @!P0 BRA `(.L_x_2038) ;  /* 0x0000005000648947 */ /* 0x002fea0003800000 */
.L_x_2182:
[----:B------:R-:W-:Y:S05]  /*26760*/  BSYNC B3 ;  /* 0x0000000000037941 */ /* 0x000fea0003800000 */
.L_x_2037:
        /* <DEDUP_REMOVED lines=12> */
.L_x_2040:
[----:B------:R-:W-:Y:S05]  /*26830*/  BSYNC B3 ;  /* 0x0000000000037941 */ /* 0x000fea0003800000 */
.L_x_2039:
[----:B------:R-:W2:Y:S04]  /*26840*/  LDL R5, [R1] ;  /* 0x0000000001057983 */ /* 0x000ea80000100800 */
[----:B-1----:R-:W3:Y:S01]  /*26850*/  LDL R2, [R1+0x1c] ;  /* 0x00001c0001027983 */ /* 0x002ee20000100800 */
        /* <DEDUP_REMOVED lines=8> */
[----:B--2---:R-:W-:-:S02]  /*268e0*/  IMAD R6, R7, 0x9000, R5 ;  /* 0x0000900007067824 */ /* 0x004fc400078e0205 */
[----:B---3--:R-:W-:Y:S02]  /*268f0*/  IMAD R2, R0, 0x60, R2 ;  /* 0x0000006000027824 */ /* 0x008fe400078e0202 */
[----:B------:R-:W-:-:S07]  /*26900*/  VIADD R5, R6, 0x18400 ;  /* 0x0001840006057836 */ /* 0x000fce0000000000 */
.L_x_2041:
        /* <DEDUP_REMOVED lines=16> */
.L_x_2042:
        /* <DEDUP_REMOVED lines=15> */
.L_x_2043:
        /* <DEDUP_REMOVED lines=17> */
.L_x_2183:
[----:B------:R-:W-:Y:S05]  /*26c10*/  BSYNC B3 ;  /* 0x0000000000037941 */ /* 0x000fea0003800000 */
.L_x_2044:
[----:B------:R1:W5:Y:S04]  /*26c20*/  LDL R15, [R1] ;  /* 0x00000000010f7983 */ /* 0x0003680000100800 */
[----:B------:R1:W5:Y:S01]  /*26c30*/  LDL R6, [R1+0x4] ;  /* 0x0000040001067983 */ /* 0x0003620000100800 */
[----:B------:R-:W-:Y:S01]  /*26c40*/  BSSY B3, `(.L_x_2046) ;  /* 0x000000c000037945 */ /* 0x000fe20003800000 */
[----:B------:R-:W-:Y:S02]  /*26c50*/  IMAD.MOV.U32 R12, RZ, RZ, 0x0 ;  /* 0x00000000ff0c7424 */ /* 0x000fe400078e00ff */
[----:B------:R-:W-:Y:S01]  /*26c60*/  IMAD.MOV.U32 R13, RZ, RZ, 0x14f00000 ;  /* 0x14f00000ff0d7424 */ /* 0x000fe200078e00ff */
[----:B------:R-:W-:Y:S06]  /*26c70*/  @P1 BRA `(.L_x_2047) ;  /* 0x0000000000201947 */ /* 0x000fec0003800000 */
[----:B------:R-:W2:Y:S01]  /*26c80*/  S2R R5, SR_TID.X ;  /* 0x0000000000057919 */ /* 0x000ea20000002100 */
[----:B0----5:R-:W-:Y:S01]  /*26c90*/  IMAD R2, R6, 0x8, R15 ;  /* 0x0000000806027824 */ /* 0x021fe200078e020f */
[----:B------:R-:W-:-:S04]  /*26ca0*/  MOV R3, 0x6000 ;  /* 0x0000600000037802 */ /* 0x000fc80000000f00 */
[----:B------:R3:W-:Y:S01]  /*26cb0*/  SYNCS.ARRIVE.TRANS64 RZ, [R2+URZ+0x2a850], R3 ;  /* 0x02a8500302ff79a7 */ /* 0x0007e2000800003f */
[----:B--2---:R-:W-:-:S04]  /*26cc0*/  LOP3.LUT R5, R5, 0x1f, RZ, 0xc0, !PT ;  /* 0x0000001f05057812 */ /* 0x004fc800078ec0ff */
[----:B------:R-:W-:-:S13]  /*26cd0*/  ISETP.NE.AND P0, PT, R5, RZ, PT ;  /* 0x000000ff0500720c */ /* 0x000fda0003f05270 */
[----:B---3--:R-:W-:Y:S05]  /*26ce0*/  @!P0 BRA `(.L_x_2047) ;  /* 0x0000000000048947 */ /* 0x008fea0003800000 */
[----:B------:R-:W-:Y:S01]  /*26cf0*/  BPT.TRAP 0x1 ;  /* 0x000000040000795c */ /* 0x000fe20000300000 */
.L_x_2047:
[----:B------:R-:W-:Y:S05]  /*26d00*/  BSYNC B3 ;  /* 0x0000000000037941 */ /* 0x000fea0003800000 */
.L_x_2046:
[----:B------:R-:W2:Y:S04]  /*26d10*/  LDL R5, [R1+0x1c] ;  /* 0x00001c0001057983 */ /* 0x000ea80000100800 */
[----:B0-----:R-:W2:Y:S01]  /*26d20*/  LDL.LU R3, [R1+0x10] ;  /* 0x0000100001037983 */ /* 0x001ea20000300800 */
[----:B------:R-:W-:Y:S01]  /*26d30*/  R2UR UR10, R10 ;  /* 0x000000000a0a72ca */ /* 0x000fe200000e0000 */
[--C-:B-----5:R-:W-:Y:S01]  /*26d40*/  IMAD R2, R6, 0x8, R15.reuse ;  /* 0x0000000806027824 */ /* 0x120fe200078e020f */
[----:B------:R-:W-:Y:S01]  /*26d50*/  R2UR UR6, R12 ;  /* 0x000000000c0672ca */ /* 0x000fe200000e0000 */
[----:B------:R-:W-:Y:S01]  /*26d60*/  IMAD R6, R6, 0x6000, R15 ;  /* 0x0000600006067824 */ /* 0x000fe200078e020f */
[----:B------:R-:W-:Y:S01]  /*26d70*/  R2UR UR7, R13 ;  /* 0x000000000d0772ca */ /* 0x000fe200000e0000 */
[----:B------:R-:W-:Y:S01]  /*26d80*/  UIADD3 UR4, UP0, UR38, 0x470, URZ ;  /* 0x0000047026047890 */ /* 0x000fe2000ff1e03f */
[----:B------:R-:W-:Y:S01]  /*26d90*/  PLOP3.LUT P0, PT, PT, PT, PT, 0x80, 0x0 ;  /* 0x000000000000781c */ /* 0x000fe20003f0f070 */
[----:B------:R-:W-:-:S02]  /*26da0*/  VIADD R2, R2, 0x2a850 ;  /* 0x0002a85002027836 */ /* 0x000fc40000000000 */
[----:B------:R-:W-:Y:S01]  /*26db0*/  UIADD3.X UR5, URZ, UR39, URZ, UP0, !UPT ;  /* 0x000000273f057290 */ /* 0x000fe200087fe43f */
[----:B--2---:R-:W-:Y:S02]  /*26dc0*/  IMAD R3, R3, 0x60, R5 ;  /* 0x0000006003037824 */ /* 0x004fe400078e0205 */
[----:B------:R-:W-:-:S09]  /*26dd0*/  VIADD R5, R6, 0x400 ;  /* 0x0000040006057836 */ /* 0x000fd20000000000 */
.L_x_2048:
        /* <DEDUP_REMOVED lines=15> */
.L_x_2049:
        /* <DEDUP_REMOVED lines=11> */
[----:B------:R-:W-:-:S07]  /*26f80*/  MOV R17, R4 ;  /* 0x0000000400117202 */ /* 0x000fce0000000f00 */
.L_x_2035:
[----:B------:R-:W-:Y:S05]  /*26f90*/  BSYNC B1 ;  /* 0x0000000000017941 */ /* 0x000fea0003800000 */
.L_x_2034:
[----:B0-----:R-:W2:Y:S04]  /*26fa0*/  LDL R0, [R1+0x34] ;  /* 0x0000340001007983 */ /* 0x001ea80000100800 */
[----:B------:R0:W-:Y:S04]  /*26fb0*/  STL [R1+0x4], R7 ;  /* 0x0000040701007387 */ /* 0x0001e80000100800 */
[----:B------:R0:W-:Y:S02]  /*26fc0*/  STL [R1+0x18], R9 ;  /* 0x0000180901007387 */ /* 0x0001e40000100800 */
[----:B0-2---:R-:W-:-:S07]  /*26fd0*/  VIADD R0, R0, 0xfffffffd ;  /* 0xfffffffd00007836 */ /* 0x005fce0000000000 */
.L_x_2033:
[----:B------:R-:W-:Y:S05]  /*26fe0*/  BSYNC B2 ;  /* 0x0000000000027941 */ /* 0x000fea0003800000 */
.L_x_2032:
[----:B------:R-:W2:Y:S01]  /*26ff0*/  LDL.LU R2, [R1+0x34] ;  /* 0x0000340001027983 */ /* 0x000ea20000300800 */
[----:B------:R-:W-:Y:S01]  /*27000*/  VIADD R8, R8, 0xfffffffe ;  /* 0xfffffffe08087836 */ /* 0x000fe20000000000 */
[----:B--2---:R-:W-:-:S04]  /*27010*/  LOP3.LUT R2, RZ, R2, RZ, 0x33, !PT ;  /* 0x00000002ff027212 */ /* 0x004fc800078e33ff */
[----:B------:R-:W-:-:S13]  /*27020*/  ISETP.NE.AND P0, PT, R8, R2, PT ;  /* 0x000000020800720c */ /* 0x000fda0003f05270 */
[----:B------:R-:W-:Y:S05]  /*27030*/  @!P0 BRA `(.L_x_2031) ;  /* 0x0000001400788947 */ /* 0x000fea0003800000 */
[----:B------:R-:W-:-:S07]  /*27040*/  IMAD.MOV.U32 R9, RZ, RZ, R17 ;  /* 0x000000ffff097224 */ /* 0x000fce00078e0011 */
.L_x_2082:
[----:B------:R-:W2:Y:S04]  /*27050*/  LDL R4, [R1+0xc] ;  /* 0x00000c0001047983 */ /* 0x000ea80000100800 */
[----:B------:R-:W3:Y:S04]  /*27060*/  LDL R3, [R1+0x4] ;  /* 0x0000040001037983 */ /* 0x000ee80000100800 */
[----:B------:R-:W4:Y:S01]  /*27070*/  LDL R2, [R1+0x18] ;  /* 0x0000180001027983 */ /* 0x000f220000100800 */
[----:B------:R-:W-:Y:S05]  /*27080*/  YIELD ;  /* 0x0000000000007946 */ /* 0x000fea0003800000 */
[----:B------:R-:W-:Y:S01]  /*27090*/  BSSY B1, `(.L_x_2050) ;  /* 0x00000a8000017945 */ /* 0x000fe20003800000 */
[----:B--2---:R-:W-:Y:S01]  /*270a0*/  LOP3.LUT P1, RZ, R4, 0x1, RZ, 0xc0, !PT ;  /* 0x0000000104ff7812 */ /* 0x004fe2000782c0ff */
[----:B---3--:R-:W-:-:S05]  /*270b0*/  VIADD R4, R3, 0x1 ;  /* 0x0000000103047836 */ /* 0x008fca0000000000 */
[----:B------:R-:W-:-:S04]  /*270c0*/  ISETP.NE.AND P0, PT, R4, 0x2, PT ;  /* 0x000000020400780c */ /* 0x000fc80003f05270 */
[----:B-1----:R-:W-:Y:S02]  /*270d0*/  SEL R5, RZ, 0x1, P0 ;  /* 0x00000001ff057807 */ /* 0x002fe40000000000 */
[----:B------:R-:W-:Y:S02]  /*270e0*/  SEL R4, R4, RZ, P0 ;  /* 0x000000ff04047207 */ /* 0x000fe40000000000 */
[----:B----4-:R-:W-:Y:S01]  /*270f0*/  LOP3.LUT R5, R2, R5, RZ, 0x3c, !PT ;  /* 0x0000000502057212 */ /* 0x010fe200078e3cff */
[----:B0-----:R-:W-:Y:S06]  /*27100*/  @!P1 BRA `(.L_x_2051) ;  /* 0x0000000800809947 */ /* 0x001fec0003800000 */
[----:B------:R-:W-:Y:S01]  /*27110*/  ULDC.64 UR4, c[0x0][0x418] ;  /* 0x0001060000047ab9 */ /* 0x000fe20000000a00 */
[----:B------:R-:W-:Y:S02]  /*27120*/  MOV R6, R0 ;  /* 0x0000000000067202 */ /* 0x000fe40000000f00 */
        /* <DEDUP_REMOVED lines=21> */
[----:B------:R-:W-:-:S06]  /*27280*/  LEA.HI.X R9, R2, UR5, R3, 0x2, P0 ;  /* 0x0000000502097c11 */ /* 0x000fcc00080f1403 */
[----:B------:R0:W5:Y:S03]  /*27290*/  LDG.E R9, desc[UR8][R8.64] ;  /* 0x0000000808097981 */ /* 0x000166000c1e1900 */
.L_x_2052:
[----:B------:R-:W2:Y:S01]  /*272a0*/  LDL R2, [R1] ;  /* 0x0000000001027983 */ /* 0x000ea20000100800 */
[----:B------:R-:W-:Y:S01]  /*272b0*/  BSSY B2, `(.L_x_2053) ;  /* 0x0000005000027945 */ /* 0x000fe20003800000 */
[----:B--2---:R-:W-:Y:S01]  /*272c0*/  IMAD R3, R4, 0x8, R2 ;  /* 0x0000000804037824 */ /* 0x004fe200078e0202 */
[----:B------:R-:W-:-:S04]  /*272d0*/  SHF.L.U32 R2, R5, 0x1f, RZ ;  /* 0x0000001f05027819 */ /* 0x000fc800000006ff */
[----:B------:R-:W1:Y:S02]  /*272e0*/  SYNCS.PHASECHK.TRANS64.TRYWAIT P0, [R3+URZ+0x2a840], R2 ;  /* 0x02a84002030075a7 */ /* 0x000e64000800017f */
[----:B-1----:R-:W-:Y:S05]  /*272f0*/  @!P0 BRA `(.L_x_2054) ;  /* 0x0000004400a48947 */ /* 0x002fea0003800000 */
.L_x_2184:
[----:B------:R-:W-:Y:S05]  /*27300*/  BSYNC B2 ;  /* 0x0000000000027941 */ /* 0x000fea0003800000 */
.L_x_2053:
[----:B------:R-:W2:Y:S01]  /*27310*/  S2R R7, SR_TID.X ;  /* 0x0000000000077919 */ /* 0x000ea20000002100 */
[----:B------:R-:W-:Y:S01]  /*27320*/  BSSY B2, `(.L_x_2055) ;  /* 0x000000b000027945 */ /* 0x000fe20003800000 */
[----:B--2---:R-:W-:-:S04]  /*27330*/  LOP3.LUT R7, R7, 0x7f, RZ, 0xc0, !PT ;  /* 0x0000007f07077812 */ /* 0x004fc800078ec0ff */
[----:B------:R-:W-:-:S13]  /*27340*/  ISETP.NE.AND P1, PT, R7, RZ, PT ;  /* 0x000000ff0700720c */ /* 0x000fda0003f25270 */
[----:B------:R-:W-:Y:S05]  /*27350*/  @P1 BRA `(.L_x_2056) ;  /* 0x00000000001c1947 */ /* 0x000fea0003800000 */
[----:B------:R-:W2:Y:S01]  /*27360*/  S2R R7, SR_TID.X ;  /* 0x0000000000077919 */ /* 0x000ea20000002100 */
[----:B-1----:R-:W-:-:S04]  /*27370*/  MOV R2, 0x9000 ;  /* 0x0000900000027802 */ /* 0x002fc80000000f00 */
[----:B------:R3:W-:Y:S01]  /*27380*/  SYNCS.ARRIVE.TRANS64 RZ, [R3+URZ+0x2a830], R2 ;  /* 0x02a8300203ff79a7 */ /* 0x0007e2000800003f */
[----:B--2---:R-:W-:-:S04]  /*27390*/  LOP3.LUT R7, R7, 0x1f, RZ, 0xc0, !PT ;  /* 0x0000001f07077812 */ /* 0x004fc800078ec0ff */
[----:B------:R-:W-:-:S13]  /*273a0*/  ISETP.NE.AND P0, PT, R7, RZ, PT ;  /* 0x000000ff0700720c */ /* 0x000fda0003f05270 */
[----:B---3--:R-:W-:Y:S05]  /*273b0*/  @!P0 BRA `(.L_x_2056) ;  /* 0x0000000000048947 */ /* 0x008fea0003800000 */
[----:B------:R-:W-:Y:S01]  /*273c0*/  BPT.TRAP 0x1 ;  /* 0x000000040000795c */ /* 0x000fe20000300000 */
.L_x_2056:
[----:B------:R-:W-:Y:S05]  /*273d0*/  BSYNC B2 ;  /* 0x0000000000027941 */ /* 0x000fea0003800000 */
.L_x_2055:
        /* <DEDUP_REMOVED lines=12> */
[----:B0-----:R-:W-:-:S08]  /*274a0*/  VIADD R8, R7, 0x18400 ;  /* 0x0001840007087836 */ /* 0x001fd00000000000 */
.L_x_2057:
        /* <DEDUP_REMOVED lines=16> */
.L_x_2058:
        /* <DEDUP_REMOVED lines=15> */
.L_x_2059:
        /* <DEDUP_REMOVED lines=17> */
.L_x_2185:
[----:B------:R-:W-:Y:S05]  /*277b0*/  BSYNC B2 ;  /* 0x0000000000027941 */ /* 0x000fea0003800000 */
.L_x_2060:
[----:B------:R-:W-:Y:S01]  /*277c0*/  BSSY B2, `(.L_x_2062) ;  /* 0x000000b000027945 */ /* 0x000fe20003800000 */
[----:B------:R-:W-:Y:S02]  /*277d0*/  IMAD.MOV.U32 R12, RZ, RZ, 0x0 ;  /* 0x00000000ff0c7424 */ /* 0x000fe400078e00ff */
[----:B------:R-:W-:Y:S01]  /*277e0*/  IMAD.MOV.U32 R13, RZ, RZ, 0x14f00000 ;  /* 0x14f00000ff0d7424 */ /* 0x000fe200078e00ff */
[----:B------:R-:W-:Y:S06]  /*277f0*/  @P1 BRA `(.L_x_2063) ;  /* 0x00000000001c1947 */ /* 0x000fec0003800000 */
[----:B------:R-:W1:Y:S01]  /*27800*/  S2R R7, SR_TID.X ;  /* 0x0000000000077919 */ /* 0x000e620000002100 */
[----:B0-----:R-:W-:-:S04]  /*27810*/  MOV R3, 0x6000 ;  /* 0x0000600000037802 */ /* 0x001fc80000000f00 */
[----:B------:R2:W-:Y:S01]  /*27820*/  SYNCS.ARRIVE.TRANS64 RZ, [R2+URZ+0x50], R3 ;  /* 0x0000500302ff79a7 */ /* 0x0005e2000800003f */
[----:B-1----:R-:W-:-:S04]  /*27830*/  LOP3.LUT R7, R7, 0x1f, RZ, 0xc0, !PT ;  /* 0x0000001f07077812 */ /* 0x002fc800078ec0ff */
[----:B------:R-:W-:-:S13]  /*27840*/  ISETP.NE.AND P0, PT, R7, RZ, PT ;  /* 0x000000ff0700720c */ /* 0x000fda0003f05270 */
[----:B--2---:R-:W-:Y:S05]  /*27850*/  @!P0 BRA `(.L_x_2063) ;  /* 0x0000000000048947 */ /* 0x004fea0003800000 */
[----:B------:R-:W-:Y:S01]  /*27860*/  BPT.TRAP 0x1 ;  /* 0x000000040000795c */ /* 0x000fe20000300000 */
.L_x_2063:
[----:B------:R-:W-:Y:S05]  /*27870*/  BSYNC B2 ;  /* 0x0000000000027941 */ /* 0x000fea0003800000 */
.L_x_2062:
        /* <DEDUP_REMOVED lines=14> */
.L_x_2064:
        /* <DEDUP_REMOVED lines=15> */
.L_x_2065:
        /* <DEDUP_REMOVED lines=12> */
.L_x_2051:
[----:B------:R-:W-:Y:S05]  /*27b10*/  BSYNC B1 ;  /* 0x0000000000017941 */ /* 0x000fea0003800000 */
.L_x_2050:
[----:B------:R-:W2:Y:S01]  /*27b20*/  LDL R2, [R1+0xc] ;  /* 0x00000c0001027983 */ /* 0x000ea20000100800 */
[----:B------:R-:W-:Y:S01]  /*27b30*/  IADD3 R3, R4, 0x1, RZ ;  /* 0x0000000104037810 */ /* 0x000fe20007ffe0ff */
[----:B------:R-:W-:Y:S01]  /*27b40*/  BSSY B1, `(.L_x_2066) ;  /* 0x00000a9000017945 */ /* 0x000fe20003800000 */
[----:B0-----:R-:W-:Y:S02]  /*27b50*/  VIADD R6, R0, 0xffffffff ;  /* 0xffffffff00067836 */ /* 0x001fe40000000000 */
        /* <DEDUP_REMOVED lines=17> */
[----:B------:R-:W-:Y:S01]  /*27c70*/  ULDC.64 UR8, c[0x0][0x208] ;  /* 0x0000820000087ab9 */ /* 0x000fe20000000a00 */
[----:B-1----:R-:W-:-:S13]  /*27c80*/  ISETP.NE.AND P0, PT, R8, 0x1, PT ;  /* 0x000000010800780c */ /* 0x002fda0003f05270 */
[----:B------:R-:W1:Y:S02]  /*27c90*/  @P0 LDC.64 R2, c[0x0][0x440] ;  /* 0x00011000ff020b82 */ /* 0x000e640000000a00 */
[----:B-1----:R-:W-:-:S04]  /*27ca0*/  @P0 IMAD.HI.U32 R7, R6, R2, RZ ;  /* 0x0000000206070227 */ /* 0x002fc800078e00ff */
[----:B------:R-:W-:Y:S01]  /*27cb0*/  IMAD.MOV.U32 R2, RZ, RZ, R6 ;  /* 0x000000ffff027224 */ /* 0x000fe200078e0006 */
        /* <DEDUP_REMOVED lines=8> */
[----:B------:R-:W-:-:S04]  /*27d40*/  LEA R8, P0, R2, UR4, 0x2 ;  /* 0x0000000402087c11 */ /* 0x000fc8000f8010ff */
[----:B------:R-:W-:-:S06]  /*27d50*/  LEA.HI.X R9, R2, UR5, R3, 0x2, P0 ;  /* 0x0000000502097c11 */ /* 0x000fcc00080f1403 */
[----:B------:R1:W5:Y:S03]  /*27d60*/  LDG.E R9, desc[UR8][R8.64] ;  /* 0x0000000808097981 */ /* 0x000366000c1e1900 */
.L_x_2068:
[----:B------:R-:W2:Y:S01]  /*27d70*/  LDL R2, [R1] ;  /* 0x0000000001027983 */ /* 0x000ea20000100800 */
[----:B------:R-:W-:Y:S01]  /*27d80*/  SHF.L.U32 R3, R10, 0x1f, RZ ;  /* 0x0000001f0a037819 */ /* 0x000fe200000006ff */
[----:B------:R-:W-:Y:S01]  /*27d90*/  BSSY B2, `(.L_x_2069) ;  /* 0x0000004000027945 */ /* 0x000fe20003800000 */
[----:B--2---:R-:W-:-:S04]  /*27da0*/  IMAD R2, R12, 0x8, R2 ;  /* 0x000000080c027824 */ /* 0x004fc800078e0202 */
[----:B------:R-:W2:Y:S02]  /*27db0*/  SYNCS.PHASECHK.TRANS64.TRYWAIT P0, [R2+URZ+0x2a840], R3 ;  /* 0x02a84003020075a7 */ /* 0x000ea4000800017f */
[----:B--2---:R-:W-:Y:S05]  /*27dc0*/  @!P0 BRA `(.L_x_2070) ;  /* 0x0000003c00188947 */ /* 0x004fea0003800000 */
.L_x_2186:
[----:B------:R-:W-:Y:S05]  /*27dd0*/  BSYNC B2 ;  /* 0x0000000000027941 */ /* 0x000fea0003800000 */
.L_x_2069:
        /* <DEDUP_REMOVED lines=12> */
.L_x_2072:
[----:B------:R-:W-:Y:S05]  /*27ea0*/  BSYNC B2 ;  /* 0x0000000000027941 */ /* 0x000fea0003800000 */
.L_x_2071:
[----:B------:R-:W3:Y:S04]  /*27eb0*/  LDL R8, [R1+0x4] ;  /* 0x0000040001087983 */ /* 0x000ee80000100800 */
[----:B0-----:R-:W4:Y:S04]  /*27ec0*/  LDL R10, [R1] ;  /* 0x00000000010a7983 */ /* 0x001f280000100800 */
[----:B--2---:R-:W2:Y:S01]  /*27ed0*/  LDL R2, [R1+0x1c] ;  /* 0x00001c0001027983 */ /* 0x004ea20000100800 */
        /* <DEDUP_REMOVED lines=8> */
[----:B----4-:R-:W-:-:S03]  /*27f60*/  IMAD R8, R8, 0x9000, R10 ;  /* 0x0000900008087824 */ /* 0x010fc600078e020a */
[----:B------:R-:W-:Y:S01]  /*27f70*/  IADD3 R3, R3, 0x30, RZ ;  /* 0x0000003003037810 */ /* 0x000fe20007ffe0ff */
[----:B--2---:R-:W-:Y:S02]  /*27f80*/  IMAD R2, R7, 0x60, R2 ;  /* 0x0000006007027824 */ /* 0x004fe400078e0202 */
[----:B------:R-:W-:-:S07]  /*27f90*/  VIADD R10, R8, 0x18400 ;  /* 0x00018400080a7836 */ /* 0x000fce0000000000 */
.L_x_2073:
        /* <DEDUP_REMOVED lines=16> */
.L_x_2074:
        /* <DEDUP_REMOVED lines=15> */
.L_x_2075:
        /* <DEDUP_REMOVED lines=11> */
[----:B------:R-:W-:Y:S01]  /*28240*/  BSSY B2, `(.L_x_2076) ;  /* 0x0000004000027945 */ /* 0x000fe20003800000 */
[----:B------:R-:W-:-:S04]  /*28250*/  LEA R2, R4, R11, 0x3 ;  /* 0x0000000b04027211 */ /* 0x000fc800078e18ff */
[----:B------:R-:W0:Y:S02]  /*28260*/  SYNCS.PHASECHK.TRANS64.TRYWAIT P0, [R2+URZ+0x60], R5 ;  /* 0x00006005020075a7 */ /* 0x000e24000800017f */
[----:B0-----:R-:W-:Y:S05]  /*28270*/  @!P0 BRA `(.L_x_2077) ;  /* 0x0000003800008947 */ /* 0x001fea0003800000 */
.L_x_2187:
[----:B------:R-:W-:Y:S05]  /*28280*/  BSYNC B2 ;  /* 0x0000000000027941 */ /* 0x000fea0003800000 */
.L_x_2076:
        /* <DEDUP_REMOVED lines=11> */
.L_x_2079:
[----:B------:R-:W-:Y:S05]  /*28340*/  BSYNC B2 ;  /* 0x0000000000027941 */ /* 0x000fea0003800000 */
.L_x_2078:
        /* <DEDUP_REMOVED lines=11> */
[----:B---3--:R-:W-:-:S03]  /*28400*/  IMAD R3, R3, 0x60, R5 ;  /* 0x0000006003037824 */ /* 0x008fc600078e0205 */
[----:B------:R-:W-:-:S07]  /*28410*/  IADD3 R5, R4, 0x400, RZ ;  /* 0x0000040004057810 */ /* 0x000fce0007ffe0ff */
.L_x_2080:
        /* <DEDUP_REMOVED lines=15> */
.L_x_2081:
        /* <DEDUP_REMOVED lines=12> */
.L_x_2067:
[----:B------:R-:W-:Y:S05]  /*285d0*/  BSYNC B1 ;  /* 0x0000000000017941 */ /* 0x000fea0003800000 */
.L_x_2066:
[----:B------:R-:W2:Y:S01]  /*285e0*/  LDL R2, [R1+0x2c] ;  /* 0x00002c0001027983 */ /* 0x000ea20000100800 */
[----:B------:R-:W-:Y:S01]  /*285f0*/  VIADD R0, R0, 0xfffffffe ;  /* 0xfffffffe00007836 */ /* 0x000fe20000000000 */
[----:B--2---:R-:W-:-:S13]  /*28600*/  ISETP.GT.AND P0, PT, R6, R2, PT ;  /* 0x000000020600720c */ /* 0x004fda0003f04270 */
[----:B------:R-:W-:Y:S05]  /*28610*/  @P0 BRA `(.L_x_2082) ;  /* 0xffffffe8008c0947 */ /* 0x000fea000383ffff */
.L_x_2031:
[----:B------:R-:W-:Y:S05]  /*28620*/  BSYNC B0 ;  /* 0x0000000000007941 */ /* 0x000fea0003800000 */
.L_x_2030:
[----:B------:R-:W2:Y:S01]  /*28630*/  S2R R3, SR_TID.X ;  /* 0x0000000000037919 */ /* 0x000ea20000002100 */
[----:B------:R-:W-:Y:S01]  /*28640*/  BSSY B0, `(.L_x_2083) ;  /* 0x0000011000007945 */ /* 0x000fe20003800000 */
[----:B--2---:R-:W-:-:S04]  /*28650*/  LOP3.LUT R3, R3, 0x7f, RZ, 0xc0, !PT ;  /* 0x0000007f03037812 */ /* 0x004fc800078ec0ff */
[----:B------:R-:W-:-:S13]  /*28660*/  ISETP.NE.AND P0, PT, R3, RZ, PT ;  /* 0x000000ff0300720c */ /* 0x000fda0003f05270 */
[----:B------:R-:W-:Y:S05]  /*28670*/  @P0 BRA `(.L_x_2084) ;  /* 0x0000000000340947 */ /* 0x000fea0003800000 */
[----:B------:R-:W2:Y:S01]  /*28680*/  S2R R2, SR_LANEID ;  /* 0x0000000000027919 */ /* 0x000ea20000000000 */
[----:B------:R-:W-:Y:S01]  /*28690*/  VOTEU.ANY UR4, UPT, PT ;  /* 0x0000000000047886 */ /* 0x000fe200038e0100 */
[----:B-1----:R-:W1:Y:S01]  /*286a0*/  LDC.64 R4, c[0x0][0xc60] ;  /* 0x00031800ff047b82 */ /* 0x002e620000000a00 */
[----:B------:R-:W2:Y:S01]  /*286b0*/  FLO.U32 R0, UR4 ;  /* 0x0000000400007d00 */ /* 0x000ea200080e0000 */
[----:B------:R-:W-:Y:S01]  /*286c0*/  ULDC.64 UR6, c[0x0][0x208] ;  /* 0x0000820000067ab9 */ /* 0x000fe20000000a00 */
[----:B--2---:R-:W-:-:S06]  /*286d0*/  ISETP.EQ.U32.AND P0, PT, R0, R2, PT ;  /* 0x000000020000720c */ /* 0x004fcc0003f02070 */
[----:B------:R-:W1:Y:S07]  /*286e0*/  POPC R2, UR4 ;  /* 0x0000000400027d09 */ /* 0x000e6e0008000000 */
[----:B-1----:R-:W2:Y:S04]  /*286f0*/  @P0 ATOMG.E.ADD.STRONG.GPU PT, R2, desc[UR6][R4.64], R2 ;  /* 0x00000002040209a8 */ /* 0x002ea800081ee1c6 */
[----:B--2---:R1:W2:Y:S02]  /*28700*/  SHFL.IDX PT, R2, R2, R0, 0x1f ;  /* 0x00001f0002027589 */ /* 0x0042a400000e0000 */
[----:B-1----:R-:W1:Y:S02]  /*28710*/  S2R R0, SR_LTMASK ;  /* 0x0000000000007919 */ /* 0x002e640000003900 */
[----:B-1----:R-:W-:-:S06]  /*28720*/  LOP3.LUT R0, R0, UR4, RZ, 0xc0, !PT ;  /* 0x0000000400007c12 */ /* 0x002fcc000f8ec0ff */
[----:B------:R-:W2:Y:S02]  /*28730*/  POPC R0, R0 ;  /* 0x0000000000007309 */ /* 0x000ea40000000000 */
[----:B--2---:R-:W-:-:S07]  /*28740*/  IADD3 R16, R2, UR36, R0 ;  /* 0x0000002402107c10 */ /* 0x004fce000fffe000 */
.L_x_2084:
[----:B------:R-:W-:Y:S05]  /*28750*/  BSYNC B0 ;  /* 0x0000000000007941 */ /* 0x000fea0003800000 */
.L_x_2083:
[----:B------:R-:W2:Y:S01]  /*28760*/  LDL R0, [R1+0xc] ;  /* 0x00000c0001007983 */ /* 0x000ea20000100800 */
[----:B------:R-:W-:Y:S01]  /*28770*/  BSSY B0, `(.L_x_2085) ;  /* 0x000003e000007945 */ /* 0x000fe20003800000 */
[----:B--2---:R-:W-:-:S13]  /*28780*/  LOP3.LUT P0, RZ, R0, 0x1, RZ, 0xc0, !PT ;  /* 0x0000000100ff7812 */ /* 0x004fda000780c0ff */
[----:B------:R-:W-:Y:S05]  /*28790*/  @!P0 BRA `(.L_x_2086) ;  /* 0x0000000000ec8947 */ /* 0x000fea0003800000 */
[----:B------:R-:W2:Y:S04]  /*287a0*/  LDL R4, [R1] ;  /* 0x0000000001047983 */ /* 0x000ea80000100800 */
[----:B------:R-:W2:Y:S04]  /*287b0*/  LDL R0, [R1+0x4] ;  /* 0x0000040001007983 */ /* 0x000ea80000100800 */
[----:B------:R-:W3:Y:S01]  /*287c0*/  LDL R2, [R1+0x18] ;  /* 0x0000180001027983 */ /* 0x000ee20000100800 */
[----:B------:R-:W-:Y:S01]  /*287d0*/  BSSY B1, `(.L_x_2087) ;  /* 0x0000006000017945 */ /* 0x000fe20003800000 */
[----:B------:R-:W-:Y:S01]  /*287e0*/  ISETP.NE.AND P1, PT, R3, RZ, PT ;  /* 0x000000ff0300720c */ /* 0x000fe20003f25270 */
[----:B--2---:R-:W-:Y:S01]  /*287f0*/  IMAD R0, R0, 0x8, R4 ;  /* 0x0000000800007824 */ /* 0x004fe200078e0204 */
[----:B---3--:R-:W-:-:S04]  /*28800*/  SHF.L.U32 R2, R2, 0x1f, RZ ;  /* 0x0000001f02027819 */ /* 0x008fc800000006ff */
[----:B------:R-:W2:Y:S02]  /*28810*/  SYNCS.PHASECHK.TRANS64.TRYWAIT P0, [R0+URZ+0x2a860], R2 ;  /* 0x02a86002000075a7 */ /* 0x000ea4000800017f */
[----:B--2---:R-:W-:Y:S05]  /*28820*/  @!P0 BRA `(.L_x_2088) ;  /* 0x0000003000a88947 */ /* 0x004fea0003800000 */
.L_x_2188:
[----:B------:R-:W-:Y:S05]  /*28830*/  BSYNC B1 ;  /* 0x0000000000017941 */ /* 0x000fea0003800000 */
.L_x_2087:
[----:B------:R-:W-:Y:S04]  /*28840*/  BSSY B1, `(.L_x_2089) ;  /* 0x0000009000017945 */ /* 0x000fe80003800000 */
        /* <DEDUP_REMOVED lines=8> */
.L_x_2090:
[----:B------:R-:W-:Y:S05]  /*288d0*/  BSYNC B1 ;  /* 0x0000000000017941 */ /* 0x000fea0003800000 */
.L_x_2089:
[----:B-1----:R-:W3:Y:S04]  /*288e0*/  LDL.LU R5, [R1+0x1c] ;  /* 0x00001c0001057983 */ /* 0x002ee80000300800 */
[----:B------:R-:W3:Y:S04]  /*288f0*/  LDL.LU R3, [R1+0x10] ;  /* 0x0000100001037983 */ /* 0x000ee80000300800 */
[----:B------:R-:W4:Y:S04]  /*28900*/  LDL R4, [R1] ;  /* 0x0000000001047983 */ /* 0x000f280000100800 */
[----:B--2---:R-:W4:Y:S01]  /*28910*/  LDL R2, [R1+0x4] ;  /* 0x0000040001027983 */ /* 0x004f220000100800 */
        /* <DEDUP_REMOVED lines=8> */
[----:B----4-:R-:W-:-:S04]  /*289a0*/  IMAD R2, R2, 0x6000, R4 ;  /* 0x0000600002027824 */ /* 0x010fc800078e0204 */
[----:B------:R-:W-:-:S07]  /*289b0*/  VIADD R4, R2, 0x400 ;  /* 0x0000040002047836 */ /* 0x000fce0000000000 */
.L_x_2091:
        /* <DEDUP_REMOVED lines=15> */
.L_x_2092:
        /* <DEDUP_REMOVED lines=10> */
.L_x_2086:
[----:B------:R-:W-:Y:S05]  /*28b50*/  BSYNC B0 ;  /* 0x0000000000007941 */ /* 0x000fea0003800000 */
.L_x_2085:
[----:B-1----:R-:W2:Y:S04]  /*28b60*/  LDL.LU R5, [R1+0x4] ;  /* 0x0000040001057983 */ /* 0x002ea80000300800 */
[----:B------:R-:W3:Y:S01]  /*28b70*/  LDL.LU R4, [R1+0x18] ;  /* 0x0000180001047983 */ /* 0x000ee20000300800 */
[----:B--2---:R-:W-:-:S05]  /*28b80*/  VIADD R0, R5, 0x1 ;  /* 0x0000000105007836 */ /* 0x004fca0000000000 */
[----:B------:R-:W-:-:S04]  /*28b90*/  ISETP.NE.AND P0, PT, R0, 0x2, PT ;  /* 0x000000020000780c */ /* 0x000fc80003f05270 */
[----:B------:R-:W-:Y:S02]  /*28ba0*/  SEL R2, RZ, 0x1, P0 ;  /* 0x00000001ff027807 */ /* 0x000fe40000000000 */
[----:B------:R-:W-:Y:S02]  /*28bb0*/  SEL R0, R0, RZ, P0 ;  /* 0x000000ff00007207 */ /* 0x000fe40000000000 */
[----:B---3--:R-:W-:-:S03]  /*28bc0*/  LOP3.LUT R4, R4, R2, RZ, 0x3c, !PT ;  /* 0x0000000204047212 */ /* 0x008fc600078e3cff */
[----:B------:R1:W-:Y:S04]  /*28bd0*/  STL [R1+0x4], R0 ;  /* 0x0000040001007387 */ /* 0x0003e80000100800 */
[----:B------:R1:W-:Y:S02]  /*28be0*/  STL [R1+0x18], R4 ;  /* 0x0000180401007387 */ /* 0x0003e40000100800 */
.L_x_2010:
[----:B------:R-:W-:Y:S05]  /*28bf0*/  BSYNC B7 ;  /* 0x0000000000077941 */ /* 0x000fea0003800000 */
.L_x_2008:
[----:B-1----:R-:W2:Y:S02]  /*28c00*/  LDL R0, [R1+0xc] ;  /* 0x00000c0001007983 */ /* 0x002ea40000100800 */
[----:B--2---:R-:W-:-:S13]  /*28c10*/  LOP3.LUT P0, RZ, R0, 0x2, RZ, 0xc0, !PT ;  /* 0x0000000200ff7812 */ /* 0x004fda000780c0ff */
[----:B------:R-:W-:Y:S05]  /*28c20*/  @!P0 BRA `(.L_x_2093) ;  /* 0x0000000000288947 */ /* 0x000fea0003800000 */
[----:B------:R-:W-:Y:S05]  /*28c30*/  WARPSYNC.ALL ;  /* 0x0000000000007948 */ /* 0x000fea0003800000 */
[----:B------:R-:W1:Y:S08]  /*28c40*/  S2UR UR5, SR_CgaCtaId ;  /* 0x00000000000579c3 */ /* 0x000e700000008800 */
[----:B------:R-:W-:Y:S06]  /*28c50*/  BAR.SYNC.DEFER_BLOCKING 0x5, 0x180 ;  /* 0x0146000000007b1d */ /* 0x000fec0000010000 */
[----:B------:R-:W-:-:S02]  /*28c60*/  UMOV UR4, 0x400 ;  /* 0x0000040000047882 */ /* 0x000fc40000000000 */
[----:B-1----:R-:W-:-:S06]  /*28c70*/  ULEA UR4, UR5, UR4, 0x18 ;  /* 0x0000000405047291 */ /* 0x002fcc000f8ec03f */
[----:B------:R-:W-:-:S05]  /*28c80*/  MOV R0, UR4 ;  /* 0x0000000400007c02 */ /* 0x000fca0008000f00 */
[----:B------:R1:W2:Y:S04]  /*28c90*/  LDS.128 R16, [R0+0x2a8d0] ;  /* 0x02a8d00000107984 */ /* 0x0002a80000000c00 */
[----:B------:R1:W-:Y:S01]  /*28ca0*/  STL [R1], R0 ;  /* 0x0000000001007387 */ /* 0x0003e20000100800 */
[----:B------:R-:W-:Y:S06]  /*28cb0*/  BAR.ARV 0x4, 0x180 ;  /* 0x0106000000007b1d */ /* 0x000fec0000002000 */
[----:B------:R-:W-:Y:S05]  /*28cc0*/  BRA `(.L_x_2094) ;  /* 0x0000000800e47947 */ /* 0x000fea0003800000 */
.L_x_2093:
[----:B------:R-:W1:Y:S01]  /*28cd0*/  S2R R6, SR_TID.X ;  /* 0x0000000000067919 */ /* 0x000e620000002100 */
[----:B------:R-:W-:Y:S01]  /*28ce0*/  UMOV UR4, 0xffffffff ;  /* 0xffffffff00047882 */ /* 0x000fe20000000000 */
[----:B-1----:R-:W-:-:S04]  /*28cf0*/  LOP3.LUT R6, R6, 0x1f, RZ, 0xc0, !PT ;  /* 0x0000001f06067812 */ /* 0x002fc800078ec0ff */
[----:B------:R-:W-:Y:S01]  /*28d00*/  ISETP.NE.AND P0, PT, R6, 0x1f, PT ;  /* 0x0000001f0600780c */ /* 0x000fe20003f05270 */
[----:B------:R-:W-:-:S12]  /*28d10*/  BRA.DIV UR4, `(.L_x_2095) ;  /* 0x0000002e04807947 */ /* 0x000fd8000b800000 */
[----:B------:R-:W-:Y:S01]  /*28d20*/  IMAD.IADD R5, R19, 0x1, R6 ;  /* 0x0000000113057824 */ /* 0x000fe200078e0206 */
[----:B------:R-:W-:Y:S01]  /*28d30*/  ULDC UR4, c[0x0][0xc3c] ;  /* 0x00030f0000047ab9 */ /* 0x000fe20000000800 */
[----:B------:R-:W-:-:S03]  /*28d40*/  ULDC.64 UR6, c[0x0][0x208] ;  /* 0x0000820000067ab9 */ /* 0x000fc60000000a00 */
[----:B------:R-:W-:-:S13]  /*28d50*/  ISETP.GE.OR P1, PT, R5, UR4, !P0 ;  /* 0x0000000405007c0c */ /* 0x000fda000c726670 */
[----:B------:R-:W1:Y:S02]  /*28d60*/  @!P1 LDC.64 R2, c[0x0][0xc80] ;  /* 0x00032000ff029b82 */ /* 0x000e640000000a00 */
[----:B-1----:R-:W-:-:S06]  /*28d70*/  @!P1 IMAD.WIDE R2, R5, 0x4, R2 ;  /* 0x0000000405029825 */ /* 0x002fcc00078e0202 */
[----:B------:R1:W2:Y:S01]  /*28d80*/  @!P1 LDG.E R2, desc[UR6][R2.64] ;  /* 0x0000000602029981 */ /* 0x0002a2000c1e1900 */
[C---:B------:R-:W-:Y:S02]  /*28d90*/  ISETP.GE.U32.AND P2, PT, R6.reuse, 0x2, PT ;  /* 0x000000020600780c */ /* 0x040fe40003f46070 */
[C---:B------:R-:W-:Y:S02]  /*28da0*/  ISETP.GE.U32.AND P3, PT, R6.reuse, 0x4, PT ;  /* 0x000000040600780c */ /* 0x040fe40003f66070 */
[C---:B------:R-:W-:Y:S02]  /*28db0*/  ISETP.GE.U32.AND P4, PT, R6.reuse, 0x8, PT ;  /* 0x000000080600780c */ /* 0x040fe40003f86070 */
[C---:B------:R-:W-:Y:S01]  /*28dc0*/  ISETP.GE.U32.AND P5, PT, R6.reuse, 0x10, PT ;  /* 0x000000100600780c */ /* 0x040fe20003fa6070 */
[----:B-1----:R-:W-:Y:S02]  /*28dd0*/  IMAD.MOV.U32 R3, RZ, RZ, RZ ;  /* 0x000000ffff037224 */ /* 0x002fe400078e00ff */
[----:B--2---:R-:W-:Y:S01]  /*28de0*/  @!P1 IMAD.MOV.U32 R3, RZ, RZ, R2 ;  /* 0x000000ffff039224 */ /* 0x004fe200078e0002 */
[----:B------:R-:W-:-:S04]  /*28df0*/  ISETP.NE.AND P1, PT, R6, RZ, PT ;  /* 0x000000ff0600720c */ /* 0x000fc80003f25270 */
[----:B------:R-:W1:Y:S02]  /*28e00*/  SHFL.UP PT, R2, R3, 0x1, RZ ;  /* 0x0420000003027989 */ /* 0x000e6400000e00ff */
[----:B-1----:R-:W-:-:S05]  /*28e10*/  SEL R0, R2, RZ, P1 ;  /* 0x000000ff02007207 */ /* 0x002fca0000800000 */
[----:B------:R-:W-:Y:S02]  /*28e20*/  IMAD.IADD R2, R3, 0x1, R0 ;  /* 0x0000000103027824 */ /* 0x000fe400078e0200 */
[----:B------:R-:W-:Y:S04]  /*28e30*/  SHFL.IDX PT, R0, R16, RZ, 0x1f ;  /* 0x00001fff10007589 */ /* 0x000fe800000e0000 */
        /* <DEDUP_REMOVED lines=11> */
[----:B------:R-:W-:Y:S02]  /*28ef0*/  IMAD.IADD R2, R2, 0x1, R5 ;  /* 0x0000000102027824 */ /* 0x000fe400078e0205 */
[----:B------:R1:W2:Y:S04]  /*28f00*/  SHFL.IDX PT, R5, R16, 0x1, 0x1f ;  /* 0x00201f0010057f89 */ /* 0x0002a800000e0000 */
[----:B------:R1:W3:Y:S02]  /*28f10*/  SHFL.IDX PT, R16, R2, 0x1f, 0x1f ;  /* 0x03e01f0002107f89 */ /* 0x0002e400000e0000 */
.L_x_2198:
[----:B------:R-:W-:Y:S02]  /*28f20*/  ULDC UR4, c[0x0][0xc38] ;  /* 0x00030e0000047ab9 */ /* 0x000fe40000000800 */
[----:B------:R-:W-:-:S04]  /*28f30*/  IMAD.U32 R4, RZ, RZ, UR4 ;  /* 0x00000004ff047e24 */ /* 0x000fc8000f8e00ff */
[----:B-1-3--:R-:W-:-:S05]  /*28f40*/  IMAD R16, R16, R4, RZ ;  /* 0x0000000410107224 */ /* 0x00afca00078e02ff */
[----:B--2---:R-:W-:-:S04]  /*28f50*/  IADD3 R5, R5, R16, RZ ;  /* 0x0000001005057210 */ /* 0x004fc80007ffe0ff */
[----:B------:R-:W-:-:S13]  /*28f60*/  ISETP.GT.AND P6, PT, R5, R0, PT ;  /* 0x000000000500720c */ /* 0x000fda0003fc4270 */
[----:B------:R-:W-:Y:S05]  /*28f70*/  @P6 BRA `(.L_x_2096) ;  /* 0x0000000000a06947 */ /* 0x000fea0003800000 */
.L_x_2101:
[----:B-1----:R-:W1:Y:S01]  /*28f80*/  LDC R3, c[0x0][0xc3c] ;  /* 0x00030f00ff037b82 */ /* 0x002e620000000800 */
[----:B------:R-:W-:-:S05]  /*28f90*/  VIADD R19, R19, 0x1f ;  /* 0x0000001f13137836 */ /* 0x000fca0000000000 */
[----:B-1----:R-:W-:-:S13]  /*28fa0*/  ISETP.GE.AND P6, PT, R19, R3, PT ;  /* 0x000000031300720c */ /* 0x002fda0003fc6270 */
[----:B------:R-:W-:Y:S05]  /*28fb0*/  @P6 BRA `(.L_x_2097) ;  /* 0x0000000400dc6947 */ /* 0x000fea0003800000 */
[----:B------:R-:W1:Y:S01]  /*28fc0*/  S2R R2, SR_TID.X ;  /* 0x0000000000027919 */ /* 0x000e620000002100 */
[----:B------:R-:W-:Y:S01]  /*28fd0*/  BSSY B0, `(.L_x_2098) ;  /* 0x000000a000007945 */ /* 0x000fe20003800000 */
[----:B-1----:R-:W-:-:S05]  /*28fe0*/  LOP3.LUT R2, R2, 0x1f, RZ, 0xc0, !PT ;  /* 0x0000001f02027812 */ /* 0x002fca00078ec0ff */
[----:B------:R-:W-:-:S05]  /*28ff0*/  IMAD.IADD R4, R19, 0x1, R2 ;  /* 0x0000000113047824 */ /* 0x000fca00078e0202 */
[----:B------:R-:W-:Y:S01]  /*29000*/  ISETP.GE.OR P6, PT, R4, R3, !P0 ;  /* 0x000000030400720c */ /* 0x000fe200047c6670 */
[----:B------:R-:W-:-:S12]  /*29010*/  IMAD.MOV.U32 R3, RZ, RZ, RZ ;  /* 0x000000ffff037224 */ /* 0x000fd800078e00ff */
[----:B------:R-:W-:Y:S05]  /*29020*/  @P6 BRA `(.L_x_2099) ;  /* 0x0000000000106947 */ /* 0x000fea0003800000 */
[----:B------:R-:W1:Y:S01]  /*29030*/  LDC.64 R2, c[0x0][0xc80] ;  /* 0x00032000ff027b82 */ /* 0x000e620000000a00 */
[----:B------:R-:W-:Y:S01]  /*29040*/  ULDC.64 UR4, c[0x0][0x208] ;  /* 0x0000820000047ab9 */ /* 0x000fe20000000a00 */
[----:B-1----:R-:W-:-:S06]  /*29050*/  IMAD.WIDE R2, R4, 0x4, R2 ;  /* 0x0000000404027825 */ /* 0x002fcc00078e0202 */
[----:B------:R1:W5:Y:S02]  /*29060*/  LDG.E R3, desc[UR4][R2.64] ;  /* 0x0000000402037981 */ /* 0x000364000c1e1900 */
.L_x_2099:
[----:B------:R-:W-:Y:S05]  /*29070*/  BSYNC B0 ;  /* 0x0000000000007941 */ /* 0x000fea0003800000 */
.L_x_2098:
[----:B------:R-:W-:-:S03]  /*29080*/  UMOV UR4, 0xffffffff ;  /* 0xffffffff00047882 */ /* 0x000fc60000000000 */
[----:B------:R-:W-:Y:S05]  /*29090*/  BRA.DIV UR4, `(.L_x_2100) ;  /* 0x0000002e04e07947 */ /* 0x000fea000b800000 */
[----:B-----5:R-:W1:Y:S02]  /*290a0*/  SHFL.UP PT, R14, R3, 0x1, RZ ;  /* 0x04200000030e7989 */ /* 0x020e6400000e00ff */
        /* <DEDUP_REMOVED lines=14> */
[----:B------:R1:W2:Y:S02]  /*29190*/  SHFL.IDX PT, R16, R2, 0x1f, 0x1f ;  /* 0x03e01f0002107f89 */ /* 0x0002a400000e0000 */
.L_x_2206:
[----:B------:R-:W-:Y:S02]  /*291a0*/  ULDC UR4, c[0x0][0xc38] ;  /* 0x00030e0000047ab9 */ /* 0x000fe40000000800 */
[----:B------:R-:W-:-:S04]  /*291b0*/  IMAD.U32 R4, RZ, RZ, UR4 ;  /* 0x00000004ff047e24 */ /* 0x000fc8000f8e00ff */
[----:B--2---:R-:W-:-:S05]  /*291c0*/  IMAD R16, R16, R4, RZ ;  /* 0x0000000410107224 */ /* 0x004fca00078e02ff */
[----:B------:R-:W-:-:S04]  /*291d0*/  IADD3 R5, R16, R5, RZ ;  /* 0x0000000510057210 */ /* 0x000fc80007ffe0ff */
[----:B------:R-:W-:-:S13]  /*291e0*/  ISETP.GT.AND P6, PT, R5, R0, PT ;  /* 0x000000000500720c */ /* 0x000fda0003fc4270 */
[----:B------:R-:W-:Y:S05]  /*291f0*/  @!P6 BRA `(.L_x_2101) ;  /* 0xfffffffc0060e947 */ /* 0x000fea000383ffff */
.L_x_2096:
[----:B------:R-:W-:Y:S01]  /*29200*/  IMAD.IADD R16, R5, 0x1, -R16 ;  /* 0x0000000105107824 */ /* 0x000fe200078e0a10 */
[----:B------:R-:W-:-:S03]  /*29210*/  UMOV UR4, 0xffffffff ;  /* 0xffffffff00047882 */ /* 0x000fc60000000000 */
[----:B------:R-:W-:-:S05]  /*29220*/  IMAD R5, R2, R4, R16 ;  /* 0x0000000402057224 */ /* 0x000fca00078e0210 */
[----:B------:R-:W-:Y:S01]  /*29230*/  ISETP.GT.AND P6, PT, R5, R0, PT ;  /* 0x000000000500720c */ /* 0x000fe20003fc4270 */
[----:B------:R-:W-:-:S12]  /*29240*/  BRA.DIV UR4, `(.L_x_2102) ;  /* 0x0000003204487947 */ /* 0x000fd8000b800000 */
[----:B------:R-:W-:-:S04]  /*29250*/  VOTE.ANY R5, PT, !P6 ;  /* 0x0000000000057806 */ /* 0x000fc800070e0100 */
[----:B------:R-:W2:Y:S02]  /*29260*/  POPC R6, R5 ;  /* 0x0000000500067309 */ /* 0x000ea40000000000 */
[----:B--2---:R2:W3:Y:S02]  /*29270*/  SHFL.IDX PT, R17, R3, R6, 0x1f ;  /* 0x00001f0603117589 */ /* 0x0044e400000e0000 */
.L_x_2210:
[----:B------:R-:W-:Y:S01]  /*29280*/  ISETP.NE.AND P0, PT, R5, RZ, PT ;  /* 0x000000ff0500720c */ /* 0x000fe20003f05270 */
[----:B------:R-:W-:-:S12]  /*29290*/  IMAD.MOV.U32 R5, RZ, RZ, RZ ;  /* 0x000000ffff057224 */ /* 0x000fd800078e00ff */
[----:B------:R-:W-:Y:S05]  /*292a0*/  @!P0 BRA `(.L_x_2103) ;  /* 0x0000000000148947 */ /* 0x000fea0003800000 */
[----:B------:R-:W-:Y:S01]  /*292b0*/  UMOV UR4, 0xffffffff ;  /* 0xffffffff00047882 */ /* 0x000fe20000000000 */
[----:B0-----:R-:W-:Y:S02]  /*292c0*/  VIADD R12, R6, 0xffffffff ;  /* 0xffffffff060c7836 */ /* 0x001fe40000000000 */
[----:B------:R-:W-:Y:S05]  /*292d0*/  BRA.DIV UR4, `(.L_x_2104) ;  /* 0x00000032046c7947 */ /* 0x000fea000b800000 */
[----:B-1----:R0:W1:Y:S02]  /*292e0*/  SHFL.IDX PT, R2, R2, R12, 0x1f ;  /* 0x00001f0c02027589 */ /* 0x00206400000e0000 */
.L_x_2213:
[----:B-1----:R-:W-:-:S07]  /*292f0*/  IMAD.MOV.U32 R5, RZ, RZ, R2 ;  /* 0x000000ffff057224 */ /* 0x002fce00078e0002 */
.L_x_2103:
[----:B-12---:R-:W1:Y:S01]  /*29300*/  LDC.64 R2, c[0x0][0xc90] ;  /* 0x00032400ff027b82 */ /* 0x006e620000000a00 */
[----:B------:R-:W-:Y:S01]  /*29310*/  IADD3 R19, R6, R19, RZ ;  /* 0x0000001306137210 */ /* 0x000fe20007ffe0ff */
[----:B------:R-:W-:-:S04]  /*29320*/  ULDC.64 UR4, c[0x0][0x208] ;  /* 0x0000820000047ab9 */ /* 0x000fc80000000a00 */
[----:B-1----:R-:W-:-:S05]  /*29330*/  IMAD.WIDE R2, R19, 0x4, R2 ;  /* 0x0000000413027825 */ /* 0x002fca00078e0202 */
[----:B------:R-:W3:Y:S01]  /*29340*/  LDG.E R7, desc[UR4][R2.64] ;  /* 0x0000000402077981 */ /* 0x000ee2000c1e1900 */
[----:B------:R-:W-:-:S04]  /*29350*/  IMAD R16, R5, R4, R16 ;  /* 0x0000000405107224 */ /* 0x000fc800078e0210 */
[----:B------:R-:W-:Y:S02]  /*29360*/  IMAD.IADD R0, R0, 0x1, -R16 ;  /* 0x0000000100007824 */ /* 0x000fe400078e0a10 */
[----:B---3--:R-:W-:-:S05]  /*29370*/  IMAD R6, R17, R7, RZ ;  /* 0x0000000711067224 */ /* 0x008fca00078e02ff */
[----:B------:R-:W-:-:S04]  /*29380*/  IABS R8, R6 ;  /* 0x0000000600087213 */ /* 0x000fc80000000000 */
[----:B------:R-:W1:Y:S08]  /*29390*/  I2F.RP R2, R8 ;  /* 0x0000000800027306 */ /* 0x000e700000209400 */
[----:B-1----:R-:W1:Y:S02]  /*293a0*/  MUFU.RCP R2, R2 ;  /* 0x0000000200027308 */ /* 0x002e640000001000 */
[----:B-1----:R-:W-:-:S06]  /*293b0*/  VIADD R2, R2, 0xffffffe ;  /* 0x0ffffffe02027836 */ /* 0x002fcc0000000000 */
[----:B------:R-:W1:Y:S02]  /*293c0*/  F2I.FTZ.U32.TRUNC.NTZ R3, R2 ;  /* 0x0000000200037305 */ /* 0x000e64000021f000 */
[----:B-1----:R-:W-:-:S04]  /*293d0*/  IMAD.MOV R2, RZ, RZ, -R3 ;  /* 0x000000ffff027224 */ /* 0x002fc800078e0a03 */
[----:B------:R-:W-:Y:S02]  /*293e0*/  IMAD R5, R2, R8, RZ ;  /* 0x0000000802057224 */ /* 0x000fe400078e02ff */
[----:B------:R-:W-:-:S04]  /*293f0*/  IMAD.MOV.U32 R2, RZ, RZ, RZ ;  /* 0x000000ffff027224 */ /* 0x000fc800078e00ff */
[----:B------:R-:W-:Y:S01]  /*29400*/  IMAD.HI.U32 R2, R3, R5, R2 ;  /* 0x0000000503027227 */ /* 0x000fe200078e0002 */
[----:B------:R-:W-:Y:S02]  /*29410*/  IABS R3, R0 ;  /* 0x0000000000037213 */ /* 0x000fe40000000000 */
[----:B------:R-:W-:-:S03]  /*29420*/  IABS R5, R6 ;  /* 0x0000000600057213 */ /* 0x000fc60000000000 */
[----:B------:R-:W-:Y:S01]  /*29430*/  IMAD.HI.U32 R2, R2, R3, RZ ;  /* 0x0000000302027227 */ /* 0x000fe200078e00ff */
[----:B------:R-:W-:-:S05]  /*29440*/  IADD3 R5, RZ, -R5, RZ ;  /* 0x80000005ff057210 */ /* 0x000fca0007ffe0ff */
        /* <DEDUP_REMOVED lines=12> */
[----:B------:R-:W-:-:S03]  /*29510*/  IMAD.MOV R2, RZ, RZ, -R2 ;  /* 0x000000ffff027224 */ /* 0x000fc600078e0a02 */
[----:B------:R-:W-:Y:S01]  /*29520*/  IADD3 R3, -R5, RZ, RZ ;  /* 0x000000ff05037210 */ /* 0x000fe20007ffe1ff */
[----:B------:R-:W-:-:S03]  /*29530*/  IMAD R0, R6, R2, R0 ;  /* 0x0000000206007224 */ /* 0x000fc600078e0200 */
[----:B------:R-:W-:-:S04]  /*29540*/  VIADDMNMX R4, R3, R4, R7, PT ;  /* 0x0000000403047246 */ /* 0x000fc80003800107 */
[----:B------:R-:W-:-:S04]  /*29550*/  IABS R7, R4 ;  /* 0x0000000400077213 */ /* 0x000fc80000000000 */
[----:B------:R-:W1:Y:S08]  /*29560*/  I2F.RP R3, R7 ;  /* 0x0000000700037306 */ /* 0x000e700000209400 */
[----:B-1----:R-:W1:Y:S02]  /*29570*/  MUFU.RCP R3, R3 ;  /* 0x0000000300037308 */ /* 0x002e640000001000 */
[----:B-1----:R-:W-:-:S06]  /*29580*/  VIADD R3, R3, 0xffffffe ;  /* 0x0ffffffe03037836 */ /* 0x002fcc0000000000 */
[----:B------:R-:W1:Y:S02]  /*29590*/  F2I.FTZ.U32.TRUNC.NTZ R3, R3 ;  /* 0x0000000300037305 */ /* 0x000e64000021f000 */
[----:B-1----:R-:W-:-:S04]  /*295a0*/  IMAD.MOV R2, RZ, RZ, -R3 ;  /* 0x000000ffff027224 */ /* 0x002fc800078e0a03 */
[----:B------:R-:W-:Y:S01]  /*295b0*/  IMAD R6, R2, R7, RZ ;  /* 0x0000000702067224 */ /* 0x000fe200078e02ff */
[----:B------:R-:W-:-:S05]  /*295c0*/  MOV R2, RZ ;  /* 0x000000ff00027202 */ /* 0x000fca0000000f00 */
        /* <DEDUP_REMOVED lines=11> */
[C---:B------:R-:W-:Y:S01]  /*29680*/  LOP3.LUT R3, R0.reuse, R4, RZ, 0x3c, !PT ;  /* 0x0000000400037212 */ /* 0x040fe200078e3cff */
[----:B------:R-:W-:-:S03]  /*29690*/  IMAD.IADD R0, R0, 0x1, R5 ;  /* 0x0000000100007824 */ /* 0x000fc600078e0205 */
[----:B------:R-:W-:-:S07]  /*296a0*/  ISETP.GE.AND P2, PT, R3, RZ, PT ;  /* 0x000000ff0300720c */ /* 0x000fce0003f46270 */
[----:B------:R-:W-:-:S06]  /*296b0*/  @P0 IADD3 R2, R2, 0x1, RZ ;  /* 0x0000000102020810 */ /* 0x000fcc0007ffe0ff */
[----:B------:R-:W-:Y:S01]  /*296c0*/  @!P2 IMAD.MOV R2, RZ, RZ, -R2 ;  /* 0x000000ffff02a224 */ /* 0x000fe200078e0a02 */
[----:B------:R-:W-:Y:S01]  /*296d0*/  @!P1 LOP3.LUT R2, RZ, R4, RZ, 0x33, !PT ;  /* 0x00000004ff029212 */ /* 0x000fe200078e33ff */
[----:B------:R-:W-:-:S04]  /*296e0*/  IMAD.MOV R4, RZ, RZ, -R4 ;  /* 0x000000ffff047224 */ /* 0x000fc800078e0a04 */
[----:B------:R-:W-:Y:S01]  /*296f0*/  IMAD R18, R2, R4, R0 ;  /* 0x0000000402127224 */ /* 0x000fe200078e0200 */
[----:B------:R-:W-:-:S04]  /*29700*/  LOP3.LUT R2, RZ, R2, RZ, 0x33, !PT ;  /* 0x00000002ff027212 */ /* 0x000fc800078e33ff */
[----:B------:R-:W-:Y:S01]  /*29710*/  IADD3 R17, R17, R2, RZ ;  /* 0x0000000211117210 */ /* 0x000fe20007ffe0ff */
[----:B------:R-:W-:Y:S06]  /*29720*/  BRA `(.L_x_2105) ;  /* 0x00000000001c7947 */ /* 0x000fec0003800000 */
.L_x_2097:
[----:B------:R-:W-:Y:S01]  /*29730*/  UMOV UR4, URZ ;  /* 0x0000003f00047c82 */ /* 0x000fe20008000000 */
[----:B------:R-:W-:Y:S01]  /*29740*/  UMOV UR5, URZ ;  /* 0x0000003f00057c82 */ /* 0x000fe20008000000 */
[----:B------:R-:W-:Y:S01]  /*29750*/  ULDC UR6, c[0x0][0xc3c] ;  /* 0x00030f0000067ab9 */ /* 0x000fe20000000800 */
[----:B------:R-:W-:Y:S01]  /*29760*/  IMAD.MOV.U32 R16, RZ, RZ, R0 ;  /* 0x000000ffff107224 */ /* 0x000fe200078e0000 */
[----:B------:R-:W-:Y:S01]  /*29770*/  MOV R19, UR6 ;  /* 0x0000000600137c02 */ /* 0x000fe20008000f00 */
[----:B------:R-:W-:Y:S02]  /*29780*/  IMAD.U32 R17, RZ, RZ, UR4 ;  /* 0x00000004ff117e24 */ /* 0x000fe4000f8e00ff */
[----:B------:R-:W-:-:S07]  /*29790*/  IMAD.U32 R18, RZ, RZ, UR5 ;  /* 0x00000005ff127e24 */ /* 0x000fce000f8e00ff */
.L_x_2105:
[----:B------:R3:W2:Y:S01]  /*297a0*/  LDL R3, [R1] ;  /* 0x0000000001037983 */ /* 0x0006a20000100800 */
[----:B------:R-:W1:Y:S01]  /*297b0*/  S2R R0, SR_TID.X ;  /* 0x0000000000007919 */ /* 0x000e620000002100 */
[----:B------:R-:W-:Y:S05]  /*297c0*/  WARPSYNC.ALL ;  /* 0x0000000000007948 */ /* 0x000fea0003800000 */
[----:B-1----:R-:W-:Y:S01]  /*297d0*/  LOP3.LUT R0, R0, 0x1f, RZ, 0xc0, !PT ;  /* 0x0000001f00007812 */ /* 0x002fe200078ec0ff */
[----:B------:R-:W-:Y:S03]  /*297e0*/  BAR.SYNC.DEFER_BLOCKING 0x4, 0x180 ;  /* 0x0106000000007b1d */ /* 0x000fe60000010000 */
[----:B------:R-:W-:-:S13]  /*297f0*/  ISETP.NE.AND P0, PT, R0, RZ, PT ;  /* 0x000000ff0000720c */ /* 0x000fda0003f05270 */
[----:B------:R-:W2:Y:S01]  /*29800*/  @!P0 S2R R0, SR_CgaCtaId ;  /* 0x0000000000008919 */ /* 0x000ea20000008800 */
[----:B------:R-:W-:-:S04]  /*29810*/  @!P0 MOV R2, 0x400 ;  /* 0x0000040000028802 */ /* 0x000fc80000000f00 */
[----:B--2---:R-:W-:-:S05]  /*29820*/  @!P0 LEA R3, R0, R2, 0x18 ;  /* 0x0000000200038211 */ /* 0x004fca00078ec0ff */
[----:B------:R3:W-:Y:S04]  /*29830*/  @!P0 STS.128 [R3+0x2a8d0], R16 ;  /* 0x02a8d01003008388 */ /* 0x0007e80000000c00 */
[----:B------:R3:W-:Y:S01]  /*29840*/  @!P0 STL [R1], R3 ;  /* 0x0000000301008387 */ /* 0x0007e20000100800 */
[----:B------:R-:W-:Y:S06]  /*29850*/  BAR.ARV 0x5, 0x180 ;  /* 0x0146000000007b1d */ /* 0x000fec0000002000 */
.L_x_2094:
[----:B------:R-:W-:Y:S02]  /*29860*/  ULDC UR4, c[0x0][0xc3c] ;  /* 0x00030f0000047ab9 */ /* 0x000fe40000000800 */
[----:B--2---:R-:W-:-:S13]  /*29870*/  ISETP.GE.AND P0, PT, R19, UR4, PT ;  /* 0x0000000413007c0c */ /* 0x004fda000bf06270 */
[----:B------:R-:W-:Y:S05]  /*29880*/  @!P0 BRA `(.L_x_2106) ;  /* 0xffffff8c00908947 */ /* 0x000fea000383ffff */
[----:B------:R-:W-:Y:S05]  /*29890*/  BSYNC B8 ;  /* 0x0000000000087941 */ /* 0x000fea0003800000 */
.L_x_1950:
[----:B-1----:R-:W2:Y:S01]  /*298a0*/  LDL.LU R0, [R1+0x48] ;  /* 0x0000480001007983 */ /* 0x002ea20000300800 */
[----:B------:R-:W-:Y:S01]  /*298b0*/  BSSY B0, `(.L_x_2107) ;  /* 0x000000b000007945 */ /* 0x000fe20003800000 */
[----:B------:R-:W1:Y:S01]  /*298c0*/  S2R R5, SR_CgaCtaId ;  /* 0x0000000000057919 */ /* 0x000e620000008800 */
[----:B--2---:R-:W-:-:S05]  /*298d0*/  VIADD R0, R0, 0x1 ;  /* 0x0000000100007836 */ /* 0x004fca0000000000 */
[----:B0-----:R-:W-:-:S04]  /*298e0*/  LEA.HI R2, R0, R0, RZ, 0x1 ;  /* 0x0000000000027211 */ /* 0x001fc800078f08ff */
[----:B---3--:R-:W-:-:S05]  /*298f0*/  LOP3.LUT R3, R2, 0xfffffffe, RZ, 0xc0, !PT ;  /* 0xfffffffe02037812 */ /* 0x008fca00078ec0ff */
[----:B------:R-:W-:Y:S01]  /*29900*/  IMAD.IADD R3, R0, 0x1, -R3 ;  /* 0x0000000100037824 */ /* 0x000fe200078e0a03 */
[----:B------:R-:W-:-:S04]  /*29910*/  MOV R0, 0x400 ;  /* 0x0000040000007802 */ /* 0x000fc80000000f00 */
[----:B-1----:R-:W-:Y:S02]  /*29920*/  LEA R0, R5, R0, 0x18 ;  /* 0x0000000005007211 */ /* 0x002fe400078ec0ff */
[----:B------:R-:W-:-:S04]  /*29930*/  SHF.L.U32 R3, R3, 0x1f, RZ ;  /* 0x0000001f03037819 */ /* 0x000fc800000006ff */
[----:B------:R-:W0:Y:S02]  /*29940*/  SYNCS.PHASECHK.TRANS64.TRYWAIT P0, [R0+URZ+0x2a820], R3 ;  /* 0x02a82003000075a7 */ /* 0x000e24000800017f */
[----:B0-----:R-:W-:Y:S05]  /*29950*/  @!P0 BRA `(.L_x_2108) ;  /* 0x0000002800f48947 */ /* 0x001fea0003800000 */
.L_x_2214:
[----:B------:R-:W-:Y:S05]  /*29960*/  BSYNC B0 ;  /* 0x0000000000007941 */ /* 0x000fea0003800000 */
.L_x_2107:
[----:B------:R-:W-:-:S03]  /*29970*/  UMOV UR4, 0xffffffff ;  /* 0xffffffff00047882 */ /* 0x000fc60000000000 */
[----:B------:R-:W-:Y:S05]  /*29980*/  BRA.DIV UR4, `(.L_x_2109) ;  /* 0x0000002a04fc7947 */ /* 0x000fea000b800000 */
[----:B------:R-:W1:Y:S02]  /*29990*/  S2R R2, SR_TID.X ;  /* 0x0000000000027919 */ /* 0x000e640000002100 */
[----:B-1----:R-:W-:-:S04]  /*299a0*/  SHF.R.U32.HI R2, RZ, 0x5, R2 ;  /* 0x00000005ff027819 */ /* 0x002fc80000011602 */
[----:B------:R-:W-:-:S05]  /*299b0*/  LOP3.LUT R2, R2, 0x3, RZ, 0xc0, !PT ;  /* 0x0000000302027812 */ /* 0x000fca00078ec0ff */
[----:B------:R1:W2:Y:S02]  /*299c0*/  SHFL.IDX PT, R14, R2, RZ, 0x1f ;  /* 0x00001fff020e7589 */ /* 0x0002a400000e0000 */
.L_x_2217:
[----:B--2---:R-:W-:-:S13]  /*299d0*/  ISETP.NE.AND P0, PT, R14, RZ, PT ;  /* 0x000000ff0e00720c */ /* 0x004fda0003f05270 */
[----:B------:R-:W-:Y:S05]  /*299e0*/  @P0 BRA `(.L_x_1654) ;  /* 0x0000000000940947 */ /* 0x000fea0003800000 */
[----:B------:R-:W-:-:S03]  /*299f0*/  UMOV UR4, 0xffffffff ;  /* 0xffffffff00047882 */ /* 0x000fc60000000000 */
[----:B------:R-:W-:Y:S05]  /*29a00*/  BRA.DIV UR4, `(.L_x_2110) ;  /* 0x0000002e04107947 */ /* 0x000fea000b800000 */
[----:B------:R-:W-:-:S13]  /*29a10*/  ELECT P6, URZ, PT ;  /* 0x00000000003f782f */ /* 0x000fda00038c0000 */
.L_x_2220:
[----:B------:R-:W-:Y:S05]  /*29a20*/  @!P6 BRA `(.L_x_1654) ;  /* 0x000000000084e947 */ /* 0x000fea0003800000 */
[----:B------:R-:W-:-:S06]  /*29a30*/  ULOP3.LUT UR4, UR60, 0x2, URZ, 0xfc, !UPT ;  /* 0x000000023c047892 */ /* 0x000fcc000f8efc3f */
[----:B-1----:R-:W-:-:S05]  /*29a40*/  IMAD.U32 R2, RZ, RZ, UR4 ;  /* 0x00000004ff027e24 */ /* 0x002fca000f8e00ff */
[----:B------:R-:W-:-:S13]  /*29a50*/  ISETP.NE.AND P2, PT, R2, 0x3, PT ;  /* 0x000000030200780c */ /* 0x000fda0003f45270 */
[----:B------:R-:W-:Y:S05]  /*29a60*/  @!P2 BRA `(.L_x_2111) ;  /* 0x000000000004a947 */ /* 0x000fea0003800000 */
[----:B------:R-:W-:Y:S01]  /*29a70*/  BPT.TRAP 0x1 ;  /* 0x000000040000795c */ /* 0x000fe20000300000 */
.L_x_2111:
[----:B0-----:R-:W2:Y:S04]  /*29a80*/  LDL R3, [R1+0x4] ;  /* 0x0000040001037983 */ /* 0x001ea80000100800 */
[----:B------:R-:W3:Y:S01]  /*29a90*/  LDL.LU R7, [R1+0x18] ;  /* 0x0000180001077983 */ /* 0x000ee20000300800 */
[----:B------:R-:W-:-:S05]  /*29aa0*/  IADD3 R2, R0, 0x2a840, RZ ;  /* 0x0002a84000027810 */ /* 0x000fca0007ffe0ff */
[C---:B--2---:R-:W-:Y:S02]  /*29ab0*/  IMAD R6, R3.reuse, 0x8, R2 ;  /* 0x0000000803067824 */ /* 0x044fe400078e0202 */
        /* <DEDUP_REMOVED lines=10> */
.L_x_2221:
[----:B------:R-:W1:Y:S02]  /*29b60*/  SYNCS.PHASECHK.TRANS64.TRYWAIT P0, [R7+URZ], R2 ;  /* 0x00000002070075a7 */ /* 0x000e64000800017f */
[----:B-1----:R-:W-:Y:S05]  /*29b70*/  @!P0 BRA `(.L_x_2113) ;  /* 0x0000002800e88947 */ /* 0x002fea0003800000 */
.L_x_2222:
[----:B------:R-:W-:Y:S05]  /*29b80*/  @!P2 BRA `(.L_x_2114) ;  /* 0x000000000004a947 */ /* 0x000fea0003800000 */
[----:B------:R-:W-:Y:S01]  /*29b90*/  BPT.TRAP 0x1 ;  /* 0x000000040000795c */ /* 0x000fe20000300000 */
.L_x_2114:
[----:B------:R-:W2:Y:S01]  /*29ba0*/  LDL.LU R4, [R1+0x4] ;  /* 0x0000040001047983 */ /* 0x000ea20000300800 */
[----:B------:R-:W-:-:S05]  /*29bb0*/  IADD3 R0, R0, 0x2a860, RZ ;  /* 0x0002a86000007810 */ /* 0x000fca0007ffe0ff */
[----:B--2---:R-:W-:-:S04]  /*29bc0*/  IMAD R4, R4, 0x8, R0 ;  /* 0x0000000804047824 */ /* 0x004fc800078e0200 */
[----:B------:R-:W2:Y:S02]  /*29bd0*/  SYNCS.PHASECHK.TRANS64.TRYWAIT P0, [R4+URZ], R5 ;  /* 0x00000005040075a7 */ /* 0x000ea4000800017f */
[----:B--2---:R-:W-:Y:S05]  /*29be0*/  @!P0 BRA `(.L_x_2115) ;  /* 0x0000002800e08947 */ /* 0x004fea0003800000 */
.L_x_2223:
[----:B------:R-:W-:-:S07]  /*29bf0*/  IMAD R3, R3, 0x8, R0 ;  /* 0x0000000803037824 */ /* 0x000fce00078e0200 */
.L_x_2116:
[----:B---3--:R3:W4:Y:S02]  /*29c00*/  SYNCS.PHASECHK.TRANS64.TRYWAIT P0, [R3+URZ], R2 ;  /* 0x00000002030075a7 */ /* 0x008724000800017f */
[----:B----4-:R-:W-:Y:S05]  /*29c10*/  @!P0 NANOSLEEP.SYNCS 0x989680 ;  /* 0x009896800000895d */ /* 0x010fea0003900000 */
[----:B------:R-:W4:Y:S02]  /*29c20*/  @!P0 SYNCS.PHASECHK.TRANS64 P0, [R3+URZ], R2 ;  /* 0x00000002030085a7 */ /* 0x000f24000800007f */
[----:B----4-:R-:W-:Y:S05]  /*29c30*/  @!P0 BRA `(.L_x_2116) ;  /* 0xfffffffc00f08947 */ /* 0x010fea000383ffff */
.L_x_1654:
[----:B------:R-:W-:Y:S05]  /*29c40*/  BSYNC B9 ;  /* 0x0000000000097941 */ /* 0x000fea0003800000 */
.L_x_1651:
[----:B------:R-:W-:Y:S05]  /*29c50*/  EXIT ;  /* 0x000000000000794d */ /* 0x000fea0003800000 */
.L_x_1680:
[----:B-1----:R1:W2:Y:S02]  /*29c60*/  SYNCS.PHASECHK.TRANS64.TRYWAIT P5, [R3+URZ+0x2a890], R0 ;  /* 0x02a89000030075a7 */ /* 0x0022a400080a017f */
[----:B--2---:R-:W-:Y:S05]  /*29c70*/  @!P5 NANOSLEEP.SYNCS 0x989680 ;  /* 0x009896800000d95d */ /* 0x004fea0003900000 */
[----:B------:R-:W2:Y:S02]  /*29c80*/  @!P5 SYNCS.PHASECHK.TRANS64 P5, [R3+URZ+0x2a890], R0 ;  /* 0x02a890000300d5a7 */ /* 0x000ea400080a007f */
[----:B--2---:R-:W-:Y:S05]  /*29c90*/  @!P5 BRA `(.L_x_1680) ;  /* 0xfffffffc00f0d947 */ /* 0x004fea000383ffff */
[----:B------:R-:W-:Y:S05]  /*29ca0*/  BRA `(.L_x_2117) ;  /* 0xfffffd9c00887947 */ /* 0x000fea000383ffff */
.L_x_1734:
[----:B-1----:R1:W3:Y:S02]  /*29cb0*/  SYNCS.PHASECHK.TRANS64.TRYWAIT P5, [R3+URZ+0x2a890], R0 ;  /* 0x02a89000030075a7 */ /* 0x0022e400080a017f */
[----:B---3--:R-:W-:Y:S05]  /*29cc0*/  @!P5 NANOSLEEP.SYNCS 0x989680 ;  /* 0x009896800000d95d */ /* 0x008fea0003900000 */
[----:B------:R-:W3:Y:S02]  /*29cd0*/  @!P5 SYNCS.PHASECHK.TRANS64 P5, [R3+URZ+0x2a890], R0 ;  /* 0x02a890000300d5a7 */ /* 0x000ee400080a007f */
[----:B---3--:R-:W-:Y:S05]  /*29ce0*/  @!P5 BRA `(.L_x_1734) ;  /* 0xfffffffc00f0d947 */ /* 0x008fea000383ffff */
[----:B------:R-:W-:Y:S05]  /*29cf0*/  BRA `(.L_x_2118) ;  /* 0xfffffdd000347947 */ /* 0x000fea000383ffff */
.L_x_1759:
[----:B-1----:R1:W2:Y:S02]  /*29d00*/  SYNCS.PHASECHK.TRANS64.TRYWAIT P4, [R3+URZ+0x2a890], R0 ;  /* 0x02a89000030075a7 */ /* 0x0022a4000808017f */
[----:B--2---:R-:W-:Y:S05]  /*29d10*/  @!P4 NANOSLEEP.SYNCS 0x989680 ;  /* 0x009896800000c95d */ /* 0x004fea0003900000 */
[----:B------:R-:W2:Y:S02]  /*29d20*/  @!P4 SYNCS.PHASECHK.TRANS64 P4, [R3+URZ+0x2a890], R0 ;  /* 0x02a890000300c5a7 */ /* 0x000ea4000808007f */
[----:B--2---:R-:W-:Y:S05]  /*29d30*/  @!P4 BRA `(.L_x_1759) ;  /* 0xfffffffc00f0c947 */ /* 0x004fea000383ffff */
[----:B------:R-:W-:Y:S05]  /*29d40*/  BRA `(.L_x_2119) ;  /* 0xfffffe00006c7947 */ /* 0x000fea000383ffff */
.L_x_1765:
[----:B0-----:R0:W2:Y:S02]  /*29d50*/  SYNCS.PHASECHK.TRANS64.TRYWAIT P4, [R3+URZ+0x2a8b0], R0 ;  /* 0x02a8b000030075a7 */ /* 0x0010a4000808017f */
[----:B--2---:R-:W-:Y:S05]  /*29d60*/  @!P4 NANOSLEEP.SYNCS 0x989680 ;  /* 0x009896800000c95d */ /* 0x004fea0003900000 */
[----:B------:R-:W2:Y:S02]  /*29d70*/  @!P4 SYNCS.PHASECHK.TRANS64 P4, [R3+URZ+0x2a8b0], R0 ;  /* 0x02a8b0000300c5a7 */ /* 0x000ea4000808007f */
[----:B--2---:R-:W-:Y:S05]  /*29d80*/  @!P4 BRA `(.L_x_1765) ;  /* 0xfffffffc00f0c947 */ /* 0x004fea000383ffff */
[----:B------:R-:W-:Y:S05]  /*29d90*/  BRA `(.L_x_2120) ;  /* 0xfffffe0400787947 */ /* 0x000fea000383ffff */
.L_x_1791:
[----:B------:R-:W-:Y:S01]  /*29da0*/  BSSY B1, `(.L_x_2121) ;  /* 0x0000008000017945 */ /* 0x000fe20003800000 */
[----:B------:R-:W-:Y:S01]  /*29db0*/  IMAD.MOV.U32 R13, RZ, RZ, R7 ;  /* 0x000000ffff0d7224 */ /* 0x000fe200078e0007 */
[----:B------:R-:W-:Y:S01]  /*29dc0*/  MOV R12, RZ ;  /* 0x000000ff000c7202 */ /* 0x000fe20000000f00 */
[----:B------:R-:W-:Y:S02]  /*29dd0*/  IMAD.MOV.U32 R11, RZ, RZ, 0x1c1f ;  /* 0x00001c1fff0b7424 */ /* 0x000fe400078e00ff */
[----:B------:R-:W-:-:S07]  /*29de0*/  IMAD.MOV.U32 R15, RZ, RZ, -0x1 ;  /* 0xffffffffff0f7424 */ /* 0x000fce00078e00ff */
[----:B------:R-:W-:Y:S05]  /*29df0*/  WARPSYNC.COLLECTIVE R15, `(.L_x_2122) ;  /* 0x000000000f087348 */ /* 0x000fea0003c00000 */
[----:B------:R0:W1:Y:S02]  /*29e00*/  SHFL.IDX P6, R14, R13, R12, R11 ;  /* 0x0000000c0d0e7389 */ /* 0x00006400000c000b */
[----:B01----:R-:W-:Y:S01]  /*29e10*/  ENDCOLLECTIVE ;  /* 0x000000000000791b */ /* 0x003fe20003800000 */
.L_x_2122:
[----:B------:R-:W-:Y:S05]  /*29e20*/  BSYNC B1 ;  /* 0x0000000000017941 */ /* 0x000fea0003800000 */
.L_x_2121:
[----:B------:R-:W-:Y:S01]  /*29e30*/  MOV R13, R6 ;  /* 0x00000006000d7202 */ /* 0x000fe20000000f00 */
[----:B------:R-:W-:Y:S02]  /*29e40*/  IMAD.MOV.U32 R12, RZ, RZ, RZ ;  /* 0x000000ffff0c7224 */ /* 0x000fe400078e00ff */
[----:B------:R-:W-:Y:S02]  /*29e50*/  IMAD.MOV.U32 R11, RZ, RZ, 0x1c1f ;  /* 0x00001c1fff0b7424 */ /* 0x000fe400078e00ff */
[----:B------:R-:W-:Y:S02]  /*29e60*/  IMAD.MOV.U32 R15, RZ, RZ, -0x1 ;  /* 0xffffffffff0f7424 */ /* 0x000fe400078e00ff */
[----:B------:R-:W-:-:S07]  /*29e70*/  IMAD.MOV.U32 R3, RZ, RZ, R14 ;  /* 0x000000ffff037224 */ /* 0x000fce00078e000e */
[----:B------:R-:W-:Y:S05]  /*29e80*/  WARPSYNC.COLLECTIVE R15, `(.L_x_2123) ;  /* 0x000000000f087348 */ /* 0x000fea0003c00000 */
[----:B------:R0:W1:Y:S02]  /*29e90*/  SHFL.IDX P6, R14, R13, R12, R11 ;  /* 0x0000000c0d0e7389 */ /* 0x00006400000c000b */
[----:B01----:R-:W-:Y:S01]  /*29ea0*/  ENDCOLLECTIVE ;  /* 0x000000000000791b */ /* 0x003fe20003800000 */
.L_x_2123:
[----:B------:R-:W-:Y:S01]  /*29eb0*/  IMAD.MOV.U32 R13, RZ, RZ, R8 ;  /* 0x000000ffff0d7224 */ /* 0x000fe200078e0008 */
[----:B------:R-:W-:-:S07]  /*29ec0*/  MOV R0, R14 ;  /* 0x0000000e00007202 */ /* 0x000fce0000000f00 */
[----:B------:R-:W-:Y:S05]  /*29ed0*/  WARPSYNC.COLLECTIVE R15, `(.L_x_2124) ;  /* 0x000000000f087348 */ /* 0x000fea0003c00000 */
[----:B------:R0:W1:Y:S02]  /*29ee0*/  SHFL.IDX P6, R14, R13, R12, R11 ;  /* 0x0000000c0d0e7389 */ /* 0x00006400000c000b */
[----:B01----:R-:W-:Y:S01]  /*29ef0*/  ENDCOLLECTIVE ;  /* 0x000000000000791b */ /* 0x003fe20003800000 */
.L_x_2124:
[----:B------:R-:W-:Y:S02]  /*29f00*/  IMAD.MOV.U32 R13, RZ, RZ, R4 ;  /* 0x000000ffff0d7224 */ /* 0x000fe400078e0004 */
[----:B------:R-:W-:-:S07]  /*29f10*/  IMAD.MOV.U32 R5, RZ, RZ, R14 ;  /* 0x000000ffff057224 */ /* 0x000fce00078e000e */
[----:B------:R-:W-:Y:S05]  /*29f20*/  WARPSYNC.COLLECTIVE R15, `(.L_x_2125) ;  /* 0x000000000f087348 */ /* 0x000fea0003c00000 */
[----:B------:R0:W1:Y:S02]  /*29f30*/  SHFL.IDX P6, R14, R13, R12, R11 ;  /* 0x0000000c0d0e7389 */ /* 0x00006400000c000b */
[----:B01----:R-:W-:Y:S01]  /*29f40*/  ENDCOLLECTIVE ;  /* 0x000000000000791b */ /* 0x003fe20003800000 */
.L_x_2125:
[----:B------:R-:W-:Y:S05]  /*29f50*/  BRA `(.L_x_2126) ;  /* 0xfffffe1400b87947 */ /* 0x000fea000383ffff */
.L_x_1794:
[----:B------:R-:W-:Y:S01]  /*29f60*/  BSSY B1, `(.L_x_2127) ;  /* 0x0000008000017945 */ /* 0x000fe20003800000 */
[----:B------:R-:W-:Y:S01]  /*29f70*/  MOV R13, R7 ;  /* 0x00000007000d7202 */ /* 0x000fe20000000f00 */
[----:B------:R-:W-:Y:S02]  /*29f80*/  IMAD.MOV.U32 R12, RZ, RZ, 0x1 ;  /* 0x00000001ff0c7424 */ /* 0x000fe400078e00ff */
[----:B------:R-:W-:Y:S02]  /*29f90*/  IMAD.MOV.U32 R11, RZ, RZ, 0x1c1f ;  /* 0x00001c1fff0b7424 */ /* 0x000fe400078e00ff */
[----:B------:R-:W-:-:S07]  /*29fa0*/  IMAD.MOV.U32 R15, RZ, RZ, -0x1 ;  /* 0xffffffffff0f7424 */ /* 0x000fce00078e00ff */
[----:B0---4-:R-:W-:Y:S05]  /*29fb0*/  WARPSYNC.COLLECTIVE R15, `(.L_x_2128) ;  /* 0x000000000f087348 */ /* 0x011fea0003c00000 */
[----:B----4-:R1:W2:Y:S02]  /*29fc0*/  SHFL.IDX P6, R14, R13, R12, R11 ;  /* 0x0000000c0d0e7389 */ /* 0x0102a400000c000b */
[----:B012---:R-:W-:Y:S01]  /*29fd0*/  ENDCOLLECTIVE ;  /* 0x000000000000791b */ /* 0x007fe20003800000 */
.L_x_2128:
[----:B------:R-:W-:Y:S05]  /*29fe0*/  BSYNC B1 ;  /* 0x0000000000017941 */ /* 0x000fea0003800000 */
.L_x_2127:
[----:B------:R-:W-:Y:S01]  /*29ff0*/  IMAD.MOV.U32 R13, RZ, RZ, R6 ;  /* 0x000000ffff0d7224 */ /* 0x000fe200078e0006 */
[----:B------:R-:W-:Y:S01]  /*2a000*/  MOV R15, 0xffffffff ;  /* 0xffffffff000f7802 */ /* 0x000fe20000000f00 */
[----:B------:R-:W-:Y:S01]  /*2a010*/  IMAD.MOV.U32 R12, RZ, RZ, 0x1 ;  /* 0x00000001ff0c7424 */ /* 0x000fe200078e00ff */
[----:B------:R-:W-:Y:S01]  /*2a020*/  MOV R3, R14 ;  /* 0x0000000e00037202 */ /* 0x000fe20000000f00 */
[----:B------:R-:W-:-:S07]  /*2a030*/  IMAD.MOV.U32 R11, RZ, RZ, 0x1c1f ;  /* 0x00001c1fff0b7424 */ /* 0x000fce00078e00ff */
[----:B------:R-:W-:Y:S05]  /*2a040*/  WARPSYNC.COLLECTIVE R15, `(.L_x_2129) ;  /* 0x000000000f087348 */ /* 0x000fea0003c00000 */
[----:B------:R0:W1:Y:S02]  /*2a050*/  SHFL.IDX P6, R14, R13, R12, R11 ;  /* 0x0000000c0d0e7389 */ /* 0x00006400000c000b */
[----:B01----:R-:W-:Y:S01]  /*2a060*/  ENDCOLLECTIVE ;  /* 0x000000000000791b */ /* 0x003fe20003800000 */
.L_x_2129:
[----:B------:R-:W-:Y:S02]  /*2a070*/  IMAD.MOV.U32 R13, RZ, RZ, R8 ;  /* 0x000000ffff0d7224 */ /* 0x000fe400078e0008 */
[----:B------:R-:W-:-:S07]  /*2a080*/  IMAD.MOV.U32 R0, RZ, RZ, R14 ;  /* 0x000000ffff007224 */ /* 0x000fce00078e000e */
[----:B------:R-:W-:Y:S05]  /*2a090*/  WARPSYNC.COLLECTIVE R15, `(.L_x_2130) ;  /* 0x000000000f087348 */ /* 0x000fea0003c00000 */
[----:B------:R0:W1:Y:S02]  /*2a0a0*/  SHFL.IDX P6, R14, R13, R12, R11 ;  /* 0x0000000c0d0e7389 */ /* 0x00006400000c000b */
[----:B01----:R-:W-:Y:S01]  /*2a0b0*/  ENDCOLLECTIVE ;  /* 0x000000000000791b */ /* 0x003fe20003800000 */
.L_x_2130:
[----:B------:R-:W-:Y:S01]  /*2a0c0*/  MOV R13, R4 ;  /* 0x00000004000d7202 */ /* 0x000fe20000000f00 */
[----:B------:R-:W-:-:S07]  /*2a0d0*/  IMAD.MOV.U32 R5, RZ, RZ, R14 ;  /* 0x000000ffff057224 */ /* 0x000fce00078e000e */
[----:B------:R-:W-:Y:S05]  /*2a0e0*/  WARPSYNC.COLLECTIVE R15, `(.L_x_2131) ;  /* 0x000000000f087348 */ /* 0x000fea0003c00000 */
[----:B------:R0:W1:Y:S02]  /*2a0f0*/  SHFL.IDX P6, R14, R13, R12, R11 ;  /* 0x0000000c0d0e7389 */ /* 0x00006400000c000b */
[----:B01----:R-:W-:Y:S01]  /*2a100*/  ENDCOLLECTIVE ;  /* 0x000000000000791b */ /* 0x003fe20003800000 */
.L_x_2131:
[----:B------:R-:W-:Y:S01]  /*2a110*/  IMAD.MOV.U32 R4, RZ, RZ, R14 ;  /* 0x000000ffff047224 */ /* 0x000fe200078e000e */
[----:B------:R-:W-:Y:S06]  /*2a120*/  BRA `(.L_x_2132) ;  /* 0xfffffe1c00487947 */ /* 0x000fec000383ffff */
.L_x_1798:
[----:B0-----:R0:W1:Y:S02]  /*2a130*/  SYNCS.PHASECHK.TRANS64.TRYWAIT P0, [R16+URZ+0x2a800], R5 ;  /* 0x02a80005100075a7 */ /* 0x001064000800017f */
[----:B-1----:R-:W-:Y:S05]  /*2a140*/  @!P0 NANOSLEEP.SYNCS 0x989680 ;  /* 0x009896800000895d */ /* 0x002fea0003900000 */
[----:B------:R-:W1:Y:S02]  /*2a150*/  @!P0 SYNCS.PHASECHK.TRANS64 P0, [R16+URZ+0x2a800], R5 ;  /* 0x02a80005100085a7 */ /* 0x000e64000800007f */
[----:B-1----:R-:W-:Y:S05]  /*2a160*/  @!P0 BRA `(.L_x_1798) ;  /* 0xfffffffc00f08947 */ /* 0x002fea000383ffff */
[----:B------:R-:W-:Y:S05]  /*2a170*/  BRA `(.L_x_2133) ;  /* 0xfffffe24005c7947 */ /* 0x000fea000383ffff */
.L_x_1822:
[----:B------:R-:W-:Y:S01]  /*2a180*/  BSSY B1, `(.L_x_2134) ;  /* 0x0000008000017945 */ /* 0x000fe20003800000 */
[----:B------:R-:W-:Y:S01]  /*2a190*/  IMAD.MOV.U32 R13, RZ, RZ, R8 ;  /* 0x000000ffff0d7224 */ /* 0x000fe200078e0008 */
[----:B------:R-:W-:Y:S01]  /*2a1a0*/  MOV R11, 0x1c1f ;  /* 0x00001c1f000b7802 */ /* 0x000fe20000000f00 */
[----:B------:R-:W-:Y:S02]  /*2a1b0*/  IMAD.MOV.U32 R12, RZ, RZ, RZ ;  /* 0x000000ffff0c7224 */ /* 0x000fe400078e00ff */
[----:B------:R-:W-:-:S07]  /*2a1c0*/  IMAD.MOV.U32 R15, RZ, RZ, -0x1 ;  /* 0xffffffffff0f7424 */ /* 0x000fce00078e00ff */
[----:B------:R-:W-:Y:S05]  /*2a1d0*/  WARPSYNC.COLLECTIVE R15, `(.L_x_2135) ;  /* 0x000000000f087348 */ /* 0x000fea0003c00000 */
[----:B------:R0:W1:Y:S02]  /*2a1e0*/  SHFL.IDX P6, R14, R13, R12, R11 ;  /* 0x0000000c0d0e7389 */ /* 0x00006400000c000b */
[----:B01----:R-:W-:Y:S01]  /*2a1f0*/  ENDCOLLECTIVE ;  /* 0x000000000000791b */ /* 0x003fe20003800000 */
.L_x_2135:
[----:B------:R-:W-:Y:S05]  /*2a200*/  BSYNC B1 ;  /* 0x0000000000017941 */ /* 0x000fea0003800000 */
.L_x_2134:
[----:B------:R-:W-:Y:S01]  /*2a210*/  IMAD.MOV.U32 R13, RZ, RZ, R6 ;  /* 0x000000ffff0d7224 */ /* 0x000fe200078e0006 */
[----:B------:R-:W-:Y:S01]  /*2a220*/  MOV R12, RZ ;  /* 0x000000ff000c7202 */ /* 0x000fe20000000f00 */
[----:B------:R-:W-:Y:S02]  /*2a230*/  IMAD.MOV.U32 R11, RZ, RZ, 0x1c1f ;  /* 0x00001c1fff0b7424 */ /* 0x000fe400078e00ff */
[----:B------:R-:W-:Y:S02]  /*2a240*/  IMAD.MOV.U32 R15, RZ, RZ, -0x1 ;  /* 0xffffffffff0f7424 */ /* 0x000fe400078e00ff */
[----:B------:R-:W-:-:S07]  /*2a250*/  IMAD.MOV.U32 R3, RZ, RZ, R14 ;  /* 0x000000ffff037224 */ /* 0x000fce00078e000e */
[----:B------:R-:W-:Y:S05]  /*2a260*/  WARPSYNC.COLLECTIVE R15, `(.L_x_2136) ;  /* 0x000000000f087348 */ /* 0x000fea0003c00000 */
[----:B------:R0:W1:Y:S02]  /*2a270*/  SHFL.IDX P6, R14, R13, R12, R11 ;  /* 0x0000000c0d0e7389 */ /* 0x00006400000c000b */
[----:B01----:R-:W-:Y:S01]  /*2a280*/  ENDCOLLECTIVE ;  /* 0x000000000000791b */ /* 0x003fe20003800000 */
.L_x_2136:
[----:B------:R-:W-:Y:S02]  /*2a290*/  MOV R21, R3 ;  /* 0x0000000300157202 */ /* 0x000fe40000000f00 */
[----:B------:R-:W-:Y:S01]  /*2a2a0*/  MOV R13, R7 ;  /* 0x00000007000d7202 */ /* 0x000fe20000000f00 */
[----:B------:R-:W-:-:S07]  /*2a2b0*/  IMAD.MOV.U32 R0, RZ, RZ, R14 ;  /* 0x000000ffff007224 */ /* 0x000fce00078e000e */
[----:B------:R-:W-:Y:S05]  /*2a2c0*/  WARPSYNC.COLLECTIVE R15, `(.L_x_2137) ;  /* 0x000000000f087348 */ /* 0x000fea0003c00000 */
[----:B------:R0:W1:Y:S02]  /*2a2d0*/  SHFL.IDX P6, R14, R13, R12, R11 ;  /* 0x0000000c0d0e7389 */ /* 0x00006400000c000b */
[----:B01----:R-:W-:Y:S01]  /*2a2e0*/  ENDCOLLECTIVE ;  /* 0x000000000000791b */ /* 0x003fe20003800000 */
.L_x_2137:
[----:B------:R-:W-:Y:S02]  /*2a2f0*/  IMAD.MOV.U32 R20, RZ, RZ, R0 ;  /* 0x000000ffff147224 */ /* 0x000fe400078e0000 */
[----:B------:R-:W-:Y:S02]  /*2a300*/  IMAD.MOV.U32 R13, RZ, RZ, R9 ;  /* 0x000000ffff0d7224 */ /* 0x000fe400078e0009 */
[----:B------:R-:W-:-:S07]  /*2a310*/  IMAD.MOV.U32 R5, RZ, RZ, R14 ;  /* 0x000000ffff057224 */ /* 0x000fce00078e000e */
[----:B------:R-:W-:Y:S05]  /*2a320*/  WARPSYNC.COLLECTIVE R15, `(.L_x_2138) ;  /* 0x000000000f087348 */ /* 0x000fea0003c00000 */
[----:B------:R0:W1:Y:S02]  /*2a330*/  SHFL.IDX P6, R14, R13, R12, R11 ;  /* 0x0000000c0d0e7389 */ /* 0x00006400000c000b */
[----:B01----:R-:W-:Y:S01]  /*2a340*/  ENDCOLLECTIVE ;  /* 0x000000000000791b */ /* 0x003fe20003800000 */
.L_x_2138:
[----:B------:R-:W-:Y:S05]  /*2a350*/  BRA `(.L_x_2139) ;  /* 0xfffffe48002c7947 */ /* 0x000fea000383ffff */
.L_x_1825:
[----:B------:R-:W-:Y:S01]  /*2a360*/  BSSY B1, `(.L_x_2140) ;  /* 0x0000008000017945 */ /* 0x000fe20003800000 */
[----:B------:R-:W-:Y:S01]  /*2a370*/  IMAD.MOV.U32 R13, RZ, RZ, R8 ;  /* 0x000000ffff0d7224 */ /* 0x000fe200078e0008 */
[----:B------:R-:W-:Y:S01]  /*2a380*/  MOV R15, 0xffffffff ;  /* 0xffffffff000f7802 */ /* 0x000fe20000000f00 */
[----:B------:R-:W-:Y:S02]  /*2a390*/  IMAD.MOV.U32 R12, RZ, RZ, 0x1 ;  /* 0x00000001ff0c7424 */ /* 0x000fe400078e00ff */
[----:B------:R-:W-:-:S07]  /*2a3a0*/  IMAD.MOV.U32 R11, RZ, RZ, 0x1c1f ;  /* 0x00001c1fff0b7424 */ /* 0x000fce00078e00ff */
[----:B------:R-:W-:Y:S05]  /*2a3b0*/  WARPSYNC.COLLECTIVE R15, `(.L_x_2141) ;  /* 0x000000000f087348 */ /* 0x000fea0003c00000 */
[----:B------:R0:W1:Y:S02]  /*2a3c0*/  SHFL.IDX P6, R14, R13, R12, R11 ;  /* 0x0000000c0d0e7389 */ /* 0x00006400000c000b */
[----:B01----:R-:W-:Y:S01]  /*2a3d0*/  ENDCOLLECTIVE ;  /* 0x000000000000791b */ /* 0x003fe20003800000 */
.L_x_2141:
[----:B------:R-:W-:Y:S05]  /*2a3e0*/  BSYNC B1 ;  /* 0x0000000000017941 */ /* 0x000fea0003800000 */
.L_x_2140:
[----:B------:R-:W-:Y:S01]  /*2a3f0*/  IMAD.MOV.U32 R13, RZ, RZ, R6 ;  /* 0x000000ffff0d7224 */ /* 0x000fe200078e0006 */
[----:B------:R-:W-:Y:S01]  /*2a400*/  MOV R11, 0x1c1f ;  /* 0x00001c1f000b7802 */ /* 0x000fe20000000f00 */
[----:B------:R-:W-:Y:S02]  /*2a410*/  IMAD.MOV.U32 R12, RZ, RZ, 0x1 ;  /* 0x00000001ff0c7424 */ /* 0x000fe400078e00ff */
[----:B------:R-:W-:Y:S02]  /*2a420*/  IMAD.MOV.U32 R15, RZ, RZ, -0x1 ;  /* 0xffffffffff0f7424 */ /* 0x000fe400078e00ff */
[----:B------:R-:W-:-:S07]  /*2a430*/  IMAD.MOV.U32 R3, RZ, RZ, R14 ;  /* 0x000000ffff037224 */ /* 0x000fce00078e000e */
[----:B------:R-:W-:Y:S05]  /*2a440*/  WARPSYNC.COLLECTIVE R15, `(.L_x_2142) ;  /* 0x000000000f087348 */ /* 0x000fea0003c00000 */
[----:B------:R0:W1:Y:S02]  /*2a450*/  SHFL.IDX P6, R14, R13, R12, R11 ;  /* 0x0000000c0d0e7389 */ /* 0x00006400000c000b */
[----:B01----:R-:W-:Y:S01]  /*2a460*/  ENDCOLLECTIVE ;  /* 0x000000000000791b */ /* 0x003fe20003800000 */
.L_x_2142:
[----:B------:R-:W-:Y:S02]  /*2a470*/  IMAD.MOV.U32 R61, RZ, RZ, R3 ;  /* 0x000000ffff3d7224 */ /* 0x000fe400078e0003 */
[----:B------:R-:W-:Y:S02]  /*2a480*/  IMAD.MOV.U32 R13, RZ, RZ, R7 ;  /* 0x000000ffff0d7224 */ /* 0x000fe400078e0007 */
[----:B------:R-:W-:-:S07]  /*2a490*/  IMAD.MOV.U32 R0, RZ, RZ, R14 ;  /* 0x000000ffff007224 */ /* 0x000fce00078e000e */
[----:B------:R-:W-:Y:S05]  /*2a4a0*/  WARPSYNC.COLLECTIVE R15, `(.L_x_2143) ;  /* 0x000000000f087348 */ /* 0x000fea0003c00000 */
[----:B------:R0:W1:Y:S02]  /*2a4b0*/  SHFL.IDX P6, R14, R13, R12, R11 ;  /* 0x0000000c0d0e7389 */ /* 0x00006400000c000b */
[----:B01----:R-:W-:Y:S01]  /*2a4c0*/  ENDCOLLECTIVE ;  /* 0x000000000000791b */ /* 0x003fe20003800000 */
.L_x_2143:
[----:B------:R-:W-:Y:S02]  /*2a4d0*/  IMAD.MOV.U32 R60, RZ, RZ, R0 ;  /* 0x000000ffff3c7224 */ /* 0x000fe400078e0000 */
[----:B------:R-:W-:Y:S01]  /*2a4e0*/  IMAD.MOV.U32 R13, RZ, RZ, R9 ;  /* 0x000000ffff0d7224 */ /* 0x000fe200078e0009 */
[----:B------:R-:W-:-:S07]  /*2a4f0*/  MOV R7, R14 ;  /* 0x0000000e00077202 */ /* 0x000fce0000000f00 */
[----:B------:R-:W-:Y:S05]  /*2a500*/  WARPSYNC.COLLECTIVE R15, `(.L_x_2144) ;  /* 0x000000000f087348 */ /* 0x000fea0003c00000 */
[----:B------:R0:W1:Y:S02]  /*2a510*/  SHFL.IDX P6, R14, R13, R12, R11 ;  /* 0x0000000c0d0e7389 */ /* 0x00006400000c000b */
[----:B01----:R-:W-:Y:S01]  /*2a520*/  ENDCOLLECTIVE ;  /* 0x000000000000791b */ /* 0x003fe20003800000 */
.L_x_2144:
[----:B------:R-:W-:Y:S05]  /*2a530*/  BRA `(.L_x_2145) ;  /* 0xfffffe4c00407947 */ /* 0x000fea000383ffff */
.L_x_1829:
[----:B0-----:R0:W1:Y:S02]  /*2a540*/  SYNCS.PHASECHK.TRANS64.TRYWAIT P0, [R16+URZ+0x2a800], R21 ;  /* 0x02a80015100075a7 */ /* 0x001064000800017f */
[----:B-1----:R-:W-:Y:S05]  /*2a550*/  @!P0 NANOSLEEP.SYNCS 0x989680 ;  /* 0x009896800000895d */ /* 0x002fea0003900000 */
[----:B------:R-:W1:Y:S02]  /*2a560*/  @!P0 SYNCS.PHASECHK.TRANS64 P0, [R16+URZ+0x2a800], R21 ;  /* 0x02a80015100085a7 */ /* 0x000e64000800007f */
[----:B-1----:R-:W-:Y:S05]  /*2a570*/  @!P0 BRA `(.L_x_1829) ;  /* 0xfffffffc00f08947 */ /* 0x002fea000383ffff */
[----:B------:R-:W-:Y:S05]  /*2a580*/  BRA `(.L_x_2146) ;  /* 0xfffffe5000ac7947 */ /* 0x000fea000383ffff */
.L_x_1843:
[----:B-1----:R1:W3:Y:S02]  /*2a590*/  SYNCS.PHASECHK.TRANS64.TRYWAIT P2, [R21+URZ+0x2a830], R0 ;  /* 0x02a83000150075a7 */ /* 0x0022e4000804017f */
[----:B---3--:R-:W-:Y:S05]  /*2a5a0*/  @!P2 NANOSLEEP.SYNCS 0x989680 ;  /* 0x009896800000a95d */ /* 0x008fea0003900000 */
[----:B------:R-:W3:Y:S02]  /*2a5b0*/  @!P2 SYNCS.PHASECHK.TRANS64 P2, [R21+URZ+0x2a830], R0 ;  /* 0x02a830001500a5a7 */ /* 0x000ee4000804007f */
[----:B---3--:R-:W-:Y:S05]  /*2a5c0*/  @!P2 BRA `(.L_x_1843) ;  /* 0xfffffffc00f0a947 */ /* 0x008fea000383ffff */
[----:B------:R-:W-:Y:S05]  /*2a5d0*/  BRA `(.L_x_1842) ;  /* 0xfffffe7800507947 */ /* 0x000fea000383ffff */
.L_x_1863:
[----:B-1----:R1:W2:Y:S02]  /*2a5e0*/  SYNCS.PHASECHK.TRANS64.TRYWAIT P2, [R21+URZ+0x2a830], R12 ;  /* 0x02a8300c150075a7 */ /* 0x0022a4000804017f */
[----:B--2---:R-:W-:Y:S05]  /*2a5f0*/  @!P2 NANOSLEEP.SYNCS 0x989680 ;  /* 0x009896800000a95d */ /* 0x004fea0003900000 */
[----:B------:R-:W2:Y:S02]  /*2a600*/  @!P2 SYNCS.PHASECHK.TRANS64 P2, [R21+URZ+0x2a830], R12 ;  /* 0x02a8300c1500a5a7 */ /* 0x000ea4000804007f */
[----:B--2---:R-:W-:Y:S05]  /*2a610*/  @!P2 BRA `(.L_x_1863) ;  /* 0xfffffffc00f0a947 */ /* 0x004fea000383ffff */
[----:B------:R-:W-:Y:S05]  /*2a620*/  BRA `(.L_x_1862) ;  /* 0xfffffeac00a07947 */ /* 0x000fea000383ffff */
.L_x_1868:
[----:B-1----:R1:W2:Y:S02]  /*2a630*/  SYNCS.PHASECHK.TRANS64.TRYWAIT P2, [R12+URZ+0x2a850], R11 ;  /* 0x02a8500b0c0075a7 */ /* 0x0022a4000804017f */
[----:B--2---:R-:W-:Y:S05]  /*2a640*/  @!P2 NANOSLEEP.SYNCS 0x989680 ;  /* 0x009896800000a95d */ /* 0x004fea0003900000 */
[----:B------:R-:W2:Y:S02]  /*2a650*/  @!P2 SYNCS.PHASECHK.TRANS64 P2, [R12+URZ+0x2a850], R11 ;  /* 0x02a8500b0c00a5a7 */ /* 0x000ea4000804007f */
[----:B--2---:R-:W-:Y:S05]  /*2a660*/  @!P2 BRA `(.L_x_1868) ;  /* 0xfffffffc00f0a947 */ /* 0x004fea000383ffff */
[----:B------:R-:W-:Y:S05]  /*2a670*/  BRA `(.L_x_1867) ;  /* 0xfffffeb800947947 */ /* 0x000fea000383ffff */
.L_x_1888:
[----:B-1----:R1:W2:Y:S02]  /*2a680*/  SYNCS.PHASECHK.TRANS64.TRYWAIT P2, [R5+URZ+0x2a830], R6 ;  /* 0x02a83006050075a7 */ /* 0x0022a4000804017f */
[----:B--2---:R-:W-:Y:S05]  /*2a690*/  @!P2 NANOSLEEP.SYNCS 0x989680 ;  /* 0x009896800000a95d */ /* 0x004fea0003900000 */
[----:B------:R-:W2:Y:S02]  /*2a6a0*/  @!P2 SYNCS.PHASECHK.TRANS64 P2, [R5+URZ+0x2a830], R6 ;  /* 0x02a830060500a5a7 */ /* 0x000ea4000804007f */
[----:B--2---:R-:W-:Y:S05]  /*2a6b0*/  @!P2 BRA `(.L_x_1888) ;  /* 0xfffffffc00f0a947 */ /* 0x004fea000383ffff */
[----:B------:R-:W-:Y:S05]  /*2a6c0*/  BRA `(.L_x_1887) ;  /* 0xfffffee800047947 */ /* 0x000fea000383ffff */
.L_x_1893:
[----:B-1----:R1:W2:Y:S02]  /*2a6d0*/  SYNCS.PHASECHK.TRANS64.TRYWAIT P2, [R198+URZ+0x2a850], R5 ;  /* 0x02a85005c60075a7 */ /* 0x0022a4000804017f */
[----:B--2---:R-:W-:Y:S05]  /*2a6e0*/  @!P2 NANOSLEEP.SYNCS 0x989680 ;  /* 0x009896800000a95d */ /* 0x004fea0003900000 */
[----:B------:R-:W2:Y:S02]  /*2a6f0*/  @!P2 SYNCS.PHASECHK.TRANS64 P2, [R198+URZ+0x2a850], R5 ;  /* 0x02a85005c600a5a7 */ /* 0x000ea4000804007f */
[----:B--2---:R-:W-:Y:S05]  /*2a700*/  @!P2 BRA `(.L_x_1893) ;  /* 0xfffffffc00f0a947 */ /* 0x004fea000383ffff */
[----:B------:R-:W-:Y:S05]  /*2a710*/  BRA `(.L_x_1892) ;  /* 0xfffffef000e47947 */ /* 0x000fea000383ffff */
.L_x_1901:
[----:B-1----:R1:W2:Y:S02]  /*2a720*/  SYNCS.PHASECHK.TRANS64.TRYWAIT P2, [R6+URZ+0x2a830], R13 ;  /* 0x02a8300d060075a7 */ /* 0x0022a4000804017f */
[----:B--2---:R-:W-:Y:S05]  /*2a730*/  @!P2 NANOSLEEP.SYNCS 0x989680 ;  /* 0x009896800000a95d */ /* 0x004fea0003900000 */
[----:B------:R-:W2:Y:S02]  /*2a740*/  @!P2 SYNCS.PHASECHK.TRANS64 P2, [R6+URZ+0x2a830], R13 ;  /* 0x02a8300d0600a5a7 */ /* 0x000ea4000804007f */
[----:B--2---:R-:W-:Y:S05]  /*2a750*/  @!P2 BRA `(.L_x_1901) ;  /* 0xfffffffc00f0a947 */ /* 0x004fea000383ffff */
[----:B------:R-:W-:Y:S05]  /*2a760*/  BRA `(.L_x_1900) ;  /* 0xffffff0c005c7947 */ /* 0x000fea000383ffff */
.L_x_1906:
[----:B-1----:R1:W2:Y:S02]  /*2a770*/  SYNCS.PHASECHK.TRANS64.TRYWAIT P2, [R12+URZ+0x2a850], R11 ;  /* 0x02a8500b0c0075a7 */ /* 0x0022a4000804017f */
[----:B--2---:R-:W-:Y:S05]  /*2a780*/  @!P2 NANOSLEEP.SYNCS 0x989680 ;  /* 0x009896800000a95d */ /* 0x004fea0003900000 */
[----:B------:R-:W2:Y:S02]  /*2a790*/  @!P2 SYNCS.PHASECHK.TRANS64 P2, [R12+URZ+0x2a850], R11 ;  /* 0x02a8500b0c00a5a7 */ /* 0x000ea4000804007f */
[----:B--2---:R-:W-:Y:S05]  /*2a7a0*/  @!P2 BRA `(.L_x_1906) ;  /* 0xfffffffc00f0a947 */ /* 0x004fea000383ffff */
[----:B------:R-:W-:Y:S05]  /*2a7b0*/  BRA `(.L_x_1905) ;  /* 0xffffff1800507947 */ /* 0x000fea000383ffff */
.L_x_1920:
[----:B-1----:R1:W2:Y:S02]  /*2a7c0*/  SYNCS.PHASECHK.TRANS64.TRYWAIT P0, [R11+URZ+0x2a850], R0 ;  /* 0x02a850000b0075a7 */ /* 0x0022a4000800017f */
[----:B--2---:R-:W-:Y:S05]  /*2a7d0*/  @!P0 NANOSLEEP.SYNCS 0x989680 ;  /* 0x009896800000895d */ /* 0x004fea0003900000 */
[----:B------:R-:W2:Y:S02]  /*2a7e0*/  @!P0 SYNCS.PHASECHK.TRANS64 P0, [R11+URZ+0x2a850], R0 ;  /* 0x02a850000b0085a7 */ /* 0x000ea4000800007f */
[----:B--2---:R-:W-:Y:S05]  /*2a7f0*/  @!P0 BRA `(.L_x_1920) ;  /* 0xfffffffc00f08947 */ /* 0x004fea000383ffff */
[----:B------:R-:W-:Y:S05]  /*2a800*/  BRA `(.L_x_1919) ;  /* 0xffffff4400f07947 */ /* 0x000fea000383ffff */
.L_x_1964:
[----:B------:R-:W1:Y:S01]  /*2a810*/  S2R R7, SR_TID.X ;  /* 0x0000000000077919 */ /* 0x000e620000002100 */
[----:B------:R-:W-:Y:S01]  /*2a820*/  BSSY B1, `(.L_x_2147) ;  /* 0x000000a000017945 */ /* 0x000fe20003800000 */
[----:B------:R-:W-:Y:S02]  /*2a830*/  IMAD.MOV.U32 R12, RZ, RZ, RZ ;  /* 0x000000ffff0c7224 */ /* 0x000fe400078e00ff */
[----:B0-----:R-:W-:Y:S02]  /*2a840*/  IMAD.MOV.U32 R11, RZ, RZ, 0x1f ;  /* 0x0000001fff0b7424 */ /* 0x001fe400078e00ff */
[----:B------:R-:W-:Y:S01]  /*2a850*/  IMAD.MOV.U32 R15, RZ, RZ, -0x1 ;  /* 0xffffffffff0f7424 */ /* 0x000fe200078e00ff */
[----:B-1----:R-:W-:-:S04]  /*2a860*/  SHF.R.U32.HI R7, RZ, 0x5, R7 ;  /* 0x00000005ff077819 */ /* 0x002fc80000011607 */
[----:B------:R-:W-:-:S04]  /*2a870*/  LOP3.LUT R7, R7, 0x3, RZ, 0xc0, !PT ;  /* 0x0000000307077812 */ /* 0x000fc800078ec0ff */
[----:B------:R-:W-:-:S07]  /*2a880*/  MOV R13, R7 ;  /* 0x00000007000d7202 */ /* 0x000fce0000000f00 */
[----:B------:R-:W-:Y:S05]  /*2a890*/  WARPSYNC.COLLECTIVE R15, `(.L_x_2148) ;  /* 0x000000000f087348 */ /* 0x000fea0003c00000 */
[----:B------:R0:W1:Y:S02]  /*2a8a0*/  SHFL.IDX P6, R14, R13, R12, R11 ;  /* 0x0000000c0d0e7389 */ /* 0x00006400000c000b */
[----:B01----:R-:W-:Y:S01]  /*2a8b0*/  ENDCOLLECTIVE ;  /* 0x000000000000791b */ /* 0x003fe20003800000 */
.L_x_2148:
[----:B------:R-:W-:Y:S05]  /*2a8c0*/  BSYNC B1 ;  /* 0x0000000000017941 */ /* 0x000fea0003800000 */
.L_x_2147:
[----:B------:R-:W-:Y:S05]  /*2a8d0*/  BRA `(.L_x_2149) ;  /* 0xffffff8800387947 */ /* 0x000fea000383ffff */
.L_x_1966:
[----:B------:R-:W-:Y:S01]  /*2a8e0*/  BSSY B1, `(.L_x_2150) ;  /* 0x0000006000017945 */ /* 0x000fe20003800000 */
[----:B------:R-:W-:-:S07]  /*2a8f0*/  MOV R15, 0xffffffff ;  /* 0xffffffff000f7802 */ /* 0x000fce0000000f00 */
[----:B01----:R-:W-:Y:S05]  /*2a900*/  WARPSYNC.COLLECTIVE R15, `(.L_x_2151) ;  /* 0x000000000f0c7348 */ /* 0x003fea0003c00000 */
[----:B------:R-:W-:Y:S02]  /*2a910*/  ELECT P6, UR62, PT ;  /* 0x00000000003e782f */ /* 0x000fe400038c0000 */
[----:B------:R-:W-:Y:S01]  /*2a920*/  MOV R14, UR62 ;  /* 0x0000003e000e7c02 */ /* 0x000fe20008000f00 */
[----:B01----:R-:W-:Y:S10]  /*2a930*/  ENDCOLLECTIVE ;  /* 0x000000000000791b */ /* 0x003ff40003800000 */
.L_x_2151:
[----:B------:R-:W-:Y:S05]  /*2a940*/  BSYNC B1 ;  /* 0x0000000000017941 */ /* 0x000fea0003800000 */
.L_x_2150:
[----:B------:R-:W-:Y:S05]  /*2a950*/  BRA `(.L_x_1965) ;  /* 0xffffff8800307947 */ /* 0x000fea000383ffff */
.L_x_1968:
[----:B-1----:R-:W2:Y:S02]  /*2a960*/  LDL R6, [R1] ;  /* 0x0000000001067983 */ /* 0x002ea40000100800 */
[----:B--2---:R1:W2:Y:S02]  /*2a970*/  SYNCS.PHASECHK.TRANS64.TRYWAIT P0, [R6+URZ+0x2a820], R5 ;  /* 0x02a82005060075a7 */ /* 0x0042a4000800017f */
[----:B--2---:R-:W-:Y:S05]  /*2a980*/  @!P0 NANOSLEEP.SYNCS 0x989680 ;  /* 0x009896800000895d */ /* 0x004fea0003900000 */
[----:B------:R-:W2:Y:S02]  /*2a990*/  @!P0 SYNCS.PHASECHK.TRANS64 P0, [R6+URZ+0x2a820], R5 ;  /* 0x02a82005060085a7 */ /* 0x000ea4000800007f */
[----:B--2---:R-:W-:Y:S05]  /*2a9a0*/  @!P0 BRA `(.L_x_1968) ;  /* 0xfffffffc00ec8947 */ /* 0x004fea000383ffff */
[----:B------:R-:W-:Y:S05]  /*2a9b0*/  BRA `(.L_x_2152) ;  /* 0xffffff8800407947 */ /* 0x000fea000383ffff */
.L_x_1972:
[----:B-1----:R1:W2:Y:S02]  /*2a9c0*/  SYNCS.PHASECHK.TRANS64.TRYWAIT P0, [R7+URZ+0x2a8a0], R10 ;  /* 0x02a8a00a070075a7 */ /* 0x0022a4000800017f */
[----:B--2---:R-:W-:Y:S05]  /*2a9d0*/  @!P0 NANOSLEEP.SYNCS 0x989680 ;  /* 0x009896800000895d */ /* 0x004fea0003900000 */
[----:B------:R-:W2:Y:S02]  /*2a9e0*/  @!P0 SYNCS.PHASECHK.TRANS64 P0, [R7+URZ+0x2a8a0], R10 ;  /* 0x02a8a00a070085a7 */ /* 0x000ea4000800007f */
[----:B--2---:R-:W-:Y:S05]  /*2a9f0*/  @!P0 BRA `(.L_x_1972) ;  /* 0xfffffffc00f08947 */ /* 0x004fea000383ffff */
[----:B------:R-:W-:Y:S05]  /*2aa00*/  BRA `(.L_x_2153) ;  /* 0xffffff8800647947 */ /* 0x000fea000383ffff */
.L_x_1979:
[----:B--2---:R2:W3:Y:S02]  /*2aa10*/  SYNCS.PHASECHK.TRANS64.TRYWAIT P0, [R7+URZ+0x2a8c0], R10 ;  /* 0x02a8c00a070075a7 */ /* 0x0044e4000800017f */
[----:B---3--:R-:W-:Y:S05]  /*2aa20*/  @!P0 NANOSLEEP.SYNCS 0x989680 ;  /* 0x009896800000895d */ /* 0x008fea0003900000 */
[----:B------:R-:W3:Y:S02]  /*2aa30*/  @!P0 SYNCS.PHASECHK.TRANS64 P0, [R7+URZ+0x2a8c0], R10 ;  /* 0x02a8c00a070085a7 */ /* 0x000ee4000800007f */
[----:B---3--:R-:W-:Y:S05]  /*2aa40*/  @!P0 BRA `(.L_x_1979) ;  /* 0xfffffffc00f08947 */ /* 0x008fea000383ffff */
[----:B------:R-:W-:Y:S05]  /*2aa50*/  BRA `(.L_x_2154) ;  /* 0xffffff8c00647947 */ /* 0x000fea000383ffff */
.L_x_1987:
[----:B-1----:R1:W2:Y:S02]  /*2aa60*/  SYNCS.PHASECHK.TRANS64.TRYWAIT P1, [R8+URZ+0x2a8a0], R7 ;  /* 0x02a8a007080075a7 */ /* 0x0022a4000802017f */
[----:B--2---:R-:W-:Y:S05]  /*2aa70*/  @!P1 NANOSLEEP.SYNCS 0x989680 ;  /* 0x009896800000995d */ /* 0x004fea0003900000 */
[----:B------:R-:W2:Y:S02]  /*2aa80*/  @!P1 SYNCS.PHASECHK.TRANS64 P1, [R8+URZ+0x2a8a0], R7 ;  /* 0x02a8a007080095a7 */ /* 0x000ea4000802007f */
[----:B--2---:R-:W-:Y:S05]  /*2aa90*/  @!P1 BRA `(.L_x_1987) ;  /* 0xfffffffc00f09947 */ /* 0x004fea000383ffff */
[----:B------:R-:W-:Y:S05]  /*2aaa0*/  BRA `(.L_x_2155) ;  /* 0xffffff9000847947 */ /* 0x000fea000383ffff */
.L_x_1994:
[----:B--2---:R2:W3:Y:S02]  /*2aab0*/  SYNCS.PHASECHK.TRANS64.TRYWAIT P1, [R8+URZ+0x2a8c0], R7 ;  /* 0x02a8c007080075a7 */ /* 0x0044e4000802017f */
[----:B---3--:R-:W-:Y:S05]  /*2aac0*/  @!P1 NANOSLEEP.SYNCS 0x989680 ;  /* 0x009896800000995d */ /* 0x008fea0003900000 */
[----:B------:R-:W3:Y:S02]  /*2aad0*/  @!P1 SYNCS.PHASECHK.TRANS64 P1, [R8+URZ+0x2a8c0], R7 ;  /* 0x02a8c007080095a7 */ /* 0x000ee4000802007f */
[----:B---3--:R-:W-:Y:S05]  /*2aae0*/  @!P1 BRA `(.L_x_1994) ;  /* 0xfffffffc00f09947 */ /* 0x008fea000383ffff */
[----:B------:R-:W-:Y:S05]  /*2aaf0*/  BRA `(.L_x_2156) ;  /* 0xffffff9400807947 */ /* 0x000fea000383ffff */
.L_x_2016:
[----:B------:R-:W2:Y:S01]  /*2ab00*/  S2R R4, SR_TID.X ;  /* 0x0000000000047919 */ /* 0x000ea20000002100 */
[----:B------:R-:W-:Y:S01]  /*2ab10*/  BSSY B0, `(.L_x_2157) ;  /* 0x000000a000007945 */ /* 0x000fe20003800000 */
[----:B------:R-:W-:Y:S01]  /*2ab20*/  IMAD.MOV.U32 R12, RZ, RZ, RZ ;  /* 0x000000ffff0c7224 */ /* 0x000fe200078e00ff */
[----:B------:R-:W-:Y:S01]  /*2ab30*/  MOV R15, 0xffffffff ;  /* 0xffffffff000f7802 */ /* 0x000fe20000000f00 */
[----:B0-----:R-:W-:Y:S01]  /*2ab40*/  IMAD.MOV.U32 R11, RZ, RZ, 0x1f ;  /* 0x0000001fff0b7424 */ /* 0x001fe200078e00ff */
[----:B--2---:R-:W-:-:S04]  /*2ab50*/  SHF.R.U32.HI R4, RZ, 0x5, R4 ;  /* 0x00000005ff047819 */ /* 0x004fc80000011604 */
[----:B------:R-:W-:-:S05]  /*2ab60*/  LOP3.LUT R4, R4, 0x3, RZ, 0xc0, !PT ;  /* 0x0000000304047812 */ /* 0x000fca00078ec0ff */
[----:B------:R-:W-:-:S07]  /*2ab70*/  IMAD.MOV.U32 R13, RZ, RZ, R4 ;  /* 0x000000ffff0d7224 */ /* 0x000fce00078e0004 */
[----:B-1----:R-:W-:Y:S05]  /*2ab80*/  WARPSYNC.COLLECTIVE R15, `(.L_x_2158) ;  /* 0x000000000f087348 */ /* 0x002fea0003c00000 */
[----:B------:R0:W2:Y:S02]  /*2ab90*/  SHFL.IDX P6, R14, R13, R12, R11 ;  /* 0x0000000c0d0e7389 */ /* 0x0000a400000c000b */
[----:B012---:R-:W-:Y:S01]  /*2aba0*/  ENDCOLLECTIVE ;  /* 0x000000000000791b */ /* 0x007fe20003800000 */
.L_x_2158:
[----:B------:R-:W-:Y:S05]  /*2abb0*/  BSYNC B0 ;  /* 0x0000000000007941 */ /* 0x000fea0003800000 */
.L_x_2157:
[----:B------:R-:W-:Y:S05]  /*2abc0*/  BRA `(.L_x_2159) ;  /* 0xffffffa000fc7947 */ /* 0x000fea000383ffff */
.L_x_2018:
[----:B------:R-:W-:Y:S01]  /*2abd0*/  BSSY B0, `(.L_x_2160) ;  /* 0x0000006000007945 */ /* 0x000fe20003800000 */
[----:B------:R-:W-:-:S07]  /*2abe0*/  IMAD.MOV.U32 R15, RZ, RZ, -0x1 ;  /* 0xffffffffff0f7424 */ /* 0x000fce00078e00ff */
[----:B01-3--:R-:W-:Y:S05]  /*2abf0*/  WARPSYNC.COLLECTIVE R15, `(.L_x_2161) ;  /* 0x000000000f0c7348 */ /* 0x00bfea0003c00000 */
[----:B------:R-:W-:Y:S02]  /*2ac00*/  ELECT P6, UR62, PT ;  /* 0x00000000003e782f */ /* 0x000fe400038c0000 */
[----:B------:R-:W-:Y:S01]  /*2ac10*/  MOV R14, UR62 ;  /* 0x0000003e000e7c02 */ /* 0x000fe20008000f00 */
[----:B01-3--:R-:W-:Y:S10]  /*2ac20*/  ENDCOLLECTIVE ;  /* 0x000000000000791b */ /* 0x00bff40003800000 */
.L_x_2161:
[----:B------:R-:W-:Y:S05]  /*2ac30*/  BSYNC B0 ;  /* 0x0000000000007941 */ /* 0x000fea0003800000 */
.L_x_2160:
[----:B------:R-:W-:Y:S05]  /*2ac40*/  BRA `(.L_x_2162) ;  /* 0xffffffa400087947 */ /* 0x000fea000383ffff */
.L_x_2020:
[----:B-1----:R1:W2:Y:S02]  /*2ac50*/  SYNCS.PHASECHK.TRANS64.TRYWAIT P0, [R0+URZ+0x2a840], R2 ;  /* 0x02a84002000075a7 */ /* 0x0022a4000800017f */
[----:B--2---:R-:W-:Y:S05]  /*2ac60*/  @!P0 NANOSLEEP.SYNCS 0x989680 ;  /* 0x009896800000895d */ /* 0x004fea0003900000 */
[----:B------:R-:W2:Y:S02]  /*2ac70*/  @!P0 SYNCS.PHASECHK.TRANS64 P0, [R0+URZ+0x2a840], R2 ;  /* 0x02a84002000085a7 */ /* 0x000ea4000800007f */
[----:B--2---:R-:W-:Y:S05]  /*2ac80*/  @!P0 BRA `(.L_x_2020) ;  /* 0xfffffffc00f08947 */ /* 0x004fea000383ffff */
[----:B------:R-:W-:Y:S05]  /*2ac90*/  BRA `(.L_x_2163) ;  /* 0xffffffa400747947 */ /* 0x000fea000383ffff */
.L_x_2024:
[----:B------:R-:W2:Y:S01]  /*2aca0*/  LDL.LU R11, [R1+0x3c] ;  /* 0x00003c00010b7983 */ /* 0x000ea20000300800 */
[----:B------:R-:W-:Y:S02]  /*2acb0*/  IMAD.MOV.U32 R13, RZ, RZ, R3 ;  /* 0x000000ffff0d7224 */ /* 0x000fe400078e0003 */
[----:B------:R-:W-:Y:S01]  /*2acc0*/  IMAD.MOV.U32 R12, RZ, RZ, RZ ;  /* 0x000000ffff0c7224 */ /* 0x000fe200078e00ff */
[----:B------:R-:W0:Y:S01]  /*2acd0*/  S2R R5, SR_TID.X ;  /* 0x0000000000057919 */ /* 0x000e220000002100 */
[----:B------:R-:W-:Y:S01]  /*2ace0*/  IMAD.MOV.U32 R15, RZ, RZ, -0x1 ;  /* 0xffffffffff0f7424 */ /* 0x000fe200078e00ff */
[----:B0-----:R-:W-:-:S04]  /*2acf0*/  LOP3.LUT R5, R5, 0x7f, RZ, 0xc0, !PT ;  /* 0x0000007f05057812 */ /* 0x001fc800078ec0ff */
[----:B------:R-:W-:-:S05]  /*2ad00*/  SHF.R.U32.HI R5, RZ, 0x3, R5 ;  /* 0x00000003ff057819 */ /* 0x000fca0000011605 */
[----:B------:R-:W-:-:S04]  /*2ad10*/  IMAD.IADD R0, R5, 0x1, R9 ;  /* 0x0000000105007824 */ /* 0x000fc800078e0209 */
[----:B------:R-:W-:Y:S02]  /*2ad20*/  VIADD R5, R0, 0x10 ;  /* 0x0000001000057836 */ /* 0x000fe40000000000 */
[----:B--2---:R-:W-:Y:S01]  /*2ad30*/  IMAD R2, R11, R7, RZ ;  /* 0x000000070b027224 */ /* 0x004fe200078e02ff */
[----:B------:R-:W-:-:S04]  /*2ad40*/  MOV R11, 0x181f ;  /* 0x0000181f000b7802 */ /* 0x000fc80000000f00 */
[----:B------:R-:W-:-:S13]  /*2ad50*/  ISETP.GE.AND P3, PT, R0, R2, PT ;  /* 0x000000020000720c */ /* 0x000fda0003f66270 */
[----:B-----5:R-:W-:Y:S05]  /*2ad60*/  WARPSYNC.COLLECTIVE R15, `(.L_x_2164) ;  /* 0x000000000f087348 */ /* 0x020fea0003c00000 */
[----:B------:R0:W1:Y:S02]  /*2ad70*/  SHFL.IDX P6, R14, R13, R12, R11 ;  /* 0x0000000c0d0e7389 */ /* 0x00006400000c000b */
[----:B01---5:R-:W-:Y:S01]  /*2ad80*/  ENDCOLLECTIVE ;  /* 0x000000000000791b */ /* 0x023fe20003800000 */
.L_x_2164:
[----:B------:R-:W-:Y:S02]  /*2ad90*/  IMAD.MOV.U32 R13, RZ, RZ, R4 ;  /* 0x000000ffff0d7224 */ /* 0x000fe400078e0004 */
[----:B------:R-:W-:-:S07]  /*2ada0*/  IMAD.MOV.U32 R6, RZ, RZ, R14 ;  /* 0x000000ffff067224 */ /* 0x000fce00078e000e */
[----:B------:R-:W-:Y:S05]  /*2adb0*/  WARPSYNC.COLLECTIVE R15, `(.L_x_2165) ;  /* 0x000000000f087348 */ /* 0x000fea0003c00000 */
[----:B------:R0:W1:Y:S02]  /*2adc0*/  SHFL.IDX P6, R14, R13, R12, R11 ;  /* 0x0000000c0d0e7389 */ /* 0x00006400000c000b */
[----:B01----:R-:W-:Y:S01]  /*2add0*/  ENDCOLLECTIVE ;  /* 0x000000000000791b */ /* 0x003fe20003800000 */
.L_x_2165:
[----:B------:R-:W-:Y:S01]  /*2ade0*/  ULDC.64 UR4, c[0x0][0x208] ;  /* 0x0000820000047ab9 */ /* 0x000fe20000000a00 */
[----:B------:R-:W-:Y:S01]  /*2adf0*/  MOV R13, R3 ;  /* 0x00000003000d7202 */ /* 0x000fe20000000f00 */
[----:B------:R-:W-:Y:S01]  /*2ae00*/  IMAD.MOV.U32 R12, RZ, RZ, 0x1 ;  /* 0x00000001ff0c7424 */ /* 0x000fe200078e00ff */
[----:B------:R-:W-:-:S04]  /*2ae10*/  MOV R7, R14 ;  /* 0x0000000e00077202 */ /* 0x000fc80000000f00 */
        /* <DEDUP_REMOVED lines=15> */
.L_x_2166:
[----:B------:R-:W-:Y:S02]  /*2af10*/  IMAD.MOV.U32 R13, RZ, RZ, R4 ;  /* 0x000000ffff0d7224 */ /* 0x000fe400078e0004 */
[----:B------:R-:W-:-:S07]  /*2af20*/  IMAD.MOV.U32 R9, RZ, RZ, R14 ;  /* 0x000000ffff097224 */ /* 0x000fce00078e000e */
[----:B------:R-:W-:Y:S05]  /*2af30*/  WARPSYNC.COLLECTIVE R15, `(.L_x_2167) ;  /* 0x000000000f087348 */ /* 0x000fea0003c00000 */
[----:B------:R0:W1:Y:S02]  /*2af40*/  SHFL.IDX P6, R14, R13, R12, R11 ;  /* 0x0000000c0d0e7389 */ /* 0x00006400000c000b */
[----:B01----:R-:W-:Y:S01]  /*2af50*/  ENDCOLLECTIVE ;  /* 0x000000000000791b */ /* 0x003fe20003800000 */
.L_x_2167:
[----:B------:R-:W-:Y:S01]  /*2af60*/  ULDC.64 UR4, c[0x0][0x208] ;  /* 0x0000820000047ab9 */ /* 0x000fe20000000a00 */
[----:B------:R-:W-:Y:S02]  /*2af70*/  IMAD.MOV.U32 R13, RZ, RZ, R3 ;  /* 0x000000ffff0d7224 */ /* 0x000fe400078e0003 */
[----:B------:R-:W-:Y:S01]  /*2af80*/  IMAD.MOV.U32 R12, RZ, RZ, 0x2 ;  /* 0x00000002ff0c7424 */ /* 0x000fe200078e00ff */
[----:B------:R-:W-:-:S04]  /*2af90*/  MOV R5, R14 ;  /* 0x0000000e00057202 */ /* 0x000fc80000000f00 */
[----:B------:R-:W-:-:S05]  /*2afa0*/  @!P3 LEA R8, P5, R8, R5, 0x1 ;  /* 0x000000050808b211 */ /* 0x000fca00078a08ff */
[----:B------:R-:W-:Y:S02]  /*2afb0*/  @!P3 IMAD.X R5, RZ, RZ, R9, P5 ;  /* 0x000000ffff05b224 */ /* 0x000fe400028e0609 */
[----:B------:R-:W-:Y:S01]  /*2afc0*/  @!P3 IMAD.MOV.U32 R6, RZ, RZ, R8 ;  /* 0x000000ffff06b224 */ /* 0x000fe200078e0008 */
[----:B------:R-:W0:Y:S01]  /*2afd0*/  S2R R9, SR_TID.X ;  /* 0x0000000000097919 */ /* 0x000e220000002100 */
        /* <DEDUP_REMOVED lines=12> */
.L_x_2168:
[----:B------:R-:W-:Y:S01]  /*2b0a0*/  MOV R13, R4 ;  /* 0x00000004000d7202 */ /* 0x000fe20000000f00 */
[----:B------:R-:W-:-:S05]  /*2b0b0*/  IMAD.SHL.U32 R9, R9, 0x8, RZ ;  /* 0x0000000809097824 */ /* 0x000fca00078e00ff */
[----:B------:R-:W-:Y:S01]  /*2b0c0*/  LOP3.LUT R9, R9, 0x38, RZ, 0xc0, !PT ;  /* 0x0000003809097812 */ /* 0x000fe200078ec0ff */
[----:B------:R-:W-:-:S07]  /*2b0d0*/  IMAD.MOV.U32 R8, RZ, RZ, R14 ;  /* 0x000000ffff087224 */ /* 0x000fce00078e000e */
[----:B------:R-:W-:Y:S05]  /*2b0e0*/  WARPSYNC.COLLECTIVE R15, `(.L_x_2169) ;  /* 0x000000000f087348 */ /* 0x000fea0003c00000 */
[----:B------:R0:W1:Y:S02]  /*2b0f0*/  SHFL.IDX P6, R14, R13, R12, R11 ;  /* 0x0000000c0d0e7389 */ /* 0x00006400000c000b */
[----:B01----:R-:W-:Y:S01]  /*2b100*/  ENDCOLLECTIVE ;  /* 0x000000000000791b */ /* 0x003fe20003800000 */
.L_x_2169:
[----:B------:R-:W-:Y:S01]  /*2b110*/  ULDC.64 UR4, c[0x0][0x208] ;  /* 0x0000820000047ab9 */ /* 0x000fe20000000a00 */
[----:B------:R-:W-:Y:S01]  /*2b120*/  IMAD.MOV.U32 R13, RZ, RZ, R3 ;  /* 0x000000ffff0d7224 */ /* 0x000fe200078e0003 */
[----:B------:R-:W-:Y:S01]  /*2b130*/  MOV R12, 0x3 ;  /* 0x00000003000c7802 */ /* 0x000fe20000000f00 */
[----:B------:R-:W-:-:S05]  /*2b140*/  IMAD.MOV.U32 R5, RZ, RZ, R14 ;  /* 0x000000ffff057224 */ /* 0x000fca00078e000e */
[----:B------:R-:W-:-:S05]  /*2b150*/  @!P3 LEA R5, P4, R9, R5, 0x1 ;  /* 0x000000050905b211 */ /* 0x000fca00078808ff */
[----:B------:R-:W-:-:S05]  /*2b160*/  @!P3 IMAD.X R6, RZ, RZ, R8, P4 ;  /* 0x000000ffff06b224 */ /* 0x000fca00020e0608 */
[----:B------:R-:W-:Y:S01]  /*2b170*/  @!P3 MOV R7, R6 ;  /* 0x000000060007b202 */ /* 0x000fe20000000f00 */
        /* <DEDUP_REMOVED lines=12> */
.L_x_2170:
[----:B------:R-:W-:Y:S02]  /*2b240*/  IMAD.MOV.U32 R13, RZ, RZ, R4 ;  /* 0x000000ffff0d7224 */ /* 0x000fe400078e0004 */
[----:B------:R-:W-:-:S07]  /*2b250*/  IMAD.MOV.U32 R6, RZ, RZ, R14 ;  /* 0x000000ffff067224 */ /* 0x000fce00078e000e */
[----:B------:R-:W-:Y:S05]  /*2b260*/  WARPSYNC.COLLECTIVE R15, `(.L_x_2171) ;  /* 0x000000000f087348 */ /* 0x000fea0003c00000 */
[----:B------:R0:W1:Y:S02]  /*2b270*/  SHFL.IDX P6, R14, R13, R12, R11 ;  /* 0x0000000c0d0e7389 */ /* 0x00006400000c000b */
[----:B01----:R-:W-:Y:S01]  /*2b280*/  ENDCOLLECTIVE ;  /* 0x000000000000791b */ /* 0x003fe20003800000 */
.L_x_2171:
[----:B------:R-:W-:Y:S01]  /*2b290*/  ULDC.64 UR4, c[0x0][0x208] ;  /* 0x0000820000047ab9 */ /* 0x000fe20000000a00 */
[----:B------:R-:W-:Y:S01]  /*2b2a0*/  MOV R13, R3 ;  /* 0x00000003000d7202 */ /* 0x000fe20000000f00 */
[----:B------:R-:W-:Y:S02]  /*2b2b0*/  IMAD.MOV.U32 R12, RZ, RZ, 0x4 ;  /* 0x00000004ff0c7424 */ /* 0x000fe400078e00ff */
[----:B------:R-:W-:-:S05]  /*2b2c0*/  IMAD.MOV.U32 R5, RZ, RZ, R14 ;  /* 0x000000ffff057224 */ /* 0x000fca00078e000e */
[----:B------:R-:W-:-:S04]  /*2b2d0*/  @!P3 LEA R5, P4, R9, R5, 0x1 ;  /* 0x000000050905b211 */ /* 0x000fc800078808ff */
[----:B------:R-:W-:-:S05]  /*2b2e0*/  @!P3 IADD3.X R6, RZ, R6, RZ, P4, !PT ;  /* 0x00000006ff06b210 */ /* 0x000fca00027fe4ff */
        /* <DEDUP_REMOVED lines=13> */
.L_x_2172:
[----:B------:R-:W-:Y:S02]  /*2b3c0*/  IMAD.MOV.U32 R13, RZ, RZ, R4 ;  /* 0x000000ffff0d7224 */ /* 0x000fe400078e0004 */
[----:B------:R-:W-:-:S07]  /*2b3d0*/  IMAD.MOV.U32 R6, RZ, RZ, R14 ;  /* 0x000000ffff067224 */ /* 0x000fce00078e000e */
[----:B------:R-:W-:Y:S05]  /*2b3e0*/  WARPSYNC.COLLECTIVE R15, `(.L_x_2173) ;  /* 0x000000000f087348 */ /* 0x000fea0003c00000 */
[----:B------:R0:W1:Y:S02]  /*2b3f0*/  SHFL.IDX P6, R14, R13, R12, R11 ;  /* 0x0000000c0d0e7389 */ /* 0x00006400000c000b */
[----:B01----:R-:W-:Y:S01]  /*2b400*/  ENDCOLLECTIVE ;  /* 0x000000000000791b */ /* 0x003fe20003800000 */
.L_x_2173:
[----:B------:R-:W-:Y:S01]  /*2b410*/  ULDC.64 UR4, c[0x0][0x208] ;  /* 0x0000820000047ab9 */ /* 0x000fe20000000a00 */
[----:B------:R-:W-:Y:S02]  /*2b420*/  IMAD.MOV.U32 R13, RZ, RZ, R3 ;  /* 0x000000ffff0d7224 */ /* 0x000fe400078e0003 */
[----:B------:R-:W-:Y:S01]  /*2b430*/  IMAD.MOV.U32 R12, RZ, RZ, 0x5 ;  /* 0x00000005ff0c7424 */ /* 0x000fe200078e00ff */
[----:B------:R-:W-:-:S04]  /*2b440*/  MOV R5, R14 ;  /* 0x0000000e00057202 */ /* 0x000fc80000000f00 */
[----:B------:R-:W-:-:S05]  /*2b450*/  @!P3 LEA R5, P4, R9, R5, 0x1 ;  /* 0x000000050905b211 */ /* 0x000fca00078808ff */
[----:B------:R-:W-:-:S04]  /*2b460*/  @!P3 IMAD.X R6, RZ, RZ, R6, P4 ;  /* 0x000000ffff06b224 */ /* 0x000fc800020e0606 */
        /* <DEDUP_REMOVED lines=13> */
.L_x_2174:
[----:B------:R-:W-:Y:S01]  /*2b540*/  MOV R13, R4 ;  /* 0x00000004000d7202 */ /* 0x000fe20000000f00 */
[----:B------:R-:W-:-:S07]  /*2b550*/  IMAD.MOV.U32 R6, RZ, RZ, R14 ;  /* 0x000000ffff067224 */ /* 0x000fce00078e000e */
[----:B------:R-:W-:Y:S05]  /*2b560*/  WARPSYNC.COLLECTIVE R15, `(.L_x_2175) ;  /* 0x000000000f087348 */ /* 0x000fea0003c00000 */
[----:B------:R0:W1:Y:S02]  /*2b570*/  SHFL.IDX P6, R14, R13, R12, R11 ;  /* 0x0000000c0d0e7389 */ /* 0x00006400000c000b */
[----:B01----:R-:W-:Y:S01]  /*2b580*/  ENDCOLLECTIVE ;  /* 0x000000000000791b */ /* 0x003fe20003800000 */
.L_x_2175:
[----:B------:R-:W-:Y:S01]  /*2b590*/  ULDC.64 UR4, c[0x0][0x208] ;  /* 0x0000820000047ab9 */ /* 0x000fe20000000a00 */
[----:B------:R-:W-:Y:S02]  /*2b5a0*/  IMAD.MOV.U32 R13, RZ, RZ, R3 ;  /* 0x000000ffff0d7224 */ /* 0x000fe400078e0003 */
[----:B------:R-:W-:Y:S02]  /*2b5b0*/  IMAD.MOV.U32 R12, RZ, RZ, 0x6 ;  /* 0x00000006ff0c7424 */ /* 0x000fe400078e00ff */
[----:B------:R-:W-:-:S05]  /*2b5c0*/  IMAD.MOV.U32 R5, RZ, RZ, R14 ;  /* 0x000000ffff057224 */ /* 0x000fca00078e000e */
[----:B------:R-:W-:-:S05]  /*2b5d0*/  @!P3 LEA R5, P4, R9, R5, 0x1 ;  /* 0x000000050905b211 */ /* 0x000fca00078808ff */
[----:B------:R-:W-:-:S04]  /*2b5e0*/  @!P3 IMAD.X R6, RZ, RZ, R6, P4 ;  /* 0x000000ffff06b224 */ /* 0x000fc800020e0606 */
[----:B------:R-:W-:Y:S01]  /*2b5f0*/  @!P3 IMAD.MOV.U32 R7, RZ, RZ, R6 ;  /* 0x000000ffff07b224 */ /* 0x000fe200078e0006 */
[----:B------:R-:W-:-:S05]  /*2b600*/  @!P3 MOV R6, R5 ;  /* 0x000000050006b202 */ /* 0x000fca0000000f00 */
        /* <DEDUP_REMOVED lines=9> */
.L_x_2176:
[----:B------:R-:W-:-:S05]  /*2b6a0*/  VIADD R7, R0, 0x60 ;  /* 0x0000006000077836 */ /* 0x000fca0000000000 */
[----:B------:R-:W-:Y:S02]  /*2b6b0*/  ISETP.GE.AND P4, PT, R7, R2, PT ;  /* 0x000000020700720c */ /* 0x000fe40003f86270 */
[----:B------:R-:W-:Y:S01]  /*2b6c0*/  MOV R13, R4 ;  /* 0x00000004000d7202 */ /* 0x000fe20000000f00 */
[----:B------:R-:W-:-:S10]  /*2b6d0*/  IMAD.MOV.U32 R6, RZ, RZ, R14 ;  /* 0x000000ffff067224 */ /* 0x000fd400078e000e */
[----:B------:R-:W-:Y:S05]  /*2b6e0*/  WARPSYNC.COLLECTIVE R15, `(.L_x_2177) ;  /* 0x000000000f087348 */ /* 0x000fea0003c00000 */
[----:B------:R0:W1:Y:S02]  /*2b6f0*/  SHFL.IDX P6, R14, R13, R12, R11 ;  /* 0x0000000c0d0e7389 */ /* 0x00006400000c000b */
[----:B01----:R-:W-:Y:S01]  /*2b700*/  ENDCOLLECTIVE ;  /* 0x000000000000791b */ /* 0x003fe20003800000 */
.L_x_2177:
[----:B------:R-:W-:Y:S01]  /*2b710*/  ULDC.64 UR4, c[0x0][0x208] ;  /* 0x0000820000047ab9 */ /* 0x000fe20000000a00 */
[----:B------:R-:W-:Y:S02]  /*2b720*/  IMAD.MOV.U32 R13, RZ, RZ, R3 ;  /* 0x000000ffff0d7224 */ /* 0x000fe400078e0003 */
[----:B------:R-:W-:Y:S02]  /*2b730*/  IMAD.MOV.U32 R12, RZ, RZ, 0x7 ;  /* 0x00000007ff0c7424 */ /* 0x000fe400078e00ff */
[----:B------:R-:W-:-:S05]  /*2b740*/  IMAD.MOV.U32 R5, RZ, RZ, R14 ;  /* 0x000000ffff057224 */ /* 0x000fca00078e000e */
[----:B------:R-:W-:-:S05]  /*2b750*/  @!P4 LEA R5, P3, R9, R5, 0x1 ;  /* 0x000000050905c211 */ /* 0x000fca00078608ff */
[----:B------:R-:W-:-:S05]  /*2b760*/  @!P4 IMAD.X R6, RZ, RZ, R6, P3 ;  /* 0x000000ffff06c224 */ /* 0x000fca00018e0606 */
[----:B------:R-:W-:Y:S01]  /*2b770*/  @!P4 MOV R7, R6 ;  /* 0x000000060007c202 */ /* 0x000fe20000000f00 */
        /* <DEDUP_REMOVED lines=10> */
.L_x_2178:
[----:B------:R-:W-:Y:S01]  /*2b820*/  IMAD.MOV.U32 R13, RZ, RZ, R4 ;  /* 0x000000ffff0d7224 */ /* 0x000fe200078e0004 */
[----:B------:R-:W-:-:S07]  /*2b830*/  MOV R5, R14 ;  /* 0x0000000e00057202 */ /* 0x000fce0000000f00 */
[----:B------:R-:W-:Y:S05]  /*2b840*/  WARPSYNC.COLLECTIVE R15, `(.L_x_2179) ;  /* 0x000000000f087348 */ /* 0x000fea0003c00000 */
[----:B------:R0:W1:Y:S02]  /*2b850*/  SHFL.IDX P6, R14, R13, R12, R11 ;  /* 0x0000000c0d0e7389 */ /* 0x00006400000c000b */
[----:B01----:R-:W-:Y:S01]  /*2b860*/  ENDCOLLECTIVE ;  /* 0x000000000000791b */ /* 0x003fe20003800000 */
.L_x_2179:
[----:B------:R-:W-:Y:S01]  /*2b870*/  IMAD.MOV.U32 R3, RZ, RZ, R14 ;  /* 0x000000ffff037224 */ /* 0x000fe200078e000e */
[----:B------:R-:W-:Y:S06]  /*2b880*/  BRA `(.L_x_2180) ;  /* 0xffffffa800307947 */ /* 0x000fec000383ffff */
.L_x_2029:
[----:B0-----:R-:W2:Y:S02]  /*2b890*/  LDL R2, [R1] ;  /* 0x0000000001027983 */ /* 0x001ea40000100800 */
[----:B--2---:R0:W2:Y:S02]  /*2b8a0*/  SYNCS.PHASECHK.TRANS64.TRYWAIT P0, [R2+URZ+0x2a820], R0 ;  /* 0x02a82000020075a7 */ /* 0x0040a4000800017f */
[----:B--2---:R-:W-:Y:S05]  /*2b8b0*/  @!P0 NANOSLEEP.SYNCS 0x989680 ;  /* 0x009896800000895d */ /* 0x004fea0003900000 */
[----:B------:R-:W2:Y:S02]  /*2b8c0*/  @!P0 SYNCS.PHASECHK.TRANS64 P0, [R2+URZ+0x2a820], R0 ;  /* 0x02a82000020085a7 */ /* 0x000ea4000800007f */
[----:B--2---:R-:W-:Y:S05]  /*2b8d0*/  @!P0 BRA `(.L_x_2029) ;  /* 0xfffffffc00ec8947 */ /* 0x004fea000383ffff */
[----:B------:R-:W-:Y:S05]  /*2b8e0*/  BRA `(.L_x_2181) ;  /* 0xffffffa800b87947 */ /* 0x000fea000383ffff */
.L_x_2038:
[----:B-1----:R1:W2:Y:S02]  /*2b8f0*/  SYNCS.PHASECHK.TRANS64.TRYWAIT P0, [R3+URZ+0x2a840], R2 ;  /* 0x02a84002030075a7 */ /* 0x0022a4000800017f */
[----:B--2---:R-:W-:Y:S05]  /*2b900*/  @!P0 NANOSLEEP.SYNCS 0x989680 ;  /* 0x009896800000895d */ /* 0x004fea0003900000 */
[----:B------:R-:W2:Y:S02]  /*2b910*/  @!P0 SYNCS.PHASECHK.TRANS64 P0, [R3+URZ+0x2a840], R2 ;  /* 0x02a84002030085a7 */ /* 0x000ea4000800007f */
[----:B--2---:R-:W-:Y:S05]  /*2b920*/  @!P0 BRA `(.L_x_2038) ;  /* 0xfffffffc00f08947 */ /* 0x004fea000383ffff */
[----:B------:R-:W-:Y:S05]  /*2b930*/  BRA `(.L_x_2182) ;  /* 0xffffffac00887947 */ /* 0x000fea000383ffff */
.L_x_2045:
[----:B0-----:R0:W1:Y:S02]  /*2b940*/  SYNCS.PHASECHK.TRANS64.TRYWAIT P0, [R3+URZ+0x60], R2 ;  /* 0x00006002030075a7 */ /* 0x001064000800017f */
[----:B-1----:R-:W-:Y:S05]  /*2b950*/  @!P0 NANOSLEEP.SYNCS 0x989680 ;  /* 0x009896800000895d */ /* 0x002fea0003900000 */
[----:B------:R-:W1:Y:S02]  /*2b960*/  @!P0 SYNCS.PHASECHK.TRANS64 P0, [R3+URZ+0x60], R2 ;  /* 0x00006002030085a7 */ /* 0x000e64000800007f */
[----:B-1----:R-:W-:Y:S05]  /*2b970*/  @!P0 BRA `(.L_x_2045) ;  /* 0xfffffffc00f08947 */ /* 0x002fea000383ffff */
[----:B------:R-:W-:Y:S05]  /*2b980*/  BRA `(.L_x_2183) ;  /* 0xffffffb000a07947 */ /* 0x000fea000383ffff */
.L_x_2054:
[----:B-1----:R1:W2:Y:S02]  /*2b990*/  SYNCS.PHASECHK.TRANS64.TRYWAIT P0, [R3+URZ+0x2a840], R2 ;  /* 0x02a84002030075a7 */ /* 0x0022a4000800017f */
[----:B--2---:R-:W-:Y:S05]  /*2b9a0*/  @!P0 NANOSLEEP.SYNCS 0x989680 ;  /* 0x009896800000895d */ /* 0x004fea0003900000 */
[----:B------:R-:W2:Y:S02]  /*2b9b0*/  @!P0 SYNCS.PHASECHK.TRANS64 P0, [R3+URZ+0x2a840], R2 ;  /* 0x02a84002030085a7 */ /* 0x000ea4000800007f */
[----:B--2---:R-:W-:Y:S05]  /*2b9c0*/  @!P0 BRA `(.L_x_2054) ;  /* 0xfffffffc00f08947 */ /* 0x004fea000383ffff */
[----:B------:R-:W-:Y:S05]  /*2b9d0*/  BRA `(.L_x_2184) ;  /* 0xffffffb800487947 */ /* 0x000fea000383ffff */
.L_x_2061:
[----:B0-----:R0:W1:Y:S02]  /*2b9e0*/  SYNCS.PHASECHK.TRANS64.TRYWAIT P0, [R2+URZ+0x60], R3 ;  /* 0x00006003020075a7 */ /* 0x001064000800017f */
[----:B-1----:R-:W-:Y:S05]  /*2b9f0*/  @!P0 NANOSLEEP.SYNCS 0x989680 ;  /* 0x009896800000895d */ /* 0x002fea0003900000 */
[----:B------:R-:W1:Y:S02]  /*2ba00*/  @!P0 SYNCS.PHASECHK.TRANS64 P0, [R2+URZ+0x60], R3 ;  /* 0x00006003020085a7 */ /* 0x000e64000800007f */
[----:B-1----:R-:W-:Y:S05]  /*2ba10*/  @!P0 BRA `(.L_x_2061) ;  /* 0xfffffffc00f08947 */ /* 0x002fea000383ffff */
[----:B------:R-:W-:Y:S05]  /*2ba20*/  BRA `(.L_x_2185) ;  /* 0xffffffbc00607947 */ /* 0x000fea000383ffff */
.L_x_2070:
[----:B--2---:R2:W3:Y:S02]  /*2ba30*/  SYNCS.PHASECHK.TRANS64.TRYWAIT P0, [R2+URZ+0x2a840], R3 ;  /* 0x02a84003020075a7 */ /* 0x0044e4000800017f */
[----:B---3--:R-:W-:Y:S05]  /*2ba40*/  @!P0 NANOSLEEP.SYNCS 0x989680 ;  /* 0x009896800000895d */ /* 0x008fea0003900000 */
[----:B------:R-:W3:Y:S02]  /*2ba50*/  @!P0 SYNCS.PHASECHK.TRANS64 P0, [R2+URZ+0x2a840], R3 ;  /* 0x02a84003020085a7 */ /* 0x000ee4000800007f */
[----:B---3--:R-:W-:Y:S05]  /*2ba60*/  @!P0 BRA `(.L_x_2070) ;  /* 0xfffffffc00f08947 */ /* 0x008fea000383ffff */
[----:B------:R-:W-:Y:S05]  /*2ba70*/  BRA `(.L_x_2186) ;  /* 0xffffffc000d47947 */ /* 0x000fea000383ffff */
.L_x_2077:
[----:B0-----:R0:W1:Y:S02]  /*2ba80*/  SYNCS.PHASECHK.TRANS64.TRYWAIT P0, [R2+URZ+0x60], R5 ;  /* 0x00006005020075a7 */ /* 0x001064000800017f */
[----:B-1----:R-:W-:Y:S05]  /*2ba90*/  @!P0 NANOSLEEP.SYNCS 0x989680 ;  /* 0x009896800000895d */ /* 0x002fea0003900000 */
[----:B------:R-:W1:Y:S02]  /*2baa0*/  @!P0 SYNCS.PHASECHK.TRANS64 P0, [R2+URZ+0x60], R5 ;  /* 0x00006005020085a7 */ /* 0x000e64000800007f */
[----:B-1----:R-:W-:Y:S05]  /*2bab0*/  @!P0 BRA `(.L_x_2077) ;  /* 0xfffffffc00f08947 */ /* 0x002fea000383ffff */
[----:B------:R-:W-:Y:S05]  /*2bac0*/  BRA `(.L_x_2187) ;  /* 0xffffffc400ec7947 */ /* 0x000fea000383ffff */
.L_x_2088:
[----:B--2---:R2:W3:Y:S02]  /*2bad0*/  SYNCS.PHASECHK.TRANS64.TRYWAIT P0, [R0+URZ+0x2a860], R2 ;  /* 0x02a86002000075a7 */ /* 0x0044e4000800017f */
[----:B---3--:R-:W-:Y:S05]  /*2bae0*/  @!P0 NANOSLEEP.SYNCS 0x989680 ;  /* 0x009896800000895d */ /* 0x008fea0003900000 */
[----:B------:R-:W3:Y:S02]  /*2baf0*/  @!P0 SYNCS.PHASECHK.TRANS64 P0, [R0+URZ+0x2a860], R2 ;  /* 0x02a86002000085a7 */ /* 0x000ee4000800007f */
[----:B---3--:R-:W-:Y:S05]  /*2bb00*/  @!P0 BRA `(.L_x_2088) ;  /* 0xfffffffc00f08947 */ /* 0x008fea000383ffff */
[----:B------:R-:W-:Y:S05]  /*2bb10*/  BRA `(.L_x_2188) ;  /* 0xffffffcc00447947 */ /* 0x000fea000383ffff */
.L_x_2095:
[----:B------:R-:W-:Y:S01]  /*2bb20*/  BSSY B0, `(.L_x_2189) ;  /* 0x0000008000007945 */ /* 0x000fe20003800000 */
[----:B------:R-:W-:Y:S01]  /*2bb30*/  IMAD.MOV.U32 R13, RZ, RZ, R16 ;  /* 0x000000ffff0d7224 */ /* 0x000fe200078e0010 */
[----:B0-----:R-:W-:Y:S01]  /*2bb40*/  MOV R12, RZ ;  /* 0x000000ff000c7202 */ /* 0x001fe20000000f00 */
[----:B------:R-:W-:Y:S02]  /*2bb50*/  IMAD.MOV.U32 R11, RZ, RZ, 0x1f ;  /* 0x0000001fff0b7424 */ /* 0x000fe400078e00ff */
[----:B------:R-:W-:-:S07]  /*2bb60*/  IMAD.MOV.U32 R15, RZ, RZ, -0x1 ;  /* 0xffffffffff0f7424 */ /* 0x000fce00078e00ff */
[----:B------:R-:W-:Y:S05]  /*2bb70*/  WARPSYNC.COLLECTIVE R15, `(.L_x_2190) ;  /* 0x000000000f087348 */ /* 0x000fea0003c00000 */
[----:B------:R0:W1:Y:S02]  /*2bb80*/  SHFL.IDX P6, R14, R13, R12, R11 ;  /* 0x0000000c0d0e7389 */ /* 0x00006400000c000b */
[----:B01----:R-:W-:Y:S01]  /*2bb90*/  ENDCOLLECTIVE ;  /* 0x000000000000791b */ /* 0x003fe20003800000 */
.L_x_2190:
[----:B------:R-:W-:Y:S05]  /*2bba0*/  BSYNC B0 ;  /* 0x0000000000007941 */ /* 0x000fea0003800000 */
.L_x_2189:
[----:B------:R-:W-:Y:S01]  /*2bbb0*/  MOV R13, R16 ;  /* 0x00000010000d7202 */ /* 0x000fe20000000f00 */
        /* <DEDUP_REMOVED lines=8> */
.L_x_2191:
        /* <DEDUP_REMOVED lines=14> */
[----:B------:R-:W-:-:S04]  /*2bd20*/  ISETP.NE.AND P1, PT, R6, RZ, PT ;  /* 0x000000ff0600720c */ /* 0x000fc80003f25270 */
[----:B------:R-:W-:-:S09]  /*2bd30*/  MOV R13, R3 ;  /* 0x00000003000d7202 */ /* 0x000fd20000000f00 */
[----:B------:R-:W-:Y:S05]  /*2bd40*/  WARPSYNC.COLLECTIVE R15, `(.L_x_2192) ;  /* 0x000000000f087348 */ /* 0x000fea0003c00000 */
[----:B------:R0:W1:Y:S02]  /*2bd50*/  SHFL.UP P6, R14, R13, R12, R11 ;  /* 0x0400000c0d0e7389 */ /* 0x00006400000c000b */
[----:B01----:R-:W-:Y:S01]  /*2bd60*/  ENDCOLLECTIVE ;  /* 0x000000000000791b */ /* 0x003fe20003800000 */
.L_x_2192:
[----:B------:R-:W-:Y:S02]  /*2bd70*/  IMAD.MOV.U32 R12, RZ, RZ, 0x2 ;  /* 0x00000002ff0c7424 */ /* 0x000fe400078e00ff */
[----:B------:R-:W-:-:S05]  /*2bd80*/  IMAD.MOV.U32 R2, RZ, RZ, R14 ;  /* 0x000000ffff027224 */ /* 0x000fca00078e000e */
[----:B------:R-:W-:-:S05]  /*2bd90*/  SEL R4, R2, RZ, P1 ;  /* 0x000000ff02047207 */ /* 0x000fca0000800000 */
[----:B------:R-:W-:-:S05]  /*2bda0*/  IMAD.IADD R2, R3, 0x1, R4 ;  /* 0x0000000103027824 */ /* 0x000fca00078e0204 */
[----:B------:R-:W-:-:S07]  /*2bdb0*/  MOV R13, R2 ;  /* 0x00000002000d7202 */ /* 0x000fce0000000f00 */
[----:B------:R-:W-:Y:S05]  /*2bdc0*/  WARPSYNC.COLLECTIVE R15, `(.L_x_2193) ;  /* 0x000000000f087348 */ /* 0x000fea0003c00000 */
[----:B------:R0:W1:Y:S02]  /*2bdd0*/  SHFL.UP P6, R14, R13, R12, R11 ;  /* 0x0400000c0d0e7389 */ /* 0x00006400000c000b */
[----:B01----:R-:W-:Y:S01]  /*2bde0*/  ENDCOLLECTIVE ;  /* 0x000000000000791b */ /* 0x003fe20003800000 */
.L_x_2193:
        /* <DEDUP_REMOVED lines=8> */
.L_x_2194:
        /* <DEDUP_REMOVED lines=8> */
.L_x_2195:
        /* <DEDUP_REMOVED lines=8> */
.L_x_2196:
[----:B------:R-:W-:Y:S02]  /*2bf70*/  IMAD.MOV.U32 R12, RZ, RZ, 0x1f ;  /* 0x0000001fff0c7424 */ /* 0x000fe400078e00ff */
[----:B------:R-:W-:Y:S02]  /*2bf80*/  IMAD.MOV.U32 R11, RZ, RZ, 0x1f ;  /* 0x0000001fff0b7424 */ /* 0x000fe400078e00ff */
[----:B------:R-:W-:-:S05]  /*2bf90*/  IMAD.MOV.U32 R4, RZ, RZ, R14 ;  /* 0x000000ffff047224 */ /* 0x000fca00078e000e */
[----:B------:R-:W-:-:S05]  /*2bfa0*/  SEL R4, R4, RZ, P5 ;  /* 0x000000ff04047207 */ /* 0x000fca0002800000 */
[----:B------:R-:W-:-:S05]  /*2bfb0*/  IMAD.IADD R2, R2, 0x1, R4 ;  /* 0x0000000102027824 */ /* 0x000fca00078e0204 */
[----:B------:R-:W-:-:S07]  /*2bfc0*/  MOV R13, R2 ;  /* 0x00000002000d7202 */ /* 0x000fce0000000f00 */
[----:B------:R-:W-:Y:S05]  /*2bfd0*/  WARPSYNC.COLLECTIVE R15, `(.L_x_2197) ;  /* 0x000000000f087348 */ /* 0x000fea0003c00000 */
[----:B------:R0:W1:Y:S02]  /*2bfe0*/  SHFL.IDX P6, R14, R13, R12, R11 ;  /* 0x0000000c0d0e7389 */ /* 0x00006400000c000b */
[----:B01----:R-:W-:Y:S01]  /*2bff0*/  ENDCOLLECTIVE ;  /* 0x000000000000791b */ /* 0x003fe20003800000 */
.L_x_2197:
[----:B------:R-:W-:Y:S01]  /*2c000*/  IMAD.MOV.U32 R16, RZ, RZ, R14 ;  /* 0x000000ffff107224 */ /* 0x000fe200078e000e */
[----:B------:R-:W-:Y:S06]  /*2c010*/  BRA `(.L_x_2198) ;  /* 0xffffffcc00c07947 */ /* 0x000fec000383ffff */
.L_x_2100:
[----:B------:R-:W-:Y:S01]  /*2c020*/  BSSY B0, `(.L_x_2199) ;  /* 0x0000008000007945 */ /* 0x000fe20003800000 */
[----:B-----5:R-:W-:Y:S01]  /*2c030*/  MOV R13, R3 ;  /* 0x00000003000d7202 */ /* 0x020fe20000000f00 */
[----:B0-----:R-:W-:Y:S02]  /*2c040*/  IMAD.MOV.U32 R12, RZ, RZ, 0x1 ;  /* 0x00000001ff0c7424 */ /* 0x001fe400078e00ff */
[----:B------:R-:W-:Y:S02]  /*2c050*/  IMAD.MOV.U32 R11, RZ, RZ, RZ ;  /* 0x000000ffff0b7224 */ /* 0x000fe400078e00ff */
[----:B------:R-:W-:-:S07]  /*2c060*/  IMAD.MOV.U32 R15, RZ, RZ, -0x1 ;  /* 0xffffffffff0f7424 */ /* 0x000fce00078e00ff */
[----:B-1----:R-:W-:Y:S05]  /*2c070*/  WARPSYNC.COLLECTIVE R15, `(.L_x_2200) ;  /* 0x000000000f087348 */ /* 0x002fea0003c00000 */
[----:B------:R0:W2:Y:S02]  /*2c080*/  SHFL.UP P6, R14, R13, R12, R11 ;  /* 0x0400000c0d0e7389 */ /* 0x0000a400000c000b */
[----:B012---:R-:W-:Y:S01]  /*2c090*/  ENDCOLLECTIVE ;  /* 0x000000000000791b */ /* 0x007fe20003800000 */
.L_x_2200:
[----:B------:R-:W-:Y:S05]  /*2c0a0*/  BSYNC B0 ;  /* 0x0000000000007941 */ /* 0x000fea0003800000 */
.L_x_2199:
[----:B------:R-:W-:Y:S01]  /*2c0b0*/  SEL R2, R14, RZ, P1 ;  /* 0x000000ff0e027207 */ /* 0x000fe20000800000 */
[----:B------:R-:W-:Y:S01]  /*2c0c0*/  IMAD.MOV.U32 R12, RZ, RZ, 0x2 ;  /* 0x00000002ff0c7424 */ /* 0x000fe200078e00ff */
[----:B------:R-:W-:Y:S01]  /*2c0d0*/  MOV R15, 0xffffffff ;  /* 0xffffffff000f7802 */ /* 0x000fe20000000f00 */
[----:B------:R-:W-:Y:S01]  /*2c0e0*/  IMAD.MOV.U32 R11, RZ, RZ, RZ ;  /* 0x000000ffff0b7224 */ /* 0x000fe200078e00ff */
[----:B------:R-:W-:-:S05]  /*2c0f0*/  IADD3 R2, R3, R2, RZ ;  /* 0x0000000203027210 */ /* 0x000fca0007ffe0ff */
[----:B------:R-:W-:-:S07]  /*2c100*/  IMAD.MOV.U32 R13, RZ, RZ, R2 ;  /* 0x000000ffff0d7224 */ /* 0x000fce00078e0002 */
[----:B------:R-:W-:Y:S05]  /*2c110*/  WARPSYNC.COLLECTIVE R15, `(.L_x_2201) ;  /* 0x000000000f087348 */ /* 0x000fea0003c00000 */
[----:B------:R0:W1:Y:S02]  /*2c120*/  SHFL.UP P6, R14, R13, R12, R11 ;  /* 0x0400000c0d0e7389 */ /* 0x00006400000c000b */
[----:B01----:R-:W-:Y:S01]  /*2c130*/  ENDCOLLECTIVE ;  /* 0x000000000000791b */ /* 0x003fe20003800000 */
.L_x_2201:
        /* <DEDUP_REMOVED lines=8> */
.L_x_2202:
        /* <DEDUP_REMOVED lines=8> */
.L_x_2203:
        /* <DEDUP_REMOVED lines=8> */
.L_x_2204:
[----:B------:R-:W-:Y:S01]  /*2c2c0*/  MOV R12, 0x1f ;  /* 0x0000001f000c7802 */ /* 0x000fe20000000f00 */
        /* <DEDUP_REMOVED lines=8> */
.L_x_2205:
[----:B------:R-:W-:Y:S01]  /*2c350*/  IMAD.MOV.U32 R16, RZ, RZ, R14 ;  /* 0x000000ffff107224 */ /* 0x000fe200078e000e */
[----:B------:R-:W-:Y:S06]  /*2c360*/  BRA `(.L_x_2206) ;  /* 0xffffffcc008c7947 */ /* 0x000fec000383ffff */
.L_x_2102:
[----:B------:R-:W-:Y:S01]  /*2c370*/  BSSY B0, `(.L_x_2207) ;  /* 0x0000006000007945 */ /* 0x000fe20003800000 */
[----:B------:R-:W-:Y:S01]  /*2c380*/  PLOP3.LUT P6, PT, P6, PT, PT, 0x8, 0x0 ;  /* 0x000000000000781c */ /* 0x000fe200037ce170 */
[----:B------:R-:W-:-:S12]  /*2c390*/  IMAD.MOV.U32 R15, RZ, RZ, -0x1 ;  /* 0xffffffffff0f7424 */ /* 0x000fd800078e00ff */
[----:B01----:R-:W-:Y:S05]  /*2c3a0*/  WARPSYNC.COLLECTIVE R15, `(.L_x_2208) ;  /* 0x000000000f087348 */ /* 0x003fea0003c00000 */
[----:B------:R-:W-:Y:S01]  /*2c3b0*/  VOTE.ANY R14, PT, P6 ;  /* 0x00000000000e7806 */ /* 0x000fe200030e0100 */
[----:B01----:R-:W-:Y:S06]  /*2c3c0*/  ENDCOLLECTIVE ;  /* 0x000000000000791b */ /* 0x003fec0003800000 */
.L_x_2208:
[----:B------:R-:W-:Y:S05]  /*2c3d0*/  BSYNC B0 ;  /* 0x0000000000007941 */ /* 0x000fea0003800000 */
.L_x_2207:
[----:B------:R-:W-:Y:S01]  /*2c3e0*/  MOV R5, R14 ;  /* 0x0000000e00057202 */ /* 0x000fe20000000f00 */
[----:B------:R-:W-:Y:S01]  /*2c3f0*/  IMAD.MOV.U32 R13, RZ, RZ, R3 ;  /* 0x000000ffff0d7224 */ /* 0x000fe200078e0003 */
[----:B------:R-:W-:Y:S01]  /*2c400*/  MOV R15, 0xffffffff ;  /* 0xffffffff000f7802 */ /* 0x000fe20000000f00 */
[----:B------:R-:W-:Y:S01]  /*2c410*/  IMAD.MOV.U32 R11, RZ, RZ, 0x1f ;  /* 0x0000001fff0b7424 */ /* 0x000fe200078e00ff */
[----:B------:R-:W0:Y:S02]  /*2c420*/  POPC R6, R5 ;  /* 0x0000000500067309 */ /* 0x000e240000000000 */
[----:B0-----:R-:W-:-:S07]  /*2c430*/  IMAD.MOV.U32 R12, RZ, RZ, R6 ;  /* 0x000000ffff0c7224 */ /* 0x001fce00078e0006 */
[----:B------:R-:W-:Y:S05]  /*2c440*/  WARPSYNC.COLLECTIVE R15, `(.L_x_2209) ;  /* 0x000000000f087348 */ /* 0x000fea0003c00000 */
[----:B------:R0:W1:Y:S02]  /*2c450*/  SHFL.IDX P6, R14, R13, R12, R11 ;  /* 0x0000000c0d0e7389 */ /* 0x00006400000c000b */
[----:B01----:R-:W-:Y:S01]  /*2c460*/  ENDCOLLECTIVE ;  /* 0x000000000000791b */ /* 0x003fe20003800000 */
.L_x_2209:
[----:B------:R-:W-:Y:S01]  /*2c470*/  IMAD.MOV.U32 R17, RZ, RZ, R14 ;  /* 0x000000ffff117224 */ /* 0x000fe200078e000e */
[----:B------:R-:W-:Y:S06]  /*2c480*/  BRA `(.L_x_2210) ;  /* 0xffffffcc007c7947 */ /* 0x000fec000383ffff */
.L_x_2104:
[----:B------:R-:W-:Y:S01]  /*2c490*/  BSSY B0, `(.L_x_2211) ;  /* 0x0000007000007945 */ /* 0x000fe20003800000 */
[----:B------:R-:W-:Y:S01]  /*2c4a0*/  IMAD.MOV.U32 R13, RZ, RZ, R2 ;  /* 0x000000ffff0d7224 */ /* 0x000fe200078e0002 */
[----:B------:R-:W-:Y:S01]  /*2c4b0*/  MOV R15, 0xffffffff ;  /* 0xffffffff000f7802 */ /* 0x000fe20000000f00 */
[----:B------:R-:W-:-:S07]  /*2c4c0*/  IMAD.MOV.U32 R11, RZ, RZ, 0x1f ;  /* 0x0000001fff0b7424 */ /* 0x000fce00078e00ff */
[----:B-123--:R-:W-:Y:S05]  /*2c4d0*/  WARPSYNC.COLLECTIVE R15, `(.L_x_2212) ;  /* 0x000000000f087348 */ /* 0x00efea0003c00000 */
[----:B------:R0:W4:Y:S02]  /*2c4e0*/  SHFL.IDX P6, R14, R13, R12, R11 ;  /* 0x0000000c0d0e7389 */ /* 0x00012400000c000b */
[----:B01234-:R-:W-:Y:S01]  /*2c4f0*/  ENDCOLLECTIVE ;  /* 0x000000000000791b */ /* 0x01ffe20003800000 */
.L_x_2212:
[----:B------:R-:W-:Y:S05]  /*2c500*/  BSYNC B0 ;  /* 0x0000000000007941 */ /* 0x000fea0003800000 */
.L_x_2211:
[----:B------:R-:W-:Y:S01]  /*2c510*/  IMAD.MOV.U32 R2, RZ, RZ, R14 ;  /* 0x000000ffff027224 */ /* 0x000fe200078e000e */
[----:B------:R-:W-:Y:S06]  /*2c520*/  BRA `(.L_x_2213) ;  /* 0xffffffcc00707947 */ /* 0x000fec000383ffff */
.L_x_2108:
[----:B0-----:R0:W1:Y:S02]  /*2c530*/  SYNCS.PHASECHK.TRANS64.TRYWAIT P0, [R0+URZ+0x2a820], R3 ;  /* 0x02a82003000075a7 */ /* 0x001064000800017f */
[----:B-1----:R-:W-:Y:S05]  /*2c540*/  @!P0 NANOSLEEP.SYNCS 0x989680 ;  /* 0x009896800000895d */ /* 0x002fea0003900000 */
[----:B------:R-:W1:Y:S02]  /*2c550*/  @!P0 SYNCS.PHASECHK.TRANS64 P0, [R0+URZ+0x2a820], R3 ;  /* 0x02a82003000085a7 */ /* 0x000e64000800007f */
[----:B-1----:R-:W-:Y:S05]  /*2c560*/  @!P0 BRA `(.L_x_2108) ;  /* 0xfffffffc00f08947 */ /* 0x002fea000383ffff */
[----:B------:R-:W-:Y:S05]  /*2c570*/  BRA `(.L_x_2214) ;  /* 0xffffffd000f87947 */ /* 0x000fea000383ffff */
.L_x_2109:
[----:B------:R-:W1:Y:S01]  /*2c580*/  S2R R2, SR_TID.X ;  /* 0x0000000000027919 */ /* 0x000e620000002100 */
[----:B------:R-:W-:Y:S01]  /*2c590*/  BSSY B0, `(.L_x_2215) ;  /* 0x000000a000007945 */ /* 0x000fe20003800000 */
[----:B------:R-:W-:Y:S01]  /*2c5a0*/  IMAD.MOV.U32 R12, RZ, RZ, RZ ;  /* 0x000000ffff0c7224 */ /* 0x000fe200078e00ff */
[----:B------:R-:W-:Y:S01]  /*2c5b0*/  MOV R11, 0x1f ;  /* 0x0000001f000b7802 */ /* 0x000fe20000000f00 */
[----:B------:R-:W-:Y:S01]  /*2c5c0*/  IMAD.MOV.U32 R15, RZ, RZ, -0x1 ;  /* 0xffffffffff0f7424 */ /* 0x000fe200078e00ff */
[----:B-1----:R-:W-:-:S04]  /*2c5d0*/  SHF.R.U32.HI R2, RZ, 0x5, R2 ;  /* 0x00000005ff027819 */ /* 0x002fc80000011602 */
[----:B------:R-:W-:-:S05]  /*2c5e0*/  LOP3.LUT R2, R2, 0x3, RZ, 0xc0, !PT ;  /* 0x0000000302027812 */ /* 0x000fca00078ec0ff */
[----:B------:R-:W-:-:S07]  /*2c5f0*/  IMAD.MOV.U32 R13, RZ, RZ, R2 ;  /* 0x000000ffff0d7224 */ /* 0x000fce00078e0002 */
[----:B0-----:R-:W-:Y:S05]  /*2c600*/  WARPSYNC.COLLECTIVE R15, `(.L_x_2216) ;  /* 0x000000000f087348 */ /* 0x001fea0003c00000 */
[----:B------:R1:W2:Y:S02]  /*2c610*/  SHFL.IDX P6, R14, R13, R12, R11 ;  /* 0x0000000c0d0e7389 */ /* 0x0002a400000c000b */
[----:B012---:R-:W-:Y:S01]  /*2c620*/  ENDCOLLECTIVE ;  /* 0x000000000000791b */ /* 0x007fe20003800000 */
.L_x_2216:
[----:B------:R-:W-:Y:S05]  /*2c630*/  BSYNC B0 ;  /* 0x0000000000007941 */ /* 0x000fea0003800000 */
.L_x_2215:
[----:B------:R-:W-:Y:S05]  /*2c640*/  BRA `(.L_x_2217) ;  /* 0xffffffd000e07947 */ /* 0x000fea000383ffff */
.L_x_2110:
[----:B------:R-:W-:Y:S01]  /*2c650*/  BSSY B0, `(.L_x_2218) ;  /* 0x0000006000007945 */ /* 0x000fe20003800000 */
[----:B------:R-:W-:-:S07]  /*2c660*/  IMAD.MOV.U32 R15, RZ, RZ, -0x1 ;  /* 0xffffffffff0f7424 */ /* 0x000fce00078e00ff */
[----:B01----:R-:W-:Y:S05]  /*2c670*/  WARPSYNC.COLLECTIVE R15, `(.L_x_2219) ;  /* 0x000000000f0c7348 */ /* 0x003fea0003c00000 */
[----:B------:R-:W-:Y:S02]  /*2c680*/  ELECT P6, UR62, PT ;  /* 0x00000000003e782f */ /* 0x000fe400038c0000 */
[----:B------:R-:W-:Y:S01]  /*2c690*/  MOV R14, UR62 ;  /* 0x0000003e000e7c02 */ /* 0x000fe20008000f00 */
[----:B01----:R-:W-:Y:S10]  /*2c6a0*/  ENDCOLLECTIVE ;  /* 0x000000000000791b */ /* 0x003ff40003800000 */
.L_x_2219:
[----:B------:R-:W-:Y:S05]  /*2c6b0*/  BSYNC B0 ;  /* 0x0000000000007941 */ /* 0x000fea0003800000 */
.L_x_2218:
[----:B------:R-:W-:Y:S05]  /*2c6c0*/  BRA `(.L_x_2220) ;  /* 0xffffffd000d47947 */ /* 0x000fea000383ffff */
.L_x_2112:
[----:B0-----:R0:W1:Y:S02]  /*2c6d0*/  SYNCS.PHASECHK.TRANS64.TRYWAIT P0, [R6+URZ], R5 ;  /* 0x00000005060075a7 */ /* 0x001064000800017f */
[----:B-1----:R-:W-:Y:S05]  /*2c6e0*/  @!P0 NANOSLEEP.SYNCS 0x989680 ;  /* 0x009896800000895d */ /* 0x002fea0003900000 */
[----:B------:R-:W1:Y:S02]  /*2c6f0*/  @!P0 SYNCS.PHASECHK.TRANS64 P0, [R6+URZ], R5 ;  /* 0x00000005060085a7 */ /* 0x000e64000800007f */
[----:B-1----:R-:W-:Y:S05]  /*2c700*/  @!P0 BRA `(.L_x_2112) ;  /* 0xfffffffc00f08947 */ /* 0x002fea000383ffff */
[----:B------:R-:W-:Y:S05]  /*2c710*/  BRA `(.L_x_2221) ;  /* 0xffffffd400107947 */ /* 0x000fea000383ffff */
.L_x_2113:
[----:B-1----:R1:W2:Y:S02]  /*2c720*/  SYNCS.PHASECHK.TRANS64.TRYWAIT P0, [R7+URZ], R2 ;  /* 0x00000002070075a7 */ /* 0x0022a4000800017f */
[----:B--2---:R-:W-:Y:S05]  /*2c730*/  @!P0 NANOSLEEP.SYNCS 0x989680 ;  /* 0x009896800000895d */ /* 0x004fea0003900000 */
[----:B------:R-:W2:Y:S02]  /*2c740*/  @!P0 SYNCS.PHASECHK.TRANS64 P0, [R7+URZ], R2 ;  /* 0x00000002070085a7 */ /* 0x000ea4000800007f */
[----:B--2---:R-:W-:Y:S05]  /*2c750*/  @!P0 BRA `(.L_x_2113) ;  /* 0xfffffffc00f08947 */ /* 0x004fea000383ffff */
[----:B------:R-:W-:Y:S05]  /*2c760*/  BRA `(.L_x_2222) ;  /* 0xffffffd400047947 */ /* 0x000fea000383ffff */
.L_x_2115:
[----:B--2---:R2:W3:Y:S02]  /*2c770*/  SYNCS.PHASECHK.TRANS64.TRYWAIT P0, [R4+URZ], R5 ;  /* 0x00000005040075a7 */ /* 0x0044e4000800017f */
[----:B---3--:R-:W-:Y:S05]  /*2c780*/  @!P0 NANOSLEEP.SYNCS 0x989680 ;  /* 0x009896800000895d */ /* 0x008fea0003900000 */
[----:B------:R-:W3:Y:S02]  /*2c790*/  @!P0 SYNCS.PHASECHK.TRANS64 P0, [R4+URZ], R5 ;  /* 0x00000005040085a7 */ /* 0x000ee4000800007f */
[----:B---3--:R-:W-:Y:S05]  /*2c7a0*/  @!P0 BRA `(.L_x_2115) ;  /* 0xfffffffc00f08947 */ /* 0x008fea000383ffff */
[----:B------:R-:W-:Y:S05]  /*2c7b0*/  BRA `(.L_x_2223) ;  /* 0xffffffd4000c7947 */ /* 0x000fea000383ffff */
.L_x_2224:
        /* <DEDUP_REMOVED lines=12> */
.L_x_3199:


//--------------------- .text._ZN7cutlass13device_kernelIN5flash11enable_sm90INS1_16FlashAttnFwdSm90INS1_25CollectiveMainloopFwdSm90ILi2EN4cute5tupleIJNS5_1CILi1EEES8_S8_EEENS6_IJNS7_ILi128EEESA_NS7_ILi192EEEEEELi128ENS_6half_tEfNS_4arch4Sm90ELb1ELb0ELb1ELb0ELb0ELb0ELb0ELb1ELb1ELb1ELb0ELb0EEENS1_21CollectiveEpilogueFwdINS6_IJSA_SA_SA_EEES9_SD_SF_Li256ELb0ELb1ELb0ELb0EEENS1_30DynamicPersistentTileSchedulerILi256ELi128ELb0ELb1ELb1EEEEEEEEEvNT_6ParamsE --------------------------
	.section	.text._ZN7cutlass13device_kernelIN5flash11enable_sm90INS1_16FlashAttnFwdSm90INS1_25CollectiveMainloopFwdSm90ILi2EN4cute5tupleIJNS5_1CILi1EEES8_S8_EEENS6_IJNS7_ILi128EEESA_NS7_ILi192EEEEEELi128ENS_6half_tEfNS_4arch4Sm90ELb1ELb0ELb1ELb0ELb0ELb0ELb0ELb1ELb1ELb1ELb0ELb0EEENS1_21CollectiveEpilogueFwdINS6_IJSA_SA_SA_EEES9_SD_SF_Li256ELb0ELb1ELb0ELb0EEENS1_30DynamicPersistentTileSchedulerILi256ELi128ELb0ELb1ELb1EEEEEEEEEvNT_6ParamsE,"ax",@progbits
	.align	128
.text._ZN7cutlass13device_kernelIN5flash11enable_sm90INS1_16FlashAttnFwdSm90INS1_25CollectiveMainloopFwdSm90ILi2EN4cute5tupleIJNS5_1CILi1EEES8_S8_EEENS6_IJNS7_ILi128EEESA_NS7_ILi192EEEEEELi128ENS_6half_tEfNS_4arch4Sm90ELb1ELb0ELb1ELb0ELb0ELb0ELb0ELb1ELb1ELb1ELb0ELb0EEENS1_21CollectiveEpilogueFwdINS6_IJSA_SA_SA_EEES9_SD_SF_Li256ELb0ELb1ELb0ELb0EEENS1_30DynamicPersistentTileSchedulerILi256ELi128ELb0ELb1ELb1EEEEEEEEEvNT_6ParamsE:
        .type           _ZN7cutlass13device_kernelIN5flash11enable_sm90INS1_16FlashAttnFwdSm90INS1_25CollectiveMainloopFwdSm90ILi2EN4cute5tupleIJNS5_1CILi1EEES8_S8_EEENS6_IJNS7_ILi128EEESA_NS7_ILi192EEEEEELi128ENS_6half_tEfNS_4arch4Sm90ELb1ELb0ELb1ELb0ELb0ELb0ELb0ELb1ELb1ELb1ELb0ELb0EEENS1_21CollectiveEpilogueFwdINS6_IJSA_SA_SA_EEES9_SD_SF_Li256ELb0ELb1ELb0ELb0EEENS1_30DynamicPersistentTileSchedulerILi256ELi128ELb0ELb1ELb1EEEEEEEEEvNT_6ParamsE,@function
        .size           _ZN7cutlass13device_kernelIN5flash11enable_sm90INS1_16FlashAttnFwdSm90INS1_25CollectiveMainloopFwdSm90ILi2EN4cute5tupleIJNS5_1CILi1EEES8_S8_EEENS6_IJNS7_ILi128EEESA_NS7_ILi192EEEEEELi128ENS_6half_tEfNS_4arch4Sm90ELb1ELb0ELb1ELb0ELb0ELb0ELb0ELb1ELb1ELb1ELb0ELb0EEENS1_21CollectiveEpilogueFwdINS6_IJSA_SA_SA_EEES9_SD_SF_Li256ELb0ELb1ELb0ELb0EEENS1_30DynamicPersistentTileSchedulerILi256ELi128ELb0ELb1ELb1EEEEEEEEEvNT_6ParamsE,(.L_x_3200 - _ZN7cutlass13device_kernelIN5flash11enable_sm90INS1_16FlashAttnFwdSm90INS1_25CollectiveMainloopFwdSm90ILi2EN4cute5tupleIJNS5_1CILi1EEES8_S8_EEENS6_IJNS7_ILi128EEESA_NS7_ILi192EEEEEELi128ENS_6half_tEfNS_4arch4Sm90ELb1ELb0ELb1ELb0ELb0ELb0ELb0ELb1ELb1ELb1ELb0ELb0EEENS1_21CollectiveEpilogueFwdINS6_IJSA_SA_SA_EEES9_SD_SF_Li256ELb0ELb1ELb0ELb0EEENS1_30DynamicPersistentTileSchedulerILi256ELi128ELb0ELb1ELb1EEEEEEEEEvNT_6ParamsE)
        .other          _ZN7cutlass13device_kernelIN5flash11enable_sm90INS1_16FlashAttnFwdSm90INS1_25CollectiveMainloopFwdSm90ILi2EN4cute5tupleIJNS5_1CILi1EEES8_S8_EEENS6_IJNS7_ILi128EEESA_NS7_ILi192EEEEEELi128ENS_6half_tEfNS_4arch4Sm90ELb1ELb0ELb1ELb0ELb0ELb0ELb0ELb1ELb1ELb1ELb0ELb0EEENS1_21CollectiveEpilogueFwdINS6_IJSA_SA_SA_EEES9_SD_SF_Li256ELb0ELb1ELb0ELb0EEENS1_30DynamicPersistentTileSchedulerILi256ELi128ELb0ELb1ELb1EEEEEEEEEvNT_6ParamsE,@"STO_CUDA_ENTRY STV_DEFAULT"
_ZN7cutlass13device_kernelIN5flash11enable_sm90INS1_16FlashAttnFwdSm90INS1_25CollectiveMainloopFwdSm90ILi2EN4cute5tupleIJNS5_1CILi1EEES8_S8_EEENS6_IJNS7_ILi128EEESA_NS7_ILi192EEEEEELi128ENS_6half_tEfNS_4arch4Sm90ELb1ELb0ELb1ELb0ELb0ELb0ELb0ELb1ELb1ELb1ELb0ELb0EEENS1_21CollectiveEpilogueFwdINS6_IJSA_SA_SA_EEES9_SD_SF_Li256ELb0ELb1ELb0ELb0EEENS1_30DynamicPersistentTileSchedulerILi256ELi128ELb0ELb1ELb1EEEEEEEEEvNT_6ParamsE:
        /* <DEDUP_REMOVED lines=18> */
.L_x_2226:
[----:B------:R-:W-:Y:S05]  /*0120*/  BSYNC B0 ;  /* 0x0000000000007941 */ /* 0x000fea0003800000 */
.L_x_2225:
        /* <DEDUP_REMOVED lines=41> */
.L_x_2227:
        /* <DEDUP_REMOVED lines=22> */
.L_x_2228:
        /* <DEDUP_REMOVED lines=18> */
.L_x_2229:
        /* <DEDUP_REMOVED lines=22> */
.L_x_2230:
        /* <DEDUP_REMOVED lines=22> */
.L_x_2231:
        /* <DEDUP_REMOVED lines=8> */
.L_x_2233:
        /* <DEDUP_REMOVED lines=11> */
[----:B------:R-:W-:Y:S01]  /*0a30*/  UMOV UR37, URZ ;  /* 0x0000003f00257c82 */ /* 0x000fe20008000000 */
[----:B------:R-:W-:Y:S01]  /*0a40*/  UMOV UR36, URZ ;  /* 0x0000003f00247c82 */ /* 0x000fe20008000000 */
[----:B0-----:R-:W0:Y:S02]  /*0a50*/  S2R R2, SR_TID.X ;  /* 0x0000000000027919 */ /* 0x001e240000002100 */
[----:B0-----:R-:W-:-:S05]  /*0a60*/  VIADD R193, R2, 0xffffff80 ;  /* 0xffffff8002c17836 */ /* 0x001fca0000000000 */
[----:B------:R-:W-:-:S04]  /*0a70*/  SHF.R.S32.HI R0, RZ, 0x1f, R193 ;  /* 0x0000001fff007819 */ /* 0x000fc800000114c1 */
[CC--:B------:R-:W-:Y:S02]  /*0a80*/  LEA.HI R2, R0.reuse, R193.reuse, RZ, 0x7 ;  /* 0x000000c100027211 */ /* 0x0c0fe400078f38ff */
[----:B------:R-:W-:Y:S02]  /*0a90*/  LEA.HI R4, R0, R193, RZ, 0x5 ;  /* 0x000000c100047211 */ /* 0x000fe400078f28ff */
[----:B------:R-:W-:Y:S02]  /*0aa0*/  LOP3.LUT R186, R2, 0xffffff80, RZ, 0xc0, !PT ;  /* 0xffffff8002ba7812 */ /* 0x000fe400078ec0ff */
[----:B------:R-:W-:Y:S01]  /*0ab0*/  SHF.R.S32.HI R187, RZ, 0x7, R2 ;  /* 0x00000007ffbb7819 */ /* 0x000fe20000011402 */
[----:B------:R-:W-:Y:S02]  /*0ac0*/  IMAD.SHL.U32 R5, R4, 0x20, RZ ;  /* 0x0000002004057824 */ /* 0x000fe400078e00ff */
[----:B------:R-:W-:Y:S01]  /*0ad0*/  IMAD.IADD R186, R193, 0x1, -R186 ;  /* 0x00000001c1ba7824 */ /* 0x000fe200078e0aba */
[----:B------:R-:W-:-:S02]  /*0ae0*/  LEA.HI R2, R2, R187, RZ, 0x1 ;  /* 0x000000bb02027211 */ /* 0x000fc400078f08ff */
[----:B------:R-:W-:Y:S02]  /*0af0*/  LOP3.LUT R5, R5, 0xfffffc00, RZ, 0xc0, !PT ;  /* 0xfffffc0005057812 */ /* 0x000fe400078ec0ff */
[----:B------:R-:W-:Y:S02]  /*0b00*/  SHF.R.S32.HI R7, RZ, 0x1f, R186 ;  /* 0x0000001fff077819 */ /* 0x000fe400000114ba */
[----:B------:R-:W-:Y:S02]  /*0b10*/  LOP3.LUT R2, R2, 0x3fffffe, RZ, 0xc0, !PT ;  /* 0x03fffffe02027812 */ /* 0x000fe400078ec0ff */
[CC--:B------:R-:W-:Y:S02]  /*0b20*/  LEA.HI R8, R7.reuse, R186.reuse, RZ, 0x2 ;  /* 0x000000ba07087211 */ /* 0x0c0fe400078f10ff */
[----:B------:R-:W-:Y:S01]  /*0b30*/  LEA.HI R7, R7, R186, RZ, 0x5 ;  /* 0x000000ba07077211 */ /* 0x000fe200078f28ff */
[----:B------:R-:W-:Y:S01]  /*0b40*/  IMAD.IADD R2, R187, 0x1, -R2 ;  /* 0x00000001bb027824 */ /* 0x000fe200078e0a02 */
[----:B------:R-:W-:-:S02]  /*0b50*/  SHF.R.S32.HI R9, RZ, 0x2, R8 ;  /* 0x00000002ff097819 */ /* 0x000fc40000011408 */
[----:B------:R-:W-:Y:S02]  /*0b60*/  SHF.R.S32.HI R10, RZ, 0x1f, R8 ;  /* 0x0000001fff0a7819 */ /* 0x000fe40000011408 */
[----:B------:R-:W-:Y:S02]  /*0b70*/  SHF.R.S32.HI R7, RZ, 0x5, R7 ;  /* 0x00000005ff077819 */ /* 0x000fe40000011407 */
[----:B------:R-:W-:Y:S02]  /*0b80*/  LEA.HI R10, R10, R9, RZ, 0x3 ;  /* 0x000000090a0a7211 */ /* 0x000fe400078f18ff */
[----:B------:R-:W-:Y:S02]  /*0b90*/  LOP3.LUT R17, R8, 0x7ffffffc, RZ, 0xc0, !PT ;  /* 0x7ffffffc08117812 */ /* 0x000fe400078ec0ff */
[----:B------:R-:W-:-:S03]  /*0ba0*/  LOP3.LUT R10, R10, 0xfffffff8, RZ, 0xc0, !PT ;  /* 0xfffffff80a0a7812 */ /* 0x000fc600078ec0ff */
[----:B------:R-:W-:Y:S02]  /*0bb0*/  IMAD.IADD R17, R186, 0x1, -R17 ;  /* 0x00000001ba117824 */ /* 0x000fe400078e0a11 */
[----:B------:R-:W-:-:S04]  /*0bc0*/  IMAD.IADD R10, R9, 0x1, -R10 ;  /* 0x00000001090a7824 */ /* 0x000fc800078e0a0a */
[----:B------:R-:W-:-:S04]  /*0bd0*/  IMAD R7, R7, 0x10, R10 ;  /* 0x0000001007077824 */ /* 0x000fc800078e020a */
[----:B------:R-:W-:Y:S01]  /*0be0*/  IMAD R188, R2, 0x40, R7 ;  /* 0x0000004002bc7824 */ /* 0x000fe200078e0207 */
[----:B--2---:R-:W-:Y:S02]  /*0bf0*/  R2UR UR5, R3 ;  /* 0x00000000030572ca */ /* 0x004fe400000e0000 */
[----:B------:R-:W-:-:S04]  /*0c00*/  LEA.HI R3, R0, R193, RZ, 0x4 ;  /* 0x000000c100037211 */ /* 0x000fc800078f20ff */
[----:B------:R-:W-:Y:S02]  /*0c10*/  SHF.R.S32.HI R6, RZ, 0x4, R3 ;  /* 0x00000004ff067819 */ /* 0x000fe40000011403 */
[C---:B------:R-:W-:Y:S02]  /*0c20*/  LOP3.LUT R4, R3.reuse, 0x3fffff0, RZ, 0xc0, !PT ;  /* 0x03fffff003047812 */ /* 0x040fe400078ec0ff */
[----:B------:R-:W-:-:S03]  /*0c30*/  LEA.HI R3, R3, R6, RZ, 0x1 ;  /* 0x0000000603037211 */ /* 0x000fc600078f08ff */
[----:B------:R-:W-:Y:S01]  /*0c40*/  IMAD.IADD R4, R193, 0x1, -R4 ;  /* 0x00000001c1047824 */ /* 0x000fe200078e0a04 */
[----:B------:R-:W-:Y:S01]  /*0c50*/  LOP3.LUT R3, R3, 0x1ffffffe, RZ, 0xc0, !PT ;  /* 0x1ffffffe03037812 */ /* 0x000fe200078ec0ff */
[----:B------:R-:W-:Y:S02]  /*0c60*/  ULOP3.LUT UR6, UR5, 0x1, URZ, 0xfc, !UPT ;  /* 0x0000000105067892 */ /* 0x000fe4000f8efc3f */
[----:B------:R-:W-:Y:S01]  /*0c70*/  IMAD R4, R4, 0x40, R5 ;  /* 0x0000004004047824 */ /* 0x000fe200078e0205 */
[-C--:B------:R-:W-:Y:S01]  /*0c80*/  LEA.HI R5, R0, R193.reuse, RZ, 0x2 ;  /* 0x000000c100057211 */ /* 0x080fe200078f10ff */
[----:B------:R-:W-:Y:S01]  /*0c90*/  IMAD.IADD R3, R6, 0x1, -R3 ;  /* 0x0000000106037824 */ /* 0x000fe200078e0a03 */
[----:B------:R-:W-:Y:S01]  /*0ca0*/  LEA.HI R0, R0, R193, RZ, 0x3 ;  /* 0x000000c100007211 */ /* 0x000fe200078f18ff */
[----:B------:R-:W-:Y:S01]  /*0cb0*/  UMOV UR5, URZ ;  /* 0x0000003f00057c82 */ /* 0x000fe20008000000 */
[----:B------:R-:W-:Y:S01]  /*0cc0*/  LOP3.LUT R6, R5, 0xfffffffc, RZ, 0xc0, !PT ;  /* 0xfffffffc05067812 */ /* 0x000fe200078ec0ff */
[----:B------:R-:W-:Y:S01]  /*0cd0*/  IMAD R189, R3, 0x8, R4 ;  /* 0x0000000803bd7824 */ /* 0x000fe200078e0204 */
[----:B------:R-:W-:Y:S01]  /*0ce0*/  LOP3.LUT R22, R0, 0xfffffff8, RZ, 0xc0, !PT ;  /* 0xfffffff800167812 */ /* 0x000fe200078ec0ff */
[----:B------:R-:W-:Y:S01]  /*0cf0*/  IMAD.U32 R190, RZ, RZ, UR6 ;  /* 0x00000006ffbe7e24 */ /* 0x000fe2000f8e00ff */
[----:B------:R-:W-:Y:S01]  /*0d00*/  SHF.R.S32.HI R184, RZ, 0x3, R0 ;  /* 0x00000003ffb87819 */ /* 0x000fe20000011400 */
[----:B------:R-:W-:-:S02]  /*0d10*/  IMAD.IADD R6, R193, 0x1, -R6 ;  /* 0x00000001c1067824 */ /* 0x000fc400078e0a06 */
[----:B------:R-:W-:Y:S02]  /*0d20*/  IMAD.IADD R22, R193, 0x1, -R22 ;  /* 0x00000001c1167824 */ /* 0x000fe400078e0a16 */
[----:B------:R-:W-:Y:S01]  /*0d30*/  IMAD.U32 R185, RZ, RZ, UR5 ;  /* 0x00000005ffb97e24 */ /* 0x000fe2000f8e00ff */
[----:B------:R-:W-:Y:S01]  /*0d40*/  LEA.HI R3, R6, R6, RZ, 0x1 ;  /* 0x0000000606037211 */ /* 0x000fe200078f08ff */
[----:B------:R-:W-:-:S03]  /*0d50*/  IMAD.SHL.U32 R16, R22, 0x8, RZ ;  /* 0x0000000816107824 */ /* 0x000fc600078e00ff */
[----:B------:R-:W-:Y:S01]  /*0d60*/  LOP3.LUT R3, R3, 0x1ffffffe, RZ, 0xc0, !PT ;  /* 0x1ffffffe03037812 */ /* 0x000fe200078ec0ff */
[----:B------:R-:W-:Y:S01]  /*0d70*/  VIADD R19, R16, 0x40 ;  /* 0x0000004010137836 */ /* 0x000fe20000000000 */
[----:B------:R-:W-:Y:S02]  /*0d80*/  SHF.R.S32.HI R192, RZ, 0x1f, R16 ;  /* 0x0000001fffc07819 */ /* 0x000fe40000011410 */
[----:B------:R-:W-:Y:S02]  /*0d90*/  IADD3 R3, R6, -R3, RZ ;  /* 0x8000000306037210 */ /* 0x000fe40007ffe0ff */
[----:B------:R-:W-:-:S03]  /*0da0*/  SHF.R.S32.HI R191, RZ, 0x1f, R19 ;  /* 0x0000001fffbf7819 */ /* 0x000fc60000011413 */
[----:B------:R-:W-:-:S07]  /*0db0*/  IMAD R18, R3, 0x8, R188 ;  /* 0x0000000803127824 */ /* 0x000fce00078e02bc */
.L_x_2284:
[----:B------:R-:W-:Y:S01]  /*0dc0*/  ULDC UR5, c[0x0][0xc60] ;  /* 0x0003180000057ab9 */ /* 0x000fe20000000800 */
[----:B------:R-:W-:Y:S01]  /*0dd0*/  UMOV UR8, UR4 ;  /* 0x0000000400087c82 */ /* 0x000fe20008000000 */
[----:B------:R-:W-:-:S11]  /*0de0*/  UISETP.NE.AND UP0, UPT, UR5, 0x1, UPT ;  /* 0x000000010500788c */ /* 0x000fd6000bf05270 */
[----:B------:R-:W-:Y:S01]  /*0df0*/  @UP0 ULDC UR6, c[0x0][0xc64] ;  /* 0x0003190000060ab9 */ /* 0x000fe20000000800 */
[----:B------:R-:W-:Y:S01]  /*0e00*/  @UP0 ULDC UR9, c[0x0][0xc68] ;  /* 0x00031a0000090ab9 */ /* 0x000fe20000000800 */
[----:B------:R-:W-:-:S04]  /*0e10*/  UIMAD.WIDE.U32 UR6, UR4, UR6, URZ ;  /* 0x00000006040672a5 */ /* 0x000fc8000f8e003f */
[----:B------:R-:W-:-:S03]  /*0e20*/  @UP0 USHF.R.U32.HI UR8, URZ, UR9, UR7 ;  /* 0x000000093f080299 */ /* 0x000fc60008011607 */
[----:B------:R-:W-:Y:S02]  /*0e30*/  ULDC UR6, c[0x0][0xc78] ;  /* 0x00031e0000067ab9 */ /* 0x000fe40000000800 */
[----:B------:R-:W-:Y:S02]  /*0e40*/  UISETP.GE.AND UP0, UPT, UR8, UR6, UPT ;  /* 0x000000060800728c */ /* 0x000fe4000bf06270 */
[----:B------:R-:W-:-:S04]  /*0e50*/  UIADD3 UR6, -UR8, URZ, URZ ;  /* 0x0000003f08067290 */ /* 0x000fc8000fffe13f */
[----:B------:R-:W-:Y:S01]  /*0e60*/  PLOP3.LUT P0, PT, PT, PT, UP0, 0x80, 0x0 ;  /* 0x000000000000781c */ /* 0x000fe20003f0f008 */
[----:B------:R-:W-:-:S12]  /*0e70*/  UIMAD UR9, UR5, UR6, UR4 ;  /* 0x00000006050972a4 */ /* 0x000fd8000f8e0204 */
[----:B012345:R-:W-:Y:S05]  /*0e80*/  @!P0 BRA `(.L_x_2234) ;  /* 0x0000000000208947 */ /* 0x03ffea0003800000 */
        /* <DEDUP_REMOVED lines=8> */
.L_x_2234:
[----:B------:R-:W-:Y:S01]  /*0f10*/  ULDC UR7, c[0x0][0xc54] ;  /* 0x0003150000077ab9 */ /* 0x000fe20000000800 */
[----:B------:R-:W-:Y:S01]  /*0f20*/  UMOV UR6, UR9 ;  /* 0x0000000900067c82 */ /* 0x000fe20008000000 */
[----:B------:R-:W-:-:S11]  /*0f30*/  UISETP.NE.AND UP0, UPT, UR7, 0x1, UPT ;  /* 0x000000010700788c */ /* 0x000fd6000bf05270 */
[----:B------:R-:W-:Y:S02]  /*0f40*/  @UP0 ULDC.64 UR10, c[0x0][0xc58] ;  /* 0x00031600000a0ab9 */ /* 0x000fe40000000a00 */
[----:B------:R-:W-:-:S04]  /*0f50*/  UIMAD.WIDE.U32 UR4, UR9, UR10, URZ ;  /* 0x0000000a090472a5 */ /* 0x000fc8000f8e003f */
[----:B------:R-:W-:-:S04]  /*0f60*/  @UP0 USHF.R.U32.HI UR6, URZ, UR11, UR5 ;  /* 0x0000000b3f060299 */ /* 0x000fc80008011605 */
[----:B------:R-:W-:-:S12]  /*0f70*/  UIMAD UR4, UR6, UR7, URZ ;  /* 0x00000007060472a4 */ /* 0x000fd8000f8e023f */
.L_x_2235:
[----:B------:R-:W-:Y:S01]  /*0f80*/  ULDC.64 UR12, c[0x0][0x418] ;  /* 0x00010600000c7ab9 */ /* 0x000fe20000000a00 */
[----:B------:R-:W-:Y:S01]  /*0f90*/  ULOP3.LUT UR6, URZ, UR6, URZ, 0x33, !UPT ;  /* 0x000000063f067292 */ /* 0x000fe2000f8e333f */
[----:B------:R-:W-:Y:S01]  /*0fa0*/  PLOP3.LUT P0, PT, PT, PT, PT, 0x80, 0x0 ;  /* 0x000000000000781c */ /* 0x000fe20003f0f070 */
[----:B------:R-:W-:Y:S01]  /*0fb0*/  UISETP.NE.U32.AND UP0, UPT, UR12, URZ, UPT ;  /* 0x0000003f0c00728c */ /* 0x000fe2000bf05070 */
[----:B------:R-:W-:Y:S01]  /*0fc0*/  IMAD.MOV.U32 R0, RZ, RZ, RZ ;  /* 0x000000ffff007224 */ /* 0x000fe200078e00ff */
[----:B------:R-:W-:Y:S01]  /*0fd0*/  ULDC UR5, c[0x0][0xc3c] ;  /* 0x00030f0000057ab9 */ /* 0x000fe20000000800 */
[----:B------:R-:W-:Y:S01]  /*0fe0*/  ULDC UR12, c[0x0][0x448] ;  /* 0x00011200000c7ab9 */ /* 0x000fe20000000800 */
[----:B------:R-:W-:Y:S01]  /*0ff0*/  UIADD3 UR6, UR6, UR5, URZ ;  /* 0x0000000506067290 */ /* 0x000fe2000fffe03f */
[----:B------:R-:W-:Y:S01]  /*1000*/  CS2R R88, SRZ ;  /* 0x0000000000587805 */ /* 0x000fe2000001ff00 */
[----:B------:R-:W-:Y:S01]  /*1010*/  UISETP.NE.AND UP2, UPT, UR12, 0x1, UPT ;  /* 0x000000010c00788c */ /* 0x000fe2000bf45270 */
[----:B------:R-:W-:Y:S01]  /*1020*/  CS2R R86, SRZ ;  /* 0x0000000000567805 */ /* 0x000fe2000001ff00 */
[----:B------:R-:W-:Y:S01]  /*1030*/  UIADD3 UR4, UR9, -UR4, URZ ;  /* 0x8000000409047290 */ /* 0x000fe2000fffe03f */
[----:B------:R-:W-:Y:S01]  /*1040*/  CS2R R84, SRZ ;  /* 0x0000000000547805 */ /* 0x000fe2000001ff00 */
[----:B------:R-:W-:Y:S01]  /*1050*/  USHF.L.U32 UR39, UR6, 0x7, URZ ;  /* 0x0000000706277899 */ /* 0x000fe2000800063f */
[----:B------:R-:W-:Y:S01]  /*1060*/  CS2R R82, SRZ ;  /* 0x0000000000527805 */ /* 0x000fe2000001ff00 */
[----:B------:R-:W-:Y:S01]  /*1070*/  ULDC UR11, c[0x0][0xc54] ;  /* 0x00031500000b7ab9 */ /* 0x000fe20000000800 */
[----:B------:R-:W-:Y:S01]  /*1080*/  UISETP.NE.AND.EX UP0, UPT, UR13, URZ, UPT, UP0 ;  /* 0x0000003f0d00728c */ /* 0x000fe2000bf05300 */
[----:B------:R-:W-:Y:S01]  /*1090*/  CS2R R80, SRZ ;  /* 0x0000000000507805 */ /* 0x000fe2000001ff00 */
[----:B------:R-:W-:Y:S01]  /*10a0*/  UIADD3 UR6, UR39, 0x7f, URZ ;  /* 0x0000007f27067890 */ /* 0x000fe2000fffe03f */
[----:B------:R-:W-:Y:S01]  /*10b0*/  CS2R R78, SRZ ;  /* 0x00000000004e7805 */ /* 0x000fe2000001ff00 */
[----:B------:R-:W-:Y:S01]  /*10c0*/  UIMAD UR11, UR8, UR11, UR4 ;  /* 0x0000000b080b72a4 */ /* 0x000fe2000f8e0204 */
[----:B------:R-:W-:Y:S01]  /*10d0*/  CS2R R76, SRZ ;  /* 0x00000000004c7805 */ /* 0x000fe2000001ff00 */
[----:B------:R-:W-:Y:S01]  /*10e0*/  ULDC UR60, c[0x0][0x424] ;  /* 0x00010900003c7ab9 */ /* 0x000fe20000000800 */
[----:B------:R-:W-:Y:S01]  /*10f0*/  ULDC UR7, c[0x0][0x288] ;  /* 0x0000a20000077ab9 */ /* 0x000fe20000000800 */
[----:B------:R-:W-:Y:S01]  /*1100*/  @UP2 ULDC UR4, c[0x0][0x44c] ;  /* 0x0001130000042ab9 */ /* 0x000fe20000000800 */
[----:B------:R-:W-:Y:S01]  /*1110*/  UIADD3 UR7, -UR7, 0x80, URZ ;  /* 0x0000008007077890 */ /* 0x000fe2000fffe13f */
[----:B------:R-:W-:Y:S01]  /*1120*/  CS2R R74, SRZ ;  /* 0x00000000004a7805 */ /* 0x000fe2000001ff00 */
[----:B------:R-:W-:Y:S01]  /*1130*/  UIMAD.WIDE.U32 UR4, UR6, UR4, URZ ;  /* 0x00000004060472a5 */ /* 0x000fe2000f8e003f */
[----:B------:R-:W-:Y:S01]  /*1140*/  CS2R R72, SRZ ;  /* 0x0000000000487805 */ /* 0x000fe2000001ff00 */
[----:B------:R-:W-:Y:S01]  /*1150*/  USEL UR60, UR60, 0x1, UP0 ;  /* 0x000000013c3c7887 */ /* 0x000fe20008000000 */
[----:B------:R-:W-:Y:S01]  /*1160*/  CS2R R70, SRZ ;  /* 0x0000000000467805 */ /* 0x000fe2000001ff00 */
[----:B------:R-:W-:Y:S01]  /*1170*/  ULDC UR10, c[0x0][0x2f0] ;  /* 0x0000bc00000a7ab9 */ /* 0x000fe20000000800 */
[----:B------:R-:W-:Y:S01]  /*1180*/  @UP2 ULDC UR12, c[0x0][0x450] ;  /* 0x00011400000c2ab9 */ /* 0x000fe20000000800 */
[----:B------:R-:W-:Y:S01]  /*1190*/  UIMAD UR7, UR60, UR10, UR7 ;  /* 0x0000000a3c0772a4 */ /* 0x000fe2000f8e0207 */
[----:B------:R-:W-:Y:S01]  /*11a0*/  CS2R R68, SRZ ;  /* 0x0000000000447805 */ /* 0x000fe2000001ff00 */
[----:B------:R-:W-:Y:S01]  /*11b0*/  @UP2 USHF.R.U32.HI UR6, URZ, UR12, UR5 ;  /* 0x0000000c3f062299 */ /* 0x000fe20008011605 */
[----:B------:R-:W-:Y:S01]  /*11c0*/  CS2R R66, SRZ ;  /* 0x0000000000427805 */ /* 0x000fe2000001ff00 */
[----:B------:R-:W-:Y:S01]  /*11d0*/  UIMAD UR4, UR60, UR10, 0x7f ;  /* 0x0000007f3c0474a4 */ /* 0x000fe2000f8e020a */
[----:B------:R-:W-:Y:S01]  /*11e0*/  CS2R R64, SRZ ;  /* 0x0000000000407805 */ /* 0x000fe2000001ff00 */
[----:B------:R-:W-:Y:S01]  /*11f0*/  UIADD3 UR6, UR7, UR6, URZ ;  /* 0x0000000607067290 */ /* 0x000fe2000fffe03f */
[----:B------:R-:W-:Y:S01]  /*1200*/  CS2R R62, SRZ ;  /* 0x00000000003e7805 */ /* 0x000fe2000001ff00 */
[----:B------:R-:W-:Y:S01]  /*1210*/  USHF.R.S32.HI UR5, URZ, 0x1f, UR4 ;  /* 0x0000001f3f057899 */ /* 0x000fe20008011404 */
[----:B------:R-:W-:Y:S01]  /*1220*/  CS2R R60, SRZ ;  /* 0x00000000003c7805 */ /* 0x000fe2000001ff00 */
[----:B------:R-:W-:Y:S01]  /*1230*/  USHF.R.S32.HI UR7, URZ, 0x1f, UR6 ;  /* 0x0000001f3f077899 */ /* 0x000fe20008011406 */
[----:B------:R-:W-:Y:S01]  /*1240*/  CS2R R58, SRZ ;  /* 0x00000000003a7805 */ /* 0x000fe2000001ff00 */
[----:B------:R-:W-:Y:S01]  /*1250*/  ULEA.HI UR5, UR5, UR4, URZ, 0x7 ;  /* 0x0000000405057291 */ /* 0x000fe2000f8f383f */
[----:B------:R-:W-:Y:S01]  /*1260*/  CS2R R56, SRZ ;  /* 0x0000000000387805 */ /* 0x000fe2000001ff00 */
[----:B------:R-:W-:Y:S01]  /*1270*/  ULEA.HI UR7, UR7, UR6, URZ, 0x7 ;  /* 0x0000000607077291 */ /* 0x000fe2000f8f383f */
[----:B------:R-:W-:Y:S01]  /*1280*/  CS2R R54, SRZ ;  /* 0x0000000000367805 */ /* 0x000fe2000001ff00 */
[----:B------:R-:W-:Y:S01]  /*1290*/  ULDC UR9, c[0x0][0xc48] ;  /* 0x0003120000097ab9 */ /* 0x000fe20000000800 */
[----:B------:R-:W-:Y:S01]  /*12a0*/  USHF.R.S32.HI UR6, URZ, 0x7, UR5 ;  /* 0x000000073f067899 */ /* 0x000fe20008011405 */
[----:B------:R-:W-:Y:S01]  /*12b0*/  CS2R R52, SRZ ;  /* 0x0000000000347805 */ /* 0x000fe2000001ff00 */
[----:B------:R-:W-:Y:S01]  /*12c0*/  UISETP.NE.AND UP1, UPT, UR9, 0x1, UPT ;  /* 0x000000010900788c */ /* 0x000fe2000bf25270 */
[----:B------:R-:W-:Y:S01]  /*12d0*/  CS2R R50, SRZ ;  /* 0x0000000000327805 */ /* 0x000fe2000001ff00 */
[----:B------:R-:W-:Y:S01]  /*12e0*/  USHF.R.S32.HI UR7, URZ, 0x7, UR7 ;  /* 0x000000073f077899 */ /* 0x000fe20008011407 */
[----:B------:R-:W-:Y:S01]  /*12f0*/  CS2R R48, SRZ ;  /* 0x0000000000307805 */ /* 0x000fe2000001ff00 */
[----:B------:R-:W-:Y:S01]  /*1300*/  UMOV UR61, UR11 ;  /* 0x0000000b003d7c82 */ /* 0x000fe20008000000 */
[----:B------:R-:W-:Y:S01]  /*1310*/  CS2R R46, SRZ ;  /* 0x00000000002e7805 */ /* 0x000fe2000001ff00 */
[----:B------:R-:W-:Y:S01]  /*1320*/  UISETP.LT.AND UP0, UPT, UR6, UR7, UPT ;  /* 0x000000070600728c */ /* 0x000fe2000bf01270 */
[----:B------:R-:W-:-:S02]  /*1330*/  CS2R R44, SRZ ;  /* 0x00000000002c7805 */ /* 0x000fc4000001ff00 */
[----:B------:R-:W-:Y:S02]  /*1340*/  CS2R R94, SRZ ;  /* 0x00000000005e7805 */ /* 0x000fe4000001ff00 */
[----:B------:R-:W-:Y:S01]  /*1350*/  CS2R R98, SRZ ;  /* 0x0000000000627805 */ /* 0x000fe2000001ff00 */
[----:B------:R-:W-:Y:S01]  /*1360*/  USEL UR14, UR6, UR7, UP0 ;  /* 0x00000007060e7287 */ /* 0x000fe20008000000 */
[----:B------:R-:W-:Y:S01]  /*1370*/  CS2R R90, SRZ ;  /* 0x00000000005a7805 */ /* 0x000fe2000001ff00 */
[----:B------:R-:W-:Y:S01]  /*1380*/  @UP1 ULDC UR8, c[0x0][0xc4c] ;  /* 0x0003130000081ab9 */ /* 0x000fe20000000800 */
[----:B------:R-:W-:Y:S01]  /*1390*/  IMAD.MOV.U32 R37, RZ, RZ, RZ ;  /* 0x000000ffff257224 */ /* 0x000fe200078e00ff */
[----:B------:R-:W-:Y:S01]  /*13a0*/  UIMAD.WIDE.U32 UR4, UR11, UR8, URZ ;  /* 0x000000080b0472a5 */ /* 0x000fe2000f8e003f */
[----:B------:R-:W-:Y:S01]  /*13b0*/  CS2R R96, SRZ ;  /* 0x0000000000607805 */ /* 0x000fe2000001ff00 */
[----:B------:R-:W-:Y:S02]  /*13c0*/  UISETP.GE.AND UP0, UPT, UR14, 0x1, UPT ;  /* 0x000000010e00788c */ /* 0x000fe4000bf06270 */
[----:B------:R-:W-:Y:S01]  /*13d0*/  IMAD.U32 R105, RZ, RZ, UR14 ;  /* 0x0000000eff697e24 */ /* 0x000fe2000f8e00ff */
[----:B------:R-:W-:Y:S01]  /*13e0*/  @UP1 ULDC UR8, c[0x0][0xc50] ;  /* 0x0003140000081ab9 */ /* 0x000fe20000000800 */
[----:B------:R-:W-:Y:S01]  /*13f0*/  CS2R R100, SRZ ;  /* 0x0000000000647805 */ /* 0x000fe2000001ff00 */
[----:B------:R-:W-:Y:S01]  /*1400*/  @UP1 USHF.R.U32.HI UR61, URZ, UR8, UR5 ;  /* 0x000000083f3d1299 */ /* 0x000fe20008011605 */
[----:B------:R-:W-:-:S02]  /*1410*/  CS2R R102, SRZ ;  /* 0x0000000000667805 */ /* 0x000fc4000001ff00 */
[----:B------:R-:W-:Y:S02]  /*1420*/  PLOP3.LUT P1, PT, PT, PT, UP0, 0x80, 0x0 ;  /* 0x000000000000781c */ /* 0x000fe40003f2f008 */
[----:B------:R-:W-:Y:S01]  /*1430*/  CS2R R92, SRZ ;  /* 0x00000000005c7805 */ /* 0x000fe2000001ff00 */
[----:B------:R-:W-:Y:S01]  /*1440*/  UIADD3 UR4, -UR61, URZ, URZ ;  /* 0x0000003f3d047290 */ /* 0x000fe2000fffe13f */
[----:B------:R-:W-:Y:S01]  /*1450*/  IMAD.MOV.U32 R104, RZ, RZ, RZ ;  /* 0x000000ffff687224 */ /* 0x000fe200078e00ff */
[----:B------:R-:W-:Y:S01]  /*1460*/  CS2R R6, SRZ ;  /* 0x0000000000067805 */ /* 0x000fe2000001ff00 */
[----:B------:R-:W-:Y:S01]  /*1470*/  IMAD.MOV.U32 R106, RZ, RZ, RZ ;  /* 0x000000ffff6a7224 */ /* 0x000fe200078e00ff */
[----:B------:R-:W-:-:S06]  /*1480*/  UIMAD UR4, UR9, UR4, UR11 ;  /* 0x00000004090472a4 */ /* 0x000fcc000f8e020b */
[----:B------:R-:W-:Y:S01]  /*1490*/  IMAD.U32 R23, RZ, RZ, UR4 ;  /* 0x00000004ff177e24 */ /* 0x000fe2000f8e00ff */
        /* <DEDUP_REMOVED lines=21> */
[----:B------:R-:W-:Y:S01]  /*15f0*/  MOV R5, UR5 ;  /* 0x0000000500057c02 */ /* 0x000fe20008000f00 */
        /* <DEDUP_REMOVED lines=10> */
.L_x_2237:
[----:B------:R-:W-:Y:S02]  /*16a0*/  R2UR UR6, R185 ;  /* 0x00000000b90672ca */ /* 0x000fe400000e0000 */
[----:B------:R-:W-:-:S11]  /*16b0*/  R2UR UR5, R190 ;  /* 0x00000000be0572ca */ /* 0x000fd600000e0000 */
[----:B------:R-:W-:Y:S02]  /*16c0*/  ULEA.HI UR4, UR6, UR6, URZ, 0x1 ;  /* 0x0000000606047291 */ /* 0x000fe4000f8f083f */
[----:B------:R-:W-:Y:S02]  /*16d0*/  IMAD.U32 R2, RZ, RZ, UR5 ;  /* 0x00000005ff027e24 */ /* 0x000fe4000f8e00ff */
[----:B------:R-:W-:-:S03]  /*16e0*/  ULOP3.LUT UR4, UR4, 0xfffffffe, URZ, 0xc0, !UPT ;  /* 0xfffffffe04047892 */ /* 0x000fc6000f8ec03f */
[----:B------:R-:W-:Y:S01]  /*16f0*/  ISETP.NE.AND P0, PT, R2, 0x3, PT ;  /* 0x000000030200780c */ /* 0x000fe20003f05270 */
[----:B------:R-:W-:-:S06]  /*1700*/  UIADD3 UR4, UR6, -UR4, URZ ;  /* 0x8000000406047290 */ /* 0x000fcc000fffe03f */
[----:B------:R-:W-:-:S05]  /*1710*/  IMAD.U32 R0, RZ, RZ, UR4 ;  /* 0x00000004ff007e24 */ /* 0x000fca000f8e00ff */
[----:B------:R-:W-:-:S04]  /*1720*/  SHF.L.U32 R0, R0, 0x1f, RZ ;  /* 0x0000001f00007819 */ /* 0x000fc800000006ff */
[----:B------:R-:W0:Y:S02]  /*1730*/  SYNCS.PHASECHK.TRANS64.TRYWAIT P1, [UR38+0x34800], R0 ;  /* 0x03480000ff0075a7 */ /* 0x000e240008020166 */
[----:B0-----:R-:W-:Y:S05]  /*1740*/  @!P1 BRA `(.L_x_2238) ;  /* 0x0000010000709947 */ /* 0x001fea0003800000 */
.L_x_2388:
[----:B------:R-:W-:Y:S05]  /*1750*/  @!P0 BRA `(.L_x_2239) ;  /* 0x0000000000048947 */ /* 0x000fea0003800000 */
[----:B------:R-:W-:Y:S01]  /*1760*/  BPT.TRAP 0x1 ;  /* 0x000000040000795c */ /* 0x000fe20000300000 */
.L_x_2239:
[----:B0-----:R-:W-:Y:S02]  /*1770*/  IMAD.U32 R0, RZ, RZ, UR36 ;  /* 0x00000024ff007e24 */ /* 0x001fe4000f8e00ff */
[----:B------:R-:W-:-:S03]  /*1780*/  IMAD.U32 R3, RZ, RZ, UR37 ;  /* 0x00000025ff037e24 */ /* 0x000fc6000f8e00ff */
[----:B------:R-:W-:Y:S02]  /*1790*/  LEA R0, R0, UR38, 0x3 ;  /* 0x0000002600007c11 */ /* 0x000fe4000f8e18ff */
[----:B------:R-:W-:-:S04]  /*17a0*/  SHF.L.U32 R3, R3, 0x1f, RZ ;  /* 0x0000001f03037819 */ /* 0x000fc800000006ff */
[----:B------:R0:W1:Y:S01]  /*17b0*/  SYNCS.PHASECHK.TRANS64.TRYWAIT P2, [R0+URZ+0x34830], R3 ;  /* 0x03483003000075a7 */ /* 0x000062000804017f */
[----:B------:R-:W-:Y:S05]  /*17c0*/  @!P0 BRA `(.L_x_2240) ;  /* 0x0000000000048947 */ /* 0x000fea0003800000 */
[----:B------:R-:W-:Y:S01]  /*17d0*/  BPT.TRAP 0x1 ;  /* 0x000000040000795c */ /* 0x000fe20000300000 */
.L_x_2240:
[----:B------:R-:W2:Y:S02]  /*17e0*/  S2R R2, SR_TID.X ;  /* 0x0000000000027919 */ /* 0x000ea40000002100 */
[----:B--2---:R-:W-:Y:S01]  /*17f0*/  LOP3.LUT P1, RZ, R2, 0x7f, RZ, 0xc0, !PT ;  /* 0x0000007f02ff7812 */ /* 0x004fe2000782c0ff */
[----:B-1----:R-:W-:-:S12]  /*1800*/  @P2 BRA `(.L_x_2241) ;  /* 0x0000000000082947 */ /* 0x002fd80003800000 */
[----:B------:R-:W1:Y:S02]  /*1810*/  SYNCS.PHASECHK.TRANS64.TRYWAIT P2, [R0+URZ+0x34830], R3 ;  /* 0x03483003000075a7 */ /* 0x000e64000804017f */
[----:B-1----:R-:W-:Y:S05]  /*1820*/  @!P2 BRA `(.L_x_2242) ;  /* 0x000001000050a947 */ /* 0x002fea0003800000 */
.L_x_2241:
        /* <DEDUP_REMOVED lines=10> */
[----:B------:R-:W-:Y:S01]  /*18d0*/  VIADD R5, R18, UR39 ;  /* 0x0000002712057c36 */ /* 0x000fe20008000000 */
[----:B------:R-:W-:Y:S01]  /*18e0*/  UMOV UR53, 0x40000040 ;  /* 0x4000004000357882 */ /* 0x000fe20000000000 */
[----:B------:R-:W-:Y:S01]  /*18f0*/  UMOV UR55, 0x40000040 ;  /* 0x4000004000377882 */ /* 0x000fe20000000000 */
[----:B------:R-:W-:Y:S01]  /*1900*/  ULOP3.LUT UR11, UR4, 0x10000, URZ, 0xfc, !UPT ;  /* 0x00010000040b7892 */ /* 0x000fe2000f8efc3f */
[----:B01----:R-:W-:Y:S01]  /*1910*/  @!P1 VIADD R0, R0, 0x34840 ;  /* 0x0003484000009836 */ /* 0x003fe20000000000 */
[----:B------:R-:W-:Y:S01]  /*1920*/  ULOP3.LUT UR4, UR40, 0x10000, URZ, 0xfc, !UPT ;  /* 0x0001000028047892 */ /* 0x000fe2000f8efc3f */
[----:B------:R-:W-:Y:S01]  /*1930*/  CS2R R150, SRZ ;  /* 0x0000000000967805 */ /* 0x000fe2000001ff00 */
[----:B------:R-:W-:Y:S01]  /*1940*/  UIMAD UR5, UR36, 0xc00, UR11 ;  /* 0x00000c00240578a4 */ /* 0x000fe2000f8e020b */
[----:B------:R-:W-:Y:S01]  /*1950*/  CS2R R148, SRZ ;  /* 0x0000000000947805 */ /* 0x000fe2000001ff00 */
[----:B------:R-:W-:Y:S01]  /*1960*/  UIADD3 UR6, UR4, 0x2, URZ ;  /* 0x0000000204067890 */ /* 0x000fe2000fffe03f */
[----:B------:R-:W-:Y:S01]  /*1970*/  @!P1 PRMT R0, RZ, 0x654, R0 ;  /* 0x00000654ff009816 */ /* 0x000fe20000000000 */
[----:B------:R-:W-:Y:S01]  /*1980*/  UIADD3 UR7, UR5, 0x2, URZ ;  /* 0x0000000205077890 */ /* 0x000fe2000fffe03f */
[----:B------:R-:W-:Y:S01]  /*1990*/  CS2R R146, SRZ ;  /* 0x0000000000927805 */ /* 0x000fe2000001ff00 */
[----:B------:R-:W-:Y:S01]  /*19a0*/  UMOV UR12, UR4 ;  /* 0x00000004000c7c82 */ /* 0x000fe20008000000 */
[----:B------:R-:W-:Y:S01]  /*19b0*/  UMOV UR14, UR5 ;  /* 0x00000005000e7c82 */ /* 0x000fe20008000000 */
[----:B------:R-:W-:Y:S01]  /*19c0*/  IMAD.U32 R8, RZ, RZ, UR12 ;  /* 0x0000000cff087e24 */ /* 0x000fe2000f8e00ff */
[----:B------:R-:W-:Y:S01]  /*19d0*/  HGMMA.64x128x16.F32 R24, gdesc[UR12], RZ, !UPT, gsb0 ;  /* 0x01e000000c1879f0 */ /* 0x000fe2000c0008ff */
[----:B------:R-:W-:Y:S01]  /*19e0*/  UMOV UR12, UR6 ;  /* 0x00000006000c7c82 */ /* 0x000fe20008000000 */
[----:B------:R-:W-:Y:S01]  /*19f0*/  UMOV UR13, 0x40000040 ;  /* 0x40000040000d7882 */ /* 0x000fe20000000000 */
[----:B------:R-:W-:Y:S01]  /*1a00*/  UMOV UR14, UR7 ;  /* 0x00000007000e7c82 */ /* 0x000fe20008000000 */
[----:B------:R-:W-:Y:S01]  /*1a10*/  UMOV UR15, 0x40000040 ;  /* 0x40000040000f7882 */ /* 0x000fe20000000000 */
[----:B------:R-:W-:Y:S01]  /*1a20*/  UIADD3 UR56, UR4, 0x4, URZ ;  /* 0x0000000404387890 */ /* 0x000fe2000fffe03f */
[----:B------:R-:W-:Y:S01]  /*1a30*/  IMAD.U32 R6, RZ, RZ, UR12 ;  /* 0x0000000cff067e24 */ /* 0x000fe2000f8e00ff */
[----:B------:R-:W-:Y:S01]  /*1a40*/  UIADD3 UR58, UR5, 0x4, URZ ;  /* 0x00000004053a7890 */ /* 0x000fe2000fffe03f */
[----:B------:R-:W-:Y:S01]  /*1a50*/  MOV R7, UR13 ;  /* 0x0000000d00077c02 */ /* 0x000fe20008000f00 */
[----:B------:R-:W-:Y:S01]  /*1a60*/  UIADD3 UR52, UR4, 0x6, URZ ;  /* 0x0000000604347890 */ /* 0x000fe2000fffe03f */
[----:B------:R-:W-:Y:S01]  /*1a70*/  R2UR UR7, R105 ;  /* 0x00000000690772ca */ /* 0x000fe200000e0000 */
[----:B------:R-:W-:Y:S01]  /*1a80*/  UIADD3 UR54, UR5, 0x6, URZ ;  /* 0x0000000605367890 */ /* 0x000fe2000fffe03f */
[----:B------:R-:W-:Y:S01]  /*1a90*/  CS2R R144, SRZ ;  /* 0x0000000000907805 */ /* 0x000fe2000001ff00 */
[----:B------:R-:W-:Y:S01]  /*1aa0*/  UIADD3 UR48, UR4, 0x400, URZ ;  /* 0x0000040004307890 */ /* 0x000fe2000fffe03f */
[----:B------:R-:W-:Y:S01]  /*1ab0*/  CS2R R142, SRZ ;  /* 0x00000000008e7805 */ /* 0x000fe2000001ff00 */
[----:B------:R-:W-:Y:S01]  /*1ac0*/  UIADD3 UR50, UR5, 0x400, URZ ;  /* 0x0000040005327890 */ /* 0x000fe2000fffe03f */
[----:B------:R-:W-:Y:S01]  /*1ad0*/  CS2R R140, SRZ ;  /* 0x00000000008c7805 */ /* 0x000fe2000001ff00 */
[----:B------:R-:W-:Y:S01]  /*1ae0*/  UMOV UR49, 0x40000040 ;  /* 0x4000004000317882 */ /* 0x000fe20000000000 */
[----:B------:R-:W-:Y:S01]  /*1af0*/  UMOV UR51, 0x40000040 ;  /* 0x4000004000337882 */ /* 0x000fe20000000000 */
        /* <DEDUP_REMOVED lines=32> */
[----:B------:R-:W-:Y:S01]  /*1d00*/  ULDC UR6, c[0x0][0x9d8] ;  /* 0x0002760000067ab9 */ /* 0x000fe20000000800 */
[----:B------:R-:W-:Y:S01]  /*1d10*/  ULDC UR8, c[0x0][0x2f0] ;  /* 0x0000bc0000087ab9 */ /* 0x000fe20000000800 */
[----:B------:R-:W-:Y:S01]  /*1d20*/  ULDC UR9, c[0x0][0x288] ;  /* 0x0000a20000097ab9 */ /* 0x000fe20000000800 */
[----:B------:R-:W-:-:S02]  /*1d30*/  WARPGROUP.DEPBAR.LE gsb0, 0x0 ;  /* 0x00008000000079c5 */ /* 0x000fc40000010000 */
[----:B------:R-:W-:-:S06]  /*1d40*/  WARPGROUP.ARRIVE ;  /* 0x00000000000079c5 */ /* 0x000fcc0000000000 */
[----:B------:R-:W-:Y:S01]  /*1d50*/  HGMMA.64x128x16.F32 R24, gdesc[UR12], R24, gsb0 ;  /* 0x01e000000c1879f0 */ /* 0x000fe20008000818 */
[----:B------:R-:W-:Y:S02]  /*1d60*/  UIADD3 UR12, UR4, 0x404, URZ ;  /* 0x00000404040c7890 */ /* 0x000fe4000fffe03f */
[----:B------:R-:W-:Y:S01]  /*1d70*/  UIADD3 UR14, UR5, 0x404, URZ ;  /* 0x00000404050e7890 */ /* 0x000fe2000fffe03f */
[----:B------:R-:W-:Y:S01]  /*1d80*/  UMOV UR13, 0x40000040 ;  /* 0x40000040000d7882 */ /* 0x000fe20000000000 */
[----:B------:R-:W-:Y:S01]  /*1d90*/  UMOV UR15, 0x40000040 ;  /* 0x40000040000f7882 */ /* 0x000fe20000000000 */
[----:B------:R-:W-:Y:S02]  /*1da0*/  ULDC UR4, c[0x0][0x448] ;  /* 0x0001120000047ab9 */ /* 0x000fe40000000800 */
[----:B------:R-:W-:-:S06]  /*1db0*/  UISETP.NE.AND UP0, UPT, UR4, 0x1, UPT ;  /* 0x000000010400788c */ /* 0x000fcc000bf05270 */
[----:B------:R-:W-:-:S05]  /*1dc0*/  PLOP3.LUT P2, PT, PT, PT, UP0, 0x80, 0x0 ;  /* 0x000000000000781c */ /* 0x000fca0003f4f008 */
[----:B------:R-:W-:-:S08]  /*1dd0*/  @UP0 ULDC UR4, c[0x0][0x44c] ;  /* 0x0001130000040ab9 */ /* 0x000fd00000000800 */
[----:B------:R-:W-:Y:S01]  /*1de0*/  @P2 IMAD.HI.U32 R10, R5, UR4, RZ ;  /* 0x00000004050a2c27 */ /* 0x000fe2000f8e00ff */
[----:B------:R-:W-:Y:S01]  /*1df0*/  @UP0 ULDC UR4, c[0x0][0x450] ;  /* 0x0001140000040ab9 */ /* 0x000fe20000000800 */
        /* <DEDUP_REMOVED lines=35> */
[----:B------:R0:W1:Y:S01]  /*2030*/  MUFU.TANH R32, R26 ;  /* 0x0000001a00207308 */ /* 0x0000620000002400 */
[----:B------:R-:W-:Y:S01]  /*2040*/  FMUL.FTZ R25, R36, UR6 ;  /* 0x0000000624197c20 */ /* 0x000fe20008410000 */
[----:B------:R-:W-:Y:S01]  /*2050*/  FMUL.FTZ R38, R38, UR6 ;  /* 0x0000000626267c20 */ /* 0x000fe20008410000 */
[----:B------:R-:W-:Y:S01]  /*2060*/  FMUL.FTZ R31, R31, UR6 ;  /* 0x000000061f1f7c20 */ /* 0x000fe20008410000 */
[----:B------:R-:W-:Y:S01]  /*2070*/  FMUL.FTZ R27, R27, UR6 ;  /* 0x000000061b1b7c20 */ /* 0x000fe20008410000 */
[----:B------:R-:W-:Y:S01]  /*2080*/  FMUL.FTZ R90, R29, UR6 ;  /* 0x000000061d5a7c20 */ /* 0x000fe20008410000 */
[----:B------:R-:W-:Y:S01]  /*2090*/  FMUL.FTZ R30, R30, UR6 ;  /* 0x000000061e1e7c20 */ /* 0x000fe20008410000 */
[----:B------:R-:W-:Y:S01]  /*20a0*/  FMUL.FTZ R29, R33, UR6 ;  /* 0x00000006211d7c20 */ /* 0x000fe20008410000 */
[----:B------:R2:W-:Y:S01]  /*20b0*/  MUFU.TANH R110, R38 ;  /* 0x00000026006e7308 */ /* 0x0005e20000002400 */
[----:B0-----:R-:W-:Y:S01]  /*20c0*/  IMAD.MOV.U32 R26, RZ, RZ, R5 ;  /* 0x000000ffff1a7224 */ /* 0x001fe200078e0005 */
[----:B------:R-:W-:Y:S01]  /*20d0*/  @P2 SHF.R.U32.HI R26, RZ, UR4, R10 ;  /* 0x00000004ff1a2c19 */ /* 0x000fe2000801160a */
[----:B------:R-:W-:Y:S01]  /*20e0*/  UMOV UR4, 0xffffff80 ;  /* 0xffffff8000047882 */ /* 0x000fe20000000000 */
[----:B------:R-:W-:Y:S01]  /*20f0*/  FMUL.FTZ R34, R34, UR6 ;  /* 0x0000000622227c20 */ /* 0x000fe20008410000 */
[----:B------:R-:W-:Y:S01]  /*2100*/  UIMAD UR4, UR7, UR4, 0x80 ;  /* 0x00000080070474a4 */ /* 0x000fe2000f8e0204 */
[----:B------:R-:W-:Y:S01]  /*2110*/  FMUL.FTZ R35, R35, UR6 ;  /* 0x0000000623237c20 */ /* 0x000fe20008410000 */
[----:B------:R-:W0:Y:S01]  /*2120*/  SHFL.IDX PT, R10, R26, 0x1, 0x1c1f ;  /* 0x003c1f001a0a7f89 */ /* 0x000e2200000e0000 */
[----:B------:R3:W-:Y:S01]  /*2130*/  MUFU.TANH R104, R31 ;  /* 0x0000001f00687308 */ /* 0x0007e20000002400 */
[----:B------:R-:W-:Y:S01]  /*2140*/  UIADD3 UR5, UR4, 0x1, URZ ;  /* 0x0000000104057890 */ /* 0x000fe2000fffe03f */
[----:B--2---:R-:W-:Y:S01]  /*2150*/  IMAD.U32 R38, RZ, RZ, UR8 ;  /* 0x00000008ff267e24 */ /* 0x004fe2000f8e00ff */
[----:B------:R-:W-:Y:S01]  /*2160*/  UIMAD UR4, UR60, UR8, UR4 ;  /* 0x000000083c0472a4 */ /* 0x000fe2000f8e0204 */
[----:B------:R-:W-:Y:S01]  /*2170*/  FMUL.FTZ R39, R39, UR6 ;  /* 0x0000000627277c20 */ /* 0x000fe20008410000 */
[----:B------:R-:W-:Y:S01]  /*2180*/  FMUL.FTZ R42, R42, UR6 ;  /* 0x000000062a2a7c20 */ /* 0x000fe20008410000 */
[----:B------:R-:W-:Y:S01]  /*2190*/  FMUL.FTZ R43, R43, UR6 ;  /* 0x000000062b2b7c20 */ /* 0x000fe20008410000 */
[----:B------:R-:W-:Y:S01]  /*21a0*/  IMAD.U32 R36, RZ, RZ, UR5 ;  /* 0x00000005ff247e24 */ /* 0x000fe2000f8e00ff */
[----:B------:R2:W4:Y:S01]  /*21b0*/  MUFU.TANH R33, R27 ;  /* 0x0000001b00217308 */ /* 0x0005220000002400 */
[----:B------:R-:W-:Y:S01]  /*21c0*/  FMUL.FTZ R46, R46, UR6 ;  /* 0x000000062e2e7c20 */ /* 0x000fe20008410000 */
[----:B------:R-:W-:Y:S01]  /*21d0*/  FMUL.FTZ R47, R47, UR6 ;  /* 0x000000062f2f7c20 */ /* 0x000fe20008410000 */
[----:B------:R-:W-:-:S02]  /*21e0*/  IMAD R5, R17, -0x2, R36 ;  /* 0xfffffffe11057824 */ /* 0x000fc400078e0224 */
[----:B------:R-:W-:Y:S01]  /*21f0*/  FMUL.FTZ R50, R50, UR6 ;  /* 0x0000000632327c20 */ /* 0x000fe20008410000 */
[----:B------:R-:W-:Y:S02]  /*2200*/  IMAD.U32 R36, RZ, RZ, UR4 ;  /* 0x00000004ff247e24 */ /* 0x000fe4000f8e00ff */
[----:B------:R-:W-:Y:S01]  /*2210*/  FMUL.FTZ R51, R51, UR6 ;  /* 0x0000000633337c20 */ /* 0x000fe20008410000 */
[----:B---3--:R-:W-:Y:S01]  /*2220*/  IMAD R31, R38, UR60, R5 ;  /* 0x0000003c261f7c24 */ /* 0x008fe2000f8e0205 */
[----:B------:R-:W3:Y:S01]  /*2230*/  MUFU.TANH R30, R30 ;  /* 0x0000001e001e7308 */ /* 0x000ee20000002400 */
[----:B--2---:R-:W-:Y:S02]  /*2240*/  IMAD R27, R17, -0x2, R36 ;  /* 0xfffffffe111b7824 */ /* 0x004fe400078e0224 */
[----:B------:R-:W-:Y:S01]  /*2250*/  FMUL.FTZ R54, R54, UR6 ;  /* 0x0000000636367c20 */ /* 0x000fe20008410000 */
[----:B------:R-:W-:Y:S01]  /*2260*/  FMUL.FTZ R55, R55, UR6 ;  /* 0x0000000637377c20 */ /* 0x000fe20008410000 */
[----:B------:R-:W-:Y:S01]  /*2270*/  FMUL.FTZ R58, R58, UR6 ;  /* 0x000000063a3a7c20 */ /* 0x000fe20008410000 */
[----:B------:R-:W-:Y:S01]  /*2280*/  FMUL.FTZ R59, R59, UR6 ;  /* 0x000000063b3b7c20 */ /* 0x000fe20008410000 */
[----:B------:R-:W-:Y:S01]  /*2290*/  FMUL.FTZ R62, R62, UR6 ;  /* 0x000000063e3e7c20 */ /* 0x000fe20008410000 */
[----:B0-----:R-:W-:Y:S01]  /*22a0*/  IADD3 R10, R10, -UR9, R31 ;  /* 0x800000090a0a7c10 */ /* 0x001fe2000fffe01f */
[----:B------:R-:W0:Y:S01]  /*22b0*/  MUFU.TANH R34, R34 ;  /* 0x0000002200227308 */ /* 0x000e220000002400 */
[----:B------:R-:W-:Y:S01]  /*22c0*/  FMUL.FTZ R63, R63, UR6 ;  /* 0x000000063f3f7c20 */ /* 0x000fe20008410000 */
[----:B------:R-:W-:Y:S01]  /*22d0*/  FMUL.FTZ R70, R70, UR6 ;  /* 0x0000000646467c20 */ /* 0x000fe20008410000 */
[----:B------:R-:W-:Y:S01]  /*22e0*/  VIMNMX R10, R27, R10, PT ;  /* 0x0000000a1b0a7248 */ /* 0x000fe20003fe0100 */
[----:B------:R-:W-:Y:S01]  /*22f0*/  FMUL.FTZ R20, R40, UR6 ;  /* 0x0000000628147c20 */ /* 0x000fe20008410000 */
[----:B------:R-:W-:Y:S01]  /*2300*/  FMUL.FTZ R66, R66, UR6 ;  /* 0x0000000642427c20 */ /* 0x000fe20008410000 */
[----:B------:R-:W-:Y:S01]  /*2310*/  FMUL.FTZ R67, R67, UR6 ;  /* 0x0000000643437c20 */ /* 0x000fe20008410000 */
[C---:B------:R-:W-:Y:S01]  /*2320*/  ISETP.GT.AND P3, PT, R10.reuse, RZ, PT ;  /* 0x000000ff0a00720c */ /* 0x040fe20003f64270 */
[----:B------:R-:W2:Y:S01]  /*2330*/  MUFU.TANH R35, R35 ;  /* 0x0000002300237308 */ /* 0x000ea20000002400 */
[C---:B------:R-:W-:Y:S01]  /*2340*/  ISETP.GT.AND P4, PT, R10.reuse, 0x1, PT ;  /* 0x000000010a00780c */ /* 0x040fe20003f84270 */
[----:B------:R-:W-:Y:S01]  /*2350*/  FMUL.FTZ R71, R71, UR6 ;  /* 0x0000000647477c20 */ /* 0x000fe20008410000 */
[----:B------:R-:W-:Y:S01]  /*2360*/  ISETP.GT.AND P5, PT, R10, 0x8, PT ;  /* 0x000000080a00780c */ /* 0x000fe20003fa4270 */
[----:B------:R-:W-:Y:S01]  /*2370*/  FMUL.FTZ R75, R75, UR6 ;  /* 0x000000064b4b7c20 */ /* 0x000fe20008410000 */
[----:B-1----:R-:W-:Y:S01]  /*2380*/  FSEL R38, R32, -INF , P3 ;  /* 0xff80000020267808 */ /* 0x002fe20001800000 */
[----:B------:R-:W-:Y:S01]  /*2390*/  FMUL.FTZ R78, R78, UR6 ;  /* 0x000000064e4e7c20 */ /* 0x000fe20008410000 */
[----:B----4-:R-:W-:Y:S01]  /*23a0*/  FSEL R33, R33, -INF , P4 ;  /* 0xff80000021217808 */ /* 0x010fe20002000000 */
[----:B------:R-:W1:Y:S01]  /*23b0*/  MUFU.TANH R39, R39 ;  /* 0x0000002700277308 */ /* 0x000e620000002400 */
[----:B------:R-:W-:Y:S01]  /*23c0*/  ISETP.GT.AND P3, PT, R10, 0x9, PT ;  /* 0x000000090a00780c */ /* 0x000fe20003f64270 */
[----:B------:R-:W-:Y:S01]  /*23d0*/  FMUL.FTZ R12, R48, UR6 ;  /* 0x00000006300c7c20 */ /* 0x000fe20008410000 */
[----:B---3--:R-:W-:Y:S01]  /*23e0*/  FSEL R102, R30, -INF , P5 ;  /* 0xff8000001e667808 */ /* 0x008fe20002800000 */
[----:B------:R-:W-:Y:S01]  /*23f0*/  FMUL.FTZ R79, R79, UR6 ;  /* 0x000000064f4f7c20 */ /* 0x000fe20008410000 */
[----:B------:R-:W-:Y:S01]  /*2400*/  FMNMX.FTZ R5, R38, R33, !PT ;  /* 0x0000002126057209 */ /* 0x000fe20007810000 */
[----:B------:R-:W-:Y:S01]  /*2410*/  FMUL.FTZ R82, R82, UR6 ;  /* 0x0000000652527c20 */ /* 0x000fe20008410000 */
[----:B------:R-:W-:Y:S01]  /*2420*/  ISETP.GT.AND P4, PT, R10, 0x10, PT ;  /* 0x000000100a00780c */ /* 0x000fe20003f84270 */
[----:B------:R-:W3:Y:S01]  /*2430*/  MUFU.TANH R42, R42 ;  /* 0x0000002a002a7308 */ /* 0x000ee20000002400 */
[----:B------:R-:W-:Y:S01]  /*2440*/  FSEL R104, R104, -INF , P3 ;  /* 0xff80000068687808 */ /* 0x000fe20001800000 */
[----:B------:R-:W-:Y:S01]  /*2450*/  FMUL.FTZ R11, R52, UR6 ;  /* 0x00000006340b7c20 */ /* 0x000fe20008410000 */
[----:B------:R-:W-:Y:S01]  /*2460*/  FMNMX.FTZ R5, R102, R5, !PT ;  /* 0x0000000566057209 */ /* 0x000fe20007810000 */
[----:B------:R-:W-:Y:S01]  /*2470*/  FMUL.FTZ R15, R44, UR6 ;  /* 0x000000062c0f7c20 */ /* 0x000fe20008410000 */
[----:B------:R-:W-:Y:S01]  /*2480*/  ISETP.GT.AND P3, PT, R10, 0x11, PT ;  /* 0x000000110a00780c */ /* 0x000fe20003f64270 */
[----:B------:R-:W-:Y:S01]  /*2490*/  FMUL.FTZ R83, R83, UR6 ;  /* 0x0000000653537c20 */ /* 0x000fe20008410000 */
[----:B0-----:R-:W-:Y:S01]  /*24a0*/  FSEL R106, R34, -INF , P4 ;  /* 0xff800000226a7808 */ /* 0x001fe20002000000 */
[----:B------:R-:W0:Y:S01]  /*24b0*/  MUFU.TANH R43, R43 ;  /* 0x0000002b002b7308 */ /* 0x000e220000002400 */
[----:B------:R-:W-:Y:S01]  /*24c0*/  FMNMX.FTZ R5, R104, R5, !PT ;  /* 0x0000000568057209 */ /* 0x000fe20007810000 */
[----:B------:R-:W-:Y:S01]  /*24d0*/  FMUL.FTZ R86, R86, UR6 ;  /* 0x0000000656567c20 */ /* 0x000fe20008410000 */
[----:B------:R-:W-:Y:S01]  /*24e0*/  ISETP.GT.AND P4, PT, R10, 0x18, PT ;  /* 0x000000180a00780c */ /* 0x000fe20003f84270 */
[----:B------:R-:W-:Y:S01]  /*24f0*/  FMUL.FTZ R2, R56, UR6 ;  /* 0x0000000638027c20 */ /* 0x000fe20008410000 */
[----:B--2---:R-:W-:Y:S01]  /*2500*/  FSEL R108, R35, -INF , P3 ;  /* 0xff800000236c7808 */ /* 0x004fe20001800000 */
[----:B------:R-:W-:Y:S01]  /*2510*/  FMUL.FTZ R87, R87, UR6 ;  /* 0x0000000657577c20 */ /* 0x000fe20008410000 */
[----:B------:R-:W-:Y:S01]  /*2520*/  FMNMX.FTZ R5, R106, R5, !PT ;  /* 0x000000056a057209 */ /* 0x000fe20007810000 */
[----:B------:R-:W2:Y:S01]  /*2530*/  MUFU.TANH R46, R46 ;  /* 0x0000002e002e7308 */ /* 0x000ea20000002400 */
[----:B------:R-:W-:Y:S01]  /*2540*/  ISETP.GT.AND P3, PT, R10, 0x19, PT ;  /* 0x000000190a00780c */ /* 0x000fe20003f64270 */
[----:B------:R-:W-:Y:S01]  /*2550*/  SHFL.IDX PT, R26, R26, RZ, 0x1c1f ;  /* 0x001c1fff1a1a7589 */ /* 0x000fe200000e0000 */
[----:B------:R-:W-:Y:S01]  /*2560*/  FSEL R110, R110, -INF , P4 ;  /* 0xff8000006e6e7808 */ /* 0x000fe20002000000 */
[----:B------:R-:W-:Y:S01]  /*2570*/  ULDC UR4, c[0x0][0x988] ;  /* 0x0002620000047ab9 */ /* 0x000fe20000000800 */
[----:B------:R-:W-:Y:S01]  /*2580*/  FMNMX.FTZ R5, R108, R5, !PT ;  /* 0x000000056c057209 */ /* 0x000fe20007810000 */
[----:B------:R-:W-:Y:S01]  /*2590*/  FMUL.FTZ R88, R24, UR6 ;  /* 0x0000000618587c20 */ /* 0x000fe20008410000 */
[----:B------:R-:W-:Y:S01]  /*25a0*/  ISETP.GT.AND P4, PT, R10, 0x20, PT ;  /* 0x000000200a00780c */ /* 0x000fe20003f84270 */
[----:B------:R-:W4:Y:S01]  /*25b0*/  MUFU.TANH R47, R47 ;  /* 0x0000002f002f7308 */ /* 0x000f220000002400 */
[----:B-1----:R-:W-:Y:S01]  /*25c0*/  FSEL R112, R39, -INF , P3 ;  /* 0xff80000027707808 */ /* 0x002fe20001800000 */
[----:B------:R-:W-:Y:S01]  /*25d0*/  FMUL.FTZ R64, R64, UR6 ;  /* 0x0000000640407c20 */ /* 0x000fe20008410000 */
[----:B------:R-:W-:Y:S01]  /*25e0*/  FMNMX.FTZ R5, R110, R5, !PT ;  /* 0x000000056e057209 */ /* 0x000fe20007810000 */
[----:B------:R-:W-:Y:S01]  /*25f0*/  FMUL.FTZ R24, R37, UR6 ;  /* 0x0000000625187c20 */ /* 0x000fe20008410000 */
[----:B------:R-:W-:Y:S01]  /*2600*/  ISETP.GT.AND P3, PT, R10, 0x21, PT ;  /* 0x000000210a00780c */ /* 0x000fe20003f64270 */
[----:B------:R-:W-:Y:S01]  /*2610*/  FMUL.FTZ R68, R68, UR6 ;  /* 0x0000000644447c20 */ /* 0x000fe20008410000 */
[----:B---3--:R-:W-:Y:S01]  /*2620*/  FSEL R114, R42, -INF , P4 ;  /* 0xff8000002a727808 */ /* 0x008fe20002000000 */
[----:B------:R-:W1:Y:S01]  /*2630*/  MUFU.TANH R50, R50 ;  /* 0x0000003200327308 */ /* 0x000e620000002400 */
[----:B------:R-:W-:Y:S01]  /*2640*/  FMNMX.FTZ R5, R112, R5, !PT ;  /* 0x0000000570057209 */ /* 0x000fe20007810000 */
[----:B------:R-:W-:Y:S01]  /*2650*/  FMUL.FTZ R21, R41, UR6 ;  /* 0x0000000629157c20 */ /* 0x000fe20008410000 */
[----:B------:R-:W-:Y:S01]  /*2660*/  ISETP.GT.AND P4, PT, R10, 0x28, PT ;  /* 0x000000280a00780c */ /* 0x000fe20003f84270 */
[----:B------:R-:W-:Y:S01]  /*2670*/  FMUL.FTZ R72, R72, UR6 ;  /* 0x0000000648487c20 */ /* 0x000fe20008410000 */
[----:B0-----:R-:W-:Y:S01]  /*2680*/  FSEL R100, R43, -INF , P3 ;  /* 0xff8000002b647808 */ /* 0x001fe20001800000 */
[----:B------:R-:W-:Y:S01]  /*2690*/  FMUL.FTZ R76, R76, UR6 ;  /* 0x000000064c4c7c20 */ /* 0x000fe20008410000 */
[----:B------:R-:W-:Y:S01]  /*26a0*/  FMNMX.FTZ R5, R114, R5, !PT ;  /* 0x0000000572057209 */ /* 0x000fe20007810000 */
[----:B------:R-:W0:Y:S01]  /*26b0*/  MUFU.TANH R51, R51 ;  /* 0x0000003300337308 */ /* 0x000e220000002400 */
[----:B------:R-:W-:Y:S01]  /*26c0*/  ISETP.GT.AND P3, PT, R10, 0x29, PT ;  /* 0x000000290a00780c */ /* 0x000fe20003f64270 */
[----:B------:R-:W-:Y:S01]  /*26d0*/  FMUL.FTZ R14, R45, UR6 ;  /* 0x000000062d0e7c20 */ /* 0x000fe20008410000 */
[----:B--2---:R-:W-:Y:S01]  /*26e0*/  FSEL R98, R46, -INF , P4 ;  /* 0xff8000002e627808 */ /* 0x004fe20002000000 */
[----:B------:R-:W-:Y:S01]  /*26f0*/  FMUL.FTZ R80, R80, UR6 ;  /* 0x0000000650507c20 */ /* 0x000fe20008410000 */
[----:B------:R-:W-:Y:S01]  /*2700*/  FMNMX.FTZ R5, R100, R5, !PT ;  /* 0x0000000564057209 */ /* 0x000fe20007810000 */
[----:B------:R-:W-:Y:S01]  /*2710*/  FMUL.FTZ R13, R49, UR6 ;  /* 0x00000006310d7c20 */ /* 0x000fe20008410000 */
[----:B------:R-:W-:Y:S01]  /*2720*/  ISETP.GT.AND P4, PT, R10, 0x30, PT ;  /* 0x000000300a00780c */ /* 0x000fe20003f84270 */
[----:B------:R-:W2:Y:S01]  /*2730*/  MUFU.TANH R54, R54 ;  /* 0x0000003600367308 */ /* 0x000ea20000002400 */
[----:B----4-:R-:W-:Y:S01]  /*2740*/  FSEL R96, R47, -INF , P3 ;  /* 0xff8000002f607808 */ /* 0x010fe20001800000 */
[----:B------:R-:W-:Y:S01]  /*2750*/  FMUL.FTZ R84, R84, UR6 ;  /* 0x0000000654547c20 */ /* 0x000fe20008410000 */
[----:B------:R-:W-:Y:S01]  /*2760*/  FMNMX.FTZ R35, R98, R5, !PT ;  /* 0x0000000562237209 */ /* 0x000fe20007810000 */
[----:B------:R-:W-:Y:S01]  /*2770*/  FMUL.FTZ R5, R74, UR6 ;  /* 0x000000064a057c20 */ /* 0x000fe20008410000 */
[----:B------:R-:W-:Y:S01]  /*2780*/  ISETP.GT.AND P3, PT, R10, 0x31, PT ;  /* 0x000000310a00780c */ /* 0x000fe20003f64270 */
[----:B------:R-:W-:Y:S01]  /*2790*/  FMUL.FTZ R4, R53, UR6 ;  /* 0x0000000635047c20 */ /* 0x000fe20008410000 */
[----:B-1----:R-:W-:Y:S01]  /*27a0*/  FSEL R94, R50, -INF , P4 ;  /* 0xff800000325e7808 */ /* 0x002fe20002000000 */
        /* <DEDUP_REMOVED lines=8> */
[----:B------:R-:W-:Y:S01]  /*2830*/  MUFU.TANH R58, R58 ;  /* 0x0000003a003a7308 */ /* 0x000fe20000002400 */
[----:B------:R-:W-:Y:S01]  /*2840*/  ISETP.GT.AND P3, PT, R10, 0x39, PT ;  /* 0x000000390a00780c */ /* 0x000fe20003f64270 */
[----:B------:R-:W-:Y:S01]  /*2850*/  FMUL.FTZ R65, R65, UR6 ;  /* 0x0000000641417c20 */ /* 0x000fe20008410000 */
[----:B--2---:R-:W-:Y:S01]  /*2860*/  FSEL R74, R54, -INF , P4 ;  /* 0xff800000364a7808 */ /* 0x004fe20002000000 */
[----:B------:R-:W-:Y:S01]  /*2870*/  FMUL.FTZ R69, R69, UR6 ;  /* 0x0000000645457c20 */ /* 0x000fe20008410000 */
[----:B------:R-:W-:Y:S01]  /*2880*/  FMNMX.FTZ R35, R92, R35, !PT ;  /* 0x000000235c237209 */ /* 0x000fe20007810000 */
[----:B------:R-:W-:Y:S01]  /*2890*/  FMUL.FTZ R73, R73, UR6 ;  /* 0x0000000649497c20 */ /* 0x000fe20008410000 */
[----:B------:R-:W-:Y:S01]  /*28a0*/  ISETP.GT.AND P4, PT, R10, 0x40, PT ;  /* 0x000000400a00780c */ /* 0x000fe20003f84270 */
[----:B------:R-:W0:Y:S01]  /*28b0*/  MUFU.TANH R59, R59 ;  /* 0x0000003b003b7308 */ /* 0x000e220000002400 */
[----:B------:R-:W-:Y:S01]  /*28c0*/  FMNMX.FTZ R35, R74, R35, !PT ;  /* 0x000000234a237209 */ /* 0x000fe20007810000 */
[----:B------:R-:W-:Y:S01]  /*28d0*/  FMUL.FTZ R77, R77, UR6 ;  /* 0x000000064d4d7c20 */ /* 0x000fe20008410000 */
[----:B------:R-:W-:Y:S01]  /*28e0*/  FMUL.FTZ R81, R81, UR6 ;  /* 0x0000000651517c20 */ /* 0x000fe20008410000 */
[----:B------:R-:W-:Y:S01]  /*28f0*/  FMUL.FTZ R85, R85, UR6 ;  /* 0x0000000655557c20 */ /* 0x000fe20008410000 */
[----:B------:R2:W-:Y:S01]  /*2900*/  @!P1 SYNCS.ARRIVE.TRANS64.RED.A1T0 RZ, [R0+URZ], RZ ;  /* 0x000000ff00ff99a7 */ /* 0x0005e2000810043f */
[----:B------:R-:W-:Y:S01]  /*2910*/  @UP0 ULDC UR6, c[0x0][0x44c] ;  /* 0x0001130000060ab9 */ /* 0x000fe20000000800 */
[----:B------:R-:W-:Y:S01]  /*2920*/  UIMAD UR8, UR60, UR8, -UR9 ;  /* 0x000000083c0872a4 */ /* 0x000fe2000f8e0a09 */
[----:B------:R-:W3:Y:S01]  /*2930*/  MUFU.TANH R36, R62 ;  /* 0x0000003e00247308 */ /* 0x000ee20000002400 */
[----:B------:R-:W-:-:S07]  /*2940*/  UMOV UR5, UR39 ;  /* 0x0000002700057c82 */ /* 0x000fce0008000000 */
[----:B------:R-:W4:Y:S08]  /*2950*/  MUFU.TANH R63, R63 ;  /* 0x0000003f003f7308 */ /* 0x000f300000002400 */
[----:B------:R1:W-:Y:S08]  /*2960*/  MUFU.TANH R40, R70 ;  /* 0x0000004600287308 */ /* 0x0003f00000002400 */
[----:B------:R5:W2:Y:S01]  /*2970*/  MUFU.TANH R32, R66 ;  /* 0x0000004200207308 */ /* 0x000aa20000002400 */
[----:B-1----:R-:W-:-:S02]  /*2980*/  FSEL R70, R55, -INF , P3 ;  /* 0xff80000037467808 */ /* 0x002fc40001800000 */
[----:B------:R-:W-:Y:S02]  /*2990*/  ISETP.GT.AND P3, PT, R10, 0x41, PT ;  /* 0x000000410a00780c */ /* 0x000fe40003f64270 */
[----:B------:R-:W-:Y:S02]  /*29a0*/  FMNMX.FTZ R35, R70, R35, !PT ;  /* 0x0000002346237209 */ /* 0x000fe40007810000 */
[----:B0-----:R-:W-:Y:S01]  /*29b0*/  FSEL R62, R59, -INF , P3 ;  /* 0xff8000003b3e7808 */ /* 0x001fe20001800000 */
[----:B------:R-:W0:Y:S01]  /*29c0*/  MUFU.TANH R67, R67 ;  /* 0x0000004300437308 */ /* 0x000e220000002400 */
[----:B-----5:R-:W-:Y:S02]  /*29d0*/  FSEL R66, R58, -INF , P4 ;  /* 0xff8000003a427808 */ /* 0x020fe40002000000 */
[----:B------:R-:W-:Y:S02]  /*29e0*/  ISETP.GT.AND P4, PT, R10, 0x48, PT ;  /* 0x000000480a00780c */ /* 0x000fe40003f84270 */
[----:B------:R-:W-:-:S02]  /*29f0*/  FMNMX.FTZ R35, R66, R35, !PT ;  /* 0x0000002342237209 */ /* 0x000fc40007810000 */
[----:B------:R-:W-:Y:S01]  /*2a00*/  ISETP.GT.AND P3, PT, R10, 0x49, PT ;  /* 0x000000490a00780c */ /* 0x000fe20003f64270 */
[----:B------:R-:W1:Y:S01]  /*2a10*/  MUFU.TANH R42, R71 ;  /* 0x00000047002a7308 */ /* 0x000e620000002400 */
[----:B---3--:R-:W-:Y:S02]  /*2a20*/  FSEL R30, R36, -INF , P4 ;  /* 0xff800000241e7808 */ /* 0x008fe40002000000 */
[----:B------:R-:W-:Y:S02]  /*2a30*/  FMNMX.FTZ R35, R62, R35, !PT ;  /* 0x000000233e237209 */ /* 0x000fe40007810000 */
[----:B------:R-:W-:Y:S02]  /*2a40*/  ISETP.GT.AND P4, PT, R10, 0x50, PT ;  /* 0x000000500a00780c */ /* 0x000fe40003f84270 */
[----:B----4-:R-:W-:Y:S01]  /*2a50*/  FSEL R34, R63, -INF , P3 ;  /* 0xff8000003f227808 */ /* 0x010fe20001800000 */
[----:B------:R-:W3:Y:S01]  /*2a60*/  MUFU.TANH R5, R5 ;  /* 0x0000000500057308 */ /* 0x000ee20000002400 */
[----:B------:R-:W-:-:S02]  /*2a70*/  FMNMX.FTZ R35, R30, R35, !PT ;  /* 0x000000231e237209 */ /* 0x000fc40007810000 */
[----:B------:R-:W-:Y:S02]  /*2a80*/  ISETP.GT.AND P3, PT, R10, 0x51, PT ;  /* 0x000000510a00780c */ /* 0x000fe40003f64270 */
[----:B--2---:R-:W-:Y:S02]  /*2a90*/  FSEL R32, R32, -INF , P4 ;  /* 0xff80000020207808 */ /* 0x004fe40002000000 */
[----:B------:R-:W-:Y:S01]  /*2aa0*/  FMNMX.FTZ R35, R34, R35, !PT ;  /* 0x0000002322237209 */ /* 0x000fe20007810000 */
[----:B------:R-:W2:Y:S01]  /*2ab0*/  MUFU.TANH R46, R75 ;  /* 0x0000004b002e7308 */ /* 0x000ea20000002400 */
[----:B------:R-:W-:Y:S02]  /*2ac0*/  ISETP.GT.AND P4, PT, R10, 0x58, PT ;  /* 0x000000580a00780c */ /* 0x000fe40003f84270 */
[----:B0-----:R-:W-:Y:S02]  /*2ad0*/  FSEL R36, R67, -INF , P3 ;  /* 0xff80000043247808 */ /* 0x001fe40001800000 */
[----:B------:R-:W-:-:S02]  /*2ae0*/  FMNMX.FTZ R35, R32, R35, !PT ;  /* 0x0000002320237209 */ /* 0x000fc40007810000 */
[----:B------:R-:W-:Y:S01]  /*2af0*/  ISETP.GT.AND P3, PT, R10, 0x59, PT ;  /* 0x000000590a00780c */ /* 0x000fe20003f64270 */
[----:B------:R-:W0:Y:S01]  /*2b00*/  MUFU.TANH R48, R78 ;  /* 0x0000004e00307308 */ /* 0x000e220000002400 */
[----:B------:R-:W-:Y:S02]  /*2b10*/  FSEL R40, R40, -INF , P4 ;  /* 0xff80000028287808 */ /* 0x000fe40002000000 */
[----:B------:R-:W-:Y:S02]  /*2b20*/  FMNMX.FTZ R35, R36, R35, !PT ;  /* 0x0000002324237209 */ /* 0x000fe40007810000 */
[----:B------:R-:W-:Y:S02]  /*2b30*/  ISETP.GT.AND P4, PT, R10, 0x60, PT ;  /* 0x000000600a00780c */ /* 0x000fe40003f84270 */
[----:B-1----:R-:W-:Y:S01]  /*2b40*/  FSEL R42, R42, -INF , P3 ;  /* 0xff8000002a2a7808 */ /* 0x002fe20001800000 */
[----:B------:R-:W1:Y:S01]  /*2b50*/  MUFU.TANH R50, R79 ;  /* 0x0000004f00327308 */ /* 0x000e620000002400 */
[----:B------:R-:W-:-:S02]  /*2b60*/  FMNMX.FTZ R35, R40, R35, !PT ;  /* 0x0000002328237209 */ /* 0x000fc40007810000 */
[----:B------:R-:W-:Y:S02]  /*2b70*/  ISETP.GT.AND P3, PT, R10, 0x61, PT ;  /* 0x000000610a00780c */ /* 0x000fe40003f64270 */
[----:B---3--:R-:W-:Y:S02]  /*2b80*/  FSEL R44, R5, -INF , P4 ;  /* 0xff800000052c7808 */ /* 0x008fe40002000000 */
[----:B------:R-:W-:Y:S01]  /*2b90*/  FMNMX.FTZ R35, R42, R35, !PT ;  /* 0x000000232a237209 */ /* 0x000fe20007810000 */
[----:B------:R-:W3:Y:S01]  /*2ba0*/  MUFU.TANH R52, R82 ;  /* 0x0000005200347308 */ /* 0x000ee20000002400 */
[----:B------:R-:W-:Y:S02]  /*2bb0*/  ISETP.GT.AND P4, PT, R10, 0x68, PT ;  /* 0x000000680a00780c */ /* 0x000fe40003f84270 */
[----:B--2---:R-:W-:Y:S02]  /*2bc0*/  FSEL R46, R46, -INF , P3 ;  /* 0xff8000002e2e7808 */ /* 0x004fe40001800000 */
[----:B------:R-:W-:-:S02]  /*2bd0*/  FMNMX.FTZ R35, R44, R35, !PT ;  /* 0x000000232c237209 */ /* 0x000fc40007810000 */
[----:B------:R-:W-:Y:S01]  /*2be0*/  ISETP.GT.AND P3, PT, R10, 0x69, PT ;  /* 0x000000690a00780c */ /* 0x000fe20003f64270 */
[----:B------:R-:W2:Y:S01]  /*2bf0*/  MUFU.TANH R54, R83 ;  /* 0x0000005300367308 */ /* 0x000ea20000002400 */
[----:B0-----:R-:W-:Y:S02]  /*2c00*/  FSEL R48, R48, -INF , P4 ;  /* 0xff80000030307808 */ /* 0x001fe40002000000 */
[----:B------:R-:W-:Y:S02]  /*2c10*/  FMNMX.FTZ R35, R46, R35, !PT ;  /* 0x000000232e237209 */ /* 0x000fe40007810000 */
[----:B------:R-:W-:Y:S02]  /*2c20*/  ISETP.GT.AND P4, PT, R10, 0x70, PT ;  /* 0x000000700a00780c */ /* 0x000fe40003f84270 */
[----:B-1----:R-:W-:Y:S01]  /*2c30*/  FSEL R50, R50, -INF , P3 ;  /* 0xff80000032327808 */ /* 0x002fe20001800000 */
[----:B------:R-:W0:Y:S01]  /*2c40*/  MUFU.TANH R56, R86 ;  /* 0x0000005600387308 */ /* 0x000e220000002400 */
[----:B------:R-:W-:-:S02]  /*2c50*/  FMNMX.FTZ R35, R48, R35, !PT ;  /* 0x0000002330237209 */ /* 0x000fc40007810000 */
[----:B------:R-:W-:Y:S02]  /*2c60*/  ISETP.GT.AND P3, PT, R10, 0x71, PT ;  /* 0x000000710a00780c */ /* 0x000fe40003f64270 */
[----:B---3--:R-:W-:Y:S02]  /*2c70*/  FSEL R52, R52, -INF , P4 ;  /* 0xff80000034347808 */ /* 0x008fe40002000000 */
[----:B------:R-:W-:Y:S01]  /*2c80*/  FMNMX.FTZ R35, R50, R35, !PT ;  /* 0x0000002332237209 */ /* 0x000fe20007810000 */
[----:B------:R-:W1:Y:S01]  /*2c90*/  MUFU.TANH R58, R87 ;  /* 0x00000057003a7308 */ /* 0x000e620000002400 */
[----:B------:R-:W-:Y:S02]  /*2ca0*/  ISETP.GT.AND P4, PT, R10, 0x78, PT ;  /* 0x000000780a00780c */ /* 0x000fe40003f84270 */
[----:B--2---:R-:W-:Y:S02]  /*2cb0*/  FSEL R54, R54, -INF , P3 ;  /* 0xff80000036367808 */ /* 0x004fe40001800000 */
[----:B------:R-:W-:-:S02]  /*2cc0*/  FMNMX.FTZ R35, R52, R35, !PT ;  /* 0x0000002334237209 */ /* 0x000fc40007810000 */
[----:B------:R-:W-:Y:S01]  /*2cd0*/  ISETP.GT.AND P3, PT, R10, 0x79, PT ;  /* 0x000000790a00780c */ /* 0x000fe20003f64270 */
[----:B------:R-:W2:Y:S01]  /*2ce0*/  MUFU.TANH R88, R88 ;  /* 0x0000005800587308 */ /* 0x000ea20000002400 */
[----:B0-----:R-:W-:Y:S02]  /*2cf0*/  FSEL R56, R56, -INF , P4 ;  /* 0xff80000038387808 */ /* 0x001fe40002000000 */
[----:B------:R-:W-:-:S04]  /*2d00*/  FMNMX.FTZ R35, R54, R35, !PT ;  /* 0x0000002336237209 */ /* 0x000fc80007810000 */
[----:B------:R-:W-:Y:S01]  /*2d10*/  FMNMX.FTZ R35, R56, R35, !PT ;  /* 0x0000002338237209 */ /* 0x000fe20007810000 */
[----:B------:R-:W0:Y:S01]  /*2d20*/  MUFU.TANH R89, R89 ;  /* 0x0000005900597308 */ /* 0x000e220000002400 */
[----:B-1----:R-:W-:-:S04]  /*2d30*/  FSEL R58, R58, -INF , P3 ;  /* 0xff8000003a3a7808 */ /* 0x002fc80001800000 */
[----:B------:R-:W-:-:S03]  /*2d40*/  FMNMX.FTZ R35, R58, R35, !PT ;  /* 0x000000233a237209 */ /* 0x000fc60007810000 */
[----:B------:R-:W1:Y:S02]  /*2d50*/  MUFU.TANH R91, R91 ;  /* 0x0000005b005b7308 */ /* 0x000e640000002400 */
[----:B------:R-:W3:Y:S06]  /*2d60*/  SHFL.BFLY PT, R10, R35, 0x2, 0x1f ;  /* 0x0c401f00230a7f89 */ /* 0x000eec00000e0000 */
[----:B------:R-:W4:Y:S08]  /*2d70*/  MUFU.TANH R90, R90 ;  /* 0x0000005a005a7308 */ /* 0x000f300000002400 */
[----:B------:R-:W5:Y:S08]  /*2d80*/  MUFU.TANH R28, R28 ;  /* 0x0000001c001c7308 */ /* 0x000f700000002400 */
[----:B------:R-:W5:Y:S01]  /*2d90*/  MUFU.TANH R29, R29 ;  /* 0x0000001d001d7308 */ /* 0x000f620000002400 */
[----:B---3--:R-:W-:-:S05]  /*2da0*/  FMNMX.FTZ R5, R35, R10, !PT ;  /* 0x0000000a23057209 */ /* 0x008fca0007810000 */
[----:B------:R-:W3:Y:S02]  /*2db0*/  SHFL.BFLY PT, R10, R5, 0x1, 0x1f ;  /* 0x0c201f00050a7f89 */ /* 0x000ee400000e0000 */
[----:B------:R-:W5:Y:S08]  /*2dc0*/  MUFU.TANH R25, R25 ;  /* 0x0000001900197308 */ /* 0x000f700000002400 */
[----:B------:R1:W-:Y:S08]  /*2dd0*/  MUFU.TANH R37, R64 ;  /* 0x0000004000257308 */ /* 0x0003f00000002400 */
[----:B------:R-:W5:Y:S01]  /*2de0*/  MUFU.TANH R24, R24 ;  /* 0x0000001800187308 */ /* 0x000f620000002400 */
[----:B---3--:R-:W-:Y:S01]  /*2df0*/  FMNMX.FTZ R10, R5, R10, !PT ;  /* 0x0000000a050a7209 */ /* 0x008fe20007810000 */
[----:B------:R-:W-:-:S06]  /*2e00*/  IMAD.U32 R5, RZ, RZ, UR4 ;  /* 0x00000004ff057e24 */ /* 0x000fcc000f8e00ff */
[----:B------:R-:W-:Y:S01]  /*2e10*/  MUFU.TANH R20, R20 ;  /* 0x0000001400147308 */ /* 0x000fe20000002400 */
[----:B------:R-:W-:Y:S01]  /*2e20*/  UIADD3 UR4, UR7, -0x2, URZ ;  /* 0xfffffffe07047890 */ /* 0x000fe2000fffe03f */
[C---:B------:R-:W-:Y:S01]  /*2e30*/  FSETP.NEU.FTZ.AND P3, PT, R10.reuse, -INF , PT ;  /* 0xff8000000a00780b */ /* 0x040fe20003f7d000 */
[----:B------:R-:W-:Y:S01]  /*2e40*/  FMUL.FTZ R35, R10, R5 ;  /* 0x000000050a237220 */ /* 0x000fe20000410000 */
[----:B------:R-:W-:-:S04]  /*2e50*/  UIMAD.WIDE.U32 UR6, UR39, UR6, URZ ;  /* 0x00000006270672a5 */ /* 0x000fc8000f8e003f */
[----:B------:R-:W-:Y:S01]  /*2e60*/  FSEL R35, R35, RZ, P3 ;  /* 0x000000ff23237208 */ /* 0x000fe20001800000 */
[----:B------:R5:W-:Y:S04]  /*2e70*/  MUFU.TANH R39, R68 ;  /* 0x0000004400277308 */ /* 0x000be80000002400 */
[-CC-:B------:R-:W-:Y:S01]  /*2e80*/  FFMA.FTZ R181, R38, R5.reuse, -R35.reuse ;  /* 0x0000000526b57223 */ /* 0x180fe20000010823 */
[----:B------:R-:W-:Y:S02]  /*2e90*/  VIADD R38, R31, -UR9 ;  /* 0x800000091f267c36 */ /* 0x000fe40008000000 */
[-CC-:B------:R-:W-:Y:S01]  /*2ea0*/  FFMA.FTZ R183, R102, R5.reuse, -R35.reuse ;  /* 0x0000000566b77223 */ /* 0x180fe20000010823 */
[-CC-:B------:R-:W-:Y:S01]  /*2eb0*/  FFMA.FTZ R177, R106, R5.reuse, -R35.reuse ;  /* 0x000000056ab17223 */ /* 0x180fe20000010823 */
[----:B------:R-:W3:Y:S01]  /*2ec0*/  MUFU.TANH R21, R21 ;  /* 0x0000001500157308 */ /* 0x000ee20000002400 */
[-C--:B------:R-:W-:Y:S01]  /*2ed0*/  FFMA.FTZ R108, R108, R5.reuse, -R35 ;  /* 0x000000056c6c7223 */ /* 0x080fe20000010823 */
[----:B------:R-:W-:Y:S01]  /*2ee0*/  VIADDMNMX R27, R26, R38, R27, PT ;  /* 0x000000261a1b7246 */ /* 0x000fe2000380011b */
[-CC-:B------:R-:W-:Y:S01]  /*2ef0*/  FFMA.FTZ R38, R104, R5.reuse, -R35.reuse ;  /* 0x0000000568267223 */ /* 0x180fe20000010823 */
[-CC-:B------:R-:W-:Y:S01]  /*2f00*/  FFMA.FTZ R175, R98, R5.reuse, -R35.reuse ;  /* 0x0000000562af7223 */ /* 0x180fe20000010823 */
[-CC-:B------:R-:W-:Y:S01]  /*2f10*/  FFMA.FTZ R179, R110, R5.reuse, -R35.reuse ;  /* 0x000000056eb37223 */ /* 0x180fe20000010823 */
[C---:B------:R-:W-:Y:S01]  /*2f20*/  ISETP.GT.AND P3, PT, R27.reuse, RZ, PT ;  /* 0x000000ff1b00720c */ /* 0x040fe20003f64270 */
[-CC-:B------:R-:W-:Y:S01]  /*2f30*/  FFMA.FTZ R112, R112, R5.reuse, -R35.reuse ;  /* 0x0000000570707223 */ /* 0x180fe20000010823 */
[C---:B------:R-:W-:Y:S01]  /*2f40*/  ISETP.GT.AND P4, PT, R27.reuse, 0x1, PT ;  /* 0x000000011b00780c */ /* 0x040fe20003f84270 */
[----:B------:R3:W-:Y:S01]  /*2f50*/  MUFU.TANH R116, R72 ;  /* 0x0000004800747308 */ /* 0x0007e20000002400 */
[----:B------:R-:W-:Y:S01]  /*2f60*/  ISETP.GT.AND P5, PT, R27, 0x8, PT ;  /* 0x000000081b00780c */ /* 0x000fe20003fa4270 */
[-CC-:B------:R-:W-:Y:S01]  /*2f70*/  FFMA.FTZ R169, R94, R5.reuse, -R35.reuse ;  /* 0x000000055ea97223 */ /* 0x180fe20000010823 */
[----:B--2---:R-:W-:Y:S01]  /*2f80*/  FSEL R88, R88, -INF , P3 ;  /* 0xff80000058587808 */ /* 0x004fe20001800000 */
[-CC-:B------:R-:W-:Y:S01]  /*2f90*/  FFMA.FTZ R173, R114, R5.reuse, -R35.reuse ;  /* 0x0000000572ad7223 */ /* 0x180fe20000010823 */
[----:B0-----:R-:W-:Y:S01]  /*2fa0*/  FSEL R89, R89, -INF , P4 ;  /* 0xff80000059597808 */ /* 0x001fe20002000000 */
[-CC-:B------:R-:W-:Y:S01]  /*2fb0*/  FFMA.FTZ R171, R74, R5.reuse, -R35.reuse ;  /* 0x000000054aab7223 */ /* 0x180fe20000010823 */
[----:B------:R-:W-:Y:S01]  /*2fc0*/  ISETP.GT.AND P3, PT, R27, 0x9, PT ;  /* 0x000000091b00780c */ /* 0x000fe20003f64270 */
[----:B------:R-:W-:Y:S01]  /*2fd0*/  MUFU.TANH R15, R15 ;  /* 0x0000000f000f7308 */ /* 0x000fe20000002400 */
[----:B-1----:R-:W-:Y:S01]  /*2fe0*/  FSEL R64, R91, -INF , P5 ;  /* 0xff8000005b407808 */ /* 0x002fe20002800000 */
[--C-:B------:R-:W-:Y:S01]  /*2ff0*/  FFMA.FTZ R165, R66, R5, -R35.reuse ;  /* 0x0000000542a57223 */ /* 0x100fe20000010823 */
[----:B------:R-:W-:Y:S01]  /*3000*/  FMNMX.FTZ R31, R88, R89, !PT ;  /* 0x00000059581f7209 */ /* 0x000fe20007810000 */
[-CC-:B------:R-:W-:Y:S01]  /*3010*/  FFMA.FTZ R33, R33, R5.reuse, -R35.reuse ;  /* 0x0000000521217223 */ /* 0x180fe20000010823 */
[C---:B------:R-:W-:Y:S01]  /*3020*/  ISETP.GT.AND P4, PT, R27.reuse, 0x10, PT ;  /* 0x000000101b00780c */ /* 0x040fe20003f84270 */
[--C-:B------:R-:W-:Y:S01]  /*3030*/  FFMA.FTZ R167, R30, R5, -R35.reuse ;  /* 0x000000051ea77223 */ /* 0x100fe20000010823 */
[----:B----4-:R-:W-:Y:S01]  /*3040*/  FSEL R90, R90, -INF , P3 ;  /* 0xff8000005a5a7808 */ /* 0x010fe20001800000 */
[----:B------:R0:W-:Y:S01]  /*3050*/  MUFU.TANH R118, R76 ;  /* 0x0000004c00767308 */ /* 0x0001e20000002400 */
[----:B------:R-:W-:Y:S01]  /*3060*/  FMNMX.FTZ R31, R64, R31, !PT ;  /* 0x0000001f401f7209 */ /* 0x000fe20007810000 */
[-CC-:B------:R-:W-:Y:S01]  /*3070*/  FFMA.FTZ R30, R34, R5.reuse, -R35.reuse ;  /* 0x00000005221e7223 */ /* 0x180fe20000010823 */
[C---:B------:R-:W-:Y:S01]  /*3080*/  ISETP.GT.AND P3, PT, R27.reuse, 0x11, PT ;  /* 0x000000111b00780c */ /* 0x040fe20003f64270 */
[-CC-:B------:R-:W-:Y:S01]  /*3090*/  FFMA.FTZ R161, R32, R5.reuse, -R35.reuse ;  /* 0x0000000520a17223 */ /* 0x180fe20000010823 */
[----:B-----5:R-:W-:Y:S01]  /*30a0*/  FSEL R68, R28, -INF , P4 ;  /* 0xff8000001c447808 */ /* 0x020fe20002000000 */
[--C-:B------:R-:W-:Y:S01]  /*30b0*/  FFMA.FTZ R28, R70, R5, -R35.reuse ;  /* 0x00000005461c7223 */ /* 0x100fe20000010823 */
[----:B------:R-:W-:Y:S01]  /*30c0*/  FMNMX.FTZ R31, R90, R31, !PT ;  /* 0x0000001f5a1f7209 */ /* 0x000fe20007810000 */
[----:B------:R-:W1:Y:S01]  /*30d0*/  MUFU.TANH R14, R14 ;  /* 0x0000000e000e7308 */ /* 0x000e620000002400 */
[----:B------:R-:W-:Y:S01]  /*30e0*/  ISETP.GT.AND P4, PT, R27, 0x18, PT ;  /* 0x000000181b00780c */ /* 0x000fe20003f84270 */
[-CC-:B------:R-:W-:Y:S01]  /*30f0*/  FFMA.FTZ R32, R36, R5.reuse, -R35.reuse ;  /* 0x0000000524207223 */ /* 0x180fe20000010823 */
[----:B---3--:R-:W-:Y:S01]  /*3100*/  FSEL R72, R29, -INF , P3 ;  /* 0xff8000001d487808 */ /* 0x008fe20001800000 */
[--C-:B------:R-:W-:Y:S01]  /*3110*/  FFMA.FTZ R163, R40, R5, -R35.reuse ;  /* 0x0000000528a37223 */ /* 0x100fe20000010823 */
[----:B------:R-:W-:Y:S01]  /*3120*/  FMNMX.FTZ R31, R68, R31, !PT ;  /* 0x0000001f441f7209 */ /* 0x000fe20007810000 */
[-CC-:B------:R-:W-:Y:S01]  /*3130*/  FFMA.FTZ R42, R42, R5.reuse, -R35.reuse ;  /* 0x000000052a2a7223 */ /* 0x180fe20000010823 */
[----:B------:R-:W-:Y:S01]  /*3140*/  ISETP.GT.AND P3, PT, R27, 0x19, PT ;  /* 0x000000191b00780c */ /* 0x000fe20003f64270 */
[----:B------:R-:W-:Y:S01]  /*3150*/  MUFU.TANH R12, R12 ;  /* 0x0000000c000c7308 */ /* 0x000fe20000002400 */
[----:B0-----:R-:W-:Y:S01]  /*3160*/  FSEL R76, R25, -INF , P4 ;  /* 0xff800000194c7808 */ /* 0x001fe20002000000 */
[--C-:B------:R-:W-:Y:S01]  /*3170*/  FFMA.FTZ R44, R44, R5, -R35.reuse ;  /* 0x000000052c2c7223 */ /* 0x100fe20000010823 */
[----:B------:R-:W-:Y:S01]  /*3180*/  FMNMX.FTZ R31, R72, R31, !PT ;  /* 0x0000001f481f7209 */ /* 0x000fe20007810000 */
[-CC-:B------:R-:W-:Y:S01]  /*3190*/  FFMA.FTZ R46, R46, R5.reuse, -R35.reuse ;  /* 0x000000052e2e7223 */ /* 0x180fe20000010823 */
[C---:B------:R-:W-:Y:S01]  /*31a0*/  ISETP.GT.AND P4, PT, R27.reuse, 0x20, PT ;  /* 0x000000201b00780c */ /* 0x040fe20003f84270 */
[--C-:B------:R-:W-:Y:S01]  /*31b0*/  FFMA.FTZ R48, R48, R5, -R35.reuse ;  /* 0x0000000530307223 */ /* 0x100fe20000010823 */
[----:B------:R-:W-:Y:S01]  /*31c0*/  FSEL R78, R24, -INF , P3 ;  /* 0xff800000184e7808 */ /* 0x000fe20001800000 */
[----:B------:R0:W-:Y:S01]  /*31d0*/  MUFU.TANH R120, R80 ;  /* 0x0000005000787308 */ /* 0x0001e20000002400 */
[----:B------:R-:W-:Y:S01]  /*31e0*/  FMNMX.FTZ R31, R76, R31, !PT ;  /* 0x0000001f4c1f7209 */ /* 0x000fe20007810000 */
[-CC-:B------:R-:W-:Y:S01]  /*31f0*/  FFMA.FTZ R50, R50, R5.reuse, -R35.reuse ;  /* 0x0000000532327223 */ /* 0x180fe20000010823 */
[----:B------:R-:W-:Y:S01]  /*3200*/  ISETP.GT.AND P3, PT, R27, 0x21, PT ;  /* 0x000000211b00780c */ /* 0x000fe20003f64270 */
[--C-:B------:R-:W-:Y:S01]  /*3210*/  FFMA.FTZ R52, R52, R5, -R35.reuse ;  /* 0x0000000534347223 */ /* 0x100fe20000010823 */
[----:B------:R-:W-:Y:S01]  /*3220*/  FMNMX.FTZ R31, R78, R31, !PT ;  /* 0x0000001f4e1f7209 */ /* 0x000fe20007810000 */
[-CC-:B------:R-:W-:Y:S01]  /*3230*/  FFMA.FTZ R54, R54, R5.reuse, -R35.reuse ;  /* 0x0000000536367223 */ /* 0x180fe20000010823 */
[----:B------:R-:W-:Y:S01]  /*3240*/  FSEL R82, R21, -INF , P3 ;  /* 0xff80000015527808 */ /* 0x000fe20001800000 */
[----:B------:R-:W2:Y:S01]  /*3250*/  MUFU.TANH R13, R13 ;  /* 0x0000000d000d7308 */ /* 0x000ea20000002400 */
[----:B0-----:R-:W-:Y:S01]  /*3260*/  FSEL R80, R20, -INF , P4 ;  /* 0xff80000014507808 */ /* 0x001fe20002000000 */
[-CC-:B------:R-:W-:Y:S01]  /*3270*/  FFMA.FTZ R20, R92, R5.reuse, -R35.reuse ;  /* 0x000000055c147223 */ /* 0x180fe20000010823 */
[C---:B------:R-:W-:Y:S01]  /*3280*/  ISETP.GT.AND P4, PT, R27.reuse, 0x28, PT ;  /* 0x000000281b00780c */ /* 0x040fe20003f84270 */
[----:B------:R-:W-:Y:S01]  /*3290*/  FFMA.FTZ R56, R56, R5, -R35 ;  /* 0x0000000538387223 */ /* 0x000fe20000010823 */
[----:B------:R-:W-:Y:S01]  /*32a0*/  FMNMX.FTZ R31, R80, R31, !PT ;  /* 0x0000001f501f7209 */ /* 0x000fe20007810000 */
[----:B------:R-:W-:Y:S01]  /*32b0*/  @UP0 ULDC UR9, c[0x0][0x450] ;  /* 0x0001140000090ab9 */ /* 0x000fe20000000800 */
[----:B------:R-:W-:Y:S01]  /*32c0*/  ISETP.GT.AND P3, PT, R27, 0x29, PT ;  /* 0x000000291b00780c */ /* 0x000fe20003f64270 */
[----:B------:R-:W0:Y:S01]  /*32d0*/  MUFU.TANH R11, R11 ;  /* 0x0000000b000b7308 */ /* 0x000e220000002400 */
[----:B------:R-:W-:Y:S01]  /*32e0*/  FMNMX.FTZ R31, R82, R31, !PT ;  /* 0x0000001f521f7209 */ /* 0x000fe20007810000 */
[----:B------:R-:W-:Y:S01]  /*32f0*/  @UP0 USHF.R.U32.HI UR5, URZ, UR9, UR7 ;  /* 0x000000093f050299 */ /* 0x000fe20008011607 */
[----:B-1----:R-:W-:-:S02]  /*3300*/  FSEL R86, R14, -INF , P3 ;  /* 0xff8000000e567808 */ /* 0x002fc40001800000 */
[----:B------:R-:W-:Y:S01]  /*3310*/  ISETP.GT.AND P3, PT, R27, 0x31, PT ;  /* 0x000000311b00780c */ /* 0x000fe20003f64270 */
[----:B------:R-:W-:Y:S02]  /*3320*/  UIADD3 UR8, UR8, UR5, URZ ;  /* 0x0000000508087290 */ /* 0x000fe4000fffe03f */
[----:B------:R1:W-:Y:S01]  /*3330*/  MUFU.TANH R122, R84 ;  /* 0x00000054007a7308 */ /* 0x0003e20000002400 */
[----:B--2---:R-:W-:Y:S01]  /*3340*/  FSEL R104, R13, -INF , P3 ;  /* 0xff8000000d687808 */ /* 0x004fe20001800000 */
[----:B------:R-:W-:Y:S01]  /*3350*/  USHF.R.S32.HI UR5, URZ, 0x1f, UR8 ;  /* 0x0000001f3f057899 */ /* 0x000fe20008011408 */
[----:B------:R-:W-:-:S03]  /*3360*/  ISETP.GT.AND P3, PT, R27, 0x39, PT ;  /* 0x000000391b00780c */ /* 0x000fc60003f64270 */
[----:B------:R-:W-:Y:S02]  /*3370*/  ULEA.HI UR5, UR5, UR8, URZ, 0x7 ;  /* 0x0000000805057291 */ /* 0x000fe4000f8f383f */
[----:B------:R-:W2:Y:S01]  /*3380*/  MUFU.TANH R4, R4 ;  /* 0x0000000400047308 */ /* 0x000ea20000002400 */
[----:B-1----:R-:W-:Y:S01]  /*3390*/  FSEL R84, R15, -INF , P4 ;  /* 0xff8000000f547808 */ /* 0x002fe20002000000 */
[----:B------:R-:W-:Y:S01]  /*33a0*/  USHF.R.S32.HI UR5, URZ, 0x7, UR5 ;  /* 0x000000073f057899 */ /* 0x000fe20008011405 */
[C---:B------:R-:W-:Y:S02]  /*33b0*/  ISETP.GT.AND P4, PT, R27.reuse, 0x30, PT ;  /* 0x000000301b00780c */ /* 0x040fe40003f84270 */
[----:B------:R-:W-:Y:S01]  /*33c0*/  FMNMX.FTZ R31, R84, R31, !PT ;  /* 0x0000001f541f7209 */ /* 0x000fe20007810000 */
[----:B------:R-:W-:Y:S01]  /*33d0*/  UISETP.LT.AND UP1, UPT, URZ, UR5, UPT ;  /* 0x000000053f00728c */ /* 0x000fe2000bf21270 */
[----:B------:R-:W-:Y:S01]  /*33e0*/  FSEL R102, R12, -INF , P4 ;  /* 0xff8000000c667808 */ /* 0x000fe20002000000 */
[----:B------:R-:W-:Y:S01]  /*33f0*/  MUFU.TANH R2, R2 ;  /* 0x0000000200027308 */ /* 0x000fe20000002400 */
[----:B------:R-:W-:Y:S01]  /*3400*/  FMNMX.FTZ R31, R86, R31, !PT ;  /* 0x0000001f561f7209 */ /* 0x000fe20007810000 */
[----:B------:R-:W-:Y:S01]  /*3410*/  USEL UR10, URZ, UR5, !UP1 ;  /* 0x000000053f0a7287 */ /* 0x000fe2000c800000 */
[----:B------:R-:W-:-:S02]  /*3420*/  ISETP.GT.AND P4, PT, R27, 0x38, PT ;  /* 0x000000381b00780c */ /* 0x000fc40003f84270 */
[----:B------:R-:W-:Y:S01]  /*3430*/  FMNMX.FTZ R31, R102, R31, !PT ;  /* 0x0000001f661f7209 */ /* 0x000fe20007810000 */
[----:B------:R-:W-:Y:S01]  /*3440*/  UISETP.GE.AND UP1, UPT, UR4, UR10, UPT ;  /* 0x0000000a0400728c */ /* 0x000fe2000bf26270 */
[----:B0-----:R-:W-:Y:S01]  /*3450*/  FSEL R106, R11, -INF , P4 ;  /* 0xff8000000b6a7808 */ /* 0x001fe20002000000 */
[----:B------:R-:W0:Y:S01]  /*3460*/  MUFU.TANH R3, R3 ;  /* 0x0000000300037308 */ /* 0x000e220000002400 */
[----:B------:R-:W-:Y:S01]  /*3470*/  FMNMX.FTZ R31, R104, R31, !PT ;  /* 0x0000001f681f7209 */ /* 0x000fe20007810000 */
[----:B------:R-:W-:Y:S01]  /*3480*/  FFMA.FTZ R11, R100, R5, -R35 ;  /* 0x00000005640b7223 */ /* 0x000fe20000010823 */
[C---:B------:R-:W-:Y:S02]  /*3490*/  ISETP.GT.AND P4, PT, R27.reuse, 0x40, PT ;  /* 0x000000401b00780c */ /* 0x040fe40003f84270 */
[----:B--2---:R-:W-:Y:S02]  /*34a0*/  FSEL R100, R4, -INF , P3 ;  /* 0xff80000004647808 */ /* 0x004fe40001800000 */
[----:B------:R-:W-:Y:S01]  /*34b0*/  FMNMX.FTZ R31, R106, R31, !PT ;  /* 0x0000001f6a1f7209 */ /* 0x000fe20007810000 */
[----:B------:R-:W1:Y:S01]  /*34c0*/  MUFU.TANH R60, R60 ;  /* 0x0000003c003c7308 */ /* 0x000e620000002400 */
[----:B------:R-:W-:-:S02]  /*34d0*/  ISETP.GT.AND P3, PT, R27, 0x41, PT ;  /* 0x000000411b00780c */ /* 0x000fc40003f64270 */
[----:B------:R-:W-:-:S05]  /*34e0*/  FMNMX.FTZ R31, R100, R31, !PT ;  /* 0x0000001f641f7209 */ /* 0x000fca0007810000 */
[----:B------:R-:W2:Y:S01]  /*34f0*/  MUFU.TANH R61, R61 ;  /* 0x0000003d003d7308 */ /* 0x000ea20000002400 */
[----:B0-----:R-:W-:Y:S02]  /*3500*/  FSEL R98, R3, -INF , P3 ;  /* 0xff80000003627808 */ /* 0x001fe40001800000 */
[----:B------:R-:W-:-:S05]  /*3510*/  ISETP.GT.AND P3, PT, R27, 0x49, PT ;  /* 0x000000491b00780c */ /* 0x000fca0003f64270 */
[----:B------:R0:W-:Y:S08]  /*3520*/  MUFU.EX2 R24, R108 ;  /* 0x0000006c00187308 */ /* 0x0001f00000000800 */
[----:B------:R-:W3:Y:S01]  /*3530*/  MUFU.TANH R65, R65 ;  /* 0x0000004100417308 */ /* 0x000ee20000002400 */
[----:B0-----:R-:W-:Y:S01]  /*3540*/  FSEL R108, R2, -INF , P4 ;  /* 0xff800000026c7808 */ /* 0x001fe20002000000 */
[----:B------:R-:W-:Y:S01]  /*3550*/  FFMA.FTZ R2, R96, R5, -R35 ;  /* 0x0000000560027223 */ /* 0x000fe20000010823 */
[----:B------:R-:W-:-:S02]  /*3560*/  ISETP.GT.AND P4, PT, R27, 0x48, PT ;  /* 0x000000481b00780c */ /* 0x000fc40003f84270 */
[----:B------:R-:W-:Y:S02]  /*3570*/  FMNMX.FTZ R31, R108, R31, !PT ;  /* 0x0000001f6c1f7209 */ /* 0x000fe40007810000 */
[----:B-1----:R-:W-:Y:S01]  /*3580*/  FSEL R110, R60, -INF , P4 ;  /* 0xff8000003c6e7808 */ /* 0x002fe20002000000 */
[----:B------:R-:W0:Y:S01]  /*3590*/  MUFU.TANH R69, R69 ;  /* 0x0000004500457308 */ /* 0x000e220000002400 */
[----:B------:R-:W-:Y:S01]  /*35a0*/  FMNMX.FTZ R31, R98, R31, !PT ;  /* 0x0000001f621f7209 */ /* 0x000fe20007810000 */
[-CC-:B------:R-:W-:Y:S01]  /*35b0*/  FFMA.FTZ R60, R62, R5.reuse, -R35.reuse ;  /* 0x000000053e3c7223 */ /* 0x180fe20000010823 */
[----:B------:R-:W-:Y:S01]  /*35c0*/  ISETP.GT.AND P4, PT, R27, 0x50, PT ;  /* 0x000000501b00780c */ /* 0x000fe20003f84270 */
[----:B------:R-:W-:Y:S01]  /*35d0*/  FFMA.FTZ R35, R58, R5, -R35 ;  /* 0x000000053a237223 */ /* 0x000fe20000010823 */
[----:B--2---:R-:W-:Y:S02]  /*35e0*/  FSEL R96, R61, -INF , P3 ;  /* 0xff8000003d607808 */ /* 0x004fe40001800000 */
[----:B------:R-:W-:Y:S01]  /*35f0*/  FMNMX.FTZ R31, R110, R31, !PT ;  /* 0x0000001f6e1f7209 */ /* 0x000fe20007810000 */
[----:B------:R1:W-:Y:S01]  /*3600*/  MUFU.EX2 R14, R112 ;  /* 0x00000070000e7308 */ /* 0x0003e20000000800 */
[----:B------:R-:W-:-:S02]  /*3610*/  ISETP.GT.AND P3, PT, R27, 0x51, PT ;  /* 0x000000511b00780c */ /* 0x000fc40003f64270 */
[----:B------:R-:W-:Y:S02]  /*3620*/  FMNMX.FTZ R31, R96, R31, !PT ;  /* 0x0000001f601f7209 */ /* 0x000fe40007810000 */
[----:B---3--:R-:W-:Y:S02]  /*3630*/  FSEL R94, R65, -INF , P3 ;  /* 0xff800000415e7808 */ /* 0x008fe40001800000 */
[----:B------:R-:W-:Y:S01]  /*3640*/  ISETP.GT.AND P3, PT, R27, 0x59, PT ;  /* 0x000000591b00780c */ /* 0x000fe20003f64270 */
[----:B------:R-:W2:Y:S01]  /*3650*/  MUFU.TANH R73, R73 ;  /* 0x0000004900497308 */ /* 0x000ea20000002400 */
[----:B-1----:R-:W-:Y:S02]  /*3660*/  FSEL R112, R37, -INF , P4 ;  /* 0xff80000025707808 */ /* 0x002fe40002000000 */
[----:B------:R-:W-:Y:S02]  /*3670*/  ISETP.GT.AND P4, PT, R27, 0x58, PT ;  /* 0x000000581b00780c */ /* 0x000fe40003f84270 */
[----:B------:R-:W-:-:S02]  /*3680*/  FMNMX.FTZ R31, R112, R31, !PT ;  /* 0x0000001f701f7209 */ /* 0x000fc40007810000 */
[----:B------:R-:W-:Y:S01]  /*3690*/  FSEL R114, R39, -INF , P4 ;  /* 0xff80000027727808 */ /* 0x000fe20002000000 */
[----:B------:R-:W1:Y:S01]  /*36a0*/  MUFU.TANH R77, R77 ;  /* 0x0000004d004d7308 */ /* 0x000e620000002400 */
[----:B------:R-:W-:Y:S02]  /*36b0*/  FMNMX.FTZ R31, R94, R31, !PT ;  /* 0x0000001f5e1f7209 */ /* 0x000fe40007810000 */
[----:B------:R-:W-:Y:S02]  /*36c0*/  ISETP.GT.AND P4, PT, R27, 0x60, PT ;  /* 0x000000601b00780c */ /* 0x000fe40003f84270 */
[----:B0-----:R-:W-:Y:S02]  /*36d0*/  FSEL R92, R69, -INF , P3 ;  /* 0xff800000455c7808 */ /* 0x001fe40001800000 */
[----:B------:R-:W-:Y:S01]  /*36e0*/  FMNMX.FTZ R31, R114, R31, !PT ;  /* 0x0000001f721f7209 */ /* 0x000fe20007810000 */
[----:B------:R-:W0:Y:S01]  /*36f0*/  MUFU.TANH R81, R81 ;  /* 0x0000005100517308 */ /* 0x000e220000002400 */
[----:B------:R-:W-:-:S02]  /*3700*/  ISETP.GT.AND P3, PT, R27, 0x61, PT ;  /* 0x000000611b00780c */ /* 0x000fc40003f64270 */
[----:B------:R-:W-:Y:S02]  /*3710*/  FSEL R116, R116, -INF , P4 ;  /* 0xff80000074747808 */ /* 0x000fe40002000000 */
[----:B------:R-:W-:Y:S02]  /*3720*/  FMNMX.FTZ R31, R92, R31, !PT ;  /* 0x0000001f5c1f7209 */ /* 0x000fe40007810000 */
[----:B------:R-:W-:Y:S01]  /*3730*/  ISETP.GT.AND P4, PT, R27, 0x68, PT ;  /* 0x000000681b00780c */ /* 0x000fe20003f84270 */
[----:B------:R-:W-:Y:S01]  /*3740*/  MUFU.TANH R85, R85 ;  /* 0x0000005500557308 */ /* 0x000fe20000002400 */
[----:B--2---:R-:W-:Y:S02]  /*3750*/  FSEL R74, R73, -INF , P3 ;  /* 0xff800000494a7808 */ /* 0x004fe40001800000 */
[----:B------:R-:W-:Y:S02]  /*3760*/  FMNMX.FTZ R31, R116, R31, !PT ;  /* 0x0000001f741f7209 */ /* 0x000fe40007810000 */
[----:B------:R-:W-:-:S02]  /*3770*/  ISETP.GT.AND P3, PT, R27, 0x69, PT ;  /* 0x000000691b00780c */ /* 0x000fc40003f64270 */
[----:B------:R-:W-:Y:S01]  /*3780*/  FSEL R118, R118, -INF , P4 ;  /* 0xff80000076767808 */ /* 0x000fe20002000000 */
[----:B------:R-:W-:Y:S01]  /*3790*/  MUFU.EX2 R181, R181 ;  /* 0x000000b500b57308 */ /* 0x000fe20000000800 */
[----:B------:R-:W-:Y:S02]  /*37a0*/  FMNMX.FTZ R31, R74, R31, !PT ;  /* 0x0000001f4a1f7209 */ /* 0x000fe40007810000 */
[----:B------:R-:W-:Y:S02]  /*37b0*/  ISETP.GT.AND P4, PT, R27, 0x70, PT ;  /* 0x000000701b00780c */ /* 0x000fe40003f84270 */
[----:B-1----:R-:W-:Y:S02]  /*37c0*/  FSEL R70, R77, -INF , P3 ;  /* 0xff8000004d467808 */ /* 0x002fe40001800000 */
[----:B------:R-:W-:Y:S01]  /*37d0*/  FMNMX.FTZ R31, R118, R31, !PT ;  /* 0x0000001f761f7209 */ /* 0x000fe20007810000 */
[----:B------:R-:W1:Y:S01]  /*37e0*/  MUFU.EX2 R26, R33 ;  /* 0x00000021001a7308 */ /* 0x000e620000000800 */
[----:B------:R-:W-:-:S02]  /*37f0*/  ISETP.GT.AND P3, PT, R27, 0x71, PT ;  /* 0x000000711b00780c */ /* 0x000fc40003f64270 */
[----:B------:R-:W-:Y:S02]  /*3800*/  FSEL R120, R120, -INF , P4 ;  /* 0xff80000078787808 */ /* 0x000fe40002000000 */
[----:B------:R-:W-:Y:S02]  /*3810*/  FMNMX.FTZ R31, R70, R31, !PT ;  /* 0x0000001f461f7209 */ /* 0x000fe40007810000 */
[----:B------:R-:W-:Y:S01]  /*3820*/  ISETP.GT.AND P4, PT, R27, 0x78, PT ;  /* 0x000000781b00780c */ /* 0x000fe20003f84270 */
[----:B------:R-:W2:Y:S01]  /*3830*/  MUFU.EX2 R183, R183 ;  /* 0x000000b700b77308 */ /* 0x000ea20000000800 */
[----:B0-----:R-:W-:Y:S02]  /*3840*/  FSEL R66, R81, -INF , P3 ;  /* 0xff80000051427808 */ /* 0x001fe40001800000 */
[----:B------:R-:W-:Y:S02]  /*3850*/  FMNMX.FTZ R31, R120, R31, !PT ;  /* 0x0000001f781f7209 */ /* 0x000fe40007810000 */
[----:B------:R-:W-:-:S02]  /*3860*/  ISETP.GT.AND P3, PT, R27, 0x79, PT ;  /* 0x000000791b00780c */ /* 0x000fc40003f64270 */
[----:B------:R-:W-:Y:S01]  /*3870*/  FSEL R122, R122, -INF , P4 ;  /* 0xff8000007a7a7808 */ /* 0x000fe20002000000 */
[----:B------:R-:W0:Y:S01]  /*3880*/  MUFU.EX2 R38, R38 ;  /* 0x0000002600267308 */ /* 0x000e220000000800 */
[----:B------:R-:W-:Y:S01]  /*3890*/  FMNMX.FTZ R31, R66, R31, !PT ;  /* 0x0000001f421f7209 */ /* 0x000fe20007810000 */
[----:B-1----:R-:W-:Y:S01]  /*38a0*/  FADD.FTZ R34, R181, R26 ;  /* 0x0000001ab5227221 */ /* 0x002fe20000010000 */
[----:B------:R-:W-:Y:S02]  /*38b0*/  FSEL R62, R85, -INF , P3 ;  /* 0xff800000553e7808 */ /* 0x000fe40001800000 */
[----:B------:R-:W-:Y:S02]  /*38c0*/  FMNMX.FTZ R31, R122, R31, !PT ;  /* 0x0000001f7a1f7209 */ /* 0x000fe40007810000 */
[----:B------:R-:W-:Y:S01]  /*38d0*/  F2FP.F16.F32.PACK_AB R181, R26, R181 ;  /* 0x000000b51ab5723e */ /* 0x000fe200000000ff */
[----:B------:R-:W1:Y:S01]  /*38e0*/  MUFU.EX2 R177, R177 ;  /* 0x000000b100b17308 */ /* 0x000e620000000800 */
[----:B------:R-:W-:-:S05]  /*38f0*/  FMNMX.FTZ R31, R62, R31, !PT ;  /* 0x0000001f3e1f7209 */ /* 0x000fca0007810000 */
[----:B------:R-:W3:Y:S02]  /*3900*/  SHFL.BFLY PT, R12, R31, 0x2, 0x1f ;  /* 0x0c401f001f0c7f89 */ /* 0x000ee400000e0000 */
[----:B------:R-:W4:Y:S08]  /*3910*/  MUFU.EX2 R179, R179 ;  /* 0x000000b300b37308 */ /* 0x000f300000000800 */
[----:B------:R-:W5:Y:S08]  /*3920*/  MUFU.EX2 R173, R173 ;  /* 0x000000ad00ad7308 */ /* 0x000f700000000800 */
[----:B------:R-:W5:Y:S01]  /*3930*/  MUFU.EX2 R4, R11 ;  /* 0x0000000b00047308 */ /* 0x000f620000000800 */
[----:B---3--:R-:W-:Y:S01]  /*3940*/  FMNMX.FTZ R3, R31, R12, !PT ;  /* 0x0000000c1f037209 */ /* 0x008fe20007810000 */
[----:B--2---:R-:W-:-:S06]  /*3950*/  FADD.FTZ R31, R183, R34 ;  /* 0x00000022b71f7221 */ /* 0x004fcc0000010000 */
[----:B------:R-:W2:Y:S01]  /*3960*/  MUFU.EX2 R175, R175 ;  /* 0x000000af00af7308 */ /* 0x000ea20000000800 */
[C---:B0-----:R-:W-:Y:S01]  /*3970*/  F2FP.F16.F32.PACK_AB R183, R38.reuse, R183 ;  /* 0x000000b726b7723e */ /* 0x041fe200000000ff */
[----:B------:R-:W0:Y:S01]  /*3980*/  SHFL.BFLY PT, R12, R3, 0x1, 0x1f ;  /* 0x0c201f00030c7f89 */ /* 0x000e2200000e0000 */
[----:B------:R-:W-:-:S04]  /*3990*/  FADD.FTZ R34, R38, R31 ;  /* 0x0000001f26227221 */ /* 0x000fc80000010000 */
[----:B-1----:R-:W-:Y:S01]  /*39a0*/  FADD.FTZ R33, R177, R34 ;  /* 0x00000022b1217221 */ /* 0x002fe20000010000 */
[----:B------:R4:W-:Y:S01]  /*39b0*/  MUFU.EX2 R155, R35 ;  /* 0x00000023009b7308 */ /* 0x0009e20000000800 */
[C---:B------:R-:W-:Y:S02]  /*39c0*/  F2FP.F16.F32.PACK_AB R177, R24.reuse, R177 ;  /* 0x000000b118b1723e */ /* 0x040fe400000000ff */
[----:B------:R-:W-:-:S05]  /*39d0*/  FADD.FTZ R34, R24, R33 ;  /* 0x0000002118227221 */ /* 0x000fca0000010000 */
[----:B------:R-:W1:Y:S01]  /*39e0*/  MUFU.EX2 R2, R2 ;  /* 0x0000000200027308 */ /* 0x000e620000000800 */
[----:B----4-:R-:W-:Y:S01]  /*39f0*/  FADD.FTZ R35, R179, R34 ;  /* 0x00000022b3237221 */ /* 0x010fe20000010000 */
[----:B------:R-:W-:-:S03]  /*3a00*/  F2FP.F16.F32.PACK_AB R179, R14, R179 ;  /* 0x000000b30eb3723e */ /* 0x000fc600000000ff */
[----:B------:R-:W-:-:S03]  /*3a10*/  FADD.FTZ R36, R14, R35 ;  /* 0x000000230e247221 */ /* 0x000fc60000010000 */
[----:B------:R-:W3:Y:S01]  /*3a20*/  MUFU.EX2 R169, R169 ;  /* 0x000000a900a97308 */ /* 0x000ee20000000800 */
[----:B-----5:R-:W-:Y:S01]  /*3a30*/  FADD.FTZ R37, R173, R36 ;  /* 0x00000024ad257221 */ /* 0x020fe20000010000 */
[----:B0-----:R-:W-:Y:S02]  /*3a40*/  FMNMX.FTZ R12, R3, R12, !PT ;  /* 0x0000000c030c7209 */ /* 0x001fe40007810000 */
[C---:B------:R-:W-:Y:S01]  /*3a50*/  F2FP.F16.F32.PACK_AB R173, R4.reuse, R173 ;  /* 0x000000ad04ad723e */ /* 0x040fe200000000ff */
[----:B------:R-:W-:Y:S01]  /*3a60*/  FADD.FTZ R36, R4, R37 ;  /* 0x0000002504247221 */ /* 0x000fe20000010000 */
[C---:B------:R-:W-:Y:S01]  /*3a70*/  FSETP.NEU.FTZ.AND P3, PT, R12.reuse, -INF , PT ;  /* 0xff8000000c00780b */ /* 0x040fe20003f7d000 */
[----:B------:R-:W-:Y:S01]  /*3a80*/  FMUL.FTZ R3, R12, R5 ;  /* 0x000000050c037220 */ /* 0x000fe20000410000 */
[----:B------:R-:W0:Y:S01]  /*3a90*/  MUFU.EX2 R20, R20 ;  /* 0x0000001400147308 */ /* 0x000e220000000800 */
[----:B--2---:R-:W-:Y:S01]  /*3aa0*/  FADD.FTZ R37, R175, R36 ;  /* 0x00000024af257221 */ /* 0x004fe20000010000 */
[----:B-1----:R-:W-:-:S02]  /*3ab0*/  F2FP.F16.F32.PACK_AB R175, R2, R175 ;  /* 0x000000af02af723e */ /* 0x002fc400000000ff */
[----:B------:R-:W-:Y:S01]  /*3ac0*/  FSEL R3, R3, RZ, P3 ;  /* 0x000000ff03037208 */ /* 0x000fe20001800000 */
[----:B------:R-:W-:Y:S01]  /*3ad0*/  FADD.FTZ R36, R2, R37 ;  /* 0x0000002502247221 */ /* 0x000fe20000010000 */
[----:B------:R-:W-:Y:S02]  /*3ae0*/  PLOP3.LUT P3, PT, PT, PT, UP1, 0x80, 0x0 ;  /* 0x000000000000781c */ /* 0x000fe40003f6f018 */
[----:B------:R-:W1:Y:S01]  /*3af0*/  MUFU.EX2 R171, R171 ;  /* 0x000000ab00ab7308 */ /* 0x000e620000000800 */
        /* <DEDUP_REMOVED lines=14> */
[----:B---3--:R-:W-:Y:S01]  /*3be0*/  FADD.FTZ R39, R169, R36 ;  /* 0x00000024a9277221 */ /* 0x008fe20000010000 */
[----:B------:R-:W2:Y:S01]  /*3bf0*/  MUFU.EX2 R89, R89 ;  /* 0x0000005900597308 */ /* 0x000ea20000000800 */
[-CC-:B------:R-:W-:Y:S01]  /*3c00*/  FFMA.FTZ R104, R104, R5.reuse, -R3.reuse ;  /* 0x0000000568687223 */ /* 0x180fe20000010803 */
[-C--:B------:R-:W-:Y:S01]  /*3c10*/  FFMA.FTZ R106, R106, R5.reuse, -R3 ;  /* 0x000000056a6a7223 */ /* 0x080fe20000010803 */
[----:B0-----:R-:W-:Y:S01]  /*3c20*/  FADD.FTZ R36, R20, R39 ;  /* 0x0000002714247221 */ /* 0x001fe20000010000 */
[-CC-:B------:R-:W-:Y:S01]  /*3c30*/  FFMA.FTZ R100, R100, R5.reuse, -R3.reuse ;  /* 0x0000000564647223 */ /* 0x180fe20000010803 */
[-CC-:B------:R-:W-:Y:S01]  /*3c40*/  FFMA.FTZ R108, R108, R5.reuse, -R3.reuse ;  /* 0x000000056c6c7223 */ /* 0x180fe20000010803 */
[-CC-:B------:R-:W-:Y:S01]  /*3c50*/  FFMA.FTZ R98, R98, R5.reuse, -R3.reuse ;  /* 0x0000000562627223 */ /* 0x180fe20000010803 */
[----:B-1----:R-:W-:Y:S01]  /*3c60*/  FADD.FTZ R39, R171, R36 ;  /* 0x00000024ab277221 */ /* 0x002fe20000010000 */
[----:B------:R-:W0:Y:S01]  /*3c70*/  MUFU.EX2 R64, R64 ;  /* 0x0000004000407308 */ /* 0x000e220000000800 */
[-CC-:B------:R-:W-:Y:S01]  /*3c80*/  FFMA.FTZ R110, R110, R5.reuse, -R3.reuse ;  /* 0x000000056e6e7223 */ /* 0x180fe20000010803 */
[-CC-:B------:R-:W-:Y:S01]  /*3c90*/  FFMA.FTZ R96, R96, R5.reuse, -R3.reuse ;  /* 0x0000000560607223 */ /* 0x180fe20000010803 */
[-CC-:B------:R-:W-:Y:S01]  /*3ca0*/  FFMA.FTZ R112, R112, R5.reuse, -R3.reuse ;  /* 0x0000000570707223 */ /* 0x180fe20000010803 */
[-CC-:B------:R-:W-:Y:S01]  /*3cb0*/  FFMA.FTZ R94, R94, R5.reuse, -R3.reuse ;  /* 0x000000055e5e7223 */ /* 0x180fe20000010803 */
[-CC-:B------:R-:W-:Y:S01]  /*3cc0*/  FFMA.FTZ R114, R114, R5.reuse, -R3.reuse ;  /* 0x0000000572727223 */ /* 0x180fe20000010803 */
[-CC-:B------:R-:W-:Y:S01]  /*3cd0*/  FFMA.FTZ R92, R92, R5.reuse, -R3.reuse ;  /* 0x000000055c5c7223 */ /* 0x180fe20000010803 */
[-C--:B------:R-:W-:Y:S01]  /*3ce0*/  FFMA.FTZ R116, R116, R5.reuse, -R3 ;  /* 0x0000000574747223 */ /* 0x080fe20000010803 */
[----:B------:R1:W3:Y:S01]  /*3cf0*/  MUFU.EX2 R11, R90 ;  /* 0x0000005a000b7308 */ /* 0x0002e20000000800 */
[----:B--2---:R-:W-:Y:S01]  /*3d00*/  FADD.FTZ R33, R88, R89 ;  /* 0x0000005958217221 */ /* 0x004fe20000010000 */
[-CC-:B------:R-:W-:Y:S01]  /*3d10*/  FFMA.FTZ R74, R74, R5.reuse, -R3.reuse ;  /* 0x000000054a4a7223 */ /* 0x180fe20000010803 */
[-CC-:B------:R-:W-:Y:S01]  /*3d20*/  FFMA.FTZ R118, R118, R5.reuse, -R3.reuse ;  /* 0x0000000576767223 */ /* 0x180fe20000010803 */
[-CC-:B------:R-:W-:Y:S01]  /*3d30*/  FFMA.FTZ R70, R70, R5.reuse, -R3.reuse ;  /* 0x0000000546467223 */ /* 0x180fe20000010803 */
[-CC-:B------:R-:W-:Y:S01]  /*3d40*/  FFMA.FTZ R120, R120, R5.reuse, -R3.reuse ;  /* 0x0000000578787223 */ /* 0x180fe20000010803 */
[-CC-:B------:R-:W-:Y:S01]  /*3d50*/  FFMA.FTZ R66, R66, R5.reuse, -R3.reuse ;  /* 0x0000000542427223 */ /* 0x180fe20000010803 */
[-C--:B------:R-:W-:Y:S01]  /*3d60*/  FFMA.FTZ R122, R122, R5.reuse, -R3 ;  /* 0x000000057a7a7223 */ /* 0x080fe20000010803 */
[----:B------:R-:W2:Y:S01]  /*3d70*/  MUFU.EX2 R68, R68 ;  /* 0x0000004400447308 */ /* 0x000ea20000000800 */
[----:B0-----:R-:W-:Y:S01]  /*3d80*/  FADD.FTZ R34, R64, R33 ;  /* 0x0000002140227221 */ /* 0x001fe20000010000 */
[----:B------:R-:W-:Y:S01]  /*3d90*/  FFMA.FTZ R62, R62, R5, -R3 ;  /* 0x000000053e3e7223 */ /* 0x000fe20000010803 */
[----:B------:R-:W-:-:S02]  /*3da0*/  F2FP.F16.F32.PACK_AB R180, R89, R88 ;  /* 0x0000005859b4723e */ /* 0x000fc400000000ff */
[----:B-1----:R-:W-:Y:S02]  /*3db0*/  CS2R R90, SRZ ;  /* 0x00000000005a7805 */ /* 0x002fe4000001ff00 */
[----:B------:R-:W-:Y:S02]  /*3dc0*/  F2FP.F16.F32.PACK_AB R169, R20, R169 ;  /* 0x000000a914a9723e */ /* 0x000fe400000000ff */
[----:B------:R-:W-:Y:S01]  /*3dd0*/  CS2R R88, SRZ ;  /* 0x0000000000587805 */ /* 0x000fe2000001ff00 */
[----:B------:R-:W0:Y:S01]  /*3de0*/  MUFU.EX2 R13, R72 ;  /* 0x00000048000d7308 */ /* 0x000e220000000800 */
[C---:B---3--:R-:W-:Y:S01]  /*3df0*/  FADD.FTZ R35, R11.reuse, R34 ;  /* 0x000000220b237221 */ /* 0x048fe20000010000 */
        /* <DEDUP_REMOVED lines=29> */
[----:B------:R0:W3:Y:S01]  /*3fd0*/  MUFU.EX2 R27, R104 ;  /* 0x00000068001b7308 */ /* 0x0000e20000000800 */
[----:B-1----:R-:W-:-:S07]  /*3fe0*/  FADD.FTZ R0, R102, R39 ;  /* 0x0000002766007221 */ /* 0x002fce0000010000 */
[----:B------:R-:W1:Y:S01]  /*3ff0*/  MUFU.EX2 R30, R30 ;  /* 0x0000001e001e7308 */ /* 0x000e620000000800 */
[----:B--2---:R-:W-:Y:S01]  /*4000*/  FADD.FTZ R41, R167, R34 ;  /* 0x00000022a7297221 */ /* 0x004fe20000010000 */
[----:B0-----:R-:W-:-:S06]  /*4010*/  CS2R R104, SRZ ;  /* 0x0000000000687805 */ /* 0x001fcc000001ff00 */
[----:B------:R-:W0:Y:S01]  /*4020*/  MUFU.EX2 R106, R106 ;  /* 0x0000006a006a7308 */ /* 0x000e220000000800 */
[C---:B---3--:R-:W-:Y:S01]  /*4030*/  FADD.FTZ R39, R27.reuse, R0 ;  /* 0x000000001b277221 */ /* 0x048fe20000010000 */
[----:B------:R-:W-:Y:S02]  /*4040*/  F2FP.F16.F32.PACK_AB R168, R27, R102 ;  /* 0x000000661ba8723e */ /* 0x000fe400000000ff */
[----:B------:R-:W-:-:S04]  /*4050*/  CS2R R102, SRZ ;  /* 0x0000000000667805 */ /* 0x000fc8000001ff00 */
[----:B------:R-:W2:Y:S01]  /*4060*/  MUFU.EX2 R161, R161 ;  /* 0x000000a100a17308 */ /* 0x000ea20000000800 */
[C---:B-1----:R-:W-:Y:S01]  /*4070*/  FADD.FTZ R34, R30.reuse, R41 ;  /* 0x000000291e227221 */ /* 0x042fe20000010000 */
[----:B------:R-:W-:-:S06]  /*4080*/  F2FP.F16.F32.PACK_AB R167, R30, R167 ;  /* 0x000000a71ea7723e */ /* 0x000fcc00000000ff */
[----:B------:R1:W3:Y:S01]  /*4090*/  MUFU.EX2 R29, R100 ;  /* 0x00000064001d7308 */ /* 0x0002e20000000800 */
[----:B0-----:R-:W-:-:S07]  /*40a0*/  FADD.FTZ R0, R106, R39 ;  /* 0x000000276a007221 */ /* 0x001fce0000010000 */
[----:B------:R-:W0:Y:S01]  /*40b0*/  MUFU.EX2 R32, R32 ;  /* 0x0000002000207308 */ /* 0x000e220000000800 */
[----:B--2---:R-:W-:Y:S01]  /*40c0*/  FADD.FTZ R41, R161, R34 ;  /* 0x00000022a1297221 */ /* 0x004fe20000010000 */
[----:B-1----:R-:W-:-:S06]  /*40d0*/  CS2R R100, SRZ ;  /* 0x0000000000647805 */ /* 0x002fcc000001ff00 */
[----:B------:R-:W1:Y:S01]  /*40e0*/  MUFU.EX2 R108, R108 ;  /* 0x0000006c006c7308 */ /* 0x000e620000000800 */
[C---:B---3--:R-:W-:Y:S01]  /*40f0*/  FADD.FTZ R3, R29.reuse, R0 ;  /* 0x000000001d037221 */ /* 0x048fe20000010000 */
[----:B------:R-:W-:Y:S02]  /*4100*/  F2FP.F16.F32.PACK_AB R170, R29, R106 ;  /* 0x0000006a1daa723e */ /* 0x000fe400000000ff */
[----:B------:R-:W-:-:S04]  /*4110*/  CS2R R106, SRZ ;  /* 0x00000000006a7805 */ /* 0x000fc8000001ff00 */
        /* <DEDUP_REMOVED lines=51> */
[----:B------:R-:W0:Y:S01]  /*4450*/  MUFU.EX2 R39, R74 ;  /* 0x0000004a00277308 */ /* 0x000e220000000800 */
[----:B-1----:R-:W-:-:S07]  /*4460*/  FADD.FTZ R0, R116, R3 ;  /* 0x0000000374007221 */ /* 0x002fce0000010000 */
[----:B------:R-:W1:Y:S01]  /*4470*/  MUFU.EX2 R118, R118 ;  /* 0x0000007600767308 */ /* 0x000e620000000800 */
[----:B--2---:R-:W-:-:S04]  /*4480*/  FADD.FTZ R2, R56, R45 ;  /* 0x0000002d38027221 */ /* 0x004fc80000010000 */
[C---:B------:R-:W-:Y:S01]  /*4490*/  FADD.FTZ R3, R155.reuse, R2 ;  /* 0x000000029b037221 */ /* 0x040fe20000010000 */
[----:B------:R-:W-:Y:S01]  /*44a0*/  F2FP.F16.F32.PACK_AB R155, R155, R56 ;  /* 0x000000389b9b723e */ /* 0x000fe200000000ff */
[----:B------:R-:W-:Y:S01]  /*44b0*/  IMAD.MOV.U32 R2, RZ, RZ, 0x3f800000 ;  /* 0x3f800000ff027424 */ /* 0x000fe200078e00ff */
[----:B------:R-:W2:Y:S01]  /*44c0*/  MUFU.EX2 R41, R70 ;  /* 0x0000004600297308 */ /* 0x000ea20000000800 */
[C---:B0-----:R-:W-:Y:S01]  /*44d0*/  FADD.FTZ R45, R39.reuse, R0 ;  /* 0x00000000272d7221 */ /* 0x041fe20000010000 */
[----:B------:R-:W-:Y:S02]  /*44e0*/  F2FP.F16.F32.PACK_AB R156, R39, R116 ;  /* 0x00000074279c723e */ /* 0x000fe400000000ff */
[----:B------:R-:W-:-:S04]  /*44f0*/  CS2R R116, SRZ ;  /* 0x0000000000747805 */ /* 0x000fc8000001ff00 */
[----:B------:R-:W0:Y:S01]  /*4500*/  MUFU.EX2 R120, R120 ;  /* 0x0000007800787308 */ /* 0x000e220000000800 */
[----:B-1----:R-:W-:-:S07]  /*4510*/  FADD.FTZ R0, R118, R45 ;  /* 0x0000002d76007221 */ /* 0x002fce0000010000 */
[----:B------:R-:W1:Y:S01]  /*4520*/  MUFU.EX2 R43, R66 ;  /* 0x00000042002b7308 */ /* 0x000e620000000800 */
[C---:B--2---:R-:W-:Y:S01]  /*4530*/  FADD.FTZ R13, R41.reuse, R0 ;  /* 0x00000000290d7221 */ /* 0x044fe20000010000 */
[----:B------:R-:W-:Y:S02]  /*4540*/  F2FP.F16.F32.PACK_AB R158, R41, R118 ;  /* 0x00000076299e723e */ /* 0x000fe400000000ff */
[----:B------:R-:W-:-:S04]  /*4550*/  CS2R R118, SRZ ;  /* 0x0000000000767805 */ /* 0x000fc8000001ff00 */
[----:B------:R-:W2:Y:S01]  /*4560*/  MUFU.EX2 R122, R122 ;  /* 0x0000007a007a7308 */ /* 0x000ea20000000800 */
[----:B0-----:R-:W-:-:S07]  /*4570*/  FADD.FTZ R0, R120, R13 ;  /* 0x0000000d78007221 */ /* 0x001fce0000010000 */
[----:B------:R-:W0:Y:S01]  /*4580*/  MUFU.EX2 R11, R62 ;  /* 0x0000003e000b7308 */ /* 0x000e220000000800 */
[C---:B-1----:R-:W-:Y:S01]  /*4590*/  FADD.FTZ R13, R43.reuse, R0 ;  /* 0x000000002b0d7221 */ /* 0x042fe20000010000 */
[----:B------:R-:W-:Y:S01]  /*45a0*/  F2FP.F16.F32.PACK_AB R152, R43, R120 ;  /* 0x000000782b98723e */ /* 0x000fe200000000ff */
[----:B------:R-:W-:Y:S01]  /*45b0*/  IMAD.MOV.U32 R0, RZ, RZ, 0x3f800000 ;  /* 0x3f800000ff007424 */ /* 0x000fe200078e00ff */
[----:B------:R-:W-:Y:S01]  /*45c0*/  CS2R R120, SRZ ;  /* 0x0000000000787805 */ /* 0x000fe2000001ff00 */
[----:B--2---:R-:W-:Y:S01]  /*45d0*/  FADD.FTZ R4, R122, R13 ;  /* 0x0000000d7a047221 */ /* 0x004fe20000010000 */
[----:B0-----:R-:W-:-:S03]  /*45e0*/  F2FP.F16.F32.PACK_AB R154, R11, R122 ;  /* 0x0000007a0b9a723e */ /* 0x001fc600000000ff */
[----:B------:R-:W-:Y:S01]  /*45f0*/  FADD.FTZ R4, R11, R4 ;  /* 0x000000040b047221 */ /* 0x000fe20000010000 */
[----:B------:R-:W-:Y:S01]  /*4600*/  CS2R R122, SRZ ;  /* 0x00000000007a7805 */ /* 0x000fe2000001ff00 */
[----:B------:R-:W-:Y:S06]  /*4610*/  @!P3 BRA `(.L_x_2243) ;  /* 0x0000003000c4b947 */ /* 0x000fec0003800000 */
[----:B------:R-:W-:Y:S01]  /*4620*/  IMAD.MOV.U32 R11, RZ, RZ, R10 ;  /* 0x000000ffff0b7224 */ /* 0x000fe200078e000a */
[----:B------:R-:W-:Y:S01]  /*4630*/  UMOV UR5, UR37 ;  /* 0x0000002500057c82 */ /* 0x000fe20008000000 */
[----:B------:R-:W-:Y:S01]  /*4640*/  IMAD.MOV.U32 R13, RZ, RZ, R12 ;  /* 0x000000ffff0d7224 */ /* 0x000fe200078e000c */
[----:B------:R-:W-:Y:S01]  /*4650*/  UMOV UR6, UR36 ;  /* 0x0000002400067c82 */ /* 0x000fe20008000000 */
[----:B------:R-:W-:Y:S01]  /*4660*/  IMAD.MOV.U32 R0, RZ, RZ, 0x3f800000 ;  /* 0x3f800000ff007424 */ /* 0x000fe200078e00ff */
[----:B------:R-:W-:Y:S01]  /*4670*/  ULDC UR42, c[0x0][0x288] ;  /* 0x0000a200002a7ab9 */ /* 0x000fe20000000800 */
[----:B------:R-:W-:Y:S01]  /*4680*/  IMAD.MOV.U32 R151, RZ, RZ, RZ ;  /* 0x000000ffff977224 */ /* 0x000fe200078e00ff */
[----:B------:R-:W-:-:S06]  /*4690*/  ULDC UR7, c[0x0][0x9d8] ;  /* 0x0002760000077ab9 */ /* 0x000fcc0000000800 */
.L_x_2252:
[----:B------:R-:W-:-:S04]  /*46a0*/  UIADD3 UR8, UR6, 0x1, URZ ;  /* 0x0000000106087890 */ /* 0x000fc8000fffe03f */
[----:B------:R-:W-:-:S04]  /*46b0*/  UISETP.NE.AND UP1, UPT, UR8, 0x2, UPT ;  /* 0x000000020800788c */ /* 0x000fc8000bf25270 */
[----:B------:R-:W-:Y:S02]  /*46c0*/  USEL UR37, URZ, 0x1, UP1 ;  /* 0x000000013f257887 */ /* 0x000fe40008800000 */
[----:B------:R-:W-:Y:S02]  /*46d0*/  USEL UR36, UR8, URZ, UP1 ;  /* 0x0000003f08247287 */ /* 0x000fe40008800000 */
[----:B------:R-:W-:Y:S01]  /*46e0*/  ULOP3.LUT UR37, UR5, UR37, URZ, 0x3c, !UPT ;  /* 0x0000002505257292 */ /* 0x000fe2000f8e3c3f */
[----:B------:R-:W-:Y:S11]  /*46f0*/  @!P0 BRA `(.L_x_2244) ;  /* 0x0000000000048947 */ /* 0x000ff60003800000 */
[----:B------:R-:W-:Y:S01]  /*4700*/  BPT.TRAP 0x1 ;  /* 0x000000040000795c */ /* 0x000fe20000300000 */
.L_x_2244:
[----:B------:R-:W-:Y:S01]  /*4710*/  ULEA UR8, UR36, UR38, 0x3 ;  /* 0x0000002624087291 */ /* 0x000fe2000f8e183f */
[----:B------:R-:W-:-:S04]  /*4720*/  MOV R5, UR37 ;  /* 0x0000002500057c02 */ /* 0x000fc80008000f00 */
[----:B------:R-:W-:-:S04]  /*4730*/  SHF.L.U32 R5, R5, 0x1f, RZ ;  /* 0x0000001f05057819 */ /* 0x000fc800000006ff */
[----:B------:R0:W1:Y:S01]  /*4740*/  SYNCS.PHASECHK.TRANS64.TRYWAIT P3, [UR8+0x34830], R5 ;  /* 0x03483005ff0075a7 */ /* 0x0000620008060148 */
[----:B------:R-:W-:Y:S05]  /*4750*/  @!P0 BRA `(.L_x_2245) ;  /* 0x0000000000048947 */ /* 0x000fea0003800000 */
[----:B------:R-:W-:Y:S01]  /*4760*/  BPT.TRAP 0x1 ;  /* 0x000000040000795c */ /* 0x000fe20000300000 */
.L_x_2245:
[----:B-1----:R-:W-:Y:S05]  /*4770*/  @P3 BRA `(.L_x_2246) ;  /* 0x0000000000083947 */ /* 0x002fea0003800000 */
[----:B------:R-:W1:Y:S02]  /*4780*/  SYNCS.PHASECHK.TRANS64.TRYWAIT P3, [UR8+0x34830], R5 ;  /* 0x03483005ff0075a7 */ /* 0x000e640008060148 */
[----:B-1----:R-:W-:Y:S05]  /*4790*/  @!P3 BRA `(.L_x_2247) ;  /* 0x000000d00088b947 */ /* 0x002fea0003800000 */
.L_x_2246:
        /* <DEDUP_REMOVED lines=141> */
.L_x_2248:
[----:B------:R-:W-:Y:S01]  /*5070*/  ULEA UR9, UR6, UR38, 0x3 ;  /* 0x0000002606097291 */ /* 0x000fe2000f8e183f */
[----:B------:R-:W-:-:S05]  /*5080*/  IMAD.U32 R0, RZ, RZ, UR5 ;  /* 0x00000005ff007e24 */ /* 0x000fca000f8e00ff */
[----:B------:R-:W-:-:S04]  /*5090*/  SHF.L.U32 R0, R0, 0x1f, RZ ;  /* 0x0000001f00007819 */ /* 0x000fc800000006ff */
[----:B------:R2:W3:Y:S01]  /*50a0*/  SYNCS.PHASECHK.TRANS64.TRYWAIT P3, [UR9+0x34850], R0 ;  /* 0x03485000ff0075a7 */ /* 0x0004e20008060149 */
[----:B------:R-:W-:Y:S05]  /*50b0*/  @!P0 BRA `(.L_x_2249) ;  /* 0x0000000000048947 */ /* 0x000fea0003800000 */
[----:B------:R-:W-:Y:S01]  /*50c0*/  BPT.TRAP 0x1 ;  /* 0x000000040000795c */ /* 0x000fe20000300000 */
.L_x_2249:
[----:B---3--:R-:W-:Y:S05]  /*50d0*/  @P3 BRA `(.L_x_2250) ;  /* 0x0000000000083947 */ /* 0x008fea0003800000 */
[----:B------:R-:W3:Y:S02]  /*50e0*/  SYNCS.PHASECHK.TRANS64.TRYWAIT P3, [UR9+0x34850], R0 ;  /* 0x03485000ff0075a7 */ /* 0x000ee40008060149 */
[----:B---3--:R-:W-:Y:S05]  /*50f0*/  @!P3 BRA `(.L_x_2251) ;  /* 0x000000c80048b947 */ /* 0x008fea0003800000 */
.L_x_2250:
[----:B------:R-:W-:Y:S01]  /*5100*/  UIADD3 UR5, UR38, 0x400, URZ ;  /* 0x0000040026057890 */ /* 0x000fe2000fffe03f */
[----:B------:R-:W-:Y:S01]  /*5110*/  WARPGROUP.ARRIVE ;  /* 0x00000000000079c5 */ /* 0x000fe20000000000 */
[----:B------:R-:W-:Y:S01]  /*5120*/  UMOV UR15, 0x40000040 ;  /* 0x40000040000f7882 */ /* 0x000fe20000000000 */
[----:B------:R-:W-:Y:S01]  /*5130*/  FMUL.FTZ R194, R27, UR7 ;  /* 0x000000071bc27c20 */ /* 0x000fe20008410000 */
[----:B------:R-:W-:Y:S01]  /*5140*/  USHF.R.U32.HI UR5, URZ, 0x4, UR5 ;  /* 0x000000043f057899 */ /* 0x000fe20008011605 */
[----:B------:R-:W-:Y:S02]  /*5150*/  VIADD R27, R18, UR39 ;  /* 0x00000027121b7c36 */ /* 0x000fe40008000000 */
[----:B0-2---:R-:W-:Y:S01]  /*5160*/  FMUL.FTZ R0, R24, UR7 ;  /* 0x0000000718007c20 */ /* 0x005fe20008410000 */
[----:B------:R-:W-:Y:S01]  /*5170*/  FMUL.FTZ R196, R26, UR7 ;  /* 0x000000071ac47c20 */ /* 0x000fe20008410000 */
[----:B------:R-:W-:Y:S01]  /*5180*/  ULOP3.LUT UR5, UR5, 0x3fff, URZ, 0xc0, !UPT ;  /* 0x00003fff05057892 */ /* 0x000fe2000f8ec03f */
[----:B------:R-:W-:Y:S01]  /*5190*/  FMUL.FTZ R24, R36, UR7 ;  /* 0x0000000724187c20 */ /* 0x000fe20008410000 */
[----:B------:R-:W-:Y:S01]  /*51a0*/  FMUL.FTZ R12, R29, UR7 ;  /* 0x000000071d0c7c20 */ /* 0x000fe20008410000 */
[----:B------:R-:W-:Y:S01]  /*51b0*/  FMUL.FTZ R29, R45, UR7 ;  /* 0x000000072d1d7c20 */ /* 0x000fe20008410000 */
[----:B------:R-:W-:Y:S01]  /*51c0*/  ULOP3.LUT UR5, UR5, 0x4000000, URZ, 0xfc, !UPT ;  /* 0x0400000005057892 */ /* 0x000fe2000f8efc3f */
[----:B------:R-:W0:Y:S01]  /*51d0*/  MUFU.TANH R196, R196 ;  /* 0x000000c400c47308 */ /* 0x000e220000002400 */
[----:B------:R-:W-:Y:S01]  /*51e0*/  FMUL.FTZ R47, R47, UR7 ;  /* 0x000000072f2f7c20 */ /* 0x000fe20008410000 */
[----:B------:R-:W-:Y:S01]  /*51f0*/  FMUL.FTZ R21, R32, UR7 ;  /* 0x0000000720157c20 */ /* 0x000fe20008410000 */
[----:B------:R-:W-:Y:S01]  /*5200*/  ULEA UR5, UR6, UR5, 0xb ;  /* 0x0000000506057291 */ /* 0x000fe2000f8e583f */
[----:B------:R-:W-:Y:S01]  /*5210*/  FMUL.FTZ R14, R28, UR7 ;  /* 0x000000071c0e7c20 */ /* 0x000fe20008410000 */
[----:B------:R-:W-:Y:S01]  /*5220*/  FMUL.FTZ R28, R42, UR7 ;  /* 0x000000072a1c7c20 */ /* 0x000fe20008410000 */
[----:B------:R-:W-:Y:S01]  /*5230*/  @UP0 ULDC UR6, c[0x0][0x44c] ;  /* 0x0001130000060ab9 */ /* 0x000fe20000000800 */
[----:B-1----:R-:W-:Y:S01]  /*5240*/  FMUL.FTZ R10, R43, UR7 ;  /* 0x000000072b0a7c20 */ /* 0x002fe20008410000 */
[----:B------:R-:W-:Y:S01]  /*5250*/  @P2 IMAD.HI.U32 R5, R27, UR6, RZ ;  /* 0x000000061b052c27 */ /* 0x000fe2000f8e00ff */
[----:B------:R-:W-:Y:S01]  /*5260*/  @UP0 ULDC UR6, c[0x0][0x450] ;  /* 0x0001140000060ab9 */ /* 0x000fe20000000800 */
[----:B------:R-:W-:Y:S01]  /*5270*/  UMOV UR14, UR5 ;  /* 0x00000005000e7c82 */ /* 0x000fe20008000000 */
[----:B------:R-:W1:Y:S01]  /*5280*/  MUFU.TANH R194, R194 ;  /* 0x000000c200c27308 */ /* 0x000e620000002400 */
[----:B------:R-:W-:Y:S01]  /*5290*/  HGMMA.64x128x16.F32 R88, R180, gdesc[UR12].tnspB, R88, gsb0 ;  /* 0x41e0000cb4587df0 */ /* 0x000fe20008000858 */
[----:B------:R-:W-:Y:S01]  /*52a0*/  UIADD3 UR14, UR5, 0x80, URZ ;  /* 0x00000080050e7890 */ /* 0x000fe2000fffe03f */
[----:B------:R-:W-:Y:S01]  /*52b0*/  @P2 SHF.R.U32.HI R27, RZ, UR6, R5 ;  /* 0x00000006ff1b2c19 */ /* 0x000fe20008011605 */
[----:B------:R-:W-:Y:S01]  /*52c0*/  UMOV UR15, 0x40000040 ;  /* 0x40000040000f7882 */ /* 0x000fe20000000000 */
[----:B------:R-:W-:Y:S01]  /*52d0*/  UMOV UR6, 0xffffff80 ;  /* 0xffffff8000067882 */ /* 0x000fe20000000000 */
[----:B------:R-:W-:Y:S01]  /*52e0*/  FMUL.FTZ R46, R46, UR7 ;  /* 0x000000072e2e7c20 */ /* 0x000fe20008410000 */
[----:B------:R-:W-:Y:S01]  /*52f0*/  UIMAD UR6, UR4, UR6, 0x1 ;  /* 0x00000001040674a4 */ /* 0x000fe2000f8e0206 */
[----:B------:R-:W-:Y:S01]  /*5300*/  MUFU.TANH R32, R47 ;  /* 0x0000002f00207308 */ /* 0x000fe20000002400 */
[----:B------:R-:W-:Y:S01]  /*5310*/  FMUL.FTZ R50, R50, UR7 ;  /* 0x0000000732327c20 */ /* 0x000fe20008410000 */
[----:B------:R-:W-:Y:S01]  /*5320*/  FMUL.FTZ R51, R51, UR7 ;  /* 0x0000000733337c20 */ /* 0x000fe20008410000 */
[----:B------:R-:W-:Y:S01]  /*5330*/  FMUL.FTZ R54, R54, UR7 ;  /* 0x0000000736367c20 */ /* 0x000fe20008410000 */
[----:B------:R-:W-:Y:S01]  /*5340*/  FMUL.FTZ R55, R55, UR7 ;  /* 0x0000000737377c20 */ /* 0x000fe20008410000 */
[----:B------:R-:W-:-:S02]  /*5350*/  IMAD.U32 R36, RZ, RZ, UR6 ;  /* 0x00000006ff247e24 */ /* 0x000fc4000f8e00ff */
[----:B------:R-:W-:Y:S01]  /*5360*/  FMUL.FTZ R58, R58, UR7 ;  /* 0x000000073a3a7c20 */ /* 0x000fe20008410000 */
[----:B------:R-:W-:Y:S01]  /*5370*/  FMUL.FTZ R59, R59, UR7 ;  /* 0x000000073b3b7c20 */ /* 0x000fe20008410000 */
[----:B------:R-:W-:Y:S01]  /*5380*/  MUFU.TANH R28, R28 ;  /* 0x0000001c001c7308 */ /* 0x000fe20000002400 */
[----:B------:R-:W-:Y:S02]  /*5390*/  IMAD R45, R17, -0x2, R36 ;  /* 0xfffffffe112d7824 */ /* 0x000fe400078e0224 */
        /* <DEDUP_REMOVED lines=28> */
[----:B------:R-:W-:-:S02]  /*5560*/  UISETP.GT.AND UP1, UPT, UR4, UR10, UPT ;  /* 0x0000000a0400728c */ /* 0x000fc4000bf24270 */
[----:B------:R-:W-:Y:S01]  /*5570*/  MUFU.TANH R51, R51 ;  /* 0x0000003300337308 */ /* 0x000fe20000002400 */
[----:B------:R-:W-:Y:S01]  /*5580*/  UIADD3 UR4, UR4, -0x1, URZ ;  /* 0xffffffff04047890 */ /* 0x000fe2000fffe03f */
[----:B------:R-:W-:-:S06]  /*5590*/  UMOV UR6, UR36 ;  /* 0x0000002400067c82 */ /* 0x000fcc0008000000 */
[----:B------:R-:W-:Y:S08]  /*55a0*/  MUFU.TANH R54, R54 ;  /* 0x0000003600367308 */ /* 0x000ff00000002400 */
[----:B------:R-:W-:Y:S08]  /*55b0*/  MUFU.TANH R55, R55 ;  /* 0x0000003700377308 */ /* 0x000ff00000002400 */
[----:B------:R-:W-:Y:S08]  /*55c0*/  MUFU.TANH R58, R58 ;  /* 0x0000003a003a7308 */ /* 0x000ff00000002400 */
[----:B------:R2:W-:Y:S08]  /*55d0*/  MUFU.TANH R56, R59 ;  /* 0x0000003b00387308 */ /* 0x0005f00000002400 */
[----:B------:R-:W-:Y:S01]  /*55e0*/  MUFU.TANH R63, R63 ;  /* 0x0000003f003f7308 */ /* 0x000fe20000002400 */
[----:B--2---:R-:W-:-:S07]  /*55f0*/  FMUL.FTZ R59, R73, UR7 ;  /* 0x00000007493b7c20 */ /* 0x004fce0008410000 */
        /* <DEDUP_REMOVED lines=10> */
[----:B------:R-:W2:Y:S01]  /*56a0*/  SHFL.IDX PT, R30, R27, 0x1, 0x1c1f ;  /* 0x003c1f001b1e7f89 */ /* 0x000ea200000e0000 */
[----:B------:R-:W-:Y:S01]  /*56b0*/  FMUL.FTZ R31, R44, UR7 ;  /* 0x000000072c1f7c20 */ /* 0x000fe20008410000 */
[----:B------:R-:W-:Y:S01]  /*56c0*/  MUFU.TANH R2, R2 ;  /* 0x0000000200027308 */ /* 0x000fe20000002400 */
[----:B------:R-:W-:Y:S01]  /*56d0*/  HGMMA.64x128x16.F32 R88, R176, gdesc[UR12].tnspB, R88, gsb0 ;  /* 0x41e0000cb0587df0 */ /* 0x000fe20008000858 */
[----:B------:R-:W-:Y:S01]  /*56e0*/  UIADD3 UR14, UR5, 0x100, URZ ;  /* 0x00000100050e7890 */ /* 0x000fe2000fffe03f */
[----:B------:R-:W-:-:S05]  /*56f0*/  UMOV UR15, 0x40000040 ;  /* 0x40000040000f7882 */ /* 0x000fca0000000000 */
[----:B------:R-:W3:Y:S08]  /*5700*/  MUFU.TANH R182, R182 ;  /* 0x000000b600b67308 */ /* 0x000ef00000002400 */
[----:B------:R-:W4:Y:S08]  /*5710*/  MUFU.TANH R180, R180 ;  /* 0x000000b400b47308 */ /* 0x000f300000002400 */
        /* <DEDUP_REMOVED lines=19> */
[----:B------:R-:W5:Y:S01]  /*5850*/  LDC R34, c[0x0][0x2f0] ;  /* 0x0000bc00ff227b82 */ /* 0x000f620000000800 */
[----:B------:R-:W-:Y:S01]  /*5860*/  FMUL.FTZ R35, R48, UR7 ;  /* 0x0000000730237c20 */ /* 0x000fe20008410000 */
[----:B------:R-:W-:Y:S01]  /*5870*/  MUFU.TANH R53, R53 ;  /* 0x0000003500357308 */ /* 0x000fe20000002400 */
[----:B------:R-:W-:Y:S01]  /*5880*/  HGMMA.64x128x16.F32 R88, R172, gdesc[UR12].tnspB, R88, gsb0 ;  /* 0x41e0000cac587df0 */ /* 0x000fe20008000858 */
[----:B------:R-:W-:Y:S01]  /*5890*/  UIADD3 UR14, UR5, 0x180, URZ ;  /* 0x00000180050e7890 */ /* 0x000fe2000fffe03f */
[----:B------:R-:W-:-:S05]  /*58a0*/  UMOV UR15, 0x40000040 ;  /* 0x40000040000f7882 */ /* 0x000fca0000000000 */
[----:B------:R-:W4:Y:S08]  /*58b0*/  MUFU.TANH R178, R178 ;  /* 0x000000b200b27308 */ /* 0x000f300000002400 */
[----:B------:R-:W4:Y:S01]  /*58c0*/  MUFU.TANH R176, R176 ;  /* 0x000000b000b07308 */ /* 0x000f220000002400 */
[----:B-----5:R-:W-:-:S07]  /*58d0*/  IMAD R45, R34, UR60, R45 ;  /* 0x0000003c222d7c24 */ /* 0x020fce000f8e022d */
[----:B------:R-:W-:Y:S01]  /*58e0*/  MUFU.TANH R48, R66 ;  /* 0x0000004200307308 */ /* 0x000fe20000002400 */
[----:B--2---:R-:W-:-:S04]  /*58f0*/  IADD3 R5, R30, -UR42, R45 ;  /* 0x8000002a1e057c10 */ /* 0x004fc8000fffe02d */
[----:B------:R-:W-:-:S03]  /*5900*/  ISETP.GT.AND P3, PT, R5, RZ, PT ;  /* 0x000000ff0500720c */ /* 0x000fc60003f64270 */
[----:B------:R-:W-:Y:S01]  /*5910*/  MUFU.TANH R30, R62 ;  /* 0x0000003e001e7308 */ /* 0x000fe20000002400 */
[C---:B------:R-:W-:Y:S02]  /*5920*/  ISETP.GT.AND P4, PT, R5.reuse, 0x1, PT ;  /* 0x000000010500780c */ /* 0x040fe40003f84270 */
[----:B0-----:R-:W-:Y:S02]  /*5930*/  FSEL R196, R196, -INF , P3 ;  /* 0xff800000c4c47808 */ /* 0x001fe40001800000 */
[C---:B------:R-:W-:Y:S02]  /*5940*/  ISETP.GT.AND P3, PT, R5.reuse, 0x8, PT ;  /* 0x000000080500780c */ /* 0x040fe40003f64270 */
[----:B-1----:R-:W-:Y:S01]  /*5950*/  FSEL R194, R194, -INF , P4 ;  /* 0xff800000c2c27808 */ /* 0x002fe20002000000 */
[----:B------:R-:W-:Y:S01]  /*5960*/  MUFU.TANH R35, R35 ;  /* 0x0000002300237308 */ /* 0x000fe20000002400 */
[----:B------:R-:W-:Y:S02]  /*5970*/  FMNMX.FTZ R47, R196, R11, !PT ;  /* 0x0000000bc42f7209 */ /* 0x000fe40007810000 */
[----:B------:R-:W-:-:S02]  /*5980*/  ISETP.GT.AND P4, PT, R5, 0x9, PT ;  /* 0x000000090500780c */ /* 0x000fc40003f84270 */
[----:B---3--:R-:W-:Y:S02]  /*5990*/  FSEL R182, R182, -INF , P3 ;  /* 0xff800000b6b67808 */ /* 0x008fe40001800000 */
[----:B------:R-:W-:Y:S01]  /*59a0*/  FMNMX.FTZ R47, R194, R47, !PT ;  /* 0x0000002fc22f7209 */ /* 0x000fe20007810000 */
[----:B------:R-:W-:Y:S01]  /*59b0*/  MUFU.TANH R57, R57 ;  /* 0x0000003900397308 */ /* 0x000fe20000002400 */
[C---:B------:R-:W-:Y:S02]  /*59c0*/  ISETP.GT.AND P3, PT, R5.reuse, 0x10, PT ;  /* 0x000000100500780c */ /* 0x040fe40003f64270 */
[----:B----4-:R-:W-:Y:S02]  /*59d0*/  FSEL R180, R180, -INF , P4 ;  /* 0xff800000b4b47808 */ /* 0x010fe40002000000 */
[----:B------:R-:W-:Y:S02]  /*59e0*/  FMNMX.FTZ R47, R182, R47, !PT ;  /* 0x0000002fb62f7209 */ /* 0x000fe40007810000 */
[----:B------:R-:W-:Y:S01]  /*59f0*/  ISETP.GT.AND P4, PT, R5, 0x11, PT ;  /* 0x000000110500780c */ /* 0x000fe20003f84270 */
[----:B------:R-:W-:Y:S01]  /*5a00*/  MUFU.TANH R59, R59 ;  /* 0x0000003b003b7308 */ /* 0x000fe20000002400 */
[----:B------:R-:W-:-:S02]  /*5a10*/  FSEL R178, R178, -INF , P3 ;  /* 0xff800000b2b27808 */ /* 0x000fc40001800000 */
[----:B------:R-:W-:Y:S02]  /*5a20*/  FMNMX.FTZ R47, R180, R47, !PT ;  /* 0x0000002fb42f7209 */ /* 0x000fe40007810000 */
[C---:B------:R-:W-:Y:S02]  /*5a30*/  ISETP.GT.AND P3, PT, R5.reuse, 0x18, PT ;  /* 0x000000180500780c */ /* 0x040fe40003f64270 */
[----:B------:R-:W-:Y:S02]  /*5a40*/  FSEL R176, R176, -INF , P4 ;  /* 0xff800000b0b07808 */ /* 0x000fe40002000000 */
[----:B------:R-:W-:Y:S02]  /*5a50*/  FMNMX.FTZ R47, R178, R47, !PT ;  /* 0x0000002fb22f7209 */ /* 0x000fe40007810000 */
[----:B------:R-:W-:Y:S02]  /*5a60*/  ISETP.GT.AND P4, PT, R5, 0x19, PT ;  /* 0x000000190500780c */ /* 0x000fe40003f84270 */
[----:B------:R-:W-:Y:S01]  /*5a70*/  FMNMX.FTZ R47, R176, R47, !PT ;  /* 0x0000002fb02f7209 */ /* 0x000fe20007810000 */
[----:B------:R-:W-:-:S02]  /*5a80*/  WARPGROUP.DEPBAR.LE gsb0, 0x0 ;  /* 0x00008000000079c5 */ /* 0x000fc40000010000 */
[----:B------:R-:W-:Y:S01]  /*5a90*/  WARPGROUP.ARRIVE ;  /* 0x00000000000079c5 */ /* 0x000fe20000000000 */
[----:B------:R-:W-:Y:S01]  /*5aa0*/  FMUL.FTZ R174, R38, UR7 ;  /* 0x0000000726ae7c20 */ /* 0x000fe20008410000 */
[----:B------:R-:W-:Y:S01]  /*5ab0*/  FMUL.FTZ R172, R39, UR7 ;  /* 0x0000000727ac7c20 */ /* 0x000fe20008410000 */
[----:B------:R-:W-:Y:S01]  /*5ac0*/  MUFU.TANH R38, R82 ;  /* 0x0000005200267308 */ /* 0x000fe20000002400 */
[----:B------:R-:W-:Y:S02]  /*5ad0*/  FMUL.FTZ R39, R52, UR7 ;  /* 0x0000000734277c20 */ /* 0x000fe40008410000 */
[----:B------:R-:W-:Y:S01]  /*5ae0*/  HGMMA.64x128x16.F32 R88, R168, gdesc[UR12].tnspB, R88, gsb0 ;  /* 0x41e0000ca8587df0 */ /* 0x000fe20008000858 */
[----:B------:R-:W-:Y:S01]  /*5af0*/  UIADD3 UR14, UR5, 0x200, URZ ;  /* 0x00000200050e7890 */ /* 0x000fe2000fffe03f */
[----:B------:R-:W-:-:S03]  /*5b00*/  UMOV UR15, 0x40000040 ;  /* 0x40000040000f7882 */ /* 0x000fc60000000000 */
[----:B------:R-:W0:Y:S08]  /*5b10*/  MUFU.TANH R174, R174 ;  /* 0x000000ae00ae7308 */ /* 0x000e300000002400 */
[----:B------:R-:W1:Y:S08]  /*5b20*/  MUFU.TANH R172, R172 ;  /* 0x000000ac00ac7308 */ /* 0x000e700000002400 */
[----:B------:R-:W-:Y:S01]  /*5b30*/  MUFU.TANH R52, R86 ;  /* 0x0000005600347308 */ /* 0x000fe20000002400 */
[----:B0-----:R-:W-:-:S02]  /*5b40*/  FSEL R174, R174, -INF , P3 ;  /* 0xff800000aeae7808 */ /* 0x001fc40001800000 */
[----:B------:R-:W-:Y:S02]  /*5b50*/  ISETP.GT.AND P3, PT, R5, 0x20, PT ;  /* 0x000000200500780c */ /* 0x000fe40003f64270 */
[----:B------:R-:W-:-:S03]  /*5b60*/  FMNMX.FTZ R47, R174, R47, !PT ;  /* 0x0000002fae2f7209 */ /* 0x000fc60007810000 */
[----:B------:R-:W-:Y:S01]  /*5b70*/  MUFU.TANH R39, R39 ;  /* 0x0000002700277308 */ /* 0x000fe20000002400 */
[----:B-1----:R-:W-:Y:S02]  /*5b80*/  FSEL R172, R172, -INF , P4 ;  /* 0xff800000acac7808 */ /* 0x002fe40002000000 */
[C---:B------:R-:W-:Y:S02]  /*5b90*/  ISETP.GT.AND P4, PT, R5.reuse, 0x21, PT ;  /* 0x000000210500780c */ /* 0x040fe40003f84270 */
[----:B------:R-:W-:Y:S01]  /*5ba0*/  FMNMX.FTZ R47, R172, R47, !PT ;  /* 0x0000002fac2f7209 */ /* 0x000fe20007810000 */
[----:B------:R-:W-:Y:S02]  /*5bb0*/  WARPGROUP.DEPBAR.LE gsb0, 0x0 ;  /* 0x00008000000079c5 */ /* 0x000fe40000010000 */
[----:B------:R-:W-:Y:S01]  /*5bc0*/  WARPGROUP.ARRIVE ;  /* 0x00000000000079c5 */ /* 0x000fe20000000000 */
[----:B------:R-:W-:Y:S02]  /*5bd0*/  FSEL R170, R28, -INF , P3 ;  /* 0xff8000001caa7808 */ /* 0x000fe40001800000 */
[C---:B------:R-:W-:Y:S01]  /*5be0*/  ISETP.GT.AND P3, PT, R5.reuse, 0x28, PT ;  /* 0x000000280500780c */ /* 0x040fe20003f64270 */
[----:B------:R0:W1:Y:S01]  /*5bf0*/  MUFU.TANH R28, R70 ;  /* 0x00000046001c7308 */ /* 0x0000620000002400 */
[----:B------:R-:W-:Y:S01]  /*5c00*/  FSEL R168, R10, -INF , P4 ;  /* 0xff8000000aa87808 */ /* 0x000fe20002000000 */
[----:B------:R-:W-:Y:S01]  /*5c10*/  HGMMA.64x128x16.F32 R88, R164, gdesc[UR12].tnspB, R88, gsb0 ;  /* 0x41e0000ca4587df0 */ /* 0x000fe20008000858 */
[----:B------:R-:W-:Y:S01]  /*5c20*/  FMNMX.FTZ R47, R170, R47, !PT ;  /* 0x0000002faa2f7209 */ /* 0x000fe20007810000 */
[----:B------:R-:W-:Y:S01]  /*5c30*/  FMUL.FTZ R10, R74, UR7 ;  /* 0x000000074a0a7c20 */ /* 0x000fe20008410000 */
[----:B------:R-:W-:Y:S01]  /*5c40*/  ISETP.GT.AND P4, PT, R5, 0x29, PT ;  /* 0x000000290500780c */ /* 0x000fe20003f84270 */
[----:B------:R-:W-:Y:S01]  /*5c50*/  UIADD3 UR14, UR5, 0x280, URZ ;  /* 0x00000280050e7890 */ /* 0x000fe2000fffe03f */
[----:B------:R-:W-:Y:S01]  /*5c60*/  FMNMX.FTZ R47, R168, R47, !PT ;  /* 0x0000002fa82f7209 */ /* 0x000fe20007810000 */
[----:B------:R-:W-:-:S02]  /*5c70*/  UMOV UR15, 0x40000040 ;  /* 0x40000040000f7882 */ /* 0x000fc40000000000 */
[----:B------:R-:W2:Y:S01]  /*5c80*/  MUFU.TANH R10, R10 ;  /* 0x0000000a000a7308 */ /* 0x000ea20000002400 */
[----:B------:R-:W-:Y:S02]  /*5c90*/  WARPGROUP.DEPBAR.LE gsb0, 0x0 ;  /* 0x00008000000079c5 */ /* 0x000fe40000010000 */
[----:B------:R-:W-:Y:S01]  /*5ca0*/  FSEL R166, R46, -INF , P3 ;  /* 0xff8000002ea67808 */ /* 0x000fe20001800000 */
[----:B------:R-:W-:Y:S01]  /*5cb0*/  WARPGROUP.ARRIVE ;  /* 0x00000000000079c5 */ /* 0x000fe20000000000 */
[----:B------:R-:W-:-:S03]  /*5cc0*/  ISETP.GT.AND P3, PT, R5, 0x30, PT ;  /* 0x000000300500780c */ /* 0x000fc60003f64270 */
[----:B------:R-:W3:Y:S01]  /*5cd0*/  MUFU.TANH R46, R79 ;  /* 0x0000004f002e7308 */ /* 0x000ee20000002400 */
[----:B------:R-:W-:Y:S02]  /*5ce0*/  FSEL R164, R32, -INF , P4 ;  /* 0xff80000020a47808 */ /* 0x000fe40002000000 */
[----:B------:R-:W-:Y:S01]  /*5cf0*/  FMNMX.FTZ R47, R166, R47, !PT ;  /* 0x0000002fa62f7209 */ /* 0x000fe20007810000 */
[----:B------:R-:W-:Y:S01]  /*5d00*/  HGMMA.64x128x16.F32 R88, R160, gdesc[UR12].tnspB, R88, gsb0 ;  /* 0x41e0000ca0587df0 */ /* 0x000fe20008000858 */
[C---:B------:R-:W-:Y:S01]  /*5d10*/  ISETP.GT.AND P4, PT, R5.reuse, 0x31, PT ;  /* 0x000000310500780c */ /* 0x040fe20003f84270 */
[----:B------:R-:W-:Y:S01]  /*5d20*/  UIADD3 UR14, UR5, 0x300, URZ ;  /* 0x00000300050e7890 */ /* 0x000fe2000fffe03f */
[----:B------:R-:W-:Y:S01]  /*5d30*/  FSEL R74, R50, -INF , P3 ;  /* 0xff800000324a7808 */ /* 0x000fe20001800000 */
[----:B------:R-:W-:Y:S01]  /*5d40*/  UMOV UR15, 0x40000040 ;  /* 0x40000040000f7882 */ /* 0x000fe20000000000 */
[----:B------:R-:W-:Y:S02]  /*5d50*/  FMNMX.FTZ R47, R164, R47, !PT ;  /* 0x0000002fa42f7209 */ /* 0x000fe40007810000 */
[----:B------:R-:W-:-:S02]  /*5d60*/  ISETP.GT.AND P3, PT, R5, 0x38, PT ;  /* 0x000000380500780c */ /* 0x000fc40003f64270 */
[----:B0-----:R-:W-:Y:S02]  /*5d70*/  FSEL R70, R51, -INF , P4 ;  /* 0xff80000033467808 */ /* 0x001fe40002000000 */
[----:B------:R-:W-:Y:S02]  /*5d80*/  FMNMX.FTZ R47, R74, R47, !PT ;  /* 0x0000002f4a2f7209 */ /* 0x000fe40007810000 */
[C---:B------:R-:W-:Y:S02]  /*5d90*/  ISETP.GT.AND P4, PT, R5.reuse, 0x39, PT ;  /* 0x000000390500780c */ /* 0x040fe40003f84270 */
[----:B------:R-:W-:Y:S02]  /*5da0*/  FSEL R66, R54, -INF , P3 ;  /* 0xff80000036427808 */ /* 0x000fe40001800000 */
[----:B------:R-:W-:Y:S02]  /*5db0*/  FMNMX.FTZ R47, R70, R47, !PT ;  /* 0x0000002f462f7209 */ /* 0x000fe40007810000 */
[----:B------:R-:W-:-:S02]  /*5dc0*/  ISETP.GT.AND P3, PT, R5, 0x40, PT ;  /* 0x000000400500780c */ /* 0x000fc40003f64270 */
[----:B------:R-:W-:Y:S01]  /*5dd0*/  FSEL R62, R55, -INF , P4 ;  /* 0xff800000373e7808 */ /* 0x000fe20002000000 */
[----:B------:R-:W-:Y:S01]  /*5de0*/  FMUL.FTZ R55, R69, UR7 ;  /* 0x0000000745377c20 */ /* 0x000fe20008410000 */
[----:B------:R-:W-:Y:S01]  /*5df0*/  FMNMX.FTZ R47, R66, R47, !PT ;  /* 0x0000002f422f7209 */ /* 0x000fe20007810000 */
[----:B------:R-:W-:Y:S01]  /*5e00*/  FMUL.FTZ R69, R80, UR7 ;  /* 0x0000000750457c20 */ /* 0x000fe20008410000 */
[C---:B------:R-:W-:Y:S02]  /*5e10*/  ISETP.GT.AND P4, PT, R5.reuse, 0x41, PT ;  /* 0x000000410500780c */ /* 0x040fe40003f84270 */
[----:B------:R-:W-:Y:S01]  /*5e20*/  FSEL R58, R58, -INF , P3 ;  /* 0xff8000003a3a7808 */ /* 0x000fe20001800000 */
[----:B------:R-:W-:Y:S01]  /*5e30*/  MUFU.TANH R55, R55 ;  /* 0x0000003700377308 */ /* 0x000fe20000002400 */
[----:B------:R-:W-:Y:S02]  /*5e40*/  FMNMX.FTZ R47, R62, R47, !PT ;  /* 0x0000002f3e2f7209 */ /* 0x000fe40007810000 */
[----:B------:R-:W-:-:S02]  /*5e50*/  ISETP.GT.AND P3, PT, R5, 0x48, PT ;  /* 0x000000480500780c */ /* 0x000fc40003f64270 */
[----:B------:R-:W-:Y:S02]  /*5e60*/  FSEL R56, R56, -INF , P4 ;  /* 0xff80000038387808 */ /* 0x000fe40002000000 */
[----:B------:R-:W-:Y:S01]  /*5e70*/  FMNMX.FTZ R47, R58, R47, !PT ;  /* 0x0000002f3a2f7209 */ /* 0x000fe20007810000 */
[----:B------:R-:W-:Y:S01]  /*5e80*/  MUFU.TANH R69, R69 ;  /* 0x0000004500457308 */ /* 0x000fe20000002400 */
[C---:B------:R-:W-:Y:S02]  /*5e90*/  ISETP.GT.AND P4, PT, R5.reuse, 0x49, PT ;  /* 0x000000490500780c */ /* 0x040fe40003f84270 */
[----:B------:R-:W-:Y:S02]  /*5ea0*/  FSEL R54, R30, -INF , P3 ;  /* 0xff8000001e367808 */ /* 0x000fe40001800000 */
[----:B------:R-:W-:Y:S02]  /*5eb0*/  FMNMX.FTZ R47, R56, R47, !PT ;  /* 0x0000002f382f7209 */ /* 0x000fe40007810000 */
[----:B------:R-:W-:-:S02]  /*5ec0*/  ISETP.GT.AND P3, PT, R5, 0x50, PT ;  /* 0x000000500500780c */ /* 0x000fc40003f64270 */
[----:B------:R-:W-:Y:S01]  /*5ed0*/  FSEL R50, R63, -INF , P4 ;  /* 0xff8000003f327808 */ /* 0x000fe20002000000 */
[----:B------:R-:W-:Y:S01]  /*5ee0*/  FMUL.FTZ R63, R76, UR7 ;  /* 0x000000074c3f7c20 */ /* 0x000fe20008410000 */
[----:B------:R-:W-:Y:S02]  /*5ef0*/  FMNMX.FTZ R47, R54, R47, !PT ;  /* 0x0000002f362f7209 */ /* 0x000fe40007810000 */
[C---:B------:R-:W-:Y:S02]  /*5f00*/  ISETP.GT.AND P4, PT, R5.reuse, 0x51, PT ;  /* 0x000000510500780c */ /* 0x040fe40003f84270 */
[----:B------:R-:W-:Y:S01]  /*5f10*/  FSEL R48, R48, -INF , P3 ;  /* 0xff80000030307808 */ /* 0x000fe20001800000 */
[----:B------:R-:W-:Y:S01]  /*5f20*/  MUFU.TANH R63, R63 ;  /* 0x0000003f003f7308 */ /* 0x000fe20000002400 */
[----:B------:R-:W-:Y:S02]  /*5f30*/  FMNMX.FTZ R47, R50, R47, !PT ;  /* 0x0000002f322f7209 */ /* 0x000fe40007810000 */
[----:B------:R-:W-:-:S02]  /*5f40*/  ISETP.GT.AND P3, PT, R5, 0x58, PT ;  /* 0x000000580500780c */ /* 0x000fc40003f64270 */
[----:B------:R-:W-:Y:S01]  /*5f50*/  FSEL R30, R67, -INF , P4 ;  /* 0xff800000431e7808 */ /* 0x000fe20002000000 */
[----:B------:R-:W-:Y:S01]  /*5f60*/  FMUL.FTZ R67, R81, UR7 ;  /* 0x0000000751437c20 */ /* 0x000fe20008410000 */
[----:B------:R-:W-:Y:S02]  /*5f70*/  FMNMX.FTZ R47, R48, R47, !PT ;  /* 0x0000002f302f7209 */ /* 0x000fe40007810000 */
[C---:B------:R-:W-:Y:S02]  /*5f80*/  ISETP.GT.AND P4, PT, R5.reuse, 0x59, PT ;  /* 0x000000590500780c */ /* 0x040fe40003f84270 */
[----:B-1----:R-:W-:Y:S01]  /*5f90*/  FSEL R28, R28, -INF , P3 ;  /* 0xff8000001c1c7808 */ /* 0x002fe20001800000 */
[----:B------:R-:W-:Y:S01]  /*5fa0*/  MUFU.TANH R67, R67 ;  /* 0x0000004300437308 */ /* 0x000fe20000002400 */
[----:B------:R-:W-:Y:S02]  /*5fb0*/  FMNMX.FTZ R47, R30, R47, !PT ;  /* 0x0000002f1e2f7209 */ /* 0x000fe40007810000 */
[----:B------:R-:W-:-:S02]  /*5fc0*/  ISETP.GT.AND P3, PT, R5, 0x60, PT ;  /* 0x000000600500780c */ /* 0x000fc40003f64270 */
[----:B------:R-:W-:Y:S02]  /*5fd0*/  FSEL R32, R71, -INF , P4 ;  /* 0xff80000047207808 */ /* 0x000fe40002000000 */
[----:B------:R-:W-:Y:S02]  /*5fe0*/  FMNMX.FTZ R47, R28, R47, !PT ;  /* 0x0000002f1c2f7209 */ /* 0x000fe40007810000 */
[C---:B------:R-:W-:Y:S02]  /*5ff0*/  ISETP.GT.AND P4, PT, R5.reuse, 0x61, PT ;  /* 0x000000610500780c */ /* 0x040fe40003f84270 */
[----:B--2---:R-:W-:Y:S02]  /*6000*/  FSEL R34, R10, -INF , P3 ;  /* 0xff8000000a227808 */ /* 0x004fe40001800000 */
[----:B------:R-:W-:Y:S02]  /*6010*/  FMNMX.FTZ R47, R32, R47, !PT ;  /* 0x0000002f202f7209 */ /* 0x000fe40007810000 */
[----:B------:R-:W-:-:S02]  /*6020*/  ISETP.GT.AND P3, PT, R5, 0x68, PT ;  /* 0x000000680500780c */ /* 0x000fc40003f64270 */
[----:B------:R-:W-:Y:S02]  /*6030*/  FSEL R36, R36, -INF , P4 ;  /* 0xff80000024247808 */ /* 0x000fe40002000000 */
[----:B------:R-:W-:Y:S02]  /*6040*/  FMNMX.FTZ R47, R34, R47, !PT ;  /* 0x0000002f222f7209 */ /* 0x000fe40007810000 */
[C---:B------:R-:W-:Y:S02]  /*6050*/  ISETP.GT.AND P4, PT, R5.reuse, 0x69, PT ;  /* 0x000000690500780c */ /* 0x040fe40003f84270 */
[----:B------:R-:W-:Y:S02]  /*6060*/  FSEL R40, R40, -INF , P3 ;  /* 0xff80000028287808 */ /* 0x000fe40001800000 */
[----:B------:R-:W-:Y:S02]  /*6070*/  FMNMX.FTZ R47, R36, R47, !PT ;  /* 0x0000002f242f7209 */ /* 0x000fe40007810000 */
[----:B------:R-:W-:-:S02]  /*6080*/  ISETP.GT.AND P3, PT, R5, 0x70, PT ;  /* 0x000000700500780c */ /* 0x000fc40003f64270 */
[----:B---3--:R-:W-:Y:S02]  /*6090*/  FSEL R46, R46, -INF , P4 ;  /* 0xff8000002e2e7808 */ /* 0x008fe40002000000 */
[----:B------:R-:W-:Y:S01]  /*60a0*/  FMNMX.FTZ R49, R40, R47, !PT ;  /* 0x0000002f28317209 */ /* 0x000fe20007810000 */
[----:B------:R-:W-:Y:S01]  /*60b0*/  FMUL.FTZ R47, R60, UR7 ;  /* 0x000000073c2f7c20 */ /* 0x000fe20008410000 */
[C---:B------:R-:W-:Y:S01]  /*60c0*/  ISETP.GT.AND P4, PT, R5.reuse, 0x71, PT ;  /* 0x000000710500780c */ /* 0x040fe20003f84270 */
[----:B------:R-:W0:Y:S01]  /*60d0*/  SHFL.IDX PT, R60, R27, RZ, 0x1c1f ;  /* 0x001c1fff1b3c7589 */ /* 0x000e2200000e0000 */
[----:B------:R-:W-:Y:S02]  /*60e0*/  FSEL R38, R38, -INF , P3 ;  /* 0xff80000026267808 */ /* 0x000fe40001800000 */
[----:B------:R-:W-:Y:S01]  /*60f0*/  FMNMX.FTZ R49, R46, R49, !PT ;  /* 0x000000312e317209 */ /* 0x000fe20007810000 */
[----:B------:R-:W1:Y:S01]  /*6100*/  MUFU.TANH R47, R47 ;  /* 0x0000002f002f7308 */ /* 0x000e620000002400 */
[----:B------:R-:W-:-:S02]  /*6110*/  ISETP.GT.AND P3, PT, R5, 0x78, PT ;  /* 0x000000780500780c */ /* 0x000fc40003f64270 */
[----:B------:R-:W-:Y:S02]  /*6120*/  FSEL R42, R42, -INF , P4 ;  /* 0xff8000002a2a7808 */ /* 0x000fe40002000000 */
[----:B------:R-:W-:Y:S01]  /*6130*/  FMNMX.FTZ R51, R38, R49, !PT ;  /* 0x0000003126337209 */ /* 0x000fe20007810000 */
[----:B------:R-:W-:Y:S01]  /*6140*/  FMUL.FTZ R49, R61, UR7 ;  /* 0x000000073d317c20 */ /* 0x000fe20008410000 */
[----:B------:R-:W-:Y:S01]  /*6150*/  ISETP.GT.AND P4, PT, R5, 0x79, PT ;  /* 0x000000790500780c */ /* 0x000fe20003f84270 */
[----:B------:R-:W-:Y:S01]  /*6160*/  FMUL.FTZ R61, R72, UR7 ;  /* 0x00000007483d7c20 */ /* 0x000fe20008410000 */
[----:B------:R-:W-:Y:S02]  /*6170*/  FSEL R52, R52, -INF , P3 ;  /* 0xff80000034347808 */ /* 0x000fe40001800000 */
[----:B------:R-:W-:Y:S01]  /*6180*/  FMNMX.FTZ R51, R42, R51, !PT ;  /* 0x000000332a337209 */ /* 0x000fe20007810000 */
[----:B------:R-:W2:Y:S01]  /*6190*/  MUFU.TANH R49, R49 ;  /* 0x0000003100317308 */ /* 0x000ea20000002400 */
[----:B------:R-:W-:-:S02]  /*61a0*/  FSEL R44, R44, -INF , P4 ;  /* 0xff8000002c2c7808 */ /* 0x000fc40002000000 */
[----:B------:R-:W-:-:S04]  /*61b0*/  FMNMX.FTZ R51, R52, R51, !PT ;  /* 0x0000003334337209 */ /* 0x000fc80007810000 */
[----:B------:R-:W-:Y:S01]  /*61c0*/  FMNMX.FTZ R5, R44, R51, !PT ;  /* 0x000000332c057209 */ /* 0x000fe20007810000 */
[----:B------:R-:W-:Y:S01]  /*61d0*/  FMUL.FTZ R51, R65, UR7 ;  /* 0x0000000741337c20 */ /* 0x000fe20008410000 */
[----:B0-----:R-:W-:Y:S01]  /*61e0*/  IADD3 R73, R60, -UR42, R45 ;  /* 0x8000002a3c497c10 */ /* 0x001fe2000fffe02d */
[----:B------:R-:W-:Y:S01]  /*61f0*/  MUFU.TANH R61, R61 ;  /* 0x0000003d003d7308 */ /* 0x000fe20000002400 */
[----:B------:R-:W-:Y:S01]  /*6200*/  FMUL.FTZ R65, R77, UR7 ;  /* 0x000000074d417c20 */ /* 0x000fe20008410000 */
[----:B------:R-:W0:Y:S01]  /*6210*/  SHFL.BFLY PT, R10, R5, 0x2, 0x1f ;  /* 0x0c401f00050a7f89 */ /* 0x000e2200000e0000 */
[C---:B------:R-:W-:Y:S02]  /*6220*/  ISETP.GT.AND P4, PT, R73.reuse, RZ, PT ;  /* 0x000000ff4900720c */ /* 0x040fe40003f84270 */
[C---:B------:R-:W-:Y:S02]  /*6230*/  ISETP.GT.AND P5, PT, R73.reuse, 0x1, PT ;  /* 0x000000014900780c */ /* 0x040fe40003fa4270 */
[----:B------:R-:W-:Y:S01]  /*6240*/  FSEL R0, R0, -INF , P4 ;  /* 0xff80000000007808 */ /* 0x000fe20002000000 */
[----:B------:R-:W3:Y:S01]  /*6250*/  MUFU.TANH R51, R51 ;  /* 0x0000003300337308 */ /* 0x000ee20000002400 */
[----:B------:R-:W-:-:S02]  /*6260*/  ISETP.GT.AND P4, PT, R73, 0x8, PT ;  /* 0x000000084900780c */ /* 0x000fc40003f84270 */
[----:B------:R-:W-:Y:S02]  /*6270*/  FSEL R2, R2, -INF , P5 ;  /* 0xff80000002027808 */ /* 0x000fe40002800000 */
[----:B------:R-:W-:Y:S02]  /*6280*/  FMNMX.FTZ R75, R0, R13, !PT ;  /* 0x0000000d004b7209 */ /* 0x000fe40007810000 */
[C---:B------:R-:W-:Y:S01]  /*6290*/  ISETP.GT.AND P5, PT, R73.reuse, 0x9, PT ;  /* 0x000000094900780c */ /* 0x040fe20003fa4270 */
[----:B------:R-:W4:Y:S01]  /*62a0*/  MUFU.TANH R65, R65 ;  /* 0x0000004100417308 */ /* 0x000f220000002400 */
[----:B------:R-:W-:Y:S01]  /*62b0*/  FSEL R60, R14, -INF , P4 ;  /* 0xff8000000e3c7808 */ /* 0x000fe20002000000 */
[----:B------:R-:W-:Y:S02]  /*62c0*/  WARPGROUP.DEPBAR.LE gsb0, 0x0 ;  /* 0x00008000000079c5 */ /* 0x000fe40000010000 */
[----:B------:R-:W-:Y:S01]  /*62d0*/  FMNMX.FTZ R75, R2, R75, !PT ;  /* 0x0000004b024b7209 */ /* 0x000fe20007810000 */
[----:B------:R-:W-:Y:S01]  /*62e0*/  WARPGROUP.ARRIVE ;  /* 0x00000000000079c5 */ /* 0x000fe20000000000 */
[----:B------:R-:W-:-:S02]  /*62f0*/  ISETP.GT.AND P4, PT, R73, 0x10, PT ;  /* 0x000000104900780c */ /* 0x000fc40003f84270 */
[----:B------:R-:W-:Y:S01]  /*6300*/  FMNMX.FTZ R75, R60, R75, !PT ;  /* 0x0000004b3c4b7209 */ /* 0x000fe20007810000 */
[----:B------:R-:W-:Y:S01]  /*6310*/  MUFU.TANH R45, R85 ;  /* 0x00000055002d7308 */ /* 0x000fe20000002400 */
[----:B0-----:R-:W-:Y:S01]  /*6320*/  FMNMX.FTZ R10, R5, R10, !PT ;  /* 0x0000000a050a7209 */ /* 0x001fe20007810000 */
[----:B------:R-:W-:Y:S01]  /*6330*/  HGMMA.64x128x16.F32 R88, R156, gdesc[UR12].tnspB, R88, gsb0 ;  /* 0x41e0000c9c587df0 */ /* 0x000fe20008000858 */
[----:B------:R-:W0:Y:S01]  /*6340*/  LDC R5, c[0x0][0x988] ;  /* 0x00026200ff057b82 */ /* 0x000e220000000800 */
[----:B------:R-:W-:Y:S01]  /*6350*/  FSEL R68, R21, -INF , P4 ;  /* 0xff80000015447808 */ /* 0x000fe20002000000 */
[----:B------:R-:W-:Y:S01]  /*6360*/  UIADD3 UR14, UR5, 0x380, URZ ;  /* 0x00000380050e7890 */ /* 0x000fe2000fffe03f */
[----:B------:R-:W5:Y:S01]  /*6370*/  SHFL.BFLY PT, R71, R10, 0x1, 0x1f ;  /* 0x0c201f000a477f89 */ /* 0x000f6200000e0000 */
[----:B------:R-:W-:Y:S01]  /*6380*/  ISETP.GT.AND P4, PT, R73, 0x18, PT ;  /* 0x000000184900780c */ /* 0x000fe20003f84270 */
[----:B------:R-:W-:Y:S01]  /*6390*/  UMOV UR15, 0x40000040 ;  /* 0x40000040000f7882 */ /* 0x000fe20000000000 */
[----:B------:R-:W-:-:S02]  /*63a0*/  UMOV UR5, UR37 ;  /* 0x0000002500057c82 */ /* 0x000fc40008000000 */
[----:B------:R-:W-:Y:S02]  /*63b0*/  FSEL R76, R24, -INF , P4 ;  /* 0xff800000184c7808 */ /* 0x000fe40002000000 */
[----:B------:R-:W-:-:S04]  /*63c0*/  ISETP.GT.AND P4, PT, R73, 0x20, PT ;  /* 0x000000204900780c */ /* 0x000fc80003f84270 */
[----:B------:R-:W-:Y:S02]  /*63d0*/  FSEL R82, R26, -INF , P4 ;  /* 0xff8000001a527808 */ /* 0x000fe40002000000 */
[----:B------:R-:W-:-:S04]  /*63e0*/  ISETP.GT.AND P4, PT, R73, 0x28, PT ;  /* 0x000000284900780c */ /* 0x000fc80003f84270 */
[----:B------:R-:W-:Y:S02]  /*63f0*/  FSEL R86, R31, -INF , P4 ;  /* 0xff8000001f567808 */ /* 0x000fe40002000000 */
[----:B------:R-:W-:-:S04]  /*6400*/  ISETP.GT.AND P4, PT, R73, 0x30, PT ;  /* 0x000000304900780c */ /* 0x000fc80003f84270 */
[----:B------:R-:W-:Y:S02]  /*6410*/  FSEL R162, R35, -INF , P4 ;  /* 0xff80000023a27808 */ /* 0x000fe40002000000 */
[----:B-----5:R-:W-:Y:S01]  /*6420*/  FMNMX.FTZ R10, R10, R71, !PT ;  /* 0x000000470a0a7209 */ /* 0x020fe20007810000 */
[----:B------:R-:W-:Y:S01]  /*6430*/  FMUL.FTZ R71, R84, UR7 ;  /* 0x0000000754477c20 */ /* 0x000fe20008410000 */
[----:B------:R-:W-:Y:S02]  /*6440*/  ISETP.GT.AND P4, PT, R73, 0x38, PT ;  /* 0x000000384900780c */ /* 0x000fe40003f84270 */
[C---:B------:R-:W-:Y:S01]  /*6450*/  FSETP.NEU.FTZ.AND P3, PT, R10.reuse, -INF , PT ;  /* 0xff8000000a00780b */ /* 0x040fe20003f7d000 */
[----:B0-----:R-:W-:Y:S02]  /*6460*/  FMUL.FTZ R64, R10, R5 ;  /* 0x000000050a407220 */ /* 0x001fe40000410000 */
[----:B------:R-:W0:Y:S03]  /*6470*/  MUFU.TANH R71, R71 ;  /* 0x0000004700477308 */ /* 0x000e260000002400 */
[----:B------:R-:W-:-:S02]  /*6480*/  FSEL R27, R64, RZ, P3 ;  /* 0x000000ff401b7208 */ /* 0x000fc40001800000 */
[----:B------:R-:W-:Y:S02]  /*6490*/  FSEL R64, R12, -INF , P5 ;  /* 0xff8000000c407808 */ /* 0x000fe40002800000 */
[----:B------:R-:W-:Y:S01]  /*64a0*/  ISETP.GT.AND P5, PT, R73, 0x11, PT ;  /* 0x000000114900780c */ /* 0x000fe20003fa4270 */
[--C-:B------:R-:W-:Y:S01]  /*64b0*/  FFMA.FTZ R179, R174, R5, -R27.reuse ;  /* 0x00000005aeb37223 */ /* 0x100fe2000001081b */
[----:B------:R-:W-:Y:S01]  /*64c0*/  FMNMX.FTZ R75, R64, R75, !PT ;  /* 0x0000004b404b7209 */ /* 0x000fe20007810000 */
[-CC-:B------:R-:W-:Y:S01]  /*64d0*/  FFMA.FTZ R26, R172, R5.reuse, -R27.reuse ;  /* 0x00000005ac1a7223 */ /* 0x180fe2000001081b */
[----:B------:R-:W-:Y:S01]  /*64e0*/  FSEL R72, R15, -INF , P5 ;  /* 0xff8000000f487808 */ /* 0x000fe20002800000 */
[--C-:B------:R-:W-:Y:S01]  /*64f0*/  FFMA.FTZ R180, R180, R5, -R27.reuse ;  /* 0x00000005b4b47223 */ /* 0x100fe2000001081b */
[----:B------:R-:W-:Y:S01]  /*6500*/  FMNMX.FTZ R75, R68, R75, !PT ;  /* 0x0000004b444b7209 */ /* 0x000fe20007810000 */
[--C-:B------:R-:W-:Y:S01]  /*6510*/  FFMA.FTZ R173, R170, R5, -R27.reuse ;  /* 0x00000005aaad7223 */ /* 0x100fe2000001081b */
[C---:B------:R-:W-:Y:S01]  /*6520*/  ISETP.GT.AND P5, PT, R73.reuse, 0x19, PT ;  /* 0x000000194900780c */ /* 0x040fe20003fa4270 */
[----:B------:R5:W-:Y:S01]  /*6530*/  MUFU.EX2 R24, R180 ;  /* 0x000000b400187308 */ /* 0x000be20000000800 */
[----:B------:R-:W-:Y:S01]  /*6540*/  FMNMX.FTZ R75, R72, R75, !PT ;  /* 0x0000004b484b7209 */ /* 0x000fe20007810000 */
[-CC-:B------:R-:W-:Y:S01]  /*6550*/  FFMA.FTZ R80, R168, R5.reuse, -R27.reuse ;  /* 0x00000005a8507223 */ /* 0x180fe2000001081b */
[----:B------:R-:W-:Y:S01]  /*6560*/  FSEL R78, R20, -INF , P5 ;  /* 0xff800000144e7808 */ /* 0x000fe20002800000 */
[--C-:B------:R-:W-:Y:S01]  /*6570*/  FFMA.FTZ R20, R176, R5, -R27.reuse ;  /* 0x00000005b0147223 */ /* 0x100fe2000001081b */
[----:B------:R-:W-:Y:S01]  /*6580*/  FMNMX.FTZ R75, R76, R75, !PT ;  /* 0x0000004b4c4b7209 */ /* 0x000fe20007810000 */
[-CC-:B------:R-:W-:Y:S01]  /*6590*/  FFMA.FTZ R177, R178, R5.reuse, -R27.reuse ;  /* 0x00000005b2b17223 */ /* 0x180fe2000001081b */
[----:B------:R-:W-:Y:S01]  /*65a0*/  ISETP.GT.AND P5, PT, R73, 0x21, PT ;  /* 0x000000214900780c */ /* 0x000fe20003fa4270 */
[--C-:B------:R-:W-:Y:S01]  /*65b0*/  FFMA.FTZ R175, R166, R5, -R27.reuse ;  /* 0x00000005a6af7223 */ /* 0x100fe2000001081b */
[----:B------:R-:W-:Y:S01]  /*65c0*/  FMNMX.FTZ R75, R78, R75, !PT ;  /* 0x0000004b4e4b7209 */ /* 0x000fe20007810000 */
[-CC-:B------:R-:W-:Y:S01]  /*65d0*/  FFMA.FTZ R194, R194, R5.reuse, -R27.reuse ;  /* 0x00000005c2c27223 */ /* 0x180fe2000001081b */
[----:B------:R-:W-:Y:S01]  /*65e0*/  FSEL R84, R25, -INF , P5 ;  /* 0xff80000019547808 */ /* 0x000fe20002800000 */
[--C-:B------:R-:W-:Y:S01]  /*65f0*/  FFMA.FTZ R183, R182, R5, -R27.reuse ;  /* 0x00000005b6b77223 */ /* 0x100fe2000001081b */
[----:B------:R-:W-:Y:S01]  /*6600*/  FMNMX.FTZ R75, R82, R75, !PT ;  /* 0x0000004b524b7209 */ /* 0x000fe20007810000 */
[----:B------:R4:W-:Y:S01]  /*6610*/  MUFU.EX2 R14, R194 ;  /* 0x000000c2000e7308 */ /* 0x0009e20000000800 */
[----:B------:R-:W-:Y:S01]  /*6620*/  ISETP.GT.AND P5, PT, R73, 0x29, PT ;  /* 0x000000294900780c */ /* 0x000fe20003fa4270 */
[--C-:B------:R-:W-:Y:S01]  /*6630*/  FFMA.FTZ R181, R196, R5, -R27.reuse ;  /* 0x00000005c4b57223 */ /* 0x100fe2000001081b */
[----:B------:R-:W-:Y:S01]  /*6640*/  FMNMX.FTZ R75, R84, R75, !PT ;  /* 0x0000004b544b7209 */ /* 0x000fe20007810000 */
[-CC-:B------:R-:W-:Y:S01]  /*6650*/  FFMA.FTZ R169, R74, R5.reuse, -R27.reuse ;  /* 0x000000054aa97223 */ /* 0x180fe2000001081b */
[----:B------:R-:W-:Y:S01]  /*6660*/  FSEL R160, R29, -INF , P5 ;  /* 0xff8000001da07808 */ /* 0x000fe20002800000 */
[--C-:B------:R-:W-:Y:S01]  /*6670*/  FFMA.FTZ R171, R66, R5, -R27.reuse ;  /* 0x0000000542ab7223 */ /* 0x100fe2000001081b */
[----:B------:R-:W-:Y:S01]  /*6680*/  FMNMX.FTZ R75, R86, R75, !PT ;  /* 0x0000004b564b7209 */ /* 0x000fe20007810000 */
[----:B------:R-:W-:Y:S01]  /*6690*/  MUFU.EX2 R181, R181 ;  /* 0x000000b500b57308 */ /* 0x000fe20000000800 */
        /* <DEDUP_REMOVED lines=9> */
[-CC-:B------:R-:W-:Y:S01]  /*6730*/  FFMA.FTZ R32, R36, R5.reuse, -R27.reuse ;  /* 0x0000000524207223 */ /* 0x180fe2000001081b */
[----:B------:R-:W-:Y:S01]  /*6740*/  FSEL R172, R39, -INF , P4 ;  /* 0xff80000027ac7808 */ /* 0x000fe20002000000 */
[--C-:B------:R-:W-:Y:S01]  /*6750*/  FFMA.FTZ R36, R42, R5, -R27.reuse ;  /* 0x000000052a247223 */ /* 0x100fe2000001081b */
[----:B------:R-:W-:Y:S01]  /*6760*/  FMNMX.FTZ R75, R174, R75, !PT ;  /* 0x0000004bae4b7209 */ /* 0x000fe20007810000 */
[-CC-:B------:R-:W-:Y:S01]  /*6770*/  FFMA.FTZ R15, R34, R5.reuse, -R27.reuse ;  /* 0x00000005220f7223 */ /* 0x180fe2000001081b */
[----:B------:R-:W-:Y:S01]  /*6780*/  ISETP.GT.AND P4, PT, R73, 0x40, PT ;  /* 0x000000404900780c */ /* 0x000fe20003f84270 */
[----:B------:R-:W-:Y:S01]  /*6790*/  MUFU.EX2 R177, R177 ;  /* 0x000000b100b17308 */ /* 0x000fe20000000800 */
[----:B------:R-:W-:Y:S01]  /*67a0*/  FSEL R176, R37, -INF , P5 ;  /* 0xff80000025b07808 */ /* 0x000fe20002800000 */
[--C-:B------:R-:W-:Y:S01]  /*67b0*/  FFMA.FTZ R34, R46, R5, -R27.reuse ;  /* 0x000000052e227223 */ /* 0x100fe2000001081b */
[----:B------:R-:W-:Y:S01]  /*67c0*/  FMNMX.FTZ R75, R172, R75, !PT ;  /* 0x0000004bac4b7209 */ /* 0x000fe20007810000 */
[-CC-:B------:R-:W-:Y:S01]  /*67d0*/  FFMA.FTZ R164, R164, R5.reuse, -R27.reuse ;  /* 0x00000005a4a47223 */ /* 0x180fe2000001081b */
[----:B------:R-:W-:Y:S01]  /*67e0*/  ISETP.GT.AND P5, PT, R73, 0x41, PT ;  /* 0x000000414900780c */ /* 0x000fe20003fa4270 */
[--C-:B------:R-:W-:Y:S01]  /*67f0*/  FFMA.FTZ R70, R70, R5, -R27.reuse ;  /* 0x0000000546467223 */ /* 0x100fe2000001081b */
[----:B-----5:R-:W-:Y:S01]  /*6800*/  FSEL R180, R43, -INF , P4 ;  /* 0xff8000002bb47808 */ /* 0x020fe20002000000 */
[----:B------:R-:W-:Y:S01]  /*6810*/  MUFU.EX2 R20, R20 ;  /* 0x0000001400147308 */ /* 0x000fe20000000800 */
[----:B------:R-:W-:Y:S01]  /*6820*/  FMNMX.FTZ R75, R176, R75, !PT ;  /* 0x0000004bb04b7209 */ /* 0x000fe20007810000 */
[-CC-:B------:R-:W-:Y:S01]  /*6830*/  FFMA.FTZ R62, R62, R5.reuse, -R27.reuse ;  /* 0x000000053e3e7223 */ /* 0x180fe2000001081b */
[----:B------:R-:W-:Y:S01]  /*6840*/  ISETP.GT.AND P4, PT, R73, 0x48, PT ;  /* 0x000000484900780c */ /* 0x000fe20003f84270 */
[-CC-:B------:R-:W-:Y:S01]  /*6850*/  FFMA.FTZ R165, R58, R5.reuse, -R27.reuse ;  /* 0x000000053aa57223 */ /* 0x180fe2000001081b */
[----:B------:R-:W-:Y:S01]  /*6860*/  FSEL R170, R41, -INF , P5 ;  /* 0xff80000029aa7808 */ /* 0x000fe20002800000 */
[--C-:B------:R-:W-:Y:S01]  /*6870*/  FFMA.FTZ R56, R56, R5, -R27.reuse ;  /* 0x0000000538387223 */ /* 0x100fe2000001081b */
[----:B------:R-:W-:Y:S01]  /*6880*/  FMNMX.FTZ R75, R180, R75, !PT ;  /* 0x0000004bb44b7209 */ /* 0x000fe20007810000 */
[----:B------:R-:W-:Y:S01]  /*6890*/  MUFU.EX2 R179, R179 ;  /* 0x000000b300b37308 */ /* 0x000fe20000000800 */
[----:B------:R-:W-:Y:S01]  /*68a0*/  ISETP.GT.AND P5, PT, R73, 0x49, PT ;  /* 0x000000494900780c */ /* 0x000fe20003fa4270 */
[-CC-:B------:R-:W-:Y:S01]  /*68b0*/  FFMA.FTZ R167, R54, R5.reuse, -R27.reuse ;  /* 0x0000000536a77223 */ /* 0x180fe2000001081b */
[----:B-1----:R-:W-:Y:S01]  /*68c0*/  FSEL R168, R47, -INF , P4 ;  /* 0xff8000002fa87808 */ /* 0x002fe20002000000 */
[--C-:B------:R-:W-:Y:S01]  /*68d0*/  FFMA.FTZ R50, R50, R5, -R27.reuse ;  /* 0x0000000532327223 */ /* 0x100fe2000001081b */
[----:B------:R-:W-:Y:S01]  /*68e0*/  FMNMX.FTZ R75, R170, R75, !PT ;  /* 0x0000004baa4b7209 */ /* 0x000fe20007810000 */
[-CC-:B------:R-:W-:Y:S01]  /*68f0*/  FFMA.FTZ R161, R48, R5.reuse, -R27.reuse ;  /* 0x0000000530a17223 */ /* 0x180fe2000001081b */
[----:B------:R-:W-:Y:S01]  /*6900*/  ISETP.GT.AND P4, PT, R73, 0x50, PT ;  /* 0x000000504900780c */ /* 0x000fe20003f84270 */
[-CC-:B------:R-:W-:Y:S01]  /*6910*/  FFMA.FTZ R30, R30, R5.reuse, -R27.reuse ;  /* 0x000000051e1e7223 */ /* 0x180fe2000001081b */
[----:B--2---:R-:W-:Y:S01]  /*6920*/  FSEL R178, R49, -INF , P5 ;  /* 0xff80000031b27808 */ /* 0x004fe20002800000 */
[----:B------:R-:W-:Y:S01]  /*6930*/  FFMA.FTZ R29, R52, R5, -R27 ;  /* 0x00000005341d7223 */ /* 0x000fe2000001081b */
[----:B------:R-:W-:Y:S01]  /*6940*/  FMNMX.FTZ R75, R168, R75, !PT ;  /* 0x0000004ba84b7209 */ /* 0x000fe20007810000 */
[----:B------:R-:W-:Y:S01]  /*6950*/  MUFU.EX2 R26, R26 ;  /* 0x0000001a001a7308 */ /* 0x000fe20000000800 */
[----:B------:R-:W-:-:S02]  /*6960*/  ISETP.GT.AND P5, PT, R73, 0x51, PT ;  /* 0x000000514900780c */ /* 0x000fc40003fa4270 */
[----:B------:R-:W-:Y:S01]  /*6970*/  FSEL R166, R53, -INF , P4 ;  /* 0xff80000035a67808 */ /* 0x000fe20002000000 */
[----:B------:R-:W-:Y:S01]  /*6980*/  IMAD.U32 R53, RZ, RZ, UR9 ;  /* 0x00000009ff357e24 */ /* 0x000fe2000f8e00ff */
[----:B------:R-:W-:Y:S02]  /*6990*/  FMNMX.FTZ R75, R178, R75, !PT ;  /* 0x0000004bb24b7209 */ /* 0x000fe40007810000 */
[----:B------:R-:W-:Y:S01]  /*69a0*/  ISETP.GT.AND P4, PT, R73, 0x58, PT ;  /* 0x000000584900780c */ /* 0x000fe20003f84270 */
[----:B------:R-:W-:Y:S01]  /*69b0*/  MUFU.EX2 R173, R173 ;  /* 0x000000ad00ad7308 */ /* 0x000fe20000000800 */
[----:B---3--:R-:W-:Y:S02]  /*69c0*/  FSEL R182, R51, -INF , P5 ;  /* 0xff80000033b67808 */ /* 0x008fe40002800000 */
[----:B------:R-:W-:Y:S02]  /*69d0*/  FMNMX.FTZ R75, R166, R75, !PT ;  /* 0x0000004ba64b7209 */ /* 0x000fe40007810000 */
[----:B------:R-:W-:-:S02]  /*69e0*/  ISETP.GT.AND P5, PT, R73, 0x59, PT ;  /* 0x000000594900780c */ /* 0x000fc40003fa4270 */
[----:B----4-:R-:W-:Y:S01]  /*69f0*/  FSEL R194, R57, -INF , P4 ;  /* 0xff80000039c27808 */ /* 0x010fe20002000000 */
[----:B------:R-:W-:Y:S01]  /*6a00*/  MUFU.EX2 R80, R80 ;  /* 0x0000005000507308 */ /* 0x000fe20000000800 */
[----:B------:R-:W-:Y:S02]  /*6a10*/  FMNMX.FTZ R75, R182, R75, !PT ;  /* 0x0000004bb64b7209 */ /* 0x000fe40007810000 */
[----:B------:R-:W-:Y:S02]  /*6a20*/  ISETP.GT.AND P4, PT, R73, 0x60, PT ;  /* 0x000000604900780c */ /* 0x000fe40003f84270 */
[----:B------:R-:W-:Y:S02]  /*6a30*/  FSEL R196, R55, -INF , P5 ;  /* 0xff80000037c47808 */ /* 0x000fe40002800000 */
[----:B------:R-:W-:Y:S01]  /*6a40*/  FMNMX.FTZ R75, R194, R75, !PT ;  /* 0x0000004bc24b7209 */ /* 0x000fe20007810000 */
[----:B------:R-:W-:Y:S02]  /*6a50*/  WARPGROUP.DEPBAR.LE gsb0, 0x0 ;  /* 0x00008000000079c5 */ /* 0x000fe40000010000 */
[----:B------:R-:W-:Y:S01]  /*6a60*/  ISETP.GT.AND P5, PT, R73, 0x61, PT ;  /* 0x000000614900780c */ /* 0x000fe20003fa4270 */
[----:B------:R-:W-:Y:S01]  /*6a70*/  WARPGROUP.ARRIVE ;  /* 0x00000000000079c5 */ /* 0x000fe20000000000 */
[----:B------:R-:W-:Y:S01]  /*6a80*/  FSEL R74, R61, -INF , P4 ;  /* 0xff8000003d4a7808 */ /* 0x000fe20002000000 */
[----:B------:R-:W-:Y:S01]  /*6a90*/  MUFU.EX2 R175, R175 ;  /* 0x000000af00af7308 */ /* 0x000fe20000000800 */
[----:B------:R-:W-:-:S02]  /*6aa0*/  FMNMX.FTZ R75, R196, R75, !PT ;  /* 0x0000004bc44b7209 */ /* 0x000fc40007810000 */
[----:B------:R-:W-:Y:S01]  /*6ab0*/  ISETP.GT.AND P4, PT, R73, 0x68, PT ;  /* 0x000000684900780c */ /* 0x000fe20003f84270 */
[----:B------:R-:W-:Y:S01]  /*6ac0*/  HGMMA.64x128x16.F32 R88, R152, gdesc[UR12].tnspB, R88, gsb0 ;  /* 0x41e0000c98587df0 */ /* 0x000fe20008000858 */
[----:B------:R-:W-:Y:S02]  /*6ad0*/  FSEL R198, R59, -INF , P5 ;  /* 0xff8000003bc67808 */ /* 0x000fe40002800000 */
[----:B------:R-:W-:Y:S01]  /*6ae0*/  FMNMX.FTZ R75, R74, R75, !PT ;  /* 0x0000004b4a4b7209 */ /* 0x000fe20007810000 */
[----:B------:R-:W-:Y:S01]  /*6af0*/  MUFU.EX2 R164, R164 ;  /* 0x000000a400a47308 */ /* 0x000fe20000000800 */
[----:B------:R-:W-:Y:S02]  /*6b00*/  ISETP.GT.AND P5, PT, R73, 0x69, PT ;  /* 0x000000694900780c */ /* 0x000fe40003fa4270 */
[----:B------:R-:W-:Y:S02]  /*6b10*/  FSEL R200, R63, -INF , P4 ;  /* 0xff8000003fc87808 */ /* 0x000fe40002000000 */
[----:B------:R-:W-:-:S02]  /*6b20*/  FMNMX.FTZ R75, R198, R75, !PT ;  /* 0x0000004bc64b7209 */ /* 0x000fc40007810000 */
[----:B------:R-:W-:Y:S01]  /*6b30*/  ISETP.GT.AND P4, PT, R73, 0x70, PT ;  /* 0x000000704900780c */ /* 0x000fe20003f84270 */
[----:B------:R-:W-:Y:S01]  /*6b40*/  MUFU.EX2 R169, R169 ;  /* 0x000000a900a97308 */ /* 0x000fe20000000800 */
[----:B------:R-:W-:Y:S02]  /*6b50*/  FSEL R202, R65, -INF , P5 ;  /* 0xff80000041ca7808 */ /* 0x000fe40002800000 */
[----:B------:R-:W-:Y:S02]  /*6b60*/  FMNMX.FTZ R75, R200, R75, !PT ;  /* 0x0000004bc84b7209 */ /* 0x000fe40007810000 */
[----:B------:R-:W-:Y:S02]  /*6b70*/  ISETP.GT.AND P5, PT, R73, 0x71, PT ;  /* 0x000000714900780c */ /* 0x000fe40003fa4270 */
[----:B------:R-:W-:Y:S01]  /*6b80*/  FSEL R66, R69, -INF , P4 ;  /* 0xff80000045427808 */ /* 0x000fe20002000000 */
[----:B------:R-:W-:Y:S01]  /*6b90*/  MUFU.EX2 R70, R70 ;  /* 0x0000004600467308 */ /* 0x000fe20000000800 */
[----:B------:R-:W-:-:S02]  /*6ba0*/  FMNMX.FTZ R75, R202, R75, !PT ;  /* 0x0000004bca4b7209 */ /* 0x000fc40007810000 */
[----:B------:R-:W-:Y:S02]  /*6bb0*/  ISETP.GT.AND P4, PT, R73, 0x78, PT ;  /* 0x000000784900780c */ /* 0x000fe40003f84270 */
[----:B------:R-:W-:Y:S02]  /*6bc0*/  FSEL R204, R67, -INF , P5 ;  /* 0xff80000043cc7808 */ /* 0x000fe40002800000 */
[----:B------:R-:W-:Y:S01]  /*6bd0*/  FMNMX.FTZ R75, R66, R75, !PT ;  /* 0x0000004b424b7209 */ /* 0x000fe20007810000 */
[----:B------:R-:W-:Y:S01]  /*6be0*/  MUFU.EX2 R171, R171 ;  /* 0x000000ab00ab7308 */ /* 0x000fe20000000800 */
[----:B------:R-:W-:Y:S02]  /*6bf0*/  ISETP.GT.AND P5, PT, R73, 0x79, PT ;  /* 0x000000794900780c */ /* 0x000fe40003fa4270 */
[----:B0-----:R-:W-:Y:S02]  /*6c00*/  FSEL R206, R71, -INF , P4 ;  /* 0xff80000047ce7808 */ /* 0x001fe40002000000 */
[----:B------:R-:W-:-:S02]  /*6c10*/  FMNMX.FTZ R75, R204, R75, !PT ;  /* 0x0000004bcc4b7209 */ /* 0x000fc40007810000 */
[----:B------:R-:W-:Y:S01]  /*6c20*/  FSEL R208, R45, -INF , P5 ;  /* 0xff8000002dd07808 */ /* 0x000fe20002800000 */
[----:B------:R-:W-:Y:S01]  /*6c30*/  MUFU.EX2 R62, R62 ;  /* 0x0000003e003e7308 */ /* 0x000fe20000000800 */
[----:B------:R-:W-:-:S04]  /*6c40*/  FMNMX.FTZ R75, R206, R75, !PT ;  /* 0x0000004bce4b7209 */ /* 0x000fc80007810000 */
[----:B------:R-:W-:-:S03]  /*6c50*/  FMNMX.FTZ R75, R208, R75, !PT ;  /* 0x0000004bd04b7209 */ /* 0x000fc60007810000 */
        /* <DEDUP_REMOVED lines=11> */
[-CC-:B------:R-:W-:Y:S01]  /*6d10*/  FFMA.FTZ R25, R38, R5.reuse, -R27.reuse ;  /* 0x0000000526197223 */ /* 0x180fe2000001081b */
[----:B------:R-:W-:-:S05]  /*6d20*/  FFMA.FTZ R27, R44, R5, -R27 ;  /* 0x000000052c1b7223 */ /* 0x000fca000001081b */
[----:B------:R-:W-:Y:S01]  /*6d30*/  MUFU.EX2 R28, R28 ;  /* 0x0000001c001c7308 */ /* 0x000fe20000000800 */
[C---:B------:R-:W-:Y:S01]  /*6d40*/  FSETP.NEU.FTZ.AND P4, PT, R12.reuse, -INF , PT ;  /* 0xff8000000c00780b */ /* 0x040fe20003f9d000 */
[----:B------:R-:W-:-:S05]  /*6d50*/  FMUL.FTZ R31, R12, R5 ;  /* 0x000000050c1f7220 */ /* 0x000fca0000410000 */
[----:B------:R-:W-:Y:S01]  /*6d60*/  FSEL R31, R31, RZ, P4 ;  /* 0x000000ff1f1f7208 */ /* 0x000fe20002000000 */
[----:B------:R-:W-:Y:S04]  /*6d70*/  MUFU.EX2 R15, R15 ;  /* 0x0000000f000f7308 */ /* 0x000fe80000000800 */
[-CC-:B------:R-:W-:Y:S01]  /*6d80*/  FFMA.FTZ R33, R0, R5.reuse, -R31.reuse ;  /* 0x0000000500217223 */ /* 0x180fe2000001081f */
[----:B------:R-:W-:Y:S01]  /*6d90*/  FSEL R0, R10, RZ, P3 ;  /* 0x000000ff0a007208 */ /* 0x000fe20001800000 */
[-CC-:B------:R-:W-:Y:S01]  /*6da0*/  FFMA.FTZ R38, R2, R5.reuse, -R31.reuse ;  /* 0x0000000502267223 */ /* 0x180fe2000001081f */
[-CC-:B------:R-:W-:Y:S01]  /*6db0*/  FFMA.FTZ R35, R60, R5.reuse, -R31.reuse ;  /* 0x000000053c237223 */ /* 0x180fe2000001081f */
[-CC-:B------:R-:W-:Y:S01]  /*6dc0*/  FFMA.FTZ R40, R64, R5.reuse, -R31.reuse ;  /* 0x0000000540287223 */ /* 0x180fe2000001081f */
[-C--:B------:R-:W-:Y:S01]  /*6dd0*/  FFMA.FTZ R37, R68, R5.reuse, -R31 ;  /* 0x0000000544257223 */ /* 0x080fe2000001081f */
[----:B------:R-:W-:Y:S01]  /*6de0*/  FADD.FTZ R2, -R0, R11 ;  /* 0x0000000b00027221 */ /* 0x000fe20000010100 */
[----:B------:R-:W-:Y:S01]  /*6df0*/  FSEL R0, R12, RZ, P4 ;  /* 0x000000ff0c007208 */ /* 0x000fe20002000000 */
[----:B------:R-:W-:Y:S01]  /*6e00*/  MUFU.EX2 R33, R33 ;  /* 0x0000002100217308 */ /* 0x000fe20000000800 */
[-CC-:B------:R-:W-:Y:S01]  /*6e10*/  FFMA.FTZ R42, R72, R5.reuse, -R31.reuse ;  /* 0x00000005482a7223 */ /* 0x180fe2000001081f */
[-C--:B------:R-:W-:Y:S01]  /*6e20*/  FMUL.FTZ R51, R2, R5.reuse ;  /* 0x0000000502337220 */ /* 0x080fe20000410000 */
[----:B------:R-:W-:Y:S01]  /*6e30*/  FFMA.FTZ R39, R76, R5, -R31 ;  /* 0x000000054c277223 */ /* 0x000fe2000001081f */
[----:B------:R-:W-:Y:S01]  /*6e40*/  FADD.FTZ R2, -R0, R13 ;  /* 0x0000000d00027221 */ /* 0x000fe20000010100 */
[----:B------:R-:W-:-:S02]  /*6e50*/  IMAD.U32 R13, RZ, RZ, UR8 ;  /* 0x00000008ff0d7e24 */ /* 0x000fc4000f8e00ff */
[-CC-:B------:R-:W-:Y:S01]  /*6e60*/  FFMA.FTZ R46, R78, R5.reuse, -R31.reuse ;  /* 0x000000054e2e7223 */ /* 0x180fe2000001081f */
[-CC-:B------:R-:W-:Y:S01]  /*6e70*/  FFMA.FTZ R41, R82, R5.reuse, -R31.reuse ;  /* 0x0000000552297223 */ /* 0x180fe2000001081f */
[-C--:B------:R-:W-:Y:S01]  /*6e80*/  FMUL.FTZ R2, R2, R5.reuse ;  /* 0x0000000502027220 */ /* 0x080fe20000410000 */
[----:B------:R-:W0:Y:S01]  /*6e90*/  MUFU.EX2 R0, R51 ;  /* 0x0000003300007308 */ /* 0x000e220000000800 */
[----:B------:R-:W-:Y:S02]  /*6ea0*/  @!P1 VIADD R13, R13, 0x34840 ;  /* 0x000348400d0d9836 */ /* 0x000fe40000000000 */
[-CC-:B------:R-:W-:Y:S01]  /*6eb0*/  FFMA.FTZ R48, R84, R5.reuse, -R31.reuse ;  /* 0x0000000554307223 */ /* 0x180fe2000001081f */
[-CC-:B------:R-:W-:Y:S01]  /*6ec0*/  FFMA.FTZ R43, R86, R5.reuse, -R31.reuse ;  /* 0x00000005562b7223 */ /* 0x180fe2000001081f */
[-CC-:B------:R-:W-:Y:S01]  /*6ed0*/  FFMA.FTZ R52, R160, R5.reuse, -R31.reuse ;  /* 0x00000005a0347223 */ /* 0x180fe2000001081f */
[-C--:B------:R-:W-:Y:S01]  /*6ee0*/  FFMA.FTZ R45, R162, R5.reuse, -R31 ;  /* 0x00000005a22d7223 */ /* 0x080fe2000001081f */
[----:B------:R-:W-:Y:S01]  /*6ef0*/  @!P1 PRMT R49, RZ, 0x654, R13 ;  /* 0x00000654ff319816 */ /* 0x000fe2000000000d */
[-CC-:B------:R-:W-:Y:S01]  /*6f00*/  FFMA.FTZ R54, R174, R5.reuse, -R31.reuse ;  /* 0x00000005ae367223 */ /* 0x180fe2000001081f */
[----:B------:R-:W1:Y:S01]  /*6f10*/  MUFU.EX2 R2, R2 ;  /* 0x0000000200027308 */ /* 0x000e620000000800 */
[-CC-:B------:R-:W-:Y:S01]  /*6f20*/  FFMA.FTZ R47, R172, R5.reuse, -R31.reuse ;  /* 0x00000005ac2f7223 */ /* 0x180fe2000001081f */
[----:B------:R-:W-:Y:S01]  /*6f30*/  FFMA.FTZ R58, R176, R5, -R31 ;  /* 0x00000005b03a7223 */ /* 0x000fe2000001081f */
[----:B------:R-:W-:-:S02]  /*6f40*/  WARPGROUP.DEPBAR.LE gsb0, 0x0 ;  /* 0x00008000000079c5 */ /* 0x000fc40000010000 */
[----:B------:R1:W-:Y:S01]  /*6f50*/  @!P1 SYNCS.ARRIVE.TRANS64.RED.A1T0 RZ, [R49+URZ], RZ ;  /* 0x000000ff31ff99a7 */ /* 0x0003e2000810043f */
[-CC-:B------:R-:W-:Y:S01]  /*6f60*/  FFMA.FTZ R11, R180, R5.reuse, -R31.reuse ;  /* 0x00000005b40b7223 */ /* 0x180fe2000001081f */
[----:B------:R-:W-:Y:S01]  /*6f70*/  FFMA.FTZ R60, R170, R5, -R31 ;  /* 0x00000005aa3c7223 */ /* 0x000fe2000001081f */
[----:B------:R-:W2:Y:S01]  /*6f80*/  MUFU.EX2 R38, R38 ;  /* 0x0000002600267308 */ /* 0x000ea20000000800 */
[----:B0-----:R-:W-:Y:S01]  /*6f90*/  FFMA.FTZ R3, R0, R3, R181 ;  /* 0x0000000300037223 */ /* 0x001fe200000100b5 */
[----:B------:R-:W-:Y:S01]  /*6fa0*/  F2FP.F16.F32.PACK_AB R181, R14, R181 ;  /* 0x000000b50eb5723e */ /* 0x000fe200000000ff */
[-C--:B------:R-:W-:Y:S01]  /*6fb0*/  FFMA.FTZ R13, R168, R5.reuse, -R31 ;  /* 0x00000005a80d7223 */ /* 0x080fe2000001081f */
[----:B------:R-:W-:Y:S02]  /*6fc0*/  @!P1 VIADD R51, R53, 0x34860 ;  /* 0x0003486035339836 */ /* 0x000fe40000000000 */
[----:B------:R-:W-:Y:S01]  /*6fd0*/  FADD.FTZ R68, R14, R3 ;  /* 0x000000030e447221 */ /* 0x000fe20000010000 */
[-CC-:B------:R-:W-:Y:S01]  /*6fe0*/  FFMA.FTZ R160, R166, R5.reuse, -R31.reuse ;  /* 0x00000005a6a07223 */ /* 0x180fe2000001081f */
[-C--:B------:R-:W-:Y:S01]  /*6ff0*/  FFMA.FTZ R182, R182, R5.reuse, -R31 ;  /* 0x00000005b6b67223 */ /* 0x080fe2000001081f */
[----:B------:R-:W0:Y:S01]  /*7000*/  MUFU.EX2 R35, R35 ;  /* 0x0000002300237308 */ /* 0x000e220000000800 */
[----:B-1----:R-:W-:Y:S01]  /*7010*/  FFMA.FTZ R49, R2, R4, R33 ;  /* 0x0000000402317223 */ /* 0x002fe20000010021 */
[-C--:B------:R-:W-:Y:S01]  /*7020*/  FFMA.FTZ R4, R178, R5.reuse, -R31 ;  /* 0x00000005b2047223 */ /* 0x080fe2000001081f */
[----:B------:R-:W-:Y:S01]  /*7030*/  @!P1 PRMT R51, RZ, 0x654, R51 ;  /* 0x00000654ff339816 */ /* 0x000fe20000000033 */
[-CC-:B------:R-:W-:Y:S01]  /*7040*/  FFMA.FTZ R194, R194, R5.reuse, -R31.reuse ;  /* 0x00000005c2c27223 */ /* 0x180fe2000001081f */
[-CC-:B------:R-:W-:Y:S01]  /*7050*/  FFMA.FTZ R196, R196, R5.reuse, -R31.reuse ;  /* 0x00000005c4c47223 */ /* 0x180fe2000001081f */
[----:B------:R-:W-:Y:S01]  /*7060*/  FFMA.FTZ R74, R74, R5, -R31 ;  /* 0x000000054a4a7223 */ /* 0x000fe2000001081f */
[----:B------:R1:W-:Y:S01]  /*7070*/  @!P1 SYNCS.ARRIVE.TRANS64.RED.A1T0 RZ, [R51+URZ], RZ ;  /* 0x000000ff33ff99a7 */ /* 0x0003e2000810043f */
[----:B------:R-:W3:Y:S01]  /*7080*/  MUFU.EX2 R40, R40 ;  /* 0x0000002800287308 */ /* 0x000ee20000000800 */
[----:B--2---:R-:W-:Y:S01]  /*7090*/  FADD.FTZ R64, R38, R49 ;  /* 0x0000003126407221 */ /* 0x004fe20000010000 */
[----:B------:R-:W-:Y:S01]  /*70a0*/  FADD.FTZ R49, R183, R68 ;  /* 0x00000044b7317221 */ /* 0x000fe20000010000 */
[----:B------:R-:W-:Y:S01]  /*70b0*/  F2FP.F16.F32.PACK_AB R183, R24, R183 ;  /* 0x000000b718b7723e */ /* 0x000fe200000000ff */
[--C-:B------:R-:W-:Y:S01]  /*70c0*/  FFMA.FTZ R198, R198, R5, -R31.reuse ;  /* 0x00000005c6c67223 */ /* 0x100fe2000001081f */
[----:B------:R-:W-:Y:S01]  /*70d0*/  F2FP.F16.F32.PACK_AB R180, R38, R33 ;  /* 0x0000002126b4723e */ /* 0x000fe200000000ff */
[-CC-:B------:R-:W-:Y:S01]  /*70e0*/  FFMA.FTZ R200, R200, R5.reuse, -R31.reuse ;  /* 0x00000005c8c87223 */ /* 0x180fe2000001081f */
[-C--:B------:R-:W-:Y:S01]  /*70f0*/  FFMA.FTZ R202, R202, R5.reuse, -R31 ;  /* 0x00000005caca7223 */ /* 0x080fe2000001081f */
[----:B------:R-:W2:Y:S01]  /*7100*/  MUFU.EX2 R37, R37 ;  /* 0x0000002500257308 */ /* 0x000ea20000000800 */
[----:B0-----:R-:W-:Y:S01]  /*7110*/  FADD.FTZ R3, R35, R64 ;  /* 0x0000004023037221 */ /* 0x001fe20000010000 */
[----:B------:R-:W-:Y:S01]  /*7120*/  FADD.FTZ R64, R24, R49 ;  /* 0x0000003118407221 */ /* 0x000fe20000010000 */
[-CC-:B------:R-:W-:Y:S01]  /*7130*/  FFMA.FTZ R66, R66, R5.reuse, -R31.reuse ;  /* 0x0000000542427223 */ /* 0x180fe2000001081f */
[-CC-:B------:R-:W-:Y:S01]  /*7140*/  FFMA.FTZ R204, R204, R5.reuse, -R31.reuse ;  /* 0x00000005cccc7223 */ /* 0x180fe2000001081f */
[----:B------:R-:W-:Y:S01]  /*7150*/  FFMA.FTZ R206, R206, R5, -R31 ;  /* 0x00000005cece7223 */ /* 0x000fe2000001081f */
[----:B------:R-:W-:Y:S01]  /*7160*/  FADD.FTZ R49, R177, R64 ;  /* 0x00000040b1317221 */ /* 0x000fe20000010000 */
[----:B------:R-:W-:Y:S01]  /*7170*/  F2FP.F16.F32.PACK_AB R177, R20, R177 ;  /* 0x000000b114b1723e */ /* 0x000fe200000000ff */
[----:B------:R-:W0:Y:S01]  /*7180*/  MUFU.EX2 R42, R42 ;  /* 0x0000002a002a7308 */ /* 0x000e220000000800 */
[----:B---3--:R-:W-:Y:S01]  /*7190*/  FADD.FTZ R44, R40, R3 ;  /* 0x00000003282c7221 */ /* 0x008fe20000010000 */
[----:B------:R-:W-:Y:S01]  /*71a0*/  FADD.FTZ R64, R20, R49 ;  /* 0x0000003114407221 */ /* 0x000fe20000010000 */
[----:B------:R-:W-:Y:S01]  /*71b0*/  FFMA.FTZ R31, R208, R5, -R31 ;  /* 0x00000005d01f7223 */ /* 0x000fe2000001081f */
[----:B------:R-:W-:-:S02]  /*71c0*/  PLOP3.LUT P3, PT, PT, PT, UP1, 0x80, 0x0 ;  /* 0x000000000000781c */ /* 0x000fc40003f6f018 */
[----:B------:R-:W-:Y:S01]  /*71d0*/  FADD.FTZ R49, R179, R64 ;  /* 0x00000040b3317221 */ /* 0x000fe20000010000 */
[C---:B------:R-:W-:Y:S01]  /*71e0*/  F2FP.F16.F32.PACK_AB R179, R26.reuse, R179 ;  /* 0x000000b31ab3723e */ /* 0x040fe200000000ff */
[----:B------:R-:W3:Y:S01]  /*71f0*/  MUFU.EX2 R39, R39 ;  /* 0x0000002700277308 */ /* 0x000ee20000000800 */
[----:B--2---:R-:W-:Y:S01]  /*7200*/  FADD.FTZ R3, R37, R44 ;  /* 0x0000002c25037221 */ /* 0x004fe20000010000 */
[----:B------:R-:W-:-:S04]  /*7210*/  FADD.FTZ R64, R26, R49 ;  /* 0x000000311a407221 */ /* 0x000fc80000010000 */
[----:B------:R-:W-:Y:S01]  /*7220*/  FADD.FTZ R49, R173, R64 ;  /* 0x00000040ad317221 */ /* 0x000fe20000010000 */
[----:B------:R-:W-:Y:S01]  /*7230*/  F2FP.F16.F32.PACK_AB R173, R80, R173 ;  /* 0x000000ad50ad723e */ /* 0x000fe200000000ff */
[----:B------:R-:W2:Y:S01]  /*7240*/  MUFU.EX2 R46, R46 ;  /* 0x0000002e002e7308 */ /* 0x000ea20000000800 */
[----:B0-----:R-:W-:Y:S01]  /*7250*/  FADD.FTZ R44, R42, R3 ;  /* 0x000000032a2c7221 */ /* 0x001fe20000010000 */
[----:B------:R-:W-:Y:S01]  /*7260*/  FADD.FTZ R64, R80, R49 ;  /* 0x0000003150407221 */ /* 0x000fe20000010000 */
[----:B------:R-:W-:-:S03]  /*7270*/  F2FP.F16.F32.PACK_AB R176, R42, R37 ;  /* 0x000000252ab0723e */ /* 0x000fc600000000ff */
[----:B------:R-:W-:Y:S01]  /*7280*/  FADD.FTZ R49, R175, R64 ;  /* 0x00000040af317221 */ /* 0x000fe20000010000 */
[C---:B------:R-:W-:Y:S01]  /*7290*/  F2FP.F16.F32.PACK_AB R175, R164.reuse, R175 ;  /* 0x000000afa4af723e */ /* 0x040fe200000000ff */
[----:B------:R-:W0:Y:S01]  /*72a0*/  MUFU.EX2 R41, R41 ;  /* 0x0000002900297308 */ /* 0x000e220000000800 */
[----:B---3--:R-:W-:Y:S01]  /*72b0*/  FADD.FTZ R3, R39, R44 ;  /* 0x0000002c27037221 */ /* 0x008fe20000010000 */
[----:B------:R-:W-:-:S04]  /*72c0*/  FADD.FTZ R24, R164, R49 ;  /* 0x00000031a4187221 */ /* 0x000fc80000010000 */
[----:B------:R-:W-:Y:S01]  /*72d0*/  FADD.FTZ R33, R169, R24 ;  /* 0x00000018a9217221 */ /* 0x000fe20000010000 */
[----:B------:R-:W-:Y:S01]  /*72e0*/  F2FP.F16.F32.PACK_AB R169, R70, R169 ;  /* 0x000000a946a9723e */ /* 0x000fe200000000ff */
[----:B------:R-:W3:Y:S01]  /*72f0*/  MUFU.EX2 R48, R48 ;  /* 0x0000003000307308 */ /* 0x000ee20000000800 */
[----:B--2---:R-:W-:Y:S01]  /*7300*/  FADD.FTZ R44, R46, R3 ;  /* 0x000000032e2c7221 */ /* 0x004fe20000010000 */
[----:B------:R-:W-:Y:S01]  /*7310*/  FADD.FTZ R20, R70, R33 ;  /* 0x0000002146147221 */ /* 0x000fe20000010000 */
[----:B------:R-:W-:-:S03]  /*7320*/  F2FP.F16.F32.PACK_AB R178, R46, R39 ;  /* 0x000000272eb2723e */ /* 0x000fc600000000ff */
[----:B------:R-:W-:Y:S01]  /*7330*/  FADD.FTZ R33, R171, R20 ;  /* 0x00000014ab217221 */ /* 0x000fe20000010000 */
[C---:B------:R-:W-:Y:S01]  /*7340*/  F2FP.F16.F32.PACK_AB R171, R62.reuse, R171 ;  /* 0x000000ab3eab723e */ /* 0x040fe200000000ff */
[----:B------:R-:W2:Y:S01]  /*7350*/  MUFU.EX2 R43, R43 ;  /* 0x0000002b002b7308 */ /* 0x000ea20000000800 */
[----:B0-----:R-:W-:Y:S01]  /*7360*/  FADD.FTZ R3, R41, R44 ;  /* 0x0000002c29037221 */ /* 0x001fe20000010000 */
[----:B------:R-:W-:-:S04]  /*7370*/  FADD.FTZ R20, R62, R33 ;  /* 0x000000213e147221 */ /* 0x000fc80000010000 */
[----:B------:R-:W-:Y:S01]  /*7380*/  FADD.FTZ R33, R165, R20 ;  /* 0x00000014a5217221 */ /* 0x000fe20000010000 */
[----:B------:R-:W-:Y:S01]  /*7390*/  F2FP.F16.F32.PACK_AB R165, R56, R165 ;  /* 0x000000a538a5723e */ /* 0x000fe200000000ff */
[----:B------:R-:W0:Y:S01]  /*73a0*/  MUFU.EX2 R52, R52 ;  /* 0x0000003400347308 */ /* 0x000e220000000800 */
[----:B---3--:R-:W-:Y:S01]  /*73b0*/  FADD.FTZ R44, R48, R3 ;  /* 0x00000003302c7221 */ /* 0x008fe20000010000 */
[----:B------:R-:W-:Y:S01]  /*73c0*/  FADD.FTZ R20, R56, R33 ;  /* 0x0000002138147221 */ /* 0x000fe20000010000 */
[----:B------:R-:W-:-:S03]  /*73d0*/  F2FP.F16.F32.PACK_AB R172, R48, R41 ;  /* 0x0000002930ac723e */ /* 0x000fc600000000ff */
[----:B------:R-:W-:Y:S01]  /*73e0*/  FADD.FTZ R33, R167, R20 ;  /* 0x00000014a7217221 */ /* 0x000fe20000010000 */
[----:B------:R-:W-:Y:S01]  /*73f0*/  F2FP.F16.F32.PACK_AB R167, R50, R167 ;  /* 0x000000a732a7723e */ /* 0x000fe200000000ff */
[----:B------:R-:W3:Y:S01]  /*7400*/  MUFU.EX2 R45, R45 ;  /* 0x0000002d002d7308 */ /* 0x000ee20000000800 */
[----:B--2---:R-:W-:-:S07]  /*7410*/  FADD.FTZ R3, R43, R44 ;  /* 0x0000002c2b037221 */ /* 0x004fce0000010000 */
[----:B------:R-:W2:Y:S01]  /*7420*/  MUFU.EX2 R54, R54 ;  /* 0x0000003600367308 */ /* 0x000ea20000000800 */
[C---:B0-----:R-:W-:Y:S01]  /*7430*/  FADD.FTZ R14, R52.reuse, R3 ;  /* 0x00000003340e7221 */ /* 0x041fe20000010000 */
[----:B------:R-:W-:-:S06]  /*7440*/  F2FP.F16.F32.PACK_AB R174, R52, R43 ;  /* 0x0000002b34ae723e */ /* 0x000fcc00000000ff */
[----:B------:R-:W0:Y:S01]  /*7450*/  MUFU.EX2 R47, R47 ;  /* 0x0000002f002f7308 */ /* 0x000e220000000800 */
[----:B---3--:R-:W-:-:S07]  /*7460*/  FADD.FTZ R3, R45, R14 ;  /* 0x0000000e2d037221 */ /* 0x008fce0000010000 */
[----:B------:R-:W3:Y:S01]  /*7470*/  MUFU.EX2 R58, R58 ;  /* 0x0000003a003a7308 */ /* 0x000ee20000000800 */
[C---:B--2---:R-:W-:Y:S01]  /*7480*/  FADD.FTZ R14, R54.reuse, R3 ;  /* 0x00000003360e7221 */ /* 0x044fe20000010000 */
[----:B------:R-:W-:-:S06]  /*7490*/  F2FP.F16.F32.PACK_AB R168, R54, R45 ;  /* 0x0000002d36a8723e */ /* 0x000fcc00000000ff */
[----:B------:R-:W2:Y:S01]  /*74a0*/  MUFU.EX2 R11, R11 ;  /* 0x0000000b000b7308 */ /* 0x000ea20000000800 */
[----:B0-----:R-:W-:-:S07]  /*74b0*/  FADD.FTZ R3, R47, R14 ;  /* 0x0000000e2f037221 */ /* 0x001fce0000010000 */
[----:B------:R-:W0:Y:S01]  /*74c0*/  MUFU.EX2 R60, R60 ;  /* 0x0000003c003c7308 */ /* 0x000e220000000800 */
[C---:B---3--:R-:W-:Y:S01]  /*74d0*/  FADD.FTZ R14, R58.reuse, R3 ;  /* 0x000000033a0e7221 */ /* 0x048fe20000010000 */
[----:B------:R-:W-:-:S06]  /*74e0*/  F2FP.F16.F32.PACK_AB R170, R58, R47 ;  /* 0x0000002f3aaa723e */ /* 0x000fcc00000000ff */
[----:B------:R-:W3:Y:S01]  /*74f0*/  MUFU.EX2 R13, R13 ;  /* 0x0000000d000d7308 */ /* 0x000ee20000000800 */
[----:B--2---:R-:W-:-:S07]  /*7500*/  FADD.FTZ R3, R11, R14 ;  /* 0x0000000e0b037221 */ /* 0x004fce0000010000 */
[----:B------:R-:W2:Y:S01]  /*7510*/  MUFU.EX2 R4, R4 ;  /* 0x0000000400047308 */ /* 0x000ea20000000800 */
[C---:B0-----:R-:W-:Y:S01]  /*7520*/  FADD.FTZ R14, R60.reuse, R3 ;  /* 0x000000033c0e7221 */ /* 0x041fe20000010000 */
[----:B------:R-:W-:-:S06]  /*7530*/  F2FP.F16.F32.PACK_AB R164, R60, R11 ;  /* 0x0000000b3ca4723e */ /* 0x000fcc00000000ff */
[----:B------:R-:W0:Y:S01]  /*7540*/  MUFU.EX2 R160, R160 ;  /* 0x000000a000a07308 */ /* 0x000e220000000800 */
[----:B---3--:R-:W-:Y:S01]  /*7550*/  FADD.FTZ R3, R13, R14 ;  /* 0x0000000e0d037221 */ /* 0x008fe20000010000 */
[----:B------:R-:W-:-:S04]  /*7560*/  FADD.FTZ R14, R50, R33 ;  /* 0x00000021320e7221 */ /* 0x000fc80000010000 */
[----:B------:R-:W-:Y:S01]  /*7570*/  FADD.FTZ R33, R161, R14 ;  /* 0x0000000ea1217221 */ /* 0x000fe20000010000 */
[----:B------:R-:W-:Y:S01]  /*7580*/  F2FP.F16.F32.PACK_AB R161, R30, R161 ;  /* 0x000000a11ea1723e */ /* 0x000fe200000000ff */
[----:B-1----:R1:W3:Y:S01]  /*7590*/  MUFU.EX2 R51, R182 ;  /* 0x000000b600337308 */ /* 0x0022e20000000800 */
[----:B--2---:R-:W-:Y:S01]  /*75a0*/  FADD.FTZ R3, R4, R3 ;  /* 0x0000000304037221 */ /* 0x004fe20000010000 */
[----:B------:R-:W-:Y:S01]  /*75b0*/  FADD.FTZ R14, R30, R33 ;  /* 0x000000211e0e7221 */ /* 0x000fe20000010000 */
[----:B------:R-:W-:Y:S01]  /*75c0*/  F2FP.F16.F32.PACK_AB R166, R4, R13 ;  /* 0x0000000d04a6723e */ /* 0x000fe200000000ff */
[----:B------:R-:W-:Y:S02]  /*75d0*/  IMAD.MOV.U32 R13, RZ, RZ, R12 ;  /* 0x000000ffff0d7224 */ /* 0x000fe400078e000c */
[----:B------:R-:W-:Y:S01]  /*75e0*/  FADD.FTZ R11, R163, R14 ;  /* 0x0000000ea30b7221 */ /* 0x000fe20000010000 */
[----:B------:R-:W-:Y:S01]  /*75f0*/  F2FP.F16.F32.PACK_AB R163, R28, R163 ;  /* 0x000000a31ca3723e */ /* 0x000fe200000000ff */
[----:B------:R-:W2:Y:S01]  /*7600*/  MUFU.EX2 R162, R194 ;  /* 0x000000c200a27308 */ /* 0x000ea20000000800 */
[----:B0-----:R-:W-:Y:S01]  /*7610*/  FADD.FTZ R3, R160, R3 ;  /* 0x00000003a0037221 */ /* 0x001fe20000010000 */
[----:B------:R-:W-:Y:S01]  /*7620*/  FADD.FTZ R4, R28, R11 ;  /* 0x0000000b1c047221 */ /* 0x000fe20000010000 */
[----:B-1----:R-:W-:-:S03]  /*7630*/  F2FP.F16.F32.PACK_AB R182, R40, R35 ;  /* 0x0000002328b6723e */ /* 0x002fc600000000ff */
[----:B------:R-:W-:Y:S02]  /*7640*/  FADD.FTZ R11, R15, R4 ;  /* 0x000000040f0b7221 */ /* 0x000fe40000010000 */
        /* <DEDUP_REMOVED lines=44> */
[----:B------:R-:W-:Y:S01]  /*7910*/  IMAD.MOV.U32 R11, RZ, RZ, R10 ;  /* 0x000000ffff0b7224 */ /* 0x000fe200078e000a */
[----:B------:R-:W-:Y:S06]  /*7920*/  @P3 BRA `(.L_x_2252) ;  /* 0xffffffcc005c3947 */ /* 0x000fec000383ffff */
.L_x_2243:
[----:B------:R-:W-:-:S13]  /*7930*/  ISETP.LE.AND P2, PT, RZ, UR4, PT ;  /* 0x00000004ff007c0c */ /* 0x000fda000bf43270 */
[----:B------:R-:W-:Y:S05]  /*7940*/  @!P2 BRA `(.L_x_2253) ;  /* 0x000000280070a947 */ /* 0x000fea0003800000 */
[----:B------:R-:W-:Y:S01]  /*7950*/  IMAD.MOV.U32 R11, RZ, RZ, R10 ;  /* 0x000000ffff0b7224 */ /* 0x000fe200078e000a */
[----:B------:R-:W-:Y:S01]  /*7960*/  UMOV UR5, UR37 ;  /* 0x0000002500057c82 */ /* 0x000fe20008000000 */
[----:B------:R-:W-:Y:S01]  /*7970*/  IMAD.MOV.U32 R13, RZ, RZ, R12 ;  /* 0x000000ffff0d7224 */ /* 0x000fe200078e000c */
[----:B------:R-:W-:Y:S01]  /*7980*/  UMOV UR6, UR36 ;  /* 0x0000002400067c82 */ /* 0x000fe20008000000 */
[----:B------:R-:W-:-:S05]  /*7990*/  ULDC UR7, c[0x0][0x9d8] ;  /* 0x0002760000077ab9 */ /* 0x000fca0000000800 */
.L_x_2262:
[----:B------:R-:W-:-:S04]  /*79a0*/  UIADD3 UR9, UR6, 0x1, URZ ;  /* 0x0000000106097890 */ /* 0x000fc8000fffe03f */
[----:B------:R-:W-:-:S04]  /*79b0*/  UISETP.NE.AND UP0, UPT, UR9, 0x2, UPT ;  /* 0x000000020900788c */ /* 0x000fc8000bf05270 */
[----:B------:R-:W-:Y:S02]  /*79c0*/  USEL UR9, UR9, URZ, UP0 ;  /* 0x0000003f09097287 */ /* 0x000fe40008000000 */
[----:B------:R-:W-:-:S04]  /*79d0*/  USEL UR37, URZ, 0x1, UP0 ;  /* 0x000000013f257887 */ /* 0x000fc80008000000 */
[----:B------:R-:W-:Y:S01]  /*79e0*/  ULOP3.LUT UR37, UR5, UR37, URZ, 0x3c, !UPT ;  /* 0x0000002505257292 */ /* 0x000fe2000f8e3c3f */
[----:B------:R-:W-:Y:S01]  /*79f0*/  UMOV UR36, UR9 ;  /* 0x0000000900247c82 */ /* 0x000fe20008000000 */
[----:B------:R-:W-:Y:S10]  /*7a00*/  @!P0 BRA `(.L_x_2254) ;  /* 0x0000000000048947 */ /* 0x000ff40003800000 */
[----:B------:R-:W-:Y:S01]  /*7a10*/  BPT.TRAP 0x1 ;  /* 0x000000040000795c */ /* 0x000fe20000300000 */
.L_x_2254:
[----:B------:R-:W-:Y:S01]  /*7a20*/  ULEA UR8, UR36, UR38, 0x3 ;  /* 0x0000002624087291 */ /* 0x000fe2000f8e183f */
[----:B------:R-:W-:-:S05]  /*7a30*/  IMAD.U32 R5, RZ, RZ, UR37 ;  /* 0x00000025ff057e24 */ /* 0x000fca000f8e00ff */
[----:B------:R-:W-:-:S04]  /*7a40*/  SHF.L.U32 R5, R5, 0x1f, RZ ;  /* 0x0000001f05057819 */ /* 0x000fc800000006ff */
[----:B------:R0:W1:Y:S01]  /*7a50*/  SYNCS.PHASECHK.TRANS64.TRYWAIT P2, [UR8+0x34830], R5 ;  /* 0x03483005ff0075a7 */ /* 0x0000620008040148 */
[----:B------:R-:W-:Y:S05]  /*7a60*/  @!P0 BRA `(.L_x_2255) ;  /* 0x0000000000048947 */ /* 0x000fea0003800000 */
[----:B------:R-:W-:Y:S01]  /*7a70*/  BPT.TRAP 0x1 ;  /* 0x000000040000795c */ /* 0x000fe20000300000 */
.L_x_2255:
[----:B-1----:R-:W-:Y:S05]  /*7a80*/  @P2 BRA `(.L_x_2256) ;  /* 0x0000000000082947 */ /* 0x002fea0003800000 */
[----:B------:R-:W1:Y:S02]  /*7a90*/  SYNCS.PHASECHK.TRANS64.TRYWAIT P2, [UR8+0x34830], R5 ;  /* 0x03483005ff0075a7 */ /* 0x000e640008040148 */
[----:B-1----:R-:W-:Y:S05]  /*7aa0*/  @!P2 BRA `(.L_x_2257) ;  /* 0x0000009c00f4a947 */ /* 0x002fea0003800000 */
.L_x_2256:
        /* <DEDUP_REMOVED lines=141> */
.L_x_2258:
[----:B------:R-:W-:Y:S01]  /*8380*/  ULEA UR8, UR6, UR38, 0x3 ;  /* 0x0000002606087291 */ /* 0x000fe2000f8e183f */
[----:B------:R-:W-:-:S05]  /*8390*/  IMAD.U32 R0, RZ, RZ, UR5 ;  /* 0x00000005ff007e24 */ /* 0x000fca000f8e00ff */
[----:B------:R-:W-:-:S04]  /*83a0*/  SHF.L.U32 R0, R0, 0x1f, RZ ;  /* 0x0000001f00007819 */ /* 0x000fc800000006ff */
[----:B------:R2:W3:Y:S01]  /*83b0*/  SYNCS.PHASECHK.TRANS64.TRYWAIT P2, [UR8+0x34850], R0 ;  /* 0x03485000ff0075a7 */ /* 0x0004e20008040148 */
[----:B------:R-:W-:Y:S05]  /*83c0*/  @!P0 BRA `(.L_x_2259) ;  /* 0x0000000000048947 */ /* 0x000fea0003800000 */
[----:B------:R-:W-:Y:S01]  /*83d0*/  BPT.TRAP 0x1 ;  /* 0x000000040000795c */ /* 0x000fe20000300000 */
.L_x_2259:
[----:B---3--:R-:W-:Y:S05]  /*83e0*/  @P2 BRA `(.L_x_2260) ;  /* 0x0000000000082947 */ /* 0x008fea0003800000 */
[----:B------:R-:W3:Y:S02]  /*83f0*/  SYNCS.PHASECHK.TRANS64.TRYWAIT P2, [UR8+0x34850], R0 ;  /* 0x03485000ff0075a7 */ /* 0x000ee40008040148 */
[----:B---3--:R-:W-:Y:S05]  /*8400*/  @!P2 BRA `(.L_x_2261) ;  /* 0x0000009400b4a947 */ /* 0x008fea0003800000 */
.L_x_2260:
[----:B------:R-:W-:Y:S01]  /*8410*/  UIADD3 UR5, UR38, 0x400, URZ ;  /* 0x0000040026057890 */ /* 0x000fe2000fffe03f */
[----:B------:R-:W-:Y:S01]  /*8420*/  WARPGROUP.ARRIVE ;  /* 0x00000000000079c5 */ /* 0x000fe20000000000 */
[----:B------:R-:W-:Y:S01]  /*8430*/  UMOV UR15, 0x40000040 ;  /* 0x40000040000f7882 */ /* 0x000fe20000000000 */
[----:B0-2---:R-:W-:Y:S01]  /*8440*/  FMUL.FTZ R0, R24, UR7 ;  /* 0x0000000718007c20 */ /* 0x005fe20008410000 */
[----:B------:R-:W-:Y:S01]  /*8450*/  USHF.R.U32.HI UR5, URZ, 0x4, UR5 ;  /* 0x000000043f057899 */ /* 0x000fe20008011605 */
[----:B-1----:R-:W-:Y:S01]  /*8460*/  FMUL.FTZ R10, R25, UR7 ;  /* 0x00000007190a7c20 */ /* 0x002fe20008410000 */
        /* <DEDUP_REMOVED lines=10> */
[----:B------:R-:W-:Y:S01]  /*8510*/  ULEA UR5, UR6, UR5, 0xb ;  /* 0x0000000506057291 */ /* 0x000fe2000f8e583f */
[----:B------:R-:W1:Y:S01]  /*8520*/  MUFU.TANH R10, R10 ;  /* 0x0000000a000a7308 */ /* 0x000e620000002400 */
        /* <DEDUP_REMOVED lines=11> */
[----:B0-----:R-:W-:Y:S01]  /*85e0*/  FMNMX.FTZ R5, R0, R13, !PT ;  /* 0x0000000d00057209 */ /* 0x001fe20007810000 */
[----:B------:R-:W-:Y:S01]  /*85f0*/  FMUL.FTZ R214, R60, UR7 ;  /* 0x000000073cd67c20 */ /* 0x000fe20008410000 */
[----:B------:R-:W-:Y:S01]  /*8600*/  FMUL.FTZ R14, R26, UR7 ;  /* 0x000000071a0e7c20 */ /* 0x000fe20008410000 */
[----:B------:R-:W-:Y:S01]  /*8610*/  FMUL.FTZ R216, R61, UR7 ;  /* 0x000000073dd87c20 */ /* 0x000fe20008410000 */
[----:B------:R-:W-:Y:S01]  /*8620*/  FMUL.FTZ R20, R27, UR7 ;  /* 0x000000071b147c20 */ /* 0x000fe20008410000 */
[----:B-1----:R-:W-:Y:S01]  /*8630*/  FMNMX.FTZ R5, R10, R5, !PT ;  /* 0x000000050a057209 */ /* 0x002fe20007810000 */
        /* <DEDUP_REMOVED lines=41> */
[----:B------:R-:W-:Y:S01]  /*88d0*/  UIADD3 UR6, UR5, 0x380, URZ ;  /* 0x0000038005067890 */ /* 0x000fe2000fffe03f */
[----:B------:R-:W-:-:S06]  /*88e0*/  ISETP.LT.AND P2, PT, RZ, UR4, PT ;  /* 0x00000004ff007c0c */ /* 0x000fcc000bf41270 */
        /* <DEDUP_REMOVED lines=11> */
[----:B------:R-:W-:Y:S01]  /*89a0*/  MUFU.TANH R218, R218 ;  /* 0x000000da00da7308 */ /* 0x000fe20000002400 */
[----:B------:R-:W-:Y:S02]  /*89b0*/  WARPGROUP.DEPBAR.LE gsb0, 0x0 ;  /* 0x00008000000079c5 */ /* 0x000fe40000010000 */
[----:B------:R-:W-:Y:S01]  /*89c0*/  WARPGROUP.ARRIVE ;  /* 0x00000000000079c5 */ /* 0x000fe20000000000 */
[----:B------:R-:W-:Y:S01]  /*89d0*/  FMUL.FTZ R180, R29, UR7 ;  /* 0x000000071db47c20 */ /* 0x000fe20008410000 */
[----:B------:R-:W-:-:S03]  /*89e0*/  FMUL.FTZ R182, R33, UR7 ;  /* 0x0000000721b67c20 */ /* 0x000fc60008410000 */
[----:B------:R-:W0:Y:S01]  /*89f0*/  MUFU.TANH R26, R26 ;  /* 0x0000001a001a7308 */ /* 0x000e220000002400 */
[----:B-1----:R-:W-:Y:S01]  /*8a00*/  FMNMX.FTZ R25, R20, R25, !PT ;  /* 0x0000001914197209 */ /* 0x002fe20007810000 */
[----:B------:R-:W-:Y:S01]  /*8a10*/  HGMMA.64x128x16.F32 R88, R176, gdesc[UR12].tnspB, R88, gsb0 ;  /* 0x41e0000cb0587df0 */ /* 0x000fe20008000858 */
[----:B------:R-:W-:Y:S01]  /*8a20*/  UIADD3 UR14, UR5, 0x100, URZ ;  /* 0x00000100050e7890 */ /* 0x000fe2000fffe03f */
[----:B------:R-:W-:-:S04]  /*8a30*/  UMOV UR15, 0x40000040 ;  /* 0x40000040000f7882 */ /* 0x000fc80000000000 */
[----:B------:R-:W1:Y:S08]  /*8a40*/  MUFU.TANH R180, R180 ;  /* 0x000000b400b47308 */ /* 0x000e700000002400 */
[----:B------:R-:W2:Y:S01]  /*8a50*/  MUFU.TANH R182, R182 ;  /* 0x000000b600b67308 */ /* 0x000ea20000002400 */
[----:B0-----:R-:W-:-:S07]  /*8a60*/  FMNMX.FTZ R25, R26, R25, !PT ;  /* 0x000000191a197209 */ /* 0x001fce0007810000 */
[----:B------:R-:W0:Y:S01]  /*8a70*/  MUFU.TANH R28, R28 ;  /* 0x0000001c001c7308 */ /* 0x000e220000002400 */
[----:B-1----:R-:W-:-:S04]  /*8a80*/  FMNMX.FTZ R5, R180, R5, !PT ;  /* 0x00000005b4057209 */ /* 0x002fc80007810000 */
[----:B------:R-:W-:-:S03]  /*8a90*/  FMNMX.FTZ R5, R32, R5, !PT ;  /* 0x0000000520057209 */ /* 0x000fc60007810000 */
[----:B------:R-:W1:Y:S01]  /*8aa0*/  MUFU.TANH R30, R30 ;  /* 0x0000001e001e7308 */ /* 0x000e620000002400 */
[----:B--2---:R-:W-:-:S04]  /*8ab0*/  FMNMX.FTZ R5, R182, R5, !PT ;  /* 0x00000005b6057209 */ /* 0x004fc80007810000 */
[----:B------:R-:W-:-:S03]  /*8ac0*/  FMNMX.FTZ R5, R194, R5, !PT ;  /* 0x00000005c2057209 */ /* 0x000fc60007810000 */
[----:B------:R-:W-:Y:S01]  /*8ad0*/  MUFU.TANH R220, R220 ;  /* 0x000000dc00dc7308 */ /* 0x000fe20000002400 */
[----:B------:R-:W-:Y:S02]  /*8ae0*/  FMNMX.FTZ R5, R196, R5, !PT ;  /* 0x00000005c4057209 */ /* 0x000fe40007810000 */
[----:B0-----:R-:W-:Y:S02]  /*8af0*/  FMNMX.FTZ R25, R28, R25, !PT ;  /* 0x000000191c197209 */ /* 0x001fe40007810000 */
[----:B------:R-:W-:-:S03]  /*8b00*/  FMNMX.FTZ R5, R198, R5, !PT ;  /* 0x00000005c6057209 */ /* 0x000fc60007810000 */
[----:B------:R-:W0:Y:S01]  /*8b10*/  MUFU.TANH R34, R34 ;  /* 0x0000002200227308 */ /* 0x000e220000002400 */
[----:B------:R-:W-:Y:S02]  /*8b20*/  FMNMX.FTZ R5, R200, R5, !PT ;  /* 0x00000005c8057209 */ /* 0x000fe40007810000 */
[----:B-1----:R-:W-:Y:S02]  /*8b30*/  FMNMX.FTZ R27, R30, R25, !PT ;  /* 0x000000191e1b7209 */ /* 0x002fe40007810000 */
[----:B------:R-:W-:-:S03]  /*8b40*/  FMNMX.FTZ R5, R44, R5, !PT ;  /* 0x000000052c057209 */ /* 0x000fc60007810000 */
[----:B------:R-:W-:Y:S01]  /*8b50*/  MUFU.TANH R222, R222 ;  /* 0x000000de00de7308 */ /* 0x000fe20000002400 */
[----:B------:R-:W-:-:S07]  /*8b60*/  FMNMX.FTZ R5, R202, R5, !PT ;  /* 0x00000005ca057209 */ /* 0x000fce0007810000 */
        /* <DEDUP_REMOVED lines=25> */
[----:B-1----:R-:W-:Y:S01]  /*8d00*/  FMNMX.FTZ R29, R46, R29, !PT ;  /* 0x0000001d2e1d7209 */ /* 0x002fe20007810000 */
[----:B------:R-:W-:-:S04]  /*8d10*/  UMOV UR15, 0x40000040 ;  /* 0x40000040000f7882 */ /* 0x000fc80000000000 */
[----:B------:R-:W0:Y:S08]  /*8d20*/  MUFU.TANH R178, R178 ;  /* 0x000000b200b27308 */ /* 0x000e300000002400 */
[----:B------:R-:W1:Y:S08]  /*8d30*/  MUFU.TANH R176, R176 ;  /* 0x000000b000b07308 */ /* 0x000e700000002400 */
[----:B------:R-:W2:Y:S01]  /*8d40*/  MUFU.TANH R48, R48 ;  /* 0x0000003000307308 */ /* 0x000ea20000002400 */
[----:B0-----:R-:W-:-:S04]  /*8d50*/  FMNMX.FTZ R5, R178, R5, !PT ;  /* 0x00000005b2057209 */ /* 0x001fc80007810000 */
[----:B------:R-:W-:-:S03]  /*8d60*/  FMNMX.FTZ R5, R204, R5, !PT ;  /* 0x00000005cc057209 */ /* 0x000fc60007810000 */
[----:B------:R-:W0:Y:S01]  /*8d70*/  MUFU.TANH R50, R50 ;  /* 0x0000003200327308 */ /* 0x000e220000002400 */
[----:B------:R-:W-:Y:S02]  /*8d80*/  FMNMX.FTZ R5, R206, R5, !PT ;  /* 0x00000005ce057209 */ /* 0x000fe40007810000 */
[----:B-1----:R-:W-:Y:S02]  /*8d90*/  FMNMX.FTZ R29, R176, R29, !PT ;  /* 0x0000001db01d7209 */ /* 0x002fe40007810000 */
        /* <DEDUP_REMOVED lines=11> */
[----:B-1----:R-:W-:-:S05]  /*8e50*/  FMNMX.FTZ R31, R52, R31, !PT ;  /* 0x0000001f341f7209 */ /* 0x002fca0007810000 */
        /* <DEDUP_REMOVED lines=10> */
[----:B------:R-:W-:Y:S01]  /*8f00*/  MUFU.TANH R72, R72 ;  /* 0x0000004800487308 */ /* 0x000fe20000002400 */
[----:B-1----:R-:W-:-:S07]  /*8f10*/  FMNMX.FTZ R37, R64, R33, !PT ;  /* 0x0000002140257209 */ /* 0x002fce0007810000 */
[----:B------:R-:W-:Y:S01]  /*8f20*/  MUFU.TANH R74, R74 ;  /* 0x0000004a004a7308 */ /* 0x000fe20000002400 */
[----:B--2---:R-:W-:-:S07]  /*8f30*/  FMNMX.FTZ R37, R66, R37, !PT ;  /* 0x0000002542257209 */ /* 0x004fce0007810000 */
        /* <DEDUP_REMOVED lines=36> */
[----:B------:R-:W0:Y:S01]  /*9180*/  SHFL.BFLY PT, R2, R5, 0x2, 0x1f ;  /* 0x0c401f0005027f89 */ /* 0x000e2200000e0000 */
[----:B------:R-:W-:-:S04]  /*9190*/  FMNMX.FTZ R41, R82, R41, !PT ;  /* 0x0000002952297209 */ /* 0x000fc80007810000 */
[----:B-1----:R-:W-:Y:S02]  /*91a0*/  FMNMX.FTZ R41, R86, R41, !PT ;  /* 0x0000002956297209 */ /* 0x002fe40007810000 */
        /* <DEDUP_REMOVED lines=8> */
[-CC-:B------:R-:W-:Y:S01]  /*9230*/  FFMA.FTZ R194, R194, R5.reuse, -R35.reuse ;  /* 0x00000005c2c27223 */ /* 0x180fe20000010823 */
[-CC-:B------:R-:W-:Y:S01]  /*9240*/  FFMA.FTZ R198, R198, R5.reuse, -R35.reuse ;  /* 0x00000005c6c67223 */ /* 0x180fe20000010823 */
[-CC-:B------:R-:W-:Y:S01]  /*9250*/  FFMA.FTZ R206, R206, R5.reuse, -R35.reuse ;  /* 0x00000005cece7223 */ /* 0x180fe20000010823 */
[----:B------:R-:W-:Y:S01]  /*9260*/  MUFU.EX2 R29, R0 ;  /* 0x00000000001d7308 */ /* 0x000fe20000000800 */
[-C--:B------:R-:W-:Y:S01]  /*9270*/  FMUL.FTZ R2, R2, R5.reuse ;  /* 0x0000000502027220 */ /* 0x080fe20000410000 */
[----:B------:R-:W-:Y:S02]  /*9280*/  WARPGROUP.DEPBAR.LE gsb0, 0x0 ;  /* 0x00008000000079c5 */ /* 0x000fe40000010000 */
[----:B------:R-:W-:Y:S01]  /*9290*/  WARPGROUP.ARRIVE ;  /* 0x00000000000079c5 */ /* 0x000fe20000000000 */
[----:B------:R-:W-:Y:S01]  /*92a0*/  FMUL.FTZ R168, R87, UR7 ;  /* 0x0000000757a87c20 */ /* 0x000fe20008410000 */
[-CC-:B------:R-:W-:Y:S01]  /*92b0*/  FFMA.FTZ R170, R10, R5.reuse, -R35.reuse ;  /* 0x000000050aaa7223 */ /* 0x180fe20000010823 */
[-CC-:B------:R-:W-:Y:S01]  /*92c0*/  FFMA.FTZ R15, R24, R5.reuse, -R35.reuse ;  /* 0x00000005180f7223 */ /* 0x180fe20000010823 */
[----:B------:R0:W-:Y:S01]  /*92d0*/  MUFU.EX2 R25, R194 ;  /* 0x000000c200197308 */ /* 0x0001e20000000800 */
[-CC-:B------:R-:W-:Y:S01]  /*92e0*/  FFMA.FTZ R21, R32, R5.reuse, -R35.reuse ;  /* 0x0000000520157223 */ /* 0x180fe20000010823 */
[----:B------:R-:W-:Y:S01]  /*92f0*/  HGMMA.64x128x16.F32 R88, R164, gdesc[UR12].tnspB, R88, gsb0 ;  /* 0x41e0000ca4587df0 */ /* 0x000fe20008000858 */
[----:B------:R-:W-:Y:S01]  /*9300*/  UIADD3 UR14, UR5, 0x280, URZ ;  /* 0x00000280050e7890 */ /* 0x000fe2000fffe03f */
[-CC-:B------:R-:W-:Y:S01]  /*9310*/  FFMA.FTZ R44, R202, R5.reuse, -R35.reuse ;  /* 0x00000005ca2c7223 */ /* 0x180fe20000010823 */
[----:B------:R-:W-:Y:S01]  /*9320*/  UMOV UR15, 0x40000040 ;  /* 0x40000040000f7882 */ /* 0x000fe20000000000 */
[-CC-:B------:R-:W-:Y:S01]  /*9330*/  FFMA.FTZ R51, R84, R5.reuse, -R35.reuse ;  /* 0x0000000554337223 */ /* 0x180fe20000010823 */
        /* <DEDUP_REMOVED lines=13> */
[----:B------:R-:W-:-:S04]  /*9410*/  FFMA.FTZ R84, R234, R5, -R35 ;  /* 0x00000005ea547223 */ /* 0x000fc80000010823 */
[----:B------:R2:W-:Y:S01]  /*9420*/  MUFU.EX2 R33, R206 ;  /* 0x000000ce00217308 */ /* 0x0005e20000000800 */
[----:B-1----:R-:W-:Y:S01]  /*9430*/  FMNMX.FTZ R0, R168, R41, !PT ;  /* 0x00000029a8007209 */ /* 0x002fe20007810000 */
[-CC-:B------:R-:W-:Y:S01]  /*9440*/  FFMA.FTZ R41, R218, R5.reuse, -R35.reuse ;  /* 0x00000005da297223 */ /* 0x180fe20000010823 */
[----:B0-----:R-:W-:-:S03]  /*9450*/  FFMA.FTZ R198, R172, R5, -R35 ;  /* 0x00000005acc67223 */ /* 0x001fc60000010823 */
[----:B------:R-:W0:Y:S02]  /*9460*/  SHFL.BFLY PT, R47, R0, 0x2, 0x1f ;  /* 0x0c401f00002f7f89 */ /* 0x000e2400000e0000 */
[----:B------:R-:W-:Y:S01]  /*9470*/  MUFU.EX2 R2, R2 ;  /* 0x0000000200027308 */ /* 0x000fe20000000800 */
[----:B--2---:R-:W-:-:S07]  /*9480*/  FFMA.FTZ R206, R232, R5, -R35 ;  /* 0x00000005e8ce7223 */ /* 0x004fce0000010823 */
[----:B------:R-:W-:Y:S08]  /*9490*/  MUFU.EX2 R13, R13 ;  /* 0x0000000d000d7308 */ /* 0x000ff00000000800 */
[----:B------:R-:W1:Y:S01]  /*94a0*/  MUFU.EX2 R170, R170 ;  /* 0x000000aa00aa7308 */ /* 0x000e620000000800 */
[----:B0-----:R-:W-:Y:S01]  /*94b0*/  FMNMX.FTZ R53, R0, R47, !PT ;  /* 0x0000002f00357209 */ /* 0x001fe20007810000 */
[----:B------:R-:W-:-:S06]  /*94c0*/  FFMA.FTZ R47, R226, R5, -R35 ;  /* 0x00000005e22f7223 */ /* 0x000fcc0000010823 */
[----:B------:R-:W-:Y:S01]  /*94d0*/  MUFU.EX2 R15, R15 ;  /* 0x0000000f000f7308 */ /* 0x000fe20000000800 */
[----:B------:R-:W0:Y:S07]  /*94e0*/  SHFL.BFLY PT, R10, R53, 0x1, 0x1f ;  /* 0x0c201f00350a7f89 */ /* 0x000e2e00000e0000 */
[----:B------:R-:W2:Y:S01]  /*94f0*/  MUFU.EX2 R24, R24 ;  /* 0x0000001800187308 */ /* 0x000ea20000000800 */
[----:B-1----:R-:W-:-:S07]  /*9500*/  F2FP.F16.F32.PACK_AB R180, R170, R13 ;  /* 0x0000000daab4723e */ /* 0x002fce00000000ff */
[----:B------:R-:W-:Y:S08]  /*9510*/  MUFU.EX2 R21, R21 ;  /* 0x0000001500157308 */ /* 0x000ff00000000800 */
[----:B------:R-:W-:Y:S01]  /*9520*/  MUFU.EX2 R32, R32 ;  /* 0x0000002000207308 */ /* 0x000fe20000000800 */
[----:B--2---:R-:W-:Y:S02]  /*9530*/  F2FP.F16.F32.PACK_AB R182, R24, R15 ;  /* 0x0000000f18b6723e */ /* 0x004fe400000000ff */
[----:B0-----:R-:W-:-:S05]  /*9540*/  FMNMX.FTZ R10, R53, R10, !PT ;  /* 0x0000000a350a7209 */ /* 0x001fca0007810000 */
[C---:B------:R-:W-:Y:S01]  /*9550*/  FADD.FTZ R0, -R10.reuse, R11 ;  /* 0x0000000b0a007221 */ /* 0x040fe20000010100 */
[-C--:B------:R-:W-:Y:S01]  /*9560*/  FMUL.FTZ R11, R10, R5.reuse ;  /* 0x000000050a0b7220 */ /* 0x080fe20000410000 */
[----:B------:R-:W-:Y:S02]  /*9570*/  MUFU.EX2 R44, R44 ;  /* 0x0000002c002c7308 */ /* 0x000fe40000000800 */
[-C--:B------:R-:W-:Y:S01]  /*9580*/  FMUL.FTZ R0, R0, R5.reuse ;  /* 0x0000000500007220 */ /* 0x080fe20000410000 */
[-CC-:B------:R-:W-:Y:S01]  /*9590*/  FFMA.FTZ R181, R14, R5.reuse, -R11.reuse ;  /* 0x000000050eb57223 */ /* 0x180fe2000001080b */
[-CC-:B------:R-:W-:Y:S01]  /*95a0*/  FFMA.FTZ R14, R20, R5.reuse, -R11.reuse ;  /* 0x00000005140e7223 */ /* 0x180fe2000001080b */
[-CC-:B------:R-:W-:Y:S01]  /*95b0*/  FFMA.FTZ R183, R26, R5.reuse, -R11.reuse ;  /* 0x000000051ab77223 */ /* 0x180fe2000001080b */
[-CC-:B------:R-:W-:Y:S01]  /*95c0*/  FFMA.FTZ R20, R28, R5.reuse, -R11.reuse ;  /* 0x000000051c147223 */ /* 0x180fe2000001080b */
[-CC-:B------:R-:W-:Y:S01]  /*95d0*/  FFMA.FTZ R177, R30, R5.reuse, -R11.reuse ;  /* 0x000000051eb17223 */ /* 0x180fe2000001080b */
[----:B------:R-:W-:Y:S01]  /*95e0*/  MUFU.EX2 R0, R0 ;  /* 0x0000000000007308 */ /* 0x000fe20000000800 */
[----:B------:R-:W-:Y:S01]  /*95f0*/  FFMA.FTZ R30, R42, R5, -R11 ;  /* 0x000000052a1e7223 */ /* 0x000fe2000001080b */
[----:B------:R-:W-:-:S02]  /*9600*/  IMAD.U32 R42, RZ, RZ, UR8 ;  /* 0x00000008ff2a7e24 */ /* 0x000fc4000f8e00ff */
[-CC-:B------:R-:W-:Y:S01]  /*9610*/  FFMA.FTZ R26, R34, R5.reuse, -R11.reuse ;  /* 0x00000005221a7223 */ /* 0x180fe2000001080b */
[-CC-:B------:R-:W-:Y:S01]  /*9620*/  FFMA.FTZ R179, R36, R5.reuse, -R11.reuse ;  /* 0x0000000524b37223 */ /* 0x180fe2000001080b */
[-CC-:B------:R-:W-:Y:S01]  /*9630*/  FFMA.FTZ R175, R46, R5.reuse, -R11.reuse ;  /* 0x000000052eaf7223 */ /* 0x180fe2000001080b */
[----:B------:R-:W-:Y:S02]  /*9640*/  @!P1 VIADD R42, R42, 0x34860 ;  /* 0x000348602a2a9836 */ /* 0x000fe40000000000 */
[-CC-:B------:R-:W-:Y:S01]  /*9650*/  FFMA.FTZ R28, R38, R5.reuse, -R11.reuse ;  /* 0x00000005261c7223 */ /* 0x180fe2000001080b */
[----:B------:R-:W0:Y:S01]  /*9660*/  MUFU.EX2 R181, R181 ;  /* 0x000000b500b57308 */ /* 0x000e220000000800 */
[-CC-:B------:R-:W-:Y:S01]  /*9670*/  FFMA.FTZ R173, R40, R5.reuse, -R11.reuse ;  /* 0x0000000528ad7223 */ /* 0x180fe2000001080b */
[-CC-:B------:R-:W-:Y:S01]  /*9680*/  FFMA.FTZ R34, R176, R5.reuse, -R11.reuse ;  /* 0x00000005b0227223 */ /* 0x180fe2000001080b */
[----:B------:R-:W-:Y:S01]  /*9690*/  @!P1 PRMT R46, RZ, 0x654, R42 ;  /* 0x00000654ff2e9816 */ /* 0x000fe2000000002a */
[-CC-:B------:R-:W-:Y:S01]  /*96a0*/  FFMA.FTZ R169, R48, R5.reuse, -R11.reuse ;  /* 0x0000000530a97223 */ /* 0x180fe2000001080b */
[-CC-:B------:R-:W-:Y:S01]  /*96b0*/  FFMA.FTZ R36, R50, R5.reuse, -R11.reuse ;  /* 0x0000000532247223 */ /* 0x180fe2000001080b */
[-CC-:B------:R-:W-:Y:S01]  /*96c0*/  FFMA.FTZ R171, R52, R5.reuse, -R11.reuse ;  /* 0x0000000534ab7223 */ /* 0x180fe2000001080b */
[-CC-:B------:R-:W-:Y:S01]  /*96d0*/  FFMA.FTZ R38, R54, R5.reuse, -R11.reuse ;  /* 0x0000000536267223 */ /* 0x180fe2000001080b */
[----:B------:R-:W1:Y:S01]  /*96e0*/  MUFU.EX2 R14, R14 ;  /* 0x0000000e000e7308 */ /* 0x000e620000000800 */
[-CC-:B------:R-:W-:Y:S01]  /*96f0*/  FFMA.FTZ R40, R58, R5.reuse, -R11.reuse ;  /* 0x000000053a287223 */ /* 0x180fe2000001080b */
[-CC-:B------:R-:W-:Y:S01]  /*9700*/  FFMA.FTZ R64, R64, R5.reuse, -R11.reuse ;  /* 0x0000000540407223 */ /* 0x180fe2000001080b */
[-CC-:B------:R-:W-:Y:S01]  /*9710*/  FFMA.FTZ R66, R66, R5.reuse, -R11.reuse ;  /* 0x0000000542427223 */ /* 0x180fe2000001080b */
[-CC-:B------:R-:W-:Y:S01]  /*9720*/  FFMA.FTZ R68, R68, R5.reuse, -R11.reuse ;  /* 0x0000000544447223 */ /* 0x180fe2000001080b */
[-CC-:B------:R-:W-:Y:S01]  /*9730*/  FFMA.FTZ R70, R70, R5.reuse, -R11.reuse ;  /* 0x0000000546467223 */ /* 0x180fe2000001080b */
[-CC-:B------:R-:W-:Y:S01]  /*9740*/  FFMA.FTZ R72, R72, R5.reuse, -R11.reuse ;  /* 0x0000000548487223 */ /* 0x180fe2000001080b */
[----:B------:R-:W-:Y:S01]  /*9750*/  FFMA.FTZ R74, R74, R5, -R11 ;  /* 0x000000054a4a7223 */ /* 0x000fe2000001080b */
[----:B------:R-:W-:Y:S01]  /*9760*/  MUFU.EX2 R183, R183 ;  /* 0x000000b700b77308 */ /* 0x000fe20000000800 */
[----:B0-----:R-:W-:Y:S01]  /*9770*/  FFMA.FTZ R3, R0, R3, R181 ;  /* 0x0000000300037223 */ /* 0x001fe200000100b5 */
[-CC-:B------:R-:W-:Y:S01]  /*9780*/  FFMA.FTZ R76, R76, R5.reuse, -R11.reuse ;  /* 0x000000054c4c7223 */ /* 0x180fe2000001080b */
[-CC-:B------:R-:W-:Y:S01]  /*9790*/  FFMA.FTZ R78, R78, R5.reuse, -R11.reuse ;  /* 0x000000054e4e7223 */ /* 0x180fe2000001080b */
[-CC-:B------:R-:W-:Y:S01]  /*97a0*/  FFMA.FTZ R80, R80, R5.reuse, -R11.reuse ;  /* 0x0000000550507223 */ /* 0x180fe2000001080b */
[-CC-:B------:R-:W-:Y:S01]  /*97b0*/  FFMA.FTZ R82, R82, R5.reuse, -R11.reuse ;  /* 0x0000000552527223 */ /* 0x180fe2000001080b */
[----:B------:R-:W-:Y:S01]  /*97c0*/  FFMA.FTZ R86, R86, R5, -R11 ;  /* 0x0000000556567223 */ /* 0x000fe2000001080b */
[----:B------:R-:W-:Y:S01]  /*97d0*/  F2FP.F16.F32.PACK_AB R176, R32, R21 ;  /* 0x0000001520b0723e */ /* 0x000fe200000000ff */
[----:B------:R-:W-:Y:S01]  /*97e0*/  MUFU.EX2 R20, R20 ;  /* 0x0000001400147308 */ /* 0x000fe20000000800 */
[C---:B-1----:R-:W-:Y:S01]  /*97f0*/  FADD.FTZ R42, R14.reuse, R3 ;  /* 0x000000030e2a7221 */ /* 0x042fe20000010000 */
[----:B------:R-:W-:-:S02]  /*9800*/  F2FP.F16.F32.PACK_AB R181, R14, R181 ;  /* 0x000000b50eb5723e */ /* 0x000fc400000000ff */
[----:B------:R-:W-:-:S04]  /*9810*/  F2FP.F16.F32.PACK_AB R174, R44, R29 ;  /* 0x0000001d2cae723e */ /* 0x000fc800000000ff */
        /* <DEDUP_REMOVED lines=12> */
[----:B------:R-:W-:Y:S01]  /*98e0*/  FFMA.FTZ R167, R60, R5, -R11 ;  /* 0x000000053ca77223 */ /* 0x000fe2000001080b */
[----:B------:R-:W-:-:S02]  /*98f0*/  UMOV UR5, UR37 ;  /* 0x0000002500057c82 */ /* 0x000fc40008000000 */
        /* <DEDUP_REMOVED lines=9> */
[----:B------:R0:W-:Y:S08]  /*9990*/  MUFU.EX2 R31, R178 ;  /* 0x000000b2001f7308 */ /* 0x0001f00000000800 */
        /* <DEDUP_REMOVED lines=13> */
[----:B------:R-:W-:Y:S02]  /*9a70*/  IMAD.U32 R35, RZ, RZ, UR9 ;  /* 0x00000009ff237e24 */ /* 0x000fe4000f8e00ff */
[----:B------:R-:W-:Y:S01]  /*9a80*/  MUFU.EX2 R40, R40 ;  /* 0x0000002800287308 */ /* 0x000fe20000000800 */
[----:B------:R-:W-:Y:S01]  /*9a90*/  HGMMA.64x128x16.F32 R88, R156, gdesc[UR12].tnspB, R88, gsb0 ;  /* 0x41e0000c9c587df0 */ /* 0x000fe20008000858 */
[----:B------:R-:W-:Y:S01]  /*9aa0*/  UMOV UR14, UR6 ;  /* 0x00000006000e7c82 */ /* 0x000fe20008000000 */
[----:B------:R-:W-:Y:S01]  /*9ab0*/  UMOV UR15, 0x40000040 ;  /* 0x40000040000f7882 */ /* 0x000fe20000000000 */
[----:B------:R-:W-:Y:S01]  /*9ac0*/  @!P1 LEA R35, R35, UR38, 0x3 ;  /* 0x0000002623239c11 */ /* 0x000fe2000f8e18ff */
[----:B------:R-:W-:-:S03]  /*9ad0*/  UIADD3 UR6, UR4, -0x1, URZ ;  /* 0xffffffff04067890 */ /* 0x000fc6000fffe03f */
[----:B------:R-:W-:Y:S01]  /*9ae0*/  MUFU.EX2 R160, R160 ;  /* 0x000000a000a07308 */ /* 0x000fe20000000800 */
[----:B------:R-:W-:-:S04]  /*9af0*/  @!P1 IADD3 R35, R35, 0x34840, RZ ;  /* 0x0003484023239810 */ /* 0x000fc80007ffe0ff */
[----:B------:R-:W-:Y:S01]  /*9b00*/  @!P1 PRMT R35, RZ, 0x654, R35 ;  /* 0x00000654ff239816 */ /* 0x000fe20000000023 */
[----:B------:R-:W-:Y:S01]  /*9b10*/  UMOV UR4, UR6 ;  /* 0x0000000600047c82 */ /* 0x000fe20008000000 */
[----:B------:R-:W-:Y:S01]  /*9b20*/  UMOV UR6, UR36 ;  /* 0x0000002400067c82 */ /* 0x000fe20008000000 */
        /* <DEDUP_REMOVED lines=11> */
[----:B------:R-:W0:Y:S08]  /*9be0*/  MUFU.EX2 R70, R70 ;  /* 0x0000004600467308 */ /* 0x000e300000000800 */
[----:B------:R-:W-:Y:S08]  /*9bf0*/  MUFU.EX2 R45, R45 ;  /* 0x0000002d002d7308 */ /* 0x000ff00000000800 */
[----:B------:R-:W-:Y:S01]  /*9c00*/  MUFU.EX2 R72, R72 ;  /* 0x0000004800487308 */ /* 0x000fe20000000800 */
[----:B0-----:R-:W-:-:S07]  /*9c10*/  F2FP.F16.F32.PACK_AB R163, R70, R68 ;  /* 0x0000004446a3723e */ /* 0x001fce00000000ff */
[----:B------:R-:W0:Y:S08]  /*9c20*/  MUFU.EX2 R202, R202 ;  /* 0x000000ca00ca7308 */ /* 0x000e300000000800 */
[----:B------:R-:W1:Y:S08]  /*9c30*/  MUFU.EX2 R74, R74 ;  /* 0x0000004a004a7308 */ /* 0x000e700000000800 */
[----:B------:R-:W-:Y:S01]  /*9c40*/  MUFU.EX2 R47, R47 ;  /* 0x0000002f002f7308 */ /* 0x000fe20000000800 */
[----:B------:R-:W-:-:S02]  /*9c50*/  WARPGROUP.DEPBAR.LE gsb0, 0x0 ;  /* 0x00008000000079c5 */ /* 0x000fc40000010000 */
[----:B------:R-:W-:-:S05]  /*9c60*/  WARPGROUP.ARRIVE ;  /* 0x00000000000079c5 */ /* 0x000fca0000000000 */
[----:B------:R-:W-:Y:S01]  /*9c70*/  MUFU.EX2 R76, R76 ;  /* 0x0000004c004c7308 */ /* 0x000fe20000000800 */
[----:B0-----:R-:W-:Y:S02]  /*9c80*/  F2FP.F16.F32.PACK_AB R156, R202, R45 ;  /* 0x0000002dca9c723e */ /* 0x001fe400000000ff */
[----:B-1----:R-:W-:Y:S01]  /*9c90*/  F2FP.F16.F32.PACK_AB R157, R74, R72 ;  /* 0x000000484a9d723e */ /* 0x002fe200000000ff */
[----:B------:R-:W-:Y:S04]  /*9ca0*/  HGMMA.64x128x16.F32 R88, R152, gdesc[UR12].tnspB, R88, gsb0 ;  /* 0x41e0000c98587df0 */ /* 0x000fe80008000858 */
[----:B------:R-:W0:Y:S08]  /*9cb0*/  MUFU.EX2 R204, R204 ;  /* 0x000000cc00cc7308 */ /* 0x000e300000000800 */
[----:B------:R-:W1:Y:S08]  /*9cc0*/  MUFU.EX2 R78, R78 ;  /* 0x0000004e004e7308 */ /* 0x000e700000000800 */
[----:B------:R-:W-:Y:S01]  /*9cd0*/  MUFU.EX2 R49, R49 ;  /* 0x0000003100317308 */ /* 0x000fe20000000800 */
[----:B0-----:R-:W-:-:S07]  /*9ce0*/  F2FP.F16.F32.PACK_AB R158, R204, R47 ;  /* 0x0000002fcc9e723e */ /* 0x001fce00000000ff */
[----:B------:R-:W-:Y:S01]  /*9cf0*/  MUFU.EX2 R80, R80 ;  /* 0x0000005000507308 */ /* 0x000fe20000000800 */
[----:B-1----:R-:W-:-:S07]  /*9d00*/  F2FP.F16.F32.PACK_AB R159, R78, R76 ;  /* 0x0000004c4e9f723e */ /* 0x002fce00000000ff */
[----:B------:R-:W0:Y:S08]  /*9d10*/  MUFU.EX2 R206, R206 ;  /* 0x000000ce00ce7308 */ /* 0x000e300000000800 */
[----:B------:R-:W1:Y:S08]  /*9d20*/  MUFU.EX2 R82, R82 ;  /* 0x0000005200527308 */ /* 0x000e700000000800 */
[----:B------:R-:W-:Y:S08]  /*9d30*/  MUFU.EX2 R51, R51 ;  /* 0x0000003300337308 */ /* 0x000ff00000000800 */
[----:B------:R-:W-:Y:S08]  /*9d40*/  MUFU.EX2 R86, R86 ;  /* 0x0000005600567308 */ /* 0x000ff00000000800 */
[----:B------:R-:W2:Y:S01]  /*9d50*/  MUFU.EX2 R84, R84 ;  /* 0x0000005400547308 */ /* 0x000ea20000000800 */
[----:B------:R-:W-:-:S02]  /*9d60*/  WARPGROUP.DEPBAR.LE gsb0, 0x0 ;  /* 0x00008000000079c5 */ /* 0x000fc40000010000 */
[----:B------:R3:W-:Y:S01]  /*9d70*/  @!P1 SYNCS.ARRIVE.TRANS64.RED.A1T0 RZ, [R35+URZ], RZ ;  /* 0x000000ff23ff99a7 */ /* 0x0007e2000810043f */
[----:B0-----:R-:W-:Y:S02]  /*9d80*/  F2FP.F16.F32.PACK_AB R152, R206, R49 ;  /* 0x00000031ce98723e */ /* 0x001fe400000000ff */
[----:B-1----:R-:W-:Y:S02]  /*9d90*/  F2FP.F16.F32.PACK_AB R153, R82, R80 ;  /* 0x000000505299723e */ /* 0x002fe400000000ff */
[----:B--2---:R-:W-:Y:S01]  /*9da0*/  F2FP.F16.F32.PACK_AB R154, R84, R51 ;  /* 0x00000033549a723e */ /* 0x004fe200000000ff */
[----:B---3--:R-:W-:Y:S01]  /*9db0*/  FFMA.FTZ R35, R2, R4, R13 ;  /* 0x0000000402237223 */ /* 0x008fe2000001000d */
[----:B------:R0:W-:Y:S03]  /*9dc0*/  @!P1 SYNCS.ARRIVE.TRANS64.RED.A1T0 RZ, [R46+URZ], RZ ;  /* 0x000000ff2eff99a7 */ /* 0x0001e6000810043f */
[----:B------:R-:W-:Y:S01]  /*9dd0*/  FADD.FTZ R4, R170, R35 ;  /* 0x00000023aa047221 */ /* 0x000fe20000010000 */
[----:B------:R-:W-:Y:S01]  /*9de0*/  FADD.FTZ R35, R183, R42 ;  /* 0x0000002ab7237221 */ /* 0x000fe20000010000 */
[----:B------:R-:W-:-:S02]  /*9df0*/  F2FP.F16.F32.PACK_AB R183, R20, R183 ;  /* 0x000000b714b7723e */ /* 0x000fc400000000ff */
[----:B------:R-:W-:Y:S01]  /*9e00*/  FADD.FTZ R3, R15, R4 ;  /* 0x000000040f037221 */ /* 0x000fe20000010000 */
[----:B0-----:R-:W-:Y:S01]  /*9e10*/  FADD.FTZ R46, R20, R35 ;  /* 0x00000023142e7221 */ /* 0x001fe20000010000 */
[-CC-:B------:R-:W-:Y:S01]  /*9e20*/  FFMA.FTZ R4, R62, R5.reuse, -R11.reuse ;  /* 0x000000053e047223 */ /* 0x180fe2000001080b */
[----:B------:R-:W-:Y:S01]  /*9e30*/  FFMA.FTZ R11, R168, R5, -R11 ;  /* 0x00000005a80b7223 */ /* 0x000fe2000001080b */
[----:B------:R-:W-:Y:S01]  /*9e40*/  FADD.FTZ R42, R24, R3 ;  /* 0x00000003182a7221 */ /* 0x000fe20000010000 */
[----:B------:R-:W-:Y:S01]  /*9e50*/  FADD.FTZ R35, R177, R46 ;  /* 0x0000002eb1237221 */ /* 0x000fe20000010000 */
[C---:B------:R-:W-:Y:S02]  /*9e60*/  F2FP.F16.F32.PACK_AB R177, R26.reuse, R177 ;  /* 0x000000b11ab1723e */ /* 0x040fe400000000ff */
[----:B------:R-:W-:Y:S01]  /*9e70*/  FADD.FTZ R3, R21, R42 ;  /* 0x0000002a15037221 */ /* 0x000fe20000010000 */
[----:B------:R-:W-:Y:S01]  /*9e80*/  FADD.FTZ R46, R26, R35 ;  /* 0x000000231a2e7221 */ /* 0x000fe20000010000 */
[----:B------:R-:W-:Y:S01]  /*9e90*/  MUFU.EX2 R4, R4 ;  /* 0x0000000400047308 */ /* 0x000fe20000000800 */
[----:B------:R-:W-:Y:S01]  /*9ea0*/  F2FP.F16.F32.PACK_AB R168, R194, R31 ;  /* 0x0000001fc2a8723e */ /* 0x000fe200000000ff */
[----:B------:R-:W-:Y:S01]  /*9eb0*/  FADD.FTZ R42, R32, R3 ;  /* 0x00000003202a7221 */ /* 0x000fe20000010000 */
[----:B------:R-:W-:Y:S01]  /*9ec0*/  FADD.FTZ R35, R179, R46 ;  /* 0x0000002eb3237221 */ /* 0x000fe20000010000 */
[----:B------:R-:W-:-:S02]  /*9ed0*/  F2FP.F16.F32.PACK_AB R179, R28, R179 ;  /* 0x000000b31cb3723e */ /* 0x000fc400000000ff */
[----:B------:R-:W-:Y:S01]  /*9ee0*/  FADD.FTZ R3, R25, R42 ;  /* 0x0000002a19037221 */ /* 0x000fe20000010000 */
[----:B------:R-:W-:Y:S01]  /*9ef0*/  FADD.FTZ R46, R28, R35 ;  /* 0x000000231c2e7221 */ /* 0x000fe20000010000 */
[----:B------:R-:W0:Y:S01]  /*9f00*/  MUFU.EX2 R11, R11 ;  /* 0x0000000b000b7308 */ /* 0x000e220000000800 */
[----:B------:R-:W-:Y:S01]  /*9f10*/  F2FP.F16.F32.PACK_AB R170, R196, R33 ;  /* 0x00000021c4aa723e */ /* 0x000fe200000000ff */
[----:B------:R-:W-:Y:S01]  /*9f20*/  FADD.FTZ R42, R164, R3 ;  /* 0x00000003a42a7221 */ /* 0x000fe20000010000 */
[----:B------:R-:W-:Y:S01]  /*9f30*/  FADD.FTZ R35, R173, R46 ;  /* 0x0000002ead237221 */ /* 0x000fe20000010000 */
[----:B------:R-:W-:Y:S02]  /*9f40*/  F2FP.F16.F32.PACK_AB R164, R160, R37 ;  /* 0x00000025a0a4723e */ /* 0x000fe400000000ff */
[----:B------:R-:W-:Y:S01]  /*9f50*/  FADD.FTZ R3, R27, R42 ;  /* 0x0000002a1b037221 */ /* 0x000fe20000010000 */
[C---:B------:R-:W-:Y:S01]  /*9f60*/  FADD.FTZ R46, R30.reuse, R35 ;  /* 0x000000231e2e7221 */ /* 0x040fe20000010000 */
[----:B------:R-:W-:-:S02]  /*9f70*/  F2FP.F16.F32.PACK_AB R173, R30, R173 ;  /* 0x000000ad1ead723e */ /* 0x000fc400000000ff */
[----:B------:R-:W-:Y:S01]  /*9f80*/  FADD.FTZ R42, R166, R3 ;  /* 0x00000003a62a7221 */ /* 0x000fe20000010000 */
[----:B------:R-:W-:Y:S01]  /*9f90*/  FADD.FTZ R35, R175, R46 ;  /* 0x0000002eaf237221 */ /* 0x000fe20000010000 */
[----:B------:R-:W-:Y:S02]  /*9fa0*/  F2FP.F16.F32.PACK_AB R166, R162, R39 ;  /* 0x00000027a2a6723e */ /* 0x000fe400000000ff */
[----:B------:R-:W-:Y:S01]  /*9fb0*/  FADD.FTZ R3, R29, R42 ;  /* 0x0000002a1d037221 */ /* 0x000fe20000010000 */
[C---:B------:R-:W-:Y:S01]  /*9fc0*/  FADD.FTZ R46, R34.reuse, R35 ;  /* 0x00000023222e7221 */ /* 0x040fe20000010000 */
[----:B------:R-:W-:Y:S02]  /*9fd0*/  F2FP.F16.F32.PACK_AB R175, R34, R175 ;  /* 0x000000af22af723e */ /* 0x000fe400000000ff */
[----:B------:R-:W-:Y:S01]  /*9fe0*/  FADD.FTZ R42, R44, R3 ;  /* 0x000000032c2a7221 */ /* 0x000fe20000010000 */
[----:B------:R-:W-:Y:S01]  /*9ff0*/  FADD.FTZ R13, R169, R46 ;  /* 0x0000002ea90d7221 */ /* 0x000fe20000010000 */
[----:B0-----:R-:W-:-:S02]  /*a000*/  F2FP.F16.F32.PACK_AB R155, R11, R86 ;  /* 0x000000560b9b723e */ /* 0x001fc400000000ff */
[----:B------:R-:W-:Y:S01]  /*a010*/  FADD.FTZ R3, R31, R42 ;  /* 0x0000002a1f037221 */ /* 0x000fe20000010000 */
[C---:B------:R-:W-:Y:S01]  /*a020*/  FADD.FTZ R24, R36.reuse, R13 ;  /* 0x0000000d24187221 */ /* 0x040fe20000010000 */
        /* <DEDUP_REMOVED lines=15> */
[----:B------:R-:W-:Y:S01]  /*a120*/  FADD.FTZ R13, R4, R13 ;  /* 0x0000000d040d7221 */ /* 0x000fe20000010000 */
[----:B------:R-:W-:Y:S02]  /*a130*/  F2FP.F16.F32.PACK_AB R160, R198, R41 ;  /* 0x00000029c6a0723e */ /* 0x000fe400000000ff */
[----:B------:R-:W-:Y:S01]  /*a140*/  FADD.FTZ R14, R162, R3 ;  /* 0x00000003a20e7221 */ /* 0x000fe20000010000 */
[----:B------:R-:W-:Y:S01]  /*a150*/  FADD.FTZ R13, R64, R13 ;  /* 0x0000000d400d7221 */ /* 0x000fe20000010000 */
[----:B------:R-:W-:-:S02]  /*a160*/  F2FP.F16.F32.PACK_AB R162, R200, R43 ;  /* 0x0000002bc8a2723e */ /* 0x000fc400000000ff */
[----:B------:R-:W-:Y:S01]  /*a170*/  FADD.FTZ R3, R41, R14 ;  /* 0x0000000e29037221 */ /* 0x000fe20000010000 */
[----:B------:R-:W-:-:S03]  /*a180*/  FADD.FTZ R13, R66, R13 ;  /* 0x0000000d420d7221 */ /* 0x000fc60000010000 */
        /* <DEDUP_REMOVED lines=18> */
[----:B------:R-:W-:-:S04]  /*a2b0*/  FADD.FTZ R3, R51, R4 ;  /* 0x0000000433037221 */ /* 0x000fc80000010000 */
[----:B------:R-:W-:Y:S01]  /*a2c0*/  FADD.FTZ R4, R84, R3 ;  /* 0x0000000354047221 */ /* 0x000fe20000010000 */
[----:B------:R-:W-:Y:S01]  /*a2d0*/  FADD.FTZ R3, R11, R13 ;  /* 0x0000000d0b037221 */ /* 0x000fe20000010000 */
[----:B------:R-:W-:Y:S02]  /*a2e0*/  IMAD.MOV.U32 R11, RZ, RZ, R10 ;  /* 0x000000ffff0b7224 */ /* 0x000fe400078e000a */
[----:B------:R-:W-:Y:S01]  /*a2f0*/  IMAD.MOV.U32 R13, RZ, RZ, R12 ;  /* 0x000000ffff0d7224 */ /* 0x000fe200078e000c */
[----:B------:R-:W-:Y:S06]  /*a300*/  @P2 BRA `(.L_x_2262) ;  /* 0xffffffd400a42947 */ /* 0x000fec000383ffff */
.L_x_2253:
        /* <DEDUP_REMOVED lines=67> */
.L_x_2263:
[----:B------:R-:W-:Y:S01]  /*a740*/  ULEA UR5, UR36, UR38, 0x3 ;  /* 0x0000002624057291 */ /* 0x000fe2000f8e183f */
[----:B------:R-:W-:-:S05]  /*a750*/  IMAD.U32 R0, RZ, RZ, UR37 ;  /* 0x00000025ff007e24 */ /* 0x000fca000f8e00ff */
[----:B------:R-:W-:-:S04]  /*a760*/  SHF.L.U32 R0, R0, 0x1f, RZ ;  /* 0x0000001f00007819 */ /* 0x000fc800000006ff */
[----:B------:R0:W1:Y:S01]  /*a770*/  SYNCS.PHASECHK.TRANS64.TRYWAIT P2, [UR5+0x34850], R0 ;  /* 0x03485000ff0075a7 */ /* 0x0000620008040145 */
[----:B------:R-:W-:Y:S05]  /*a780*/  @!P0 BRA `(.L_x_2264) ;  /* 0x0000000000048947 */ /* 0x000fea0003800000 */
[----:B------:R-:W-:Y:S01]  /*a790*/  BPT.TRAP 0x1 ;  /* 0x000000040000795c */ /* 0x000fe20000300000 */
.L_x_2264:
[----:B-1----:R-:W-:Y:S05]  /*a7a0*/  @P2 BRA `(.L_x_2265) ;  /* 0x0000000000082947 */ /* 0x002fea0003800000 */
[----:B------:R-:W1:Y:S02]  /*a7b0*/  SYNCS.PHASECHK.TRANS64.TRYWAIT P0, [UR5+0x34850], R0 ;  /* 0x03485000ff0075a7 */ /* 0x000e640008000145 */
[----:B-1----:R-:W-:Y:S05]  /*a7c0*/  @!P0 BRA `(.L_x_2266) ;  /* 0x0000007000dc8947 */ /* 0x002fea0003800000 */
.L_x_2265:
[----:B------:R-:W-:Y:S01]  /*a7d0*/  UIADD3 UR38, UR38, 0x400, URZ ;  /* 0x0000040026267890 */ /* 0x000fe2000fffe03f */
[----:B------:R-:W-:Y:S01]  /*a7e0*/  WARPGROUP.ARRIVE ;  /* 0x00000000000079c5 */ /* 0x000fe20000000000 */
[----:B------:R-:W-:Y:S01]  /*a7f0*/  UMOV UR7, 0x40000040 ;  /* 0x4000004000077882 */ /* 0x000fe20000000000 */
[----:B-1----:R-:W1:Y:S01]  /*a800*/  SHFL.BFLY PT, R7, R4, 0x2, 0x1f ;  /* 0x0c401f0004077f89 */ /* 0x002e6200000e0000 */
[----:B------:R-:W-:Y:S01]  /*a810*/  USHF.R.U32.HI UR38, URZ, 0x4, UR38 ;  /* 0x000000043f267899 */ /* 0x000fe20008011626 */
[----:B------:R-:W-:Y:S01]  /*a820*/  R2UR UR8, R185 ;  /* 0x00000000b90872ca */ /* 0x000fe200000e0000 */
[----:B------:R-:W-:Y:S01]  /*a830*/  IMAD.MOV.U32 R88, RZ, RZ, -0x800000 ;  /* 0xff800000ff587424 */ /* 0x000fe200078e00ff */
[----:B0-----:R-:W0:Y:S01]  /*a840*/  SHFL.BFLY PT, R0, R3, 0x2, 0x1f ;  /* 0x0c401f0003007f89 */ /* 0x001e2200000e0000 */
[----:B------:R-:W-:-:S04]  /*a850*/  ULOP3.LUT UR38, UR38, 0x3fff, URZ, 0xc0, !UPT ;  /* 0x00003fff26267892 */ /* 0x000fc8000f8ec03f */
[----:B------:R-:W-:-:S04]  /*a860*/  ULOP3.LUT UR4, UR38, 0x4000000, URZ, 0xfc, !UPT ;  /* 0x0400000026047892 */ /* 0x000fc8000f8efc3f */
[----:B------:R-:W-:Y:S02]  /*a870*/  ULEA UR4, UR36, UR4, 0xb ;  /* 0x0000000424047291 */ /* 0x000fe4000f8e583f */
[----:B------:R-:W-:Y:S02]  /*a880*/  UIADD3 UR36, UR36, 0x1, URZ ;  /* 0x0000000124247890 */ /* 0x000fe4000fffe03f */
[----:B------:R-:W-:Y:S02]  /*a890*/  UIADD3 UR8, UR8, 0x1, URZ ;  /* 0x0000000108087890 */ /* 0x000fe4000fffe03f */
[----:B------:R-:W-:Y:S01]  /*a8a0*/  UISETP.NE.AND UP0, UPT, UR36, 0x2, UPT ;  /* 0x000000022400788c */ /* 0x000fe2000bf05270 */
[----:B------:R-:W-:Y:S02]  /*a8b0*/  UMOV UR6, UR4 ;  /* 0x0000000400067c82 */ /* 0x000fe40008000000 */
[----:B------:R-:W-:Y:S01]  /*a8c0*/  HGMMA.64x128x16.F32 R24, R180, gdesc[UR4].tnspB, R24, gsb0 ;  /* 0x41e00004b4187df0 */ /* 0x000fe20008000818 */
[----:B------:R-:W-:Y:S01]  /*a8d0*/  UIADD3 UR6, UR4, 0x80, URZ ;  /* 0x0000008004067890 */ /* 0x000fe2000fffe03f */
[----:B-1----:R-:W-:Y:S01]  /*a8e0*/  FADD.FTZ R7, R7, R4 ;  /* 0x0000000407077221 */ /* 0x002fe20000010000 */
[----:B------:R-:W-:Y:S01]  /*a8f0*/  UMOV UR7, 0x40000040 ;  /* 0x4000004000077882 */ /* 0x000fe20000000000 */
[----:B------:R-:W-:-:S02]  /*a900*/  IMAD.MOV.U32 R4, RZ, RZ, RZ ;  /* 0x000000ffff047224 */ /* 0x000fc400078e00ff */
[----:B0-----:R-:W-:Y:S01]  /*a910*/  FADD.FTZ R2, R0, R3 ;  /* 0x0000000300027221 */ /* 0x001fe20000010000 */
[----:B------:R-:W-:Y:S01]  /*a920*/  IMAD.MOV.U32 R3, RZ, RZ, RZ ;  /* 0x000000ffff037224 */ /* 0x000fe200078e00ff */
[----:B------:R-:W0:Y:S01]  /*a930*/  SHFL.BFLY PT, R0, R7, 0x1, 0x1f ;  /* 0x0c201f0007007f89 */ /* 0x000e2200000e0000 */
[----:B------:R-:W-:Y:S01]  /*a940*/  IMAD.U32 R185, RZ, RZ, UR8 ;  /* 0x00000008ffb97e24 */ /* 0x000fe2000f8e00ff */
[----:B------:R-:W-:Y:S02]  /*a950*/  USEL UR36, UR36, URZ, UP0 ;  /* 0x0000003f24247287 */ /* 0x000fe40008000000 */
[----:B------:R-:W1:Y:S01]  /*a960*/  SHFL.BFLY PT, R9, R2, 0x1, 0x1f ;  /* 0x0c201f0002097f89 */ /* 0x000e6200000e0000 */
[----:B0-----:R-:W-:Y:S01]  /*a970*/  FADD.FTZ R11, R7, R0 ;  /* 0x00000000070b7221 */ /* 0x001fe20000010000 */
[----:B------:R-:W-:Y:S02]  /*a980*/  IMAD.MOV.U32 R0, RZ, RZ, -0x800000 ;  /* 0xff800000ff007424 */ /* 0x000fe400078e00ff */
[----:B-1----:R-:W-:-:S02]  /*a990*/  FADD.FTZ R9, R2, R9 ;  /* 0x0000000902097221 */ /* 0x002fc40000010000 */
[----:B------:R-:W-:Y:S01]  /*a9a0*/  FSETP.NE.FTZ.AND P0, PT, R11, RZ, PT ;  /* 0x000000ff0b00720b */ /* 0x000fe20003f15000 */
[----:B------:R-:W-:Y:S02]  /*a9b0*/  IMAD.U32 R2, RZ, RZ, UR5 ;  /* 0x00000005ff027e24 */ /* 0x000fe4000f8e00ff */
[----:B------:R-:W-:Y:S02]  /*a9c0*/  FSETP.NE.FTZ.AND P2, PT, R9, RZ, PT ;  /* 0x000000ff0900720b */ /* 0x000fe40003f55000 */
[----:B------:R-:W-:-:S05]  /*a9d0*/  @!P1 VIADD R2, R2, 0x34860 ;  /* 0x0003486002029836 */ /* 0x000fca0000000000 */
[----:B------:R-:W-:-:S03]  /*a9e0*/  @!P1 PRMT R2, RZ, 0x654, R2 ;  /* 0x00000654ff029816 */ /* 0x000fc60000000002 */
[----:B------:R-:W0:Y:S01]  /*a9f0*/  @P0 MUFU.LG2 R6, R11 ;  /* 0x0000000b00060308 */ /* 0x000e220000000c00 */
[C---:B------:R-:W-:Y:S02]  /*aa00*/  @P0 FMUL.FTZ R7, R5.reuse, 0.69314718246459960938 ;  /* 0x3f31721805070820 */ /* 0x040fe40000410000 */
[----:B------:R-:W-:-:S05]  /*aa10*/  @P2 FMUL.FTZ R14, R5, 0.69314718246459960938 ;  /* 0x3f317218050e2820 */ /* 0x000fca0000410000 */
        /* <DEDUP_REMOVED lines=110> */
.L_x_2236:
[----:B------:R-:W0:Y:S01]  /*b100*/  S2R R3, SR_CgaCtaId ;  /* 0x0000000000037919 */ /* 0x000e220000008800 */
[----:B------:R-:W-:Y:S01]  /*b110*/  MOV R36, 0x400 ;  /* 0x0000040000247802 */ /* 0x000fe20000000f00 */
[----:B------:R-:W-:Y:S01]  /*b120*/  BSSY B0, `(.L_x_2267) ;  /* 0x00001d4000007945 */ /* 0x000fe20003800000 */
[----:B------:R-:W-:Y:S02]  /*b130*/  BAR.SYNC.DEFER_BLOCKING 0x5, 0x180 ;  /* 0x0146000000007b1d */ /* 0x000fe40000010000 */
[----:B0-----:R-:W-:-:S05]  /*b140*/  LEA R36, R3, R36, 0x18 ;  /* 0x0000002403247211 */ /* 0x001fca00078ec0ff */
[----:B------:R-:W0:Y:S02]  /*b150*/  LDS R2, [R36+0x348d0] ;  /* 0x0348d00024027984 */ /* 0x000e240000000800 */
[----:B0-----:R-:W-:Y:S01]  /*b160*/  R2UR UR4, R2 ;  /* 0x00000000020472ca */ /* 0x001fe200000e0000 */
[----:B------:R-:W-:Y:S06]  /*b170*/  BAR.ARV 0x4, 0x180 ;  /* 0x0106000000007b1d */ /* 0x000fec0000002000 */
[----:B------:R-:W-:Y:S08]  /*b180*/  @P0 BRA `(.L_x_2268) ;  /* 0x0000001000c00947 */ /* 0x000ff00003800000 */
[----:B------:R-:W0:Y:S01]  /*b190*/  S2R R3, SR_SWINHI ;  /* 0x0000000000037919 */ /* 0x000e220000002f00 */
[----:B------:R-:W-:Y:S01]  /*b1a0*/  R2UR UR14, R23 ;  /* 0x00000000170e72ca */ /* 0x000fe200000e0000 */
[----:B------:R-:W-:Y:S01]  /*b1b0*/  ULDC.64 UR8, c[0x0][0xb90] ;  /* 0x0002e40000087ab9 */ /* 0x000fe20000000a00 */
[----:B------:R-:W-:Y:S01]  /*b1c0*/  F2FP.F16.F32.PACK_AB R6, R93, R6 ;  /* 0x000000065d06723e */ /* 0x000fe200000000ff */
[----:B------:R-:W-:Y:S01]  /*b1d0*/  USHF.R.S32.HI UR13, URZ, 0x1f, UR61 ;  /* 0x0000001f3f0d7899 */ /* 0x000fe2000801143d */
[----:B------:R-:W-:Y:S01]  /*b1e0*/  F2FP.F16.F32.PACK_AB R72, R73, R72 ;  /* 0x000000484948723e */ /* 0x000fe200000000ff */
[----:B------:R-:W-:Y:S01]  /*b1f0*/  ULDC.64 UR10, c[0x0][0xb98] ;  /* 0x0002e600000a7ab9 */ /* 0x000fe20000000a00 */
[----:B------:R-:W-:Y:S01]  /*b200*/  F2FP.F16.F32.PACK_AB R73, R75, R74 ;  /* 0x0000004a4b49723e */ /* 0x000fe200000000ff */
[----:B------:R-:W-:Y:S01]  /*b210*/  ULDC.64 UR16, c[0x0][0x208] ;  /* 0x0000820000107ab9 */ /* 0x000fe20000000a00 */
[----:B------:R-:W-:Y:S02]  /*b220*/  F2FP.F16.F32.PACK_AB R80, R81, R80 ;  /* 0x000000505150723e */ /* 0x000fe400000000ff */
[----:B------:R-:W-:-:S02]  /*b230*/  F2FP.F16.F32.PACK_AB R74, R77, R76 ;  /* 0x0000004c4d4a723e */ /* 0x000fc400000000ff */
[----:B------:R-:W-:Y:S01]  /*b240*/  F2FP.F16.F32.PACK_AB R75, R79, R78 ;  /* 0x0000004e4f4b723e */ /* 0x000fe200000000ff */
[----:B------:R-:W-:Y:S01]  /*b250*/  USHF.R.S32.HI UR12, URZ, 0x1f, UR14 ;  /* 0x0000001f3f0c7899 */ /* 0x000fe2000801140e */
[----:B------:R-:W-:Y:S01]  /*b260*/  F2FP.F16.F32.PACK_AB R81, R83, R82 ;  /* 0x000000525351723e */ /* 0x000fe200000000ff */
[----:B------:R-:W-:Y:S01]  /*b270*/  UIMAD.WIDE.U32 UR6, UR14, UR8, URZ ;  /* 0x000000080e0672a5 */ /* 0x000fe2000f8e003f */
[----:B------:R-:W-:Y:S01]  /*b280*/  F2FP.F16.F32.PACK_AB R82, R85, R84 ;  /* 0x000000545552723e */ /* 0x000fe200000000ff */
[----:B------:R-:W-:Y:S01]  /*b290*/  UIMAD UR5, UR12, UR8, URZ ;  /* 0x000000080c0572a4 */ /* 0x000fe2000f8e023f */
[----:B------:R-:W-:Y:S01]  /*b2a0*/  F2FP.F16.F32.PACK_AB R83, R87, R86 ;  /* 0x000000565753723e */ /* 0x000fe200000000ff */
[----:B------:R-:W-:Y:S02]  /*b2b0*/  UIMAD UR8, UR13, UR10, URZ ;  /* 0x0000000a0d0872a4 */ /* 0x000fe4000f8e023f */
[----:B------:R-:W-:Y:S02]  /*b2c0*/  UIMAD UR5, UR14, UR9, UR5 ;  /* 0x000000090e0572a4 */ /* 0x000fe4000f8e0205 */
[----:B------:R-:W-:-:S02]  /*b2d0*/  UIMAD UR8, UR61, UR11, UR8 ;  /* 0x0000000b3d0872a4 */ /* 0x000fc4000f8e0208 */
[----:B------:R-:W-:-:S03]  /*b2e0*/  UIADD3 UR7, UR7, UR5, URZ ;  /* 0x0000000507077290 */ /* 0x000fc6000fffe03f */
[----:B------:R-:W-:Y:S01]  /*b2f0*/  ULDC UR5, c[0x0][0xa88] ;  /* 0x0002a20000057ab9 */ /* 0x000fe20000000800 */
[----:B------:R-:W-:Y:S01]  /*b300*/  UIMAD.WIDE.U32 UR6, UR61, UR10, UR6 ;  /* 0x0000000a3d0672a5 */ /* 0x000fe2000f8e0006 */
[----:B------:R-:W-:Y:S02]  /*b310*/  MOV R34, R36 ;  /* 0x0000002400227202 */ /* 0x000fe40000000f00 */
[----:B0-----:R-:W-:Y:S01]  /*b320*/  MOV R35, R3 ;  /* 0x0000000300237202 */ /* 0x001fe20000000f00 */
[----:B------:R-:W-:Y:S01]  /*b330*/  IMAD R3, R184, 0x40, R16 ;  /* 0x00000040b8037824 */ /* 0x000fe200078e0210 */
[----:B------:R-:W-:Y:S01]  /*b340*/  ULDC.64 UR10, c[0x0][0xaf0] ;  /* 0x0002bc00000a7ab9 */ /* 0x000fe20000000a00 */
[----:B------:R-:W-:-:S04]  /*b350*/  IMAD.WIDE R4, R189, 0x2, R34 ;  /* 0x00000002bd047825 */ /* 0x000fc800078e0222 */
[----:B------:R-:W-:Y:S01]  /*b360*/  IMAD.WIDE R34, R3, 0x2, R34 ;  /* 0x0000000203227825 */ /* 0x000fe200078e0222 */
[C---:B------:R-:W-:Y:S02]  /*b370*/  IADD3 R23, P2, R4.reuse, 0x4020, RZ ;  /* 0x0000402004177810 */ /* 0x040fe40007f5e0ff */
[C---:B------:R-:W-:Y:S02]  /*b380*/  LOP3.LUT R3, R4.reuse, 0x380, RZ, 0xc0, !PT ;  /* 0x0000038004037812 */ /* 0x040fe400078ec0ff */
[----:B------:R-:W-:Y:S01]  /*b390*/  LOP3.LUT R12, R23, 0x380, RZ, 0xc0, !PT ;  /* 0x00000380170c7812 */ /* 0x000fe200078ec0ff */
[----:B------:R-:W-:Y:S01]  /*b3a0*/  IMAD.X R39, RZ, RZ, R5, P2 ;  /* 0x000000ffff277224 */ /* 0x000fe200010e0605 */
[----:B------:R-:W-:Y:S02]  /*b3b0*/  IADD3 R27, P1, R4, 0x4040, RZ ;  /* 0x00004040041b7810 */ /* 0x000fe40007f3e0ff */
[----:B------:R-:W-:Y:S02]  /*b3c0*/  SHF.R.U64 R12, R12, 0x3, RZ ;  /* 0x000000030c0c7819 */ /* 0x000fe400000012ff */
[----:B------:R-:W-:-:S02]  /*b3d0*/  IADD3 R21, P6, R4, 0x20, RZ ;  /* 0x0000002004157810 */ /* 0x000fc40007fde0ff */
[----:B------:R-:W-:Y:S02]  /*b3e0*/  LOP3.LUT R38, R12, R23, RZ, 0x3c, !PT ;  /* 0x000000170c267212 */ /* 0x000fe400078e3cff */
[----:B------:R-:W0:Y:S01]  /*b3f0*/  LDC R23, c[0x0][0xbe8] ;  /* 0x0002fa00ff177b82 */ /* 0x000e220000000800 */
[----:B------:R-:W-:Y:S01]  /*b400*/  SHF.R.U64 R3, R3, 0x3, RZ ;  /* 0x0000000303037819 */ /* 0x000fe200000012ff */
[--C-:B------:R-:W-:Y:S01]  /*b410*/  IMAD.X R13, RZ, RZ, R5.reuse, P6 ;  /* 0x000000ffff0d7224 */ /* 0x100fe200030e0605 */
[C---:B------:R-:W-:Y:S02]  /*b420*/  IADD3 R10, P3, R4.reuse, 0x4000, RZ ;  /* 0x00004000040a7810 */ /* 0x040fe40007f7e0ff */
[C---:B------:R-:W-:Y:S02]  /*b430*/  IADD3 R43, P0, R4.reuse, 0x4060, RZ ;  /* 0x00004060042b7810 */ /* 0x040fe40007f1e0ff */
[C---:B------:R-:W-:Y:S01]  /*b440*/  IADD3 R8, P4, R4.reuse, 0x60, RZ ;  /* 0x0000006004087810 */ /* 0x040fe20007f9e0ff */
[----:B------:R-:W-:Y:S01]  /*b450*/  IMAD.X R15, RZ, RZ, R5, P3 ;  /* 0x000000ffff0f7224 */ /* 0x000fe200018e0605 */
[----:B------:R-:W-:-:S02]  /*b460*/  IADD3 R25, P5, R4, 0x40, RZ ;  /* 0x0000004004197810 */ /* 0x000fc40007fbe0ff */
[----:B------:R-:W-:Y:S01]  /*b470*/  LOP3.LUT R4, R3, R4, RZ, 0x3c, !PT ;  /* 0x0000000403047212 */ /* 0x000fe200078e3cff */
[--C-:B------:R-:W-:Y:S01]  /*b480*/  IMAD.X R11, RZ, RZ, R5.reuse, P4 ;  /* 0x000000ffff0b7224 */ /* 0x100fe200020e0605 */
[----:B------:R-:W-:Y:S01]  /*b490*/  LOP3.LUT R14, R27, 0x380, RZ, 0xc0, !PT ;  /* 0x000003801b0e7812 */ /* 0x000fe200078ec0ff */
[----:B------:R-:W-:Y:S01]  /*b4a0*/  IMAD.X R9, RZ, RZ, R5, P5 ;  /* 0x000000ffff097224 */ /* 0x000fe200028e0605 */
[----:B------:R-:W-:Y:S02]  /*b4b0*/  LOP3.LUT R3, R10, 0x380, RZ, 0xc0, !PT ;  /* 0x000003800a037812 */ /* 0x000fe400078ec0ff */
[----:B------:R-:W-:Y:S02]  /*b4c0*/  LOP3.LUT R2, R21, 0x380, RZ, 0xc0, !PT ;  /* 0x0000038015027812 */ /* 0x000fe400078ec0ff */
[----:B------:R-:W-:Y:S02]  /*b4d0*/  IADD3 R33, P6, R34, 0x1000, RZ ;  /* 0x0000100022217810 */ /* 0x000fe40007fde0ff */
[----:B------:R-:W-:-:S02]  /*b4e0*/  SHF.R.U64 R14, R14, 0x3, RZ ;  /* 0x000000030e0e7819 */ /* 0x000fc400000012ff */
[----:B------:R-:W-:Y:S02]  /*b4f0*/  SHF.R.U64 R3, R3, 0x3, RZ ;  /* 0x0000000303037819 */ /* 0x000fe400000012ff */
[----:B------:R-:W-:Y:S02]  /*b500*/  SHF.R.U64 R2, R2, 0x3, RZ ;  /* 0x0000000302027819 */ /* 0x000fe400000012ff */
[----:B------:R-:W-:Y:S02]  /*b510*/  LOP3.LUT R32, R33, 0x380, RZ, 0xc0, !PT ;  /* 0x0000038021207812 */ /* 0x000fe400078ec0ff */
[----:B------:R-:W-:Y:S02]  /*b520*/  LOP3.LUT R40, R14, R27, RZ, 0x3c, !PT ;  /* 0x0000001b0e287212 */ /* 0x000fe400078e3cff */
[----:B------:R-:W-:Y:S02]  /*b530*/  LOP3.LUT R14, R3, R10, RZ, 0x3c, !PT ;  /* 0x0000000a030e7212 */ /* 0x000fe400078e3cff */
[----:B------:R-:W-:-:S02]  /*b540*/  LOP3.LUT R12, R2, R21, RZ, 0x3c, !PT ;  /* 0x00000015020c7212 */ /* 0x000fc400078e3cff */
[----:B------:R-:W-:Y:S02]  /*b550*/  LOP3.LUT R3, R8, 0x380, RZ, 0xc0, !PT ;  /* 0x0000038008037812 */ /* 0x000fe400078ec0ff */
[----:B------:R-:W-:Y:S02]  /*b560*/  SHF.R.U64 R32, R32, 0x3, RZ ;  /* 0x0000000320207819 */ /* 0x000fe400000012ff */
[----:B------:R-:W-:Y:S02]  /*b570*/  LOP3.LUT R2, R25, 0x380, RZ, 0xc0, !PT ;  /* 0x0000038019027812 */ /* 0x000fe400078ec0ff */
[----:B------:R-:W-:Y:S02]  /*b580*/  IADD3.X R41, RZ, R5, RZ, P1, !PT ;  /* 0x00000005ff297210 */ /* 0x000fe40000ffe4ff */
[----:B------:R-:W-:Y:S02]  /*b590*/  SHF.R.U64 R3, R3, 0x3, RZ ;  /* 0x0000000303037819 */ /* 0x000fe400000012ff */
[----:B------:R-:W-:Y:S01]  /*b5a0*/  LOP3.LUT R32, R32, R33, RZ, 0x3c, !PT ;  /* 0x0000002120207212 */ /* 0x000fe200078e3cff */
[----:B------:R-:W-:Y:S01]  /*b5b0*/  IMAD.X R33, RZ, RZ, R35, P6 ;  /* 0x000000ffff217224 */ /* 0x000fe200030e0623 */
[----:B0-----:R-:W-:-:S02]  /*b5c0*/  ISETP.NE.AND P1, PT, R23, 0x1, PT ;  /* 0x000000011700780c */ /* 0x001fc40003f25270 */
[----:B------:R-:W-:Y:S02]  /*b5d0*/  SHF.R.U64 R2, R2, 0x3, RZ ;  /* 0x0000000302027819 */ /* 0x000fe400000012ff */
[----:B------:R-:W-:Y:S02]  /*b5e0*/  IADD3 R105, P6, R34, 0x7000, RZ ;  /* 0x0000700022697810 */ /* 0x000fe40007fde0ff */
[----:B------:R-:W-:Y:S02]  /*b5f0*/  LOP3.LUT R10, R3, R8, RZ, 0x3c, !PT ;  /* 0x00000008030a7212 */ /* 0x000fe400078e3cff */
[----:B------:R-:W-:Y:S02]  /*b600*/  LOP3.LUT R8, R2, R25, RZ, 0x3c, !PT ;  /* 0x0000001902087212 */ /* 0x000fe400078e3cff */
[----:B------:R-:W-:Y:S02]  /*b610*/  LOP3.LUT R2, R105, 0x380, RZ, 0xc0, !PT ;  /* 0x0000038069027812 */ /* 0x000fe400078ec0ff */
[----:B------:R-:W-:Y:S01]  /*b620*/  LOP3.LUT R42, R43, 0x380, RZ, 0xc0, !PT ;  /* 0x000003802b2a7812 */ /* 0x000fe200078ec0ff */
[----:B------:R-:W0:Y:S01]  /*b630*/  @P1 LDC R107, c[0x0][0xbec] ;  /* 0x0002fb00ff6b1b82 */ /* 0x000e220000000800 */
[----:B------:R-:W-:-:S02]  /*b640*/  SHF.R.U64 R2, R2, 0x3, RZ ;  /* 0x0000000302027819 */ /* 0x000fc400000012ff */
[----:B------:R-:W-:Y:S02]  /*b650*/  SHF.R.U64 R42, R42, 0x3, RZ ;  /* 0x000000032a2a7819 */ /* 0x000fe400000012ff */
[----:B------:R-:W-:Y:S02]  /*b660*/  LOP3.LUT R2, R2, R105, RZ, 0x3c, !PT ;  /* 0x0000006902027212 */ /* 0x000fe400078e3cff */
[----:B------:R-:W-:Y:S02]  /*b670*/  MOV R105, R4 ;  /* 0x0000000400697202 */ /* 0x000fe40000000f00 */
[----:B------:R-:W-:Y:S02]  /*b680*/  F2FP.F16.F32.PACK_AB R4, R96, R7 ;  /* 0x000000076004723e */ /* 0x000fe400000000ff */
[----:B------:R-:W-:Y:S02]  /*b690*/  F2FP.F16.F32.PACK_AB R7, R101, R104 ;  /* 0x000000686507723e */ /* 0x000fe400000000ff */
[----:B------:R-:W1:Y:S01]  /*b6a0*/  @P1 LDC R104, c[0x0][0xbf0] ;  /* 0x0002fc00ff681b82 */ /* 0x000e620000000800 */
[----:B------:R-:W-:Y:S01]  /*b6b0*/  LOP3.LUT R42, R42, R43, RZ, 0x3c, !PT ;  /* 0x0000002b2a2a7212 */ /* 0x000fe200078e3cff */
[----:B------:R-:W-:Y:S01]  /*b6c0*/  IMAD.X R43, RZ, RZ, R5, P0 ;  /* 0x000000ffff2b7224 */ /* 0x000fe200000e0605 */
[----:B------:R-:W-:-:S05]  /*b6d0*/  F2FP.F16.F32.PACK_AB R5, R103, R106 ;  /* 0x0000006a6705723e */ /* 0x000fca00000000ff */
[----:B------:R-:W-:Y:S01]  /*b6e0*/  BAR.SYNC.DEFER_BLOCKING 0x1, 0x100 ;  /* 0x0044000000007b1d */ /* 0x000fe20000010000 */
[----:B------:R-:W-:Y:S01]  /*b6f0*/  MOV R96, R40 ;  /* 0x0000002800607202 */ /* 0x000fe20000000f00 */
[----:B------:R-:W-:Y:S01]  /*b700*/  VIADD R40, R18, UR39 ;  /* 0x0000002712287c36 */ /* 0x000fe20008000000 */
[----:B------:R-:W-:Y:S02]  /*b710*/  IADD3 R21, P0, R34, 0x6000, RZ ;  /* 0x0000600022157810 */ /* 0x000fe40007f1e0ff */
[----:B------:R-:W-:Y:S02]  /*b720*/  MOV R103, R14 ;  /* 0x0000000e00677202 */ /* 0x000fe40000000f00 */
[----:B------:R-:W-:Y:S02]  /*b730*/  LOP3.LUT R20, R21, 0x380, RZ, 0xc0, !PT ;  /* 0x0000038015147812 */ /* 0x000fe400078ec0ff */
[----:B------:R-:W-:Y:S02]  /*b740*/  MOV R15, R12 ;  /* 0x0000000c000f7202 */ /* 0x000fe40000000f00 */
[----:B------:R-:W-:-:S02]  /*b750*/  SHF.R.U64 R20, R20, 0x3, RZ ;  /* 0x0000000314147819 */ /* 0x000fc400000012ff */
[----:B------:R-:W-:Y:S01]  /*b760*/  MOV R14, UR8 ;  /* 0x00000008000e7c02 */ /* 0x000fe20008000f00 */
[----:B------:R-:W-:Y:S01]  /*b770*/  ULDC.64 UR8, c[0x0][0xae8] ;  /* 0x0002ba0000087ab9 */ /* 0x000fe20000000a00 */
[----:B------:R-:W-:Y:S01]  /*b780*/  LOP3.LUT R20, R20, R21, RZ, 0x3c, !PT ;  /* 0x0000001514147212 */ /* 0x000fe200078e3cff */
[----:B------:R-:W-:Y:S01]  /*b790*/  IMAD.X R21, RZ, RZ, R35, P0 ;  /* 0x000000ffff157224 */ /* 0x000fe200000e0623 */
[C---:B------:R-:W-:Y:S02]  /*b7a0*/  IADD3 R27, P3, R34.reuse, 0x4000, RZ ;  /* 0x00004000221b7810 */ /* 0x040fe40007f7e0ff */
[----:B------:R-:W-:Y:S02]  /*b7b0*/  IADD3 R25, P2, R34, 0x5000, RZ ;  /* 0x0000500022197810 */ /* 0x000fe40007f5e0ff */
[----:B------:R-:W-:Y:S02]  /*b7c0*/  LOP3.LUT R26, R27, 0x380, RZ, 0xc0, !PT ;  /* 0x000003801b1a7812 */ /* 0x000fe400078ec0ff */
[----:B------:R-:W-:Y:S01]  /*b7d0*/  LOP3.LUT R24, R25, 0x380, RZ, 0xc0, !PT ;  /* 0x0000038019187812 */ /* 0x000fe200078ec0ff */
[----:B------:R0:W-:Y:S01]  /*b7e0*/  STSM.16.M88.4 [R105], R4 ;  /* 0x0000000469007844 */ /* 0x0001e20000000200 */
[----:B------:R-:W-:-:S02]  /*b7f0*/  SHF.R.U64 R26, R26, 0x3, RZ ;  /* 0x000000031a1a7819 */ /* 0x000fc400000012ff */
[----:B------:R-:W-:Y:S01]  /*b800*/  MOV R101, R38 ;  /* 0x0000002600657202 */ /* 0x000fe20000000f00 */
[----:B------:R-:W-:Y:S01]  /*b810*/  VIADD R38, R188, UR39 ;  /* 0x00000027bc267c36 */ /* 0x000fe20008000000 */
[----:B------:R-:W-:Y:S02]  /*b820*/  SHF.R.U64 R24, R24, 0x3, RZ ;  /* 0x0000000318187819 */ /* 0x000fe400000012ff */
[----:B------:R-:W-:Y:S01]  /*b830*/  LOP3.LUT R26, R26, R27, RZ, 0x3c, !PT ;  /* 0x0000001b1a1a7212 */ /* 0x000fe200078e3cff */
[--C-:B------:R-:W-:Y:S01]  /*b840*/  IMAD.X R27, RZ, RZ, R35.reuse, P3 ;  /* 0x000000ffff1b7224 */ /* 0x100fe200018e0623 */
[----:B------:R-:W-:Y:S01]  /*b850*/  LOP3.LUT R24, R24, R25, RZ, 0x3c, !PT ;  /* 0x0000001918187212 */ /* 0x000fe200078e3cff */
[----:B------:R-:W-:Y:S01]  /*b860*/  IMAD.X R25, RZ, RZ, R35, P2 ;  /* 0x000000ffff197224 */ /* 0x000fe200010e0623 */
[----:B------:R-:W-:Y:S02]  /*b870*/  MOV R93, R42 ;  /* 0x0000002a005d7202 */ /* 0x000fe40000000f00 */
[----:B------:R-:W-:-:S02]  /*b880*/  IADD3 R31, P5, R34, 0x2000, RZ ;  /* 0x00002000221f7810 */ /* 0x000fc40007fbe0ff */
[----:B------:R-:W-:Y:S01]  /*b890*/  IADD3 R29, P4, R34, 0x3000, RZ ;  /* 0x00003000221d7810 */ /* 0x000fe20007f9e0ff */
[----:B0-----:R-:W-:Y:S01]  /*b8a0*/  @P1 IMAD.HI.U32 R5, R40, R107, RZ ;  /* 0x0000006b28051227 */ /* 0x001fe200078e00ff */
[----:B------:R-:W-:Y:S02]  /*b8b0*/  F2FP.F16.F32.PACK_AB R7, R97, R100 ;  /* 0x000000646107723e */ /* 0x000fe400000000ff */
[----:B------:R-:W-:Y:S01]  /*b8c0*/  LOP3.LUT R3, R34, 0x380, RZ, 0xc0, !PT ;  /* 0x0000038022037812 */ /* 0x000fe200078ec0ff */
[----:B------:R-:W-:Y:S01]  /*b8d0*/  IMAD.MOV.U32 R4, RZ, RZ, R40 ;  /* 0x000000ffff047224 */ /* 0x000fe200078e0028 */
[----:B-1----:R-:W-:Y:S02]  /*b8e0*/  @P1 SHF.R.U32.HI R4, RZ, R104, R5 ;  /* 0x00000068ff041219 */ /* 0x002fe40000011605 */
[----:B------:R-:W-:Y:S02]  /*b8f0*/  MOV R104, R10 ;  /* 0x0000000a00687202 */ /* 0x000fe40000000f00 */
[--C-:B------:R-:W-:Y:S01]  /*b900*/  SHF.R.S32.HI R5, RZ, 0x1f, R4.reuse ;  /* 0x0000001fff057819 */ /* 0x100fe20000011404 */
[----:B------:R-:W-:Y:S01]  /*b910*/  IMAD.MOV R6, RZ, RZ, -R4 ;  /* 0x000000ffff067224 */ /* 0x000fe200078e0a04 */
[----:B------:R-:W-:-:S02]  /*b920*/  IADD3 R12, P0, R4, UR6, RZ ;  /* 0x00000006040c7c10 */ /* 0x000fc4000ff1e0ff */
[----:B------:R-:W-:Y:S01]  /*b930*/  F2FP.F16.F32.PACK_AB R4, R92, R91 ;  /* 0x0000005b5c04723e */ /* 0x000fe200000000ff */
[----:B------:R-:W-:Y:S01]  /*b940*/  IMAD R11, R23, R6, R40 ;  /* 0x00000006170b7224 */ /* 0x000fe200078e0228 */
[----:B------:R-:W-:Y:S01]  /*b950*/  IADD3.X R13, R5, UR7, R14, P0, !PT ;  /* 0x00000007050d7c10 */ /* 0x000fe200087fe40e */
[----:B------:R-:W-:Y:S01]  /*b960*/  ULDC.64 UR6, c[0x0][0xb88] ;  /* 0x0002e20000067ab9 */ /* 0x000fe20000000a00 */
[----:B------:R-:W-:Y:S02]  /*b970*/  F2FP.F16.F32.PACK_AB R5, R99, R102 ;  /* 0x000000666305723e */ /* 0x000fe400000000ff */
[----:B------:R-:W-:Y:S01]  /*b980*/  SHF.R.S32.HI R10, RZ, 0x1f, R11 ;  /* 0x0000001fff0a7819 */ /* 0x000fe2000001140b */
[----:B------:R-:W-:Y:S01]  /*b990*/  IMAD.WIDE.U32 R12, R11, UR6, R12 ;  /* 0x000000060b0c7c25 */ /* 0x000fe2000f8e000c */
[----:B------:R-:W-:Y:S02]  /*b9a0*/  F2FP.F16.F32.PACK_AB R6, R94, R89 ;  /* 0x000000595e06723e */ /* 0x000fe400000000ff */
[----:B------:R-:W-:Y:S01]  /*b9b0*/  MOV R14, R8 ;  /* 0x00000008000e7202 */ /* 0x000fe20000000f00 */
[----:B------:R-:W-:Y:S01]  /*b9c0*/  IMAD R10, R10, UR6, RZ ;  /* 0x000000060a0a7c24 */ /* 0x000fe2000f8e02ff */
[----:B------:R-:W-:Y:S01]  /*b9d0*/  F2FP.F16.F32.PACK_AB R8, R90, R37 ;  /* 0x000000255a08723e */ /* 0x000fe200000000ff */
[----:B------:R0:W-:Y:S01]  /*b9e0*/  STSM.16.M88.4 [R15], R4 ;  /* 0x000000040f007844 */ /* 0x0001e20000000200 */
[----:B------:R-:W-:Y:S01]  /*b9f0*/  IMAD R37, R23, UR5, RZ ;  /* 0x0000000517257c24 */ /* 0x000fe2000f8e02ff */
[----:B------:R-:W-:Y:S01]  /*ba00*/  LOP3.LUT P0, RZ, R186, 0x3, RZ, 0xc0, !PT ;  /* 0x00000003baff7812 */ /* 0x000fe2000780c0ff */
[----:B------:R-:W-:Y:S01]  /*ba10*/  IMAD R39, R11, UR7, R10 ;  /* 0x000000070b277c24 */ /* 0x000fe2000f8e020a */
[----:B------:R-:W-:Y:S01]  /*ba20*/  ULDC.64 UR6, c[0x0][0xb50] ;  /* 0x0002d40000067ab9 */ /* 0x000fe20000000a00 */
[----:B------:R-:W-:-:S02]  /*ba30*/  F2FP.F16.F32.PACK_AB R9, R95, R98 ;  /* 0x000000625f09723e */ /* 0x000fc400000000ff */
[----:B------:R-:W-:Y:S02]  /*ba40*/  F2FP.F16.F32.PACK_AB R10, R45, R44 ;  /* 0x0000002c2d0a723e */ /* 0x000fe400000000ff */
[----:B------:R-:W-:Y:S02]  /*ba50*/  F2FP.F16.F32.PACK_AB R11, R47, R46 ;  /* 0x0000002e2f0b723e */ /* 0x000fe400000000ff */
[----:B------:R-:W-:Y:S02]  /*ba60*/  LEA R40, P3, R12, UR6, 0x2 ;  /* 0x000000060c287c11 */ /* 0x000fe4000f8610ff */
[CC--:B------:R-:W-:Y:S01]  /*ba70*/  ISETP.GE.OR P2, PT, R38.reuse, R37.reuse, P0 ;  /* 0x000000252600720c */ /* 0x0c0fe20000746670 */
[----:B------:R1:W-:Y:S01]  /*ba80*/  STSM.16.M88.4 [R14], R8 ;  /* 0x000000080e007844 */ /* 0x0003e20000000200 */
[----:B------:R-:W-:Y:S01]  /*ba90*/  LOP3.LUT R30, R31, 0x380, RZ, 0xc0, !PT ;  /* 0x000003801f1e7812 */ /* 0x000fe200078ec0ff */
[----:B0-----:R-:W-:Y:S01]  /*baa0*/  VIADD R4, R38, 0x8 ;  /* 0x0000000826047836 */ /* 0x001fe20000000000 */
[----:B------:R-:W-:Y:S01]  /*bab0*/  F2FP.F16.F32.PACK_AB R6, R53, R52 ;  /* 0x000000343506723e */ /* 0x000fe200000000ff */
[----:B------:R-:W-:Y:S01]  /*bac0*/  IMAD.IADD R5, R13, 0x1, R39 ;  /* 0x000000010d057824 */ /* 0x000fe200078e0227 */
[----:B------:R-:W-:Y:S01]  /*bad0*/  F2FP.F16.F32.PACK_AB R7, R55, R54 ;  /* 0x000000363707723e */ /* 0x000fe200000000ff */
[----:B------:R-:W-:Y:S01]  /*bae0*/  SHFL.IDX PT, R38, R40, RZ, 0x1c1f ;  /* 0x001c1fff28267589 */ /* 0x000fe200000e0000 */
[----:B------:R-:W-:-:S02]  /*baf0*/  ISETP.GE.OR P0, PT, R4, R37, P0 ;  /* 0x000000250400720c */ /* 0x000fc40000706670 */
[----:B------:R-:W-:Y:S01]  /*bb00*/  LEA.HI.X R41, R12, UR7, R5, 0x2, P3 ;  /* 0x000000070c297c11 */ /* 0x000fe200098f1405 */
[----:B------:R-:W-:Y:S01]  /*bb10*/  SHFL.IDX PT, R90, R40, 0x1, 0x1c1f ;  /* 0x003c1f00285a7f89 */ /* 0x000fe200000e0000 */
[----:B------:R-:W-:Y:S02]  /*bb20*/  F2FP.F16.F32.PACK_AB R4, R49, R48 ;  /* 0x000000303104723e */ /* 0x000fe400000000ff */
[----:B------:R-:W-:Y:S01]  /*bb30*/  F2FP.F16.F32.PACK_AB R5, R51, R50 ;  /* 0x000000323305723e */ /* 0x000fe200000000ff */
[----:B------:R-:W0:Y:S01]  /*bb40*/  SHFL.IDX PT, R39, R41, RZ, 0x1c1f ;  /* 0x001c1fff29277589 */ /* 0x000e2200000e0000 */
[----:B------:R-:W-:Y:S02]  /*bb50*/  F2FP.F16.F32.PACK_AB R12, R57, R56 ;  /* 0x00000038390c723e */ /* 0x000fe400000000ff */
[----:B------:R-:W-:Y:S01]  /*bb60*/  F2FP.F16.F32.PACK_AB R13, R59, R58 ;  /* 0x0000003a3b0d723e */ /* 0x000fe200000000ff */
[----:B------:R-:W-:Y:S01]  /*bb70*/  STSM.16.M88.4 [R104], R4 ;  /* 0x0000000468007844 */ /* 0x000fe20000000200 */
[----:B-1----:R-:W-:-:S02]  /*bb80*/  F2FP.F16.F32.PACK_AB R14, R61, R60 ;  /* 0x0000003c3d0e723e */ /* 0x002fc400000000ff */
[----:B------:R-:W-:Y:S01]  /*bb90*/  F2FP.F16.F32.PACK_AB R15, R63, R62 ;  /* 0x0000003e3f0f723e */ /* 0x000fe200000000ff */
[----:B------:R-:W1:Y:S01]  /*bba0*/  SHFL.IDX PT, R91, R41, 0x1, 0x1c1f ;  /* 0x003c1f00295b7f89 */ /* 0x000e6200000e0000 */
[----:B------:R-:W-:Y:S01]  /*bbb0*/  F2FP.F16.F32.PACK_AB R8, R65, R64 ;  /* 0x000000404108723e */ /* 0x000fe200000000ff */
[----:B------:R-:W2:Y:S01]  /*bbc0*/  @P1 LDC R61, c[0x0][0xbec] ;  /* 0x0002fb00ff3d1b82 */ /* 0x000ea20000000800 */
[----:B------:R-:W-:Y:S01]  /*bbd0*/  F2FP.F16.F32.PACK_AB R9, R67, R66 ;  /* 0x000000424309723e */ /* 0x000fe200000000ff */
[----:B------:R-:W-:Y:S01]  /*bbe0*/  STSM.16.M88.4 [R103], R12 ;  /* 0x0000000c67007844 */ /* 0x000fe20000000200 */
[----:B------:R-:W-:Y:S02]  /*bbf0*/  F2FP.F16.F32.PACK_AB R10, R69, R68 ;  /* 0x00000044450a723e */ /* 0x000fe400000000ff */
[----:B------:R-:W-:Y:S01]  /*bc00*/  F2FP.F16.F32.PACK_AB R11, R71, R70 ;  /* 0x00000046470b723e */ /* 0x000fe200000000ff */
[----:B------:R-:W-:Y:S01]  /*bc10*/  UIMAD UR5, UR12, UR8, URZ ;  /* 0x000000080c0572a4 */ /* 0x000fe2000f8e023f */
[----:B------:R-:W-:-:S02]  /*bc20*/  LOP3.LUT R28, R29, 0x380, RZ, 0xc0, !PT ;  /* 0x000003801d1c7812 */ /* 0x000fc400078ec0ff */
[----:B------:R-:W-:Y:S01]  /*bc30*/  SHF.R.U64 R3, R3, 0x3, RZ ;  /* 0x0000000303037819 */ /* 0x000fe200000012ff */
[----:B------:R-:W-:Y:S01]  /*bc40*/  STSM.16.M88.4 [R101], R8 ;  /* 0x0000000865007844 */ /* 0x000fe20000000200 */
[----:B------:R-:W-:Y:S01]  /*bc50*/  UIMAD.WIDE.U32 UR6, UR14, UR8, URZ ;  /* 0x000000080e0672a5 */ /* 0x000fe2000f8e003f */
[----:B------:R-:W-:Y:S02]  /*bc60*/  SHF.R.U64 R30, R30, 0x3, RZ ;  /* 0x000000031e1e7819 */ /* 0x000fe400000012ff */
[----:B------:R-:W-:Y:S01]  /*bc70*/  STSM.16.M88.4 [R96], R72 ;  /* 0x0000004860007844 */ /* 0x000fe20000000200 */
[----:B------:R-:W-:Y:S01]  /*bc80*/  UIMAD UR5, UR14, UR9, UR5 ;  /* 0x000000090e0572a4 */ /* 0x000fe2000f8e0205 */
[----:B------:R-:W-:Y:S02]  /*bc90*/  SHF.R.U64 R28, R28, 0x3, RZ ;  /* 0x000000031c1c7819 */ /* 0x000fe400000012ff */
[----:B------:R-:W-:Y:S01]  /*bca0*/  STSM.16.M88.4 [R93], R80 ;  /* 0x000000505d007844 */ /* 0x000fe20000000200 */
[----:B------:R-:W-:Y:S01]  /*bcb0*/  UIMAD UR8, UR13, UR10, URZ ;  /* 0x0000000a0d0872a4 */ /* 0x000fe2000f8e023f */
[----:B------:R-:W-:Y:S01]  /*bcc0*/  LOP3.LUT R34, R3, R34, RZ, 0x3c, !PT ;  /* 0x0000002203227212 */ /* 0x000fe200078e3cff */
[----:B------:R-:W-:Y:S01]  /*bcd0*/  UIADD3 UR7, UR7, UR5, URZ ;  /* 0x0000000507077290 */ /* 0x000fe2000fffe03f */
[----:B------:R-:W-:Y:S01]  /*bce0*/  BAR.SYNC.DEFER_BLOCKING 0x1, 0x100 ;  /* 0x0044000000007b1d */ /* 0x000fe20000010000 */
[--C-:B------:R-:W-:Y:S01]  /*bcf0*/  IMAD.X R3, RZ, RZ, R35.reuse, P6 ;  /* 0x000000ffff037224 */ /* 0x100fe200030e0623 */
[----:B------:R-:W-:Y:S01]  /*bd00*/  LOP3.LUT R30, R30, R31, RZ, 0x3c, !PT ;  /* 0x0000001f1e1e7212 */ /* 0x000fe200078e3cff */
[----:B------:R-:W-:Y:S01]  /*bd10*/  UIMAD UR5, UR61, UR11, UR8 ;  /* 0x0000000b3d0572a4 */ /* 0x000fe2000f8e0208 */
[----:B------:R-:W-:Y:S01]  /*bd20*/  LOP3.LUT R28, R28, R29, RZ, 0x3c, !PT ;  /* 0x0000001d1c1c7212 */ /* 0x000fe200078e3cff */
[----:B------:R-:W-:Y:S01]  /*bd30*/  UIMAD.WIDE.U32 UR6, UR61, UR10, UR6 ;  /* 0x0000000a3d0672a5 */ /* 0x000fe2000f8e0006 */
[--C-:B------:R-:W-:Y:S01]  /*bd40*/  IMAD.X R31, RZ, RZ, R35.reuse, P5 ;  /* 0x000000ffff1f7224 */ /* 0x100fe200028e0623 */
[----:B------:R-:W-:Y:S01]  /*bd50*/  ULDC.64 UR8, c[0x0][0xae0] ;  /* 0x0002b80000087ab9 */ /* 0x000fe20000000a00 */
[----:B------:R-:W-:Y:S01]  /*bd60*/  IMAD.X R29, RZ, RZ, R35, P4 ;  /* 0x000000ffff1d7224 */ /* 0x000fe200020e0623 */
[----:B0-----:R0:W-:Y:S04]  /*bd70*/  @!P2 ST.E desc[UR16][R38.64], R88 ;  /* 0x000000582600a985 */ /* 0x0011e8000c101910 */
[----:B-1----:R1:W-:Y:S04]  /*bd80*/  @!P0 ST.E desc[UR16][R90.64], R0 ;  /* 0x000000005a008985 */ /* 0x0023e8000c101910 */
[----:B------:R3:W5:Y:S01]  /*bd90*/  LD.E.128 R52, desc[UR16][R24.64] ;  /* 0x0000001018347980 */ /* 0x000762000c101d00 */
[----:B0-----:R-:W0:Y:S03]  /*bda0*/  @P1 LDC R39, c[0x0][0xbf0] ;  /* 0x0002fc00ff271b82 */ /* 0x001e260000000800 */
[----:B------:R4:W5:Y:S01]  /*bdb0*/  LD.E.128 R12, desc[UR16][R20.64] ;  /* 0x00000010140c7980 */ /* 0x000962000c101d00 */
[----:B-1----:R-:W-:Y:S01]  /*bdc0*/  IMAD R0, R22, 0x20, R184 ;  /* 0x0000002016007824 */ /* 0x002fe200078e02b8 */
[----:B------:R-:W-:-:S02]  /*bdd0*/  UIADD3 UR5, UR7, UR5, URZ ;  /* 0x0000000507057290 */ /* 0x000fc4000fffe03f */
[----:B------:R1:W5:Y:S01]  /*bde0*/  LD.E.128 R8, desc[UR16][R2.64] ;  /* 0x0000001002087980 */ /* 0x000362000c101d00 */
[----:B---3--:R-:W-:-:S03]  /*bdf0*/  VIADD R24, R0, UR39 ;  /* 0x0000002700187c36 */ /* 0x008fc60008000000 */
[----:B------:R-:W5:Y:S01]  /*be00*/  LD.E.128 R48, desc[UR16][R34.64] ;  /* 0x0000001022307980 */ /* 0x000f62000c101d00 */
[----:B--2---:R-:W-:-:S03]  /*be10*/  @P1 IMAD.HI.U32 R0, R24, R61, RZ ;  /* 0x0000003d18001227 */ /* 0x004fc600078e00ff */
[----:B------:R-:W5:Y:S01]  /*be20*/  LD.E.128 R44, desc[UR16][R32.64] ;  /* 0x00000010202c7980 */ /* 0x000f62000c101d00 */
[----:B----4-:R-:W-:-:S03]  /*be30*/  IMAD.MOV.U32 R21, RZ, RZ, R24 ;  /* 0x000000ffff157224 */ /* 0x010fc600078e0018 */
[----:B------:R-:W5:Y:S04]  /*be40*/  LD.E.128 R40, desc[UR16][R30.64] ;  /* 0x000000101e287980 */ /* 0x000f68000c101d00 */
[----:B------:R-:W5:Y:S01]  /*be50*/  LD.E.128 R4, desc[UR16][R28.64] ;  /* 0x000000101c047980 */ /* 0x000f62000c101d00 */
[----:B0-----:R-:W-:-:S03]  /*be60*/  @P1 SHF.R.U32.HI R21, RZ, R39, R0 ;  /* 0x00000027ff151219 */ /* 0x001fc60000011600 */
        /* <DEDUP_REMOVED lines=8> */
[----:B--2---:R-:W2:Y:S01]  /*bef0*/  FENCE.VIEW.ASYNC.S ;  /* 0x00000000000073c6 */ /* 0x004ea20000000000 */
[----:B-1----:R-:W-:-:S02]  /*bf00*/  IMAD.U32 R3, RZ, RZ, UR7 ;  /* 0x00000007ff037e24 */ /* 0x002fc4000f8e00ff */
[----:B------:R-:W-:Y:S02]  /*bf10*/  IMAD R0, R0, UR8, RZ ;  /* 0x0000000800007c24 */ /* 0x000fe4000f8e02ff */
[----:B------:R-:W-:Y:S02]  /*bf20*/  IMAD R23, R23, R20, R24 ;  /* 0x0000001417177224 */ /* 0x000fe400078e0218 */
[----:B------:R-:W-:Y:S01]  /*bf30*/  IMAD.U32 R2, RZ, RZ, UR6 ;  /* 0x00000006ff027e24 */ /* 0x000fe2000f8e00ff */
[----:B------:R-:W-:Y:S01]  /*bf40*/  ULDC.64 UR6, c[0x0][0xad8] ;  /* 0x0002b60000067ab9 */ /* 0x000fe20000000a00 */
[----:B------:R-:W-:Y:S02]  /*bf50*/  IMAD.U32 R3, RZ, RZ, UR5 ;  /* 0x00000005ff037e24 */ /* 0x000fe4000f8e00ff */
[C---:B------:R-:W-:Y:S01]  /*bf60*/  IMAD R25, R21.reuse, UR9, R0 ;  /* 0x0000000915197c24 */ /* 0x040fe2000f8e0200 */
[----:B------:R-:W-:Y:S01]  /*bf70*/  SHF.R.S32.HI R0, RZ, 0x1f, R23 ;  /* 0x0000001fff007819 */ /* 0x000fe20000011417 */
[----:B------:R-:W-:-:S04]  /*bf80*/  IMAD.WIDE.U32 R2, R21, UR8, R2 ;  /* 0x0000000815027c25 */ /* 0x000fc8000f8e0002 */
[----:B------:R-:W-:Y:S02]  /*bf90*/  IMAD.IADD R3, R3, 0x1, R25 ;  /* 0x0000000103037824 */ /* 0x000fe400078e0219 */
[----:B------:R-:W-:Y:S02]  /*bfa0*/  IMAD R20, R0, UR6, RZ ;  /* 0x0000000600147c24 */ /* 0x000fe4000f8e02ff */
[----:B0-----:R-:W-:Y:S02]  /*bfb0*/  VIADD R26, R184, UR39 ;  /* 0x00000027b81a7c36 */ /* 0x001fe40008000000 */
[C---:B------:R-:W-:Y:S02]  /*bfc0*/  IMAD R21, R23.reuse, UR7, R20 ;  /* 0x0000000717157c24 */ /* 0x040fe4000f8e0214 */
[----:B------:R-:W-:Y:S01]  /*bfd0*/  IMAD.WIDE.U32 R2, R23, UR6, R2 ;  /* 0x0000000617027c25 */ /* 0x000fe2000f8e0002 */
[----:B------:R-:W-:Y:S01]  /*bfe0*/  ISETP.GE.AND P2, PT, R26, R37, PT ;  /* 0x000000251a00720c */ /* 0x000fe20003f46270 */
[----:B------:R-:W-:-:S02]  /*bff0*/  ULDC.64 UR6, c[0x0][0xa80] ;  /* 0x0002a00000067ab9 */ /* 0x000fc40000000a00 */
[----:B------:R-:W-:Y:S01]  /*c000*/  VIADD R0, R26, 0x20 ;  /* 0x000000201a007836 */ /* 0x000fe20000000000 */
[----:B------:R-:W-:Y:S01]  /*c010*/  LEA R23, P3, R2, UR6, 0x1 ;  /* 0x0000000602177c11 */ /* 0x000fe2000f8608ff */
[----:B------:R-:W-:Y:S01]  /*c020*/  IMAD.IADD R3, R3, 0x1, R21 ;  /* 0x0000000103037824 */ /* 0x000fe200078e0215 */
[----:B------:R-:W-:Y:S02]  /*c030*/  IADD3 R36, R36, 0x34820, RZ ;  /* 0x0003482024247810 */ /* 0x000fe40007ffe0ff */
[-C--:B------:R-:W-:Y:S01]  /*c040*/  ISETP.GE.AND P0, PT, R0, R37.reuse, PT ;  /* 0x000000250000720c */ /* 0x080fe20003f06270 */
[----:B------:R-:W-:Y:S01]  /*c050*/  VIADD R0, R26, 0x40 ;  /* 0x000000401a007836 */ /* 0x000fe20000000000 */
[----:B------:R-:W-:Y:S02]  /*c060*/  LEA.HI.X R24, R2, UR7, R3, 0x1, P3 ;  /* 0x0000000702187c11 */ /* 0x000fe400098f0c03 */
[----:B------:R-:W-:Y:S01]  /*c070*/  PRMT R36, RZ, 0x654, R36 ;  /* 0x00000654ff247816 */ /* 0x000fe20000000024 */
[----:B--2---:R0:W1:Y:S01]  /*c080*/  SHFL.IDX PT, R20, R23, RZ, 0x181f ;  /* 0x00181fff17147589 */ /* 0x00406200000e0000 */
        /* <DEDUP_REMOVED lines=13> */
[----:B-----5:R3:W-:Y:S04]  /*c160*/  @!P2 ST.E.128 desc[UR6][R2.64], R48 ;  /* 0x000000300200a985 */ /* 0x0207e8000c101d06 */
[----:B------:R3:W-:Y:S02]  /*c170*/  @!P3 ST.E.128 desc[UR6][R20.64], R56 ;  /* 0x000000381400b985 */ /* 0x0007e4000c101d06 */
.L_x_2270:
[----:B------:R-:W-:Y:S05]  /*c180*/  BSYNC B1 ;  /* 0x0000000000017941 */ /* 0x000fea0003800000 */
.L_x_2269:
        /* <DEDUP_REMOVED lines=12> */
[----:B-----5:R3:W-:Y:S04]  /*c250*/  @!P3 ST.E.128 desc[UR6][R2.64], R44 ;  /* 0x0000002c0200b985 */ /* 0x0207e8000c101d06 */
[----:B------:R3:W-:Y:S02]  /*c260*/  @!P4 ST.E.128 desc[UR6][R20.64], R52 ;  /* 0x000000341400c985 */ /* 0x0007e4000c101d06 */
.L_x_2272:
[----:B------:R-:W-:Y:S05]  /*c270*/  BSYNC B1 ;  /* 0x0000000000017941 */ /* 0x000fea0003800000 */
.L_x_2271:
        /* <DEDUP_REMOVED lines=12> */
[----:B-----5:R3:W-:Y:S04]  /*c340*/  @!P2 ST.E.128 desc[UR6][R2.64], R40 ;  /* 0x000000280200a985 */ /* 0x0207e8000c101d06 */
[----:B------:R3:W-:Y:S02]  /*c350*/  @!P3 ST.E.128 desc[UR6][R20.64], R12 ;  /* 0x0000000c1400b985 */ /* 0x0007e4000c101d06 */
.L_x_2274:
[----:B------:R-:W-:Y:S05]  /*c360*/  BSYNC B1 ;  /* 0x0000000000017941 */ /* 0x000fea0003800000 */
.L_x_2273:
[----:B0-----:R-:W-:Y:S01]  /*c370*/  VIADD R0, R26, 0x60 ;  /* 0x000000601a007836 */ /* 0x001fe20000000000 */
[----:B--2-4-:R-:W4:Y:S04]  /*c380*/  SHFL.IDX PT, R24, R24, 0x3, 0x181f ;  /* 0x00781f0018187f89 */ /* 0x014f2800000e0000 */
[----:B------:R-:W-:Y:S01]  /*c390*/  ISETP.GE.AND P0, PT, R0, R37, PT ;  /* 0x000000250000720c */ /* 0x000fe20003f06270 */
[----:B------:R-:W0:-:S12]  /*c3a0*/  SHFL.IDX PT, R23, R23, 0x3, 0x181f ;  /* 0x00781f0017177f89 */ /* 0x000e1800000e0000 */
[----:B------:R-:W-:Y:S05]  /*c3b0*/  @P0 BRA `(.L_x_2275) ;  /* 0x0000000800a80947 */ /* 0x000fea0003800000 */
[----:B------:R-:W-:Y:S01]  /*c3c0*/  ULDC UR5, c[0x0][0xac8] ;  /* 0x0002b20000057ab9 */ /* 0x000fe20000000800 */
[----:B------:R-:W-:Y:S01]  /*c3d0*/  ULDC.64 UR6, c[0x0][0x208] ;  /* 0x0000820000067ab9 */ /* 0x000fe20000000a00 */
[----:B------:R-:W-:-:S13]  /*c3e0*/  ISETP.GE.AND P1, PT, R16, UR5, PT ;  /* 0x0000000510007c0c */ /* 0x000fda000bf26270 */
[----:B0--3--:R-:W-:-:S04]  /*c3f0*/  @!P1 LEA R2, P0, R16, R23, 0x1 ;  /* 0x0000001710029211 */ /* 0x009fc800078008ff */
[----:B----4-:R-:W-:Y:S02]  /*c400*/  @!P1 LEA.HI.X R3, R16, R24, R192, 0x1, P0 ;  /* 0x0000001810039211 */ /* 0x010fe400000f0cc0 */
        /* <DEDUP_REMOVED lines=8> */
.L_x_2268:
[----:B------:R-:W0:Y:S01]  /*c490*/  LDC R8, c[0x0][0xbe8] ;  /* 0x0002fa00ff087b82 */ /* 0x000e220000000800 */
[----:B------:R-:W-:Y:S01]  /*c4a0*/  R2UR UR5, R23 ;  /* 0x00000000170572ca */ /* 0x000fe200000e0000 */
[----:B------:R-:W-:Y:S01]  /*c4b0*/  USHF.R.S32.HI UR9, URZ, 0x1f, UR61 ;  /* 0x0000001f3f097899 */ /* 0x000fe2000801143d */
[----:B------:R-:W-:Y:S01]  /*c4c0*/  ISETP.GE.AND P0, PT, R193, 0x80, PT ;  /* 0x00000080c100780c */ /* 0x000fe20003f06270 */
[----:B------:R-:W-:Y:S01]  /*c4d0*/  BSSY B1, `(.L_x_2276) ;  /* 0x0000031000017945 */ /* 0x000fe20003800000 */
[----:B------:R-:W-:-:S09]  /*c4e0*/  IMAD R6, R22, 0x20, R184 ;  /* 0x0000002016067824 */ /* 0x000fd200078e02b8 */
[----:B------:R-:W-:Y:S01]  /*c4f0*/  USHF.R.S32.HI UR8, URZ, 0x1f, UR5 ;  /* 0x0000001f3f087899 */ /* 0x000fe20008011405 */
[----:B0-----:R-:W-:-:S13]  /*c500*/  ISETP.NE.AND P1, PT, R8, 0x1, PT ;  /* 0x000000010800780c */ /* 0x001fda0003f25270 */
[----:B------:R-:W0:Y:S08]  /*c510*/  @P1 LDC R9, c[0x0][0xbec] ;  /* 0x0002fb00ff091b82 */ /* 0x000e300000000800 */
[----:B------:R-:W1:Y:S01]  /*c520*/  @P1 LDC R11, c[0x0][0xbf0] ;  /* 0x0002fc00ff0b1b82 */ /* 0x000e620000000800 */
[----:B------:R-:W-:Y:S05]  /*c530*/  @P0 BRA `(.L_x_2277) ;  /* 0x0000000000a80947 */ /* 0x000fea0003800000 */
[----:B------:R-:W2:Y:S01]  /*c540*/  S2R R0, SR_TID.X ;  /* 0x0000000000007919 */ /* 0x000ea20000002100 */
[----:B------:R-:W3:Y:S01]  /*c550*/  LDC R3, c[0x0][0xbe8] ;  /* 0x0002fa00ff037b82 */ /* 0x000ee20000000800 */
[----:B------:R-:W-:Y:S01]  /*c560*/  IMAD.U32 R4, RZ, RZ, UR39 ;  /* 0x00000027ff047e24 */ /* 0x000fe2000f8e00ff */
[----:B------:R-:W-:Y:S02]  /*c570*/  ULDC UR5, c[0x0][0xa88] ;  /* 0x0002a20000057ab9 */ /* 0x000fe40000000800 */
[----:B---3--:R-:W-:Y:S02]  /*c580*/  IMAD R5, R3, UR5, RZ ;  /* 0x0000000503057c24 */ /* 0x008fe4000f8e02ff */
[----:B--2---:R-:W-:-:S04]  /*c590*/  IADD3 R4, R4, -0x80, R0 ;  /* 0xffffff8004047810 */ /* 0x004fc80007ffe000 */
[----:B------:R-:W-:-:S13]  /*c5a0*/  ISETP.GE.AND P0, PT, R4, R5, PT ;  /* 0x000000050400720c */ /* 0x000fda0003f06270 */
[----:B------:R-:W-:Y:S05]  /*c5b0*/  @P0 BRA `(.L_x_2277) ;  /* 0x0000000000880947 */ /* 0x000fea0003800000 */
[----:B------:R-:W-:Y:S01]  /*c5c0*/  ISETP.NE.AND P0, PT, R3, 0x1, PT ;  /* 0x000000010300780c */ /* 0x000fe20003f05270 */
[----:B------:R-:W-:Y:S01]  /*c5d0*/  ULDC.64 UR10, c[0x0][0xb90] ;  /* 0x0002e400000a7ab9 */ /* 0x000fe20000000a00 */
[----:B------:R-:W-:Y:S01]  /*c5e0*/  R2UR UR12, R23 ;  /* 0x00000000170c72ca */ /* 0x000fe200000e0000 */
[----:B------:R-:W-:Y:S01]  /*c5f0*/  UIMAD UR5, UR8, UR10, URZ ;  /* 0x0000000a080572a4 */ /* 0x000fe2000f8e023f */
[----:B------:R-:W-:-:S09]  /*c600*/  IMAD.MOV.U32 R2, RZ, RZ, R4 ;  /* 0x000000ffff027224 */ /* 0x000fd200078e0004 */
[----:B------:R-:W2:Y:S02]  /*c610*/  @P0 LDC R5, c[0x0][0xbec] ;  /* 0x0002fb00ff050b82 */ /* 0x000ea40000000800 */
[----:B------:R-:W-:Y:S02]  /*c620*/  UIMAD.WIDE.U32 UR6, UR12, UR10, URZ ;  /* 0x0000000a0c0672a5 */ /* 0x000fe4000f8e003f */
[----:B------:R-:W-:-:S03]  /*c630*/  UIMAD UR5, UR12, UR11, UR5 ;  /* 0x0000000b0c0572a4 */ /* 0x000fc6000f8e0205 */
[----:B------:R-:W-:Y:S01]  /*c640*/  ULDC.64 UR10, c[0x0][0xb98] ;  /* 0x0002e600000a7ab9 */ /* 0x000fe20000000a00 */
[----:B------:R-:W3:Y:S01]  /*c650*/  @P0 LDC R7, c[0x0][0xbf0] ;  /* 0x0002fc00ff070b82 */ /* 0x000ee20000000800 */
[----:B------:R-:W-:Y:S02]  /*c660*/  UIADD3 UR7, UR7, UR5, URZ ;  /* 0x0000000507077290 */ /* 0x000fe4000fffe03f */
[----:B------:R-:W-:Y:S02]  /*c670*/  UIMAD UR5, UR9, UR10, URZ ;  /* 0x0000000a090572a4 */ /* 0x000fe4000f8e023f */
[----:B------:R-:W-:Y:S02]  /*c680*/  UIMAD.WIDE.U32 UR6, UR61, UR10, UR6 ;  /* 0x0000000a3d0672a5 */ /* 0x000fe4000f8e0006 */
[----:B------:R-:W-:Y:S01]  /*c690*/  UIMAD UR5, UR61, UR11, UR5 ;  /* 0x0000000b3d0572a4 */ /* 0x000fe2000f8e0205 */
[----:B------:R-:W-:Y:S02]  /*c6a0*/  ULDC.64 UR12, c[0x0][0x208] ;  /* 0x00008200000c7ab9 */ /* 0x000fe40000000a00 */
[----:B------:R-:W-:Y:S01]  /*c6b0*/  ULDC.64 UR10, c[0x0][0xb88] ;  /* 0x0002e200000a7ab9 */ /* 0x000fe20000000a00 */
[----:B--2---:R-:W-:-:S05]  /*c6c0*/  @P0 IMAD.HI.U32 R0, R4, R5, RZ ;  /* 0x0000000504000227 */ /* 0x004fca00078e00ff */
[----:B---3--:R-:W-:-:S05]  /*c6d0*/  @P0 SHF.R.U32.HI R2, RZ, R7, R0 ;  /* 0x00000007ff020219 */ /* 0x008fca0000011600 */
[----:B------:R-:W-:-:S04]  /*c6e0*/  IMAD.MOV R5, RZ, RZ, -R2 ;  /* 0x000000ffff057224 */ /* 0x000fc800078e0a02 */
[----:B------:R-:W-:Y:S01]  /*c6f0*/  IMAD R5, R3, R5, R4 ;  /* 0x0000000503057224 */ /* 0x000fe200078e0204 */
[----:B------:R-:W-:Y:S01]  /*c700*/  SHF.R.S32.HI R3, RZ, 0x1f, R2 ;  /* 0x0000001fff037819 */ /* 0x000fe20000011402 */
[----:B------:R-:W-:Y:S01]  /*c710*/  IMAD.U32 R4, RZ, RZ, UR5 ;  /* 0x00000005ff047e24 */ /* 0x000fe2000f8e00ff */
        /* <DEDUP_REMOVED lines=12> */
.L_x_2277:
[----:B------:R-:W-:Y:S05]  /*c7e0*/  BSYNC B1 ;  /* 0x0000000000017941 */ /* 0x000fea0003800000 */
.L_x_2276:
[----:B------:R-:W-:Y:S01]  /*c7f0*/  R2UR UR12, R23 ;  /* 0x00000000170c72ca */ /* 0x000fe200000e0000 */
[----:B------:R-:W-:Y:S01]  /*c800*/  ULDC.64 UR10, c[0x0][0xae8] ;  /* 0x0002ba00000a7ab9 */ /* 0x000fe20000000a00 */
[----:B------:R-:W-:Y:S01]  /*c810*/  VIADD R6, R6, UR39 ;  /* 0x0000002706067c36 */ /* 0x000fe20008000000 */
[----:B------:R-:W-:Y:S01]  /*c820*/  UIMAD UR5, UR8, UR10, URZ ;  /* 0x0000000a080572a4 */ /* 0x000fe2000f8e023f */
[----:B------:R-:W-:Y:S02]  /*c830*/  BSSY B1, `(.L_x_2278) ;  /* 0x0000035000017945 */ /* 0x000fe40003800000 */
[----:B0-----:R-:W-:-:S04]  /*c840*/  @P1 IMAD.HI.U32 R0, R6, R9, RZ ;  /* 0x0000000906001227 */ /* 0x001fc800078e00ff */
[----:B--2---:R-:W-:Y:S01]  /*c850*/  IMAD.MOV.U32 R5, RZ, RZ, R6 ;  /* 0x000000ffff057224 */ /* 0x004fe200078e0006 */
[----:B-1----:R-:W-:Y:S02]  /*c860*/  @P1 SHF.R.U32.HI R5, RZ, R11, R0 ;  /* 0x0000000bff051219 */ /* 0x002fe40000011600 */
[----:B------:R-:W-:Y:S02]  /*c870*/  UIMAD.WIDE.U32 UR6, UR12, UR10, URZ ;  /* 0x0000000a0c0672a5 */ /* 0x000fe4000f8e003f */
[----:B------:R-:W-:Y:S01]  /*c880*/  UIMAD UR5, UR12, UR11, UR5 ;  /* 0x0000000b0c0572a4 */ /* 0x000fe2000f8e0205 */
[--C-:B------:R-:W-:Y:S01]  /*c890*/  SHF.R.S32.HI R0, RZ, 0x1f, R5.reuse ;  /* 0x0000001fff007819 */ /* 0x100fe20000011405 */
[----:B------:R-:W-:Y:S01]  /*c8a0*/  IMAD.MOV R7, RZ, RZ, -R5 ;  /* 0x000000ffff077224 */ /* 0x000fe200078e0a05 */
[----:B------:R-:W-:Y:S01]  /*c8b0*/  ULDC.64 UR10, c[0x0][0xaf0] ;  /* 0x0002bc00000a7ab9 */ /* 0x000fe20000000a00 */
[----:B------:R-:W-:Y:S02]  /*c8c0*/  UIADD3 UR7, UR7, UR5, URZ ;  /* 0x0000000507077290 */ /* 0x000fe4000fffe03f */
[----:B------:R-:W-:Y:S01]  /*c8d0*/  UIMAD UR5, UR9, UR10, URZ ;  /* 0x0000000a090572a4 */ /* 0x000fe2000f8e023f */
[----:B------:R-:W-:Y:S01]  /*c8e0*/  IMAD R7, R8, R7, R6 ;  /* 0x0000000708077224 */ /* 0x000fe200078e0206 */
[----:B------:R-:W-:Y:S01]  /*c8f0*/  UIMAD.WIDE.U32 UR6, UR61, UR10, UR6 ;  /* 0x0000000a3d0672a5 */ /* 0x000fe2000f8e0006 */
[----:B------:R-:W-:Y:S01]  /*c900*/  VIADD R6, R184, UR39 ;  /* 0x00000027b8067c36 */ /* 0x000fe20008000000 */
[----:B------:R-:W-:Y:S01]  /*c910*/  UIMAD UR5, UR61, UR11, UR5 ;  /* 0x0000000b3d0572a4 */ /* 0x000fe2000f8e0205 */
[----:B------:R-:W-:-:S03]  /*c920*/  ULDC.64 UR8, c[0x0][0xae0] ;  /* 0x0002b80000087ab9 */ /* 0x000fc60000000a00 */
[----:B------:R-:W-:Y:S01]  /*c930*/  UIADD3 UR5, UR7, UR5, URZ ;  /* 0x0000000507057290 */ /* 0x000fe2000fffe03f */
[----:B------:R-:W-:Y:S01]  /*c940*/  IMAD R0, R0, UR8, RZ ;  /* 0x0000000800007c24 */ /* 0x000fe2000f8e02ff */
[----:B------:R-:W-:Y:S01]  /*c950*/  MOV R3, UR7 ;  /* 0x0000000700037c02 */ /* 0x000fe20008000f00 */
[----:B------:R-:W-:Y:S01]  /*c960*/  IMAD.U32 R2, RZ, RZ, UR6 ;  /* 0x00000006ff027e24 */ /* 0x000fe2000f8e00ff */
[----:B------:R-:W-:Y:S01]  /*c970*/  ULDC.64 UR6, c[0x0][0xad8] ;  /* 0x0002b60000067ab9 */ /* 0x000fe20000000a00 */
[C---:B------:R-:W-:Y:S01]  /*c980*/  IMAD R9, R5.reuse, UR9, R0 ;  /* 0x0000000905097c24 */ /* 0x040fe2000f8e0200 */
[----:B------:R-:W-:Y:S01]  /*c990*/  SHF.R.S32.HI R0, RZ, 0x1f, R7 ;  /* 0x0000001fff007819 */ /* 0x000fe20000011407 */
[----:B------:R-:W-:Y:S01]  /*c9a0*/  IMAD.U32 R3, RZ, RZ, UR5 ;  /* 0x00000005ff037e24 */ /* 0x000fe2000f8e00ff */
[----:B------:R-:W-:Y:S01]  /*c9b0*/  ULDC UR5, c[0x0][0xa88] ;  /* 0x0002a20000057ab9 */ /* 0x000fe20000000800 */
[----:B------:R-:W-:-:S04]  /*c9c0*/  IMAD.WIDE.U32 R2, R5, UR8, R2 ;  /* 0x0000000805027c25 */ /* 0x000fc8000f8e0002 */
[----:B------:R-:W-:Y:S02]  /*c9d0*/  IMAD.IADD R3, R3, 0x1, R9 ;  /* 0x0000000103037824 */ /* 0x000fe400078e0209 */
[----:B------:R-:W-:Y:S02]  /*c9e0*/  IMAD R4, R0, UR6, RZ ;  /* 0x0000000600047c24 */ /* 0x000fe4000f8e02ff */
[----:B------:R-:W-:Y:S02]  /*c9f0*/  IMAD R9, R8, UR5, RZ ;  /* 0x0000000508097c24 */ /* 0x000fe4000f8e02ff */
        /* <DEDUP_REMOVED lines=24> */
.L_x_2279:
[----:B------:R-:W-:Y:S05]  /*cb80*/  BSYNC B1 ;  /* 0x0000000000017941 */ /* 0x000fea0003800000 */
.L_x_2278:
        /* <DEDUP_REMOVED lines=14> */
.L_x_2281:
[----:B------:R-:W-:Y:S05]  /*cc70*/  BSYNC B1 ;  /* 0x0000000000017941 */ /* 0x000fea0003800000 */
.L_x_2280:
        /* <DEDUP_REMOVED lines=14> */
.L_x_2283:
[----:B------:R-:W-:Y:S05]  /*cd60*/  BSYNC B1 ;  /* 0x0000000000017941 */ /* 0x000fea0003800000 */
.L_x_2282:
        /* <DEDUP_REMOVED lines=15> */
.L_x_2275:
[----:B------:R-:W-:Y:S05]  /*ce60*/  BSYNC B0 ;  /* 0x0000000000007941 */ /* 0x000fea0003800000 */
.L_x_2267:
[----:B------:R-:W-:Y:S02]  /*ce70*/  ULDC UR5, c[0x0][0xc38] ;  /* 0x00030e0000057ab9 */ /* 0x000fe40000000800 */
[----:B------:R-:W-:-:S06]  /*ce80*/  UISETP.GE.AND UP0, UPT, UR4, UR5, UPT ;  /* 0x000000050400728c */ /* 0x000fcc000bf06270 */
[----:B------:R-:W-:-:S13]  /*ce90*/  PLOP3.LUT P0, PT, PT, PT, UP0, 0x80, 0x0 ;  /* 0x000000000000781c */ /* 0x000fda0003f0f008 */
[----:B------:R-:W-:Y:S05]  /*cea0*/  @!P0 BRA `(.L_x_2284) ;  /* 0xffffff3c00c48947 */ /* 0x000fea000383ffff */
[----:B------:R-:W-:Y:S05]  /*ceb0*/  EXIT ;  /* 0x000000000000794d */ /* 0x000fea0003800000 */
.L_x_2232:
[----:B------:R-:W-:-:S08]  /*cec0*/  NOP ;  /* 0x0000000000007918 */ /* 0x000fd00000000000 */
[----:B0-----:R-:W0:-:S00]  /*ced0*/  USETMAXREG.DEALLOC.CTAPOOL 0x18 ;  /* 0x00000018000079c8 */ /* 0x001e0000080e0500 */
[----:B0-----:R-:W-:-:S06]  /*cee0*/  LOP3.LUT R0, R0, 0x3, RZ, 0xc0, !PT ;  /* 0x0000000300007812 */ /* 0x001fcc00078ec0ff */
[----:B------:R-:W0:Y:S01]  /*cef0*/  S2UR UR6, SR_CTAID.X ;  /* 0x00000000000679c3 */ /* 0x000e220000002500 */
[----:B------:R-:W-:Y:S01]  /*cf00*/  IMAD.MOV.U32 R18, RZ, RZ, RZ ;  /* 0x000000ffff127224 */ /* 0x000fe200078e00ff */
[----:B------:R-:W1:Y:S02]  /*cf10*/  SHFL.IDX PT, R0, R0, RZ, 0x1f ;  /* 0x00001fff00007589 */ /* 0x000e6400000e0000 */
[----:B-1----:R-:W-:-:S04]  /*cf20*/  ISETP.NE.AND P0, PT, R0, RZ, PT ;  /* 0x000000ff0000720c */ /* 0x002fc80003f05270 */
[----:B------:R-:W0:Y:S01]  /*cf30*/  LDC R0, c[0x0][0xc38] ;  /* 0x00030e00ff007b82 */ /* 0x000e220000000800 */
[----:B------:R-:W-:-:S05]  /*cf40*/  P2R R2, PR, RZ, 0x1 ;  /* 0x00000001ff027803 */ /* 0x000fca0000000000 */
[----:B------:R1:W-:Y:S03]  /*cf50*/  STL [R1+0x20], R2 ;  /* 0x0000200201007387 */ /* 0x0003e60000100800 */
[----:B------:R-:W-:Y:S06]  /*cf60*/  @P0 BAR.ARV 0x4, 0x180 ;  /* 0x0106000000000b1d */ /* 0x000fec0000002000 */
[----:B------:R1:W-:Y:S01]  /*cf70*/  STL [R1+0x1c], RZ ;  /* 0x00001cff01007387 */ /* 0x0003e20000100800 */
[----:B0-----:R-:W-:Y:S01]  /*cf80*/  ISETP.LE.AND P0, PT, R0, UR6, PT ;  /* 0x0000000600007c0c */ /* 0x001fe2000bf03270 */
[----:B------:R-:W-:-:S05]  /*cf90*/  IMAD.MOV.U32 R0, RZ, RZ, 0x1 ;  /* 0x00000001ff007424 */ /* 0x000fca00078e00ff */
[----:B------:R1:W-:Y:S07]  /*cfa0*/  STL [R1+0x4], R0 ;  /* 0x0000040001007387 */ /* 0x0003ee0000100800 */
[----:B------:R-:W-:Y:S05]  /*cfb0*/  @P0 BRA `(.L_x_2285) ;  /* 0x0000004400600947 */ /* 0x000fea0003800000 */
[----:B------:R-:W0:Y:S01]  /*cfc0*/  S2R R6, SR_TID.X ;  /* 0x0000000000067919 */ /* 0x000e220000002100 */
[----:B------:R-:W2:Y:S01]  /*cfd0*/  S2UR UR5, SR_CgaCtaId ;  /* 0x00000000000579c3 */ /* 0x000ea20000008800 */
[----:B------:R-:W-:Y:S01]  /*cfe0*/  UMOV UR4, 0x400 ;  /* 0x0000040000047882 */ /* 0x000fe20000000000 */
[----:B------:R-:W-:Y:S01]  /*cff0*/  IMAD.MOV.U32 R18, RZ, RZ, RZ ;  /* 0x000000ffff127224 */ /* 0x000fe200078e00ff */
[----:B------:R-:W-:Y:S01]  /*d000*/  ULDC UR43, c[0x0][0xc] ;  /* 0x00000300002b7ab9 */ /* 0x000fe20000000800 */
[----:B------:R-:W-:Y:S01]  /*d010*/  ULDC.64 UR38, c[0x0][0x198] ;  /* 0x0000660000267ab9 */ /* 0x000fe20000000a00 */
[----:B--2---:R-:W-:-:S06]  /*d020*/  ULEA UR4, UR5, UR4, 0x18 ;  /* 0x0000000405047291 */ /* 0x004fcc000f8ec03f */
[----:B------:R-:W-:Y:S01]  /*d030*/  IMAD.U32 R17, RZ, RZ, UR4 ;  /* 0x00000004ff117e24 */ /* 0x000fe2000f8e00ff */
[C---:B0-----:R-:W-:Y:S01]  /*d040*/  LOP3.LUT R5, R6.reuse, 0x7f, RZ, 0xc0, !PT ;  /* 0x0000007f06057812 */ /* 0x041fe200078ec0ff */
[----:B-1----:R-:W-:-:S05]  /*d050*/  IMAD.SHL.U32 R0, R6, 0x8, RZ ;  /* 0x0000000806007824 */ /* 0x002fca00078e00ff */
        /* <DEDUP_REMOVED lines=9> */
[----:B------:R-:W-:Y:S01]  /*d0f0*/  IMAD.MOV.U32 R2, RZ, RZ, 0x1 ;  /* 0x00000001ff027424 */ /* 0x000fe200078e00ff */
[----:B------:R-:W-:Y:S02]  /*d100*/  MOV R3, UR6 ;  /* 0x0000000600037c02 */ /* 0x000fe40008000f00 */
[----:B------:R-:W-:Y:S04]  /*d110*/  STL [R1+0x14], R4 ;  /* 0x0000140401007387 */ /* 0x000fe80000100800 */
[----:B------:R-:W-:Y:S04]  /*d120*/  STL [R1+0x18], R3 ;  /* 0x0000180301007387 */ /* 0x000fe80000100800 */
[----:B------:R0:W-:Y:S04]  /*d130*/  STL [R1+0x4], R2 ;  /* 0x0000040201007387 */ /* 0x0001e80000100800 */
[----:B------:R1:W-:Y:S01]  /*d140*/  STL [R1+0x1c], RZ ;  /* 0x00001cff01007387 */ /* 0x0003e20000100800 */
[----:B0-----:R-:W-:-:S02]  /*d150*/  LOP3.LUT R2, R0, 0x40, RZ, 0xfc, !PT ;  /* 0x0000004000027812 */ /* 0x001fc400078efcff */
[----:B-1----:R-:W-:-:S07]  /*d160*/  LOP3.LUT R0, R0, 0x80, RZ, 0xfc, !PT ;  /* 0x0000008000007812 */ /* 0x002fce00078efcff */
.L_x_2375:
        /* <DEDUP_REMOVED lines=23> */
.L_x_2286:
[----:B------:R-:W-:Y:S01]  /*d2e0*/  ULDC UR8, c[0x0][0xc54] ;  /* 0x0003150000087ab9 */ /* 0x000fe20000000800 */
[----:B------:R-:W-:Y:S01]  /*d2f0*/  UMOV UR7, UR9 ;  /* 0x0000000900077c82 */ /* 0x000fe20008000000 */
[----:B------:R-:W-:-:S11]  /*d300*/  UISETP.NE.AND UP0, UPT, UR8, 0x1, UPT ;  /* 0x000000010800788c */ /* 0x000fd6000bf05270 */
[----:B------:R-:W-:Y:S02]  /*d310*/  @UP0 ULDC.64 UR10, c[0x0][0xc58] ;  /* 0x00031600000a0ab9 */ /* 0x000fe40000000a00 */
[----:B------:R-:W-:-:S04]  /*d320*/  UIMAD.WIDE.U32 UR4, UR9, UR10, URZ ;  /* 0x0000000a090472a5 */ /* 0x000fc8000f8e003f */
[----:B------:R-:W-:-:S04]  /*d330*/  @UP0 USHF.R.U32.HI UR7, URZ, UR11, UR5 ;  /* 0x0000000b3f070299 */ /* 0x000fc80008011605 */
[----:B------:R-:W-:-:S12]  /*d340*/  UIMAD UR8, UR7, UR8, URZ ;  /* 0x00000008070872a4 */ /* 0x000fd8000f8e023f */
.L_x_2287:
[----:B------:R-:W-:Y:S01]  /*d350*/  ULOP3.LUT UR42, URZ, UR7, URZ, 0x33, !UPT ;  /* 0x000000073f2a7292 */ /* 0x000fe2000f8e333f */
[----:B------:R-:W-:Y:S01]  /*d360*/  BSSY B7, `(.L_x_2288) ;  /* 0x0000400000077945 */ /* 0x000fe20003800000 */
[----:B------:R-:W-:Y:S01]  /*d370*/  ULDC UR5, c[0x0][0x448] ;  /* 0x0001120000057ab9 */ /* 0x000fe20000000800 */
[----:B------:R-:W-:Y:S01]  /*d380*/  ULDC UR4, c[0x0][0xc3c] ;  /* 0x00030f0000047ab9 */ /* 0x000fe20000000800 */
[----:B------:R-:W-:Y:S02]  /*d390*/  UISETP.NE.AND UP1, UPT, UR5, 0x1, UPT ;  /* 0x000000010500788c */ /* 0x000fe4000bf25270 */
[----:B------:R-:W-:Y:S01]  /*d3a0*/  UIADD3 UR42, UR42, UR4, URZ ;  /* 0x000000042a2a7290 */ /* 0x000fe2000fffe03f */
[----:B------:R-:W-:Y:S01]  /*d3b0*/  ULDC.64 UR10, c[0x0][0x418] ;  /* 0x00010600000a7ab9 */ /* 0x000fe20000000a00 */
[----:B------:R-:W-:Y:S01]  /*d3c0*/  ULDC UR5, c[0x0][0x288] ;  /* 0x0000a20000057ab9 */ /* 0x000fe20000000800 */
[----:B------:R-:W-:Y:S02]  /*d3d0*/  UISETP.NE.U32.AND UP0, UPT, UR10, URZ, UPT ;  /* 0x0000003f0a00728c */ /* 0x000fe4000bf05070 */
[----:B------:R-:W-:-:S02]  /*d3e0*/  USHF.L.U32 UR7, UR42, 0x7, URZ ;  /* 0x000000072a077899 */ /* 0x000fc4000800063f */
[----:B------:R-:W-:Y:S02]  /*d3f0*/  UISETP.NE.AND.EX UP0, UPT, UR11, URZ, UPT, UP0 ;  /* 0x0000003f0b00728c */ /* 0x000fe4000bf05300 */
[----:B------:R-:W-:Y:S01]  /*d400*/  UIADD3 UR7, UR7, 0x7f, URZ ;  /* 0x0000007f07077890 */ /* 0x000fe2000fffe03f */
[----:B------:R-:W-:Y:S01]  /*d410*/  ULDC UR4, c[0x0][0x424] ;  /* 0x0001090000047ab9 */ /* 0x000fe20000000800 */
[----:B------:R-:W-:Y:S02]  /*d420*/  UIADD3 UR13, -UR5, 0x80, URZ ;  /* 0x00000080050d7890 */ /* 0x000fe4000fffe13f */
[----:B------:R-:W-:Y:S01]  /*d430*/  USEL UR11, UR4, 0x1, UP0 ;  /* 0x00000001040b7887 */ /* 0x000fe20008000000 */
[----:B------:R-:W-:Y:S01]  /*d440*/  @UP1 ULDC UR5, c[0x0][0x44c] ;  /* 0x0001130000051ab9 */ /* 0x000fe20000000800 */
[----:B------:R-:W-:Y:S01]  /*d450*/  ULDC UR12, c[0x0][0x2f0] ;  /* 0x0000bc00000c7ab9 */ /* 0x000fe20000000800 */
[----:B------:R-:W-:Y:S01]  /*d460*/  UIMAD.WIDE.U32 UR4, UR7, UR5, URZ ;  /* 0x00000005070472a5 */ /* 0x000fe2000f8e003f */
[----:B------:R-:W-:Y:S01]  /*d470*/  @UP1 ULDC UR14, c[0x0][0x450] ;  /* 0x00011400000e1ab9 */ /* 0x000fe20000000800 */
[----:B------:R-:W-:-:S02]  /*d480*/  UIMAD UR13, UR11, UR12, UR13 ;  /* 0x0000000c0b0d72a4 */ /* 0x000fc4000f8e020d */
[----:B------:R-:W-:Y:S02]  /*d490*/  @UP1 USHF.R.U32.HI UR7, URZ, UR14, UR5 ;  /* 0x0000000e3f071299 */ /* 0x000fe40008011605 */
[----:B------:R-:W-:Y:S02]  /*d4a0*/  UIMAD UR11, UR11, UR12, 0x7f ;  /* 0x0000007f0b0b74a4 */ /* 0x000fe4000f8e020c */
[----:B------:R-:W-:Y:S02]  /*d4b0*/  UIADD3 UR7, UR13, UR7, URZ ;  /* 0x000000070d077290 */ /* 0x000fe4000fffe03f */
[----:B------:R-:W-:Y:S02]  /*d4c0*/  UIADD3 UR8, UR9, -UR8, URZ ;  /* 0x8000000809087290 */ /* 0x000fe4000fffe03f */
[----:B------:R-:W-:Y:S02]  /*d4d0*/  USHF.R.S32.HI UR9, URZ, 0x1f, UR11 ;  /* 0x0000001f3f097899 */ /* 0x000fe4000801140b */
[----:B------:R-:W-:-:S02]  /*d4e0*/  USHF.R.S32.HI UR4, URZ, 0x1f, UR7 ;  /* 0x0000001f3f047899 */ /* 0x000fc40008011407 */
[----:B------:R-:W-:Y:S02]  /*d4f0*/  ULEA.HI UR9, UR9, UR11, URZ, 0x7 ;  /* 0x0000000b09097291 */ /* 0x000fe4000f8f383f */
[----:B------:R-:W-:Y:S01]  /*d500*/  ULEA.HI UR7, UR4, UR7, URZ, 0x7 ;  /* 0x0000000704077291 */ /* 0x000fe2000f8f383f */
[----:B------:R-:W-:Y:S01]  /*d510*/  ULDC UR10, c[0x0][0xc48] ;  /* 0x00031200000a7ab9 */ /* 0x000fe20000000800 */
[----:B------:R-:W-:Y:S02]  /*d520*/  USHF.R.S32.HI UR9, URZ, 0x7, UR9 ;  /* 0x000000073f097899 */ /* 0x000fe40008011409 */
[----:B------:R-:W-:Y:S02]  /*d530*/  USHF.R.S32.HI UR7, URZ, 0x7, UR7 ;  /* 0x000000073f077899 */ /* 0x000fe40008011407 */
[----:B------:R-:W-:Y:S02]  /*d540*/  UISETP.NE.AND UP0, UPT, UR10, 0x1, UPT ;  /* 0x000000010a00788c */ /* 0x000fe4000bf05270 */
[----:B------:R-:W-:Y:S01]  /*d550*/  UISETP.LT.AND UP1, UPT, UR9, UR7, UPT ;  /* 0x000000070900728c */ /* 0x000fe2000bf21270 */
[----:B------:R-:W-:-:S03]  /*d560*/  ULDC UR5, c[0x0][0xc54] ;  /* 0x0003150000057ab9 */ /* 0x000fc60000000800 */
[----:B------:R-:W-:Y:S02]  /*d570*/  USEL UR41, UR9, UR7, UP1 ;  /* 0x0000000709297287 */ /* 0x000fe40008800000 */
[----:B------:R-:W-:-:S03]  /*d580*/  UIMAD UR8, UR6, UR5, UR8 ;  /* 0x00000005060872a4 */ /* 0x000fc6000f8e0208 */
[----:B------:R-:W-:Y:S01]  /*d590*/  @UP0 ULDC UR5, c[0x0][0xc4c] ;  /* 0x0003130000050ab9 */ /* 0x000fe20000000800 */
[----:B------:R-:W-:Y:S01]  /*d5a0*/  ISETP.LT.AND P0, PT, RZ, UR41, PT ;  /* 0x00000029ff007c0c */ /* 0x000fe2000bf01270 */
[----:B------:R-:W-:Y:S01]  /*d5b0*/  UIMAD.WIDE.U32 UR4, UR8, UR5, URZ ;  /* 0x00000005080472a5 */ /* 0x000fe2000f8e003f */
[----:B------:R-:W-:Y:S01]  /*d5c0*/  @UP0 ULDC UR6, c[0x0][0xc50] ;  /* 0x0003140000060ab9 */ /* 0x000fe20000000800 */
[----:B------:R-:W-:Y:S02]  /*d5d0*/  UMOV UR40, UR8 ;  /* 0x0000000800287c82 */ /* 0x000fe40008000000 */
[----:B------:R-:W-:-:S04]  /*d5e0*/  @UP0 USHF.R.U32.HI UR40, URZ, UR6, UR5 ;  /* 0x000000063f280299 */ /* 0x000fc80008011605 */
[----:B------:R-:W-:-:S04]  /*d5f0*/  UIADD3 UR36, -UR40, URZ, URZ ;  /* 0x0000003f28247290 */ /* 0x000fc8000fffe13f */
[----:B------:R-:W-:Y:S01]  /*d600*/  UIMAD UR36, UR10, UR36, UR8 ;  /* 0x000000240a2472a4 */ /* 0x000fe2000f8e0208 */
[----:B------:R-:W-:Y:S11]  /*d610*/  @P0 BRA `(.L_x_2289) ;  /* 0x00000000004c0947 */ /* 0x000ff60003800000 */
        /* <DEDUP_REMOVED lines=19> */
.L_x_2289:
        /* <DEDUP_REMOVED lines=20> */
.L_x_2292:
[----:B------:R-:W-:Y:S05]  /*d890*/  BSYNC B6 ;  /* 0x0000000000067941 */ /* 0x000fea0003800000 */
.L_x_2291:
        /* <DEDUP_REMOVED lines=20> */
.L_x_2295:
[----:B------:R0:W1:Y:S01]  /*d9e0*/  LDC.64 R2, c[0x4][R16] ;  /* 0x0100000010027b82 */ /* 0x0000620000000a00 */
[----:B------:R-:W-:Y:S01]  /*d9f0*/  ULDC.64 UR6, c[0x4][0xb8] ;  /* 0x01002e0000067ab9 */ /* 0x000fe20000000a00 */
[----:B------:R-:W-:Y:S01]  /*da00*/  ULDC.64 UR8, c[0x4][0xc0] ;  /* 0x0100300000087ab9 */ /* 0x000fe20000000a00 */
[----:B------:R-:W-:Y:S01]  /*da10*/  ULDC.64 UR4, c[0x4][0x18] ;  /* 0x0100060000047ab9 */ /* 0x000fe20000000a00 */
[----:B------:R-:W-:Y:S01]  /*da20*/  IMAD.U32 R4, RZ, RZ, UR6 ;  /* 0x00000006ff047e24 */ /* 0x000fe2000f8e00ff */
[----:B------:R-:W-:Y:S01]  /*da30*/  MOV R12, 0x1 ;  /* 0x00000001000c7802 */ /* 0x000fe20000000f00 */
[----:B------:R-:W-:Y:S02]  /*da40*/  IMAD.U32 R5, RZ, RZ, UR7 ;  /* 0x00000007ff057e24 */ /* 0x000fe4000f8e00ff */
[----:B------:R-:W-:Y:S02]  /*da50*/  IMAD.U32 R6, RZ, RZ, UR8 ;  /* 0x00000008ff067e24 */ /* 0x000fe4000f8e00ff */
[----:B------:R-:W-:-:S02]  /*da60*/  IMAD.U32 R7, RZ, RZ, UR9 ;  /* 0x00000009ff077e24 */ /* 0x000fc4000f8e00ff */
[----:B------:R-:W-:Y:S02]  /*da70*/  IMAD.U32 R10, RZ, RZ, UR4 ;  /* 0x00000004ff0a7e24 */ /* 0x000fe4000f8e00ff */
[----:B------:R-:W-:Y:S02]  /*da80*/  IMAD.U32 R11, RZ, RZ, UR5 ;  /* 0x00000005ff0b7e24 */ /* 0x000fe4000f8e00ff */
[----:B------:R-:W-:Y:S02]  /*da90*/  IMAD.MOV.U32 R8, RZ, RZ, 0x70 ;  /* 0x00000070ff087424 */ /* 0x000fe400078e00ff */
[----:B0-----:R-:W-:-:S07]  /*daa0*/  IMAD.MOV.U32 R13, RZ, RZ, RZ ;  /* 0x000000ffff0d7224 */ /* 0x001fce00078e00ff */
[----:B------:R-:W-:-:S07]  /*dab0*/  LEPC R20, `(.L_x_2294) ;  /* 0x000000001014794e */ /* 0x000fce0000000000 */
[----:B-1----:R-:W-:Y:S05]  /*dac0*/  CALL.ABS.NOINC R2 ;  /* 0x0000000002007343 */ /* 0x002fea0003c00000 */
.L_x_2294:
[----:B------:R-:W-:Y:S05]  /*dad0*/  BSYNC B6 ;  /* 0x0000000000067941 */ /* 0x000fea0003800000 */
.L_x_2293:
[----:B------:R-:W-:Y:S01]  /*dae0*/  ULDC.64 UR4, c[0x0][0x9f8] ;  /* 0x00027e0000047ab9 */ /* 0x000fe20000000a00 */
[----:B------:R-:W-:Y:S01]  /*daf0*/  IMAD.U32 R7, RZ, RZ, UR40 ;  /* 0x00000028ff077e24 */ /* 0x000fe2000f8e00ff */
[----:B------:R-:W-:Y:S01]  /*db00*/  UISETP.NE.U32.AND UP0, UPT, UR4, URZ, UPT ;  /* 0x0000003f0400728c */ /* 0x000fe2000bf05070 */
[----:B------:R-:W-:-:S03]  /*db10*/  ULDC.64 UR6, c[0x0][0x208] ;  /* 0x0000820000067ab9 */ /* 0x000fc60000000a00 */
[----:B------:R-:W-:-:S06]  /*db20*/  UISETP.NE.AND.EX UP0, UPT, UR5, URZ, UPT, UP0 ;  /* 0x0000003f0500728c */ /* 0x000fcc000bf05300 */
[----:B------:R-:W-:-:S05]  /*db30*/  PLOP3.LUT P0, PT, PT, PT, UP0, 0x80, 0x0 ;  /* 0x000000000000781c */ /* 0x000fca0003f0f008 */
[----:B------:R-:W-:Y:S02]  /*db40*/  @UP0 ULDC.64 UR4, c[0x0][0x9f8] ;  /* 0x00027e0000040ab9 */ /* 0x000fe40000000a00 */
[----:B------:R-:W-:-:S06]  /*db50*/  @UP0 UIMAD.WIDE UR4, UR40, 0x4, UR4 ;  /* 0x00000004280408a5 */ /* 0x000fcc000f8e0204 */
[----:B------:R-:W-:Y:S02]  /*db60*/  IMAD.U32 R2, RZ, RZ, UR4 ;  /* 0x00000004ff027e24 */ /* 0x000fe4000f8e00ff */
[----:B------:R-:W-:-:S05]  /*db70*/  IMAD.U32 R3, RZ, RZ, UR5 ;  /* 0x00000005ff037e24 */ /* 0x000fca000f8e00ff */
[----:B------:R0:W2:Y:S01]  /*db80*/  @P0 LDG.E R7, desc[UR6][R2.64] ;  /* 0x0000000602070981 */ /* 0x0000a2000c1e1900 */
        /* <DEDUP_REMOVED lines=9> */
[----:B------:R-:W-:Y:S02]  /*dc20*/  P2R R4, PR, RZ, 0x2 ;  /* 0x00000002ff047803 */ /* 0x000fe40000000000 */
[----:B--2---:R-:W-:Y:S01]  /*dc30*/  SHF.R.S32.HI R8, RZ, 0x1f, R7 ;  /* 0x0000001fff087819 */ /* 0x004fe20000011407 */
[----:B------:R0:W-:Y:S01]  /*dc40*/  STL [R1], R7 ;  /* 0x0000000701007387 */ /* 0x0001e20000100800 */
[----:B------:R-:W-:-:S03]  /*dc50*/  SEL R16, R7, RZ, !P1 ;  /* 0x000000ff07107207 */ /* 0x000fc60004800000 */
[----:B------:R0:W-:Y:S04]  /*dc60*/  STL [R1+0x10], R4 ;  /* 0x0000100401007387 */ /* 0x0001e80000100800 */
[----:B------:R0:W-:Y:S01]  /*dc70*/  STL [R1+0x8], R8 ;  /* 0x0000080801007387 */ /* 0x0001e20000100800 */
[----:B------:R-:W-:Y:S05]  /*dc80*/  BRA.DIV UR4, `(.L_x_2296) ;  /* 0x0000003e04c47947 */ /* 0x000fea000b800000 */
[----:B------:R1:W2:Y:S02]  /*dc90*/  SHFL.IDX PT, R14, R0, RZ, 0x1f ;  /* 0x00001fff000e7589 */ /* 0x0002a400000e0000 */
.L_x_2390:
[----:B------:R-:W-:Y:S02]  /*dca0*/  PLOP3.LUT P2, PT, PT, PT, PT, 0x8, 0x0 ;  /* 0x000000000000781c */ /* 0x000fe40003f4e170 */
[----:B--2---:R-:W-:Y:S02]  /*dcb0*/  ISETP.NE.AND P0, PT, R14, RZ, PT ;  /* 0x000000ff0e00720c */ /* 0x004fe40003f05270 */
[----:B-1----:R-:W-:-:S05]  /*dcc0*/  P2R R0, PR, RZ, 0x4 ;  /* 0x00000004ff007803 */ /* 0x002fca0000000000 */
[----:B------:R1:W-:Y:S06]  /*dcd0*/  STL [R1+0xc], R0 ;  /* 0x00000c0001007387 */ /* 0x0003ec0000100800 */
[----:B------:R-:W-:Y:S05]  /*dce0*/  @P0 BRA `(.L_x_2297) ;  /* 0x0000000400200947 */ /* 0x000fea0003800000 */
[----:B------:R-:W-:-:S03]  /*dcf0*/  UMOV UR4, 0xffffffff ;  /* 0xffffffff00047882 */ /* 0x000fc60000000000 */
[----:B------:R-:W-:Y:S05]  /*dd00*/  BRA.DIV UR4, `(.L_x_2298) ;  /* 0x0000003e04c47947 */ /* 0x000fea000b800000 */
[----:B------:R-:W-:-:S13]  /*dd10*/  ELECT P6, URZ, PT ;  /* 0x00000000003f782f */ /* 0x000fda00038c0000 */
.L_x_2393:
[----:B------:R-:W-:Y:S05]  /*dd20*/  @!P6 BRA `(.L_x_2297) ;  /* 0x000000040010e947 */ /* 0x000fea0003800000 */
[----:B------:R-:W-:Y:S01]  /*dd30*/  IMAD.MOV.U32 R16, RZ, RZ, R7 ;  /* 0x000000ffff107224 */ /* 0x000fe200078e0007 */
[----:B------:R-:W-:Y:S06]  /*dd40*/  @!P1 BRA `(.L_x_2299) ;  /* 0x0000000000489947 */ /* 0x000fec0003800000 */
[----:B------:R-:W2:Y:S01]  /*dd50*/  LDC R6, c[0x0][0x43c] ;  /* 0x00010f00ff067b82 */ /* 0x000ea20000000800 */
[----:B------:R-:W-:Y:S01]  /*dd60*/  ULDC.64 UR4, c[0x0][0x428] ;  /* 0x00010a0000047ab9 */ /* 0x000fe20000000a00 */
[----:B------:R-:W-:Y:S01]  /*dd70*/  ULDC.64 UR6, c[0x0][0x208] ;  /* 0x0000820000067ab9 */ /* 0x000fe20000000a00 */
[----:B--2---:R-:W-:-:S13]  /*dd80*/  ISETP.NE.AND P0, PT, R6, 0x1, PT ;  /* 0x000000010600780c */ /* 0x004fda0003f05270 */
[----:B0-----:R-:W1:Y:S02]  /*dd90*/  @P0 LDC.64 R4, c[0x0][0x440] ;  /* 0x00011000ff040b82 */ /* 0x001e640000000a00 */
[----:B-1----:R-:W-:-:S04]  /*dda0*/  @P0 IMAD.HI.U32 R0, R19, R4, RZ ;  /* 0x0000000413000227 */ /* 0x002fc800078e00ff */
        /* <DEDUP_REMOVED lines=12> */
.L_x_2299:
[----:B--2---:R-:W2:Y:S01]  /*de70*/  LDL R2, [R1+0x4] ;  /* 0x0000040001027983 */ /* 0x004ea20000100800 */
[----:B-1----:R-:W-:Y:S01]  /*de80*/  IMAD R0, R18, 0x8, R17 ;  /* 0x0000000812007824 */ /* 0x002fe200078e0211 */
[----:B--2---:R-:W-:-:S04]  /*de90*/  SHF.L.U32 R2, R2, 0x1f, RZ ;  /* 0x0000001f02027819 */ /* 0x004fc800000006ff */
[----:B------:R-:W1:Y:S02]  /*dea0*/  SYNCS.PHASECHK.TRANS64.TRYWAIT P0, [R0+URZ+0x34840], R2 ;  /* 0x03484002000075a7 */ /* 0x000e64000800017f */
[----:B-1----:R-:W-:Y:S05]  /*deb0*/  @!P0 BRA `(.L_x_2300) ;  /* 0x0000003c00788947 */ /* 0x002fea0003800000 */
.L_x_2394:
        /* <DEDUP_REMOVED lines=11> */
.L_x_2301:
[----:B------:R-:W-:Y:S01]  /*df70*/  R2UR UR33, R0 ;  /* 0x00000000002172ca */ /* 0x000fe200000e0000 */
[----:B-1----:R-:W-:Y:S01]  /*df80*/  IMAD R0, R18, 0xc000, R17 ;  /* 0x0000c00012007824 */ /* 0x002fe200078e0211 */
[----:B------:R-:W-:Y:S01]  /*df90*/  R2UR UR35, R19 ;  /* 0x00000000132372ca */ /* 0x000fe200000e0000 */
[----:B------:R-:W-:Y:S01]  /*dfa0*/  UIADD3 UR4, UP0, UR38, 0x370, URZ ;  /* 0x0000037026047890 */ /* 0x000fe2000ff1e03f */
[----:B-----5:R-:W-:Y:S01]  /*dfb0*/  R2UR UR37, R16 ;  /* 0x00000000102572ca */ /* 0x020fe200000e0000 */
[----:B------:R-:W-:Y:S01]  /*dfc0*/  UMOV UR6, 0x0 ;  /* 0x0000000000067882 */ /* 0x000fe20000000000 */
[----:B------:R-:W-:Y:S01]  /*dfd0*/  R2UR UR8, R0 ;  /* 0x00000000000872ca */ /* 0x000fe200000e0000 */
[----:B------:R-:W-:Y:S01]  /*dfe0*/  UIADD3.X UR5, URZ, UR39, URZ, UP0, !UPT ;  /* 0x000000273f057290 */ /* 0x000fe200087fe43f */
[----:B------:R-:W-:Y:S01]  /*dff0*/  PLOP3.LUT P0, PT, PT, PT, PT, 0x80, 0x0 ;  /* 0x000000000000781c */ /* 0x000fe20003f0f070 */
[----:B------:R-:W-:Y:S01]  /*e000*/  UMOV UR7, 0x14f00000 ;  /* 0x14f0000000077882 */ /* 0x000fe20000000000 */
[----:B------:R-:W-:Y:S01]  /*e010*/  UMOV UR34, URZ ;  /* 0x0000003f00227c82 */ /* 0x000fe20008000000 */
[----:B------:R-:W-:Y:S01]  /*e020*/  UMOV UR18, 0x40 ;  /* 0x0000004000127882 */ /* 0x000fe20000000000 */
[----:B------:R-:W-:Y:S01]  /*e030*/  P2R R0, PR, RZ, 0x1 ;  /* 0x00000001ff007803 */ /* 0x000fe20000000000 */
[----:B------:R-:W-:-:S02]  /*e040*/  UIADD3 UR33, UR33, 0x34830, URZ ;  /* 0x0003483021217890 */ /* 0x000fc4000fffe03f */
[----:B------:R-:W-:Y:S01]  /*e050*/  USHF.L.U32 UR35, UR35, 0x7, URZ ;  /* 0x0000000723237899 */ /* 0x000fe2000800063f */
[----:B------:R-:W-:Y:S01]  /*e060*/  UMOV UR20, UR36 ;  /* 0x0000002400147c82 */ /* 0x000fe20008000000 */
[----:B------:R-:W-:Y:S02]  /*e070*/  UMOV UR21, UR37 ;  /* 0x0000002500157c82 */ /* 0x000fe40008000000 */
[----:B------:R-:W-:Y:S01]  /*e080*/  UIADD3 UR32, UR8, 0x1c400, URZ ;  /* 0x0001c40008207890 */ /* 0x000fe2000fffe03f */
[----:B------:R2:W-:Y:S01]  /*e090*/  STL [R1+0xc], R0 ;  /* 0x00000c0001007387 */ /* 0x0005e20000100800 */
[----:B------:R-:W-:Y:S02]  /*e0a0*/  UIADD3 UR16, UR8, 0x20400, URZ ;  /* 0x0002040008107890 */ /* 0x000fe4000fffe03f */
[----:B------:R-:W-:Y:S01]  /*e0b0*/  UIADD3 UR8, UR8, 0x24400, URZ ;  /* 0x0002440008087890 */ /* 0x000fe2000fffe03f */
[----:B------:R-:W-:Y:S01]  /*e0c0*/  UMOV UR17, UR33 ;  /* 0x0000002100117c82 */ /* 0x000fe20008000000 */
[----:B------:R-:W-:Y:S01]  /*e0d0*/  UMOV UR19, UR35 ;  /* 0x0000002300137c82 */ /* 0x000fe20008000000 */
[----:B------:R-:W-:Y:S01]  /*e0e0*/  UMOV UR10, 0x80 ;  /* 0x00000080000a7882 */ /* 0x000fe20000000000 */
[----:B------:R-:W-:Y:S01]  /*e0f0*/  UMOV UR12, UR36 ;  /* 0x00000024000c7c82 */ /* 0x000fe20008000000 */
[----:B------:R-:W-:Y:S01]  /*e100*/  UMOV UR13, UR37 ;  /* 0x00000025000d7c82 */ /* 0x000fe20008000000 */
[----:B------:R-:W-:Y:S01]  /*e110*/  UMOV UR9, UR33 ;  /* 0x0000002100097c82 */ /* 0x000fe20008000000 */
[----:B------:R-:W-:Y:S01]  /*e120*/  UMOV UR11, UR35 ;  /* 0x00000023000b7c82 */ /* 0x000fe20008000000 */
[----:B------:R2:W-:Y:S01]  /*e130*/  UTMALDG.4D [UR32], [UR4], desc[UR6] ;  /* 0x00000620040075b4 */ /* 0x0005e20008019000 */
[----:B------:R2:W-:Y:S01]  /*e140*/  UTMALDG.4D [UR16], [UR4], desc[UR6] ;  /* 0x00000610040075b4 */ /* 0x0005e20008019000 */
[----:B------:R2:W-:Y:S02]  /*e150*/  UTMALDG.4D [UR8], [UR4], desc[UR6] ;  /* 0x00000608040075b4 */ /* 0x0005e40008019000 */
[----:B--2---:R-:W-:Y:S01]  /*e160*/  NOP ;  /* 0x0000000000007918 */ /* 0x004fe20000000000 */
.L_x_2297:
[----:B-1----:R-:W-:Y:S01]  /*e170*/  VIADD R0, R17, 0x10400 ;  /* 0x0001040011007836 */ /* 0x002fe20000000000 */
[----:B------:R-:W-:Y:S05]  /*e180*/  WARPSYNC.ALL ;  /* 0x0000000000007948 */ /* 0x000fea0003800000 */
[----:B------:R-:W-:Y:S01]  /*e190*/  BAR.SYNC.DEFER_BLOCKING 0x8, 0x180 ;  /* 0x0206000000007b1d */ /* 0x000fe20000010000 */
[----:B------:R-:W-:-:S05]  /*e1a0*/  LOP3.LUT P0, RZ, R0, 0x3ff, RZ, 0xc0, !PT ;  /* 0x000003ff00ff7812 */ /* 0x000fca000780c0ff */
[----:B------:R-:W-:Y:S08]  /*e1b0*/  BSSY B6, `(.L_x_2302) ;  /* 0x0000012000067945 */ /* 0x000ff00003800000 */
[----:B------:R-:W-:Y:S05]  /*e1c0*/  @!P0 BRA `(.L_x_2303) ;  /* 0x0000000000408947 */ /* 0x000fea0003800000 */
[----:B------:R-:W-:Y:S01]  /*e1d0*/  MOV R2, 0x0 ;  /* 0x0000000000027802 */ /* 0x000fe20000000f00 */
[----:B------:R-:W-:Y:S01]  /*e1e0*/  ULDC.64 UR6, c[0x4][0xb8] ;  /* 0x01002e0000067ab9 */ /* 0x000fe20000000a00 */
[----:B------:R-:W-:Y:S01]  /*e1f0*/  ULDC.64 UR8, c[0x4][0xc0] ;  /* 0x0100300000087ab9 */ /* 0x000fe20000000a00 */
[----:B------:R-:W-:Y:S01]  /*e200*/  ULDC.64 UR4, c[0x4][0x20] ;  /* 0x0100080000047ab9 */ /* 0x000fe20000000a00 */
[----:B0-----:R-:W-:Y:S01]  /*e210*/  MOV R4, UR6 ;  /* 0x0000000600047c02 */ /* 0x001fe20008000f00 */
[----:B------:R-:W-:Y:S01]  /*e220*/  IMAD.U32 R5, RZ, RZ, UR7 ;  /* 0x00000007ff057e24 */ /* 0x000fe2000f8e00ff */
        /* <DEDUP_REMOVED lines=10> */
.L_x_2303:
[----:B------:R-:W-:Y:S05]  /*e2d0*/  BSYNC B6 ;  /* 0x0000000000067941 */ /* 0x000fea0003800000 */
.L_x_2302:
[----:B0-----:R-:W0:Y:S01]  /*e2e0*/  LDC R7, c[0x0][0x448] ;  /* 0x00011200ff077b82 */ /* 0x001e220000000800 */
[----:B------:R-:W1:Y:S01]  /*e2f0*/  S2R R0, SR_TID.X ;  /* 0x0000000000007919 */ /* 0x000e620000002100 */
[----:B------:R-:W-:Y:S01]  /*e300*/  USHF.R.S32.HI UR4, URZ, 0x1f, UR36 ;  /* 0x0000001f3f047899 */ /* 0x000fe20008011424 */
[----:B------:R-:W-:Y:S01]  /*e310*/  ULDC.64 UR8, c[0x0][0x2d8] ;  /* 0x0000b60000087ab9 */ /* 0x000fe20000000a00 */
[----:B------:R-:W2:Y:S02]  /*e320*/  S2R R2, SR_TID.X ;  /* 0x0000000000027919 */ /* 0x000ea40000002100 */
[----:B------:R-:W-:Y:S02]  /*e330*/  UIMAD UR6, UR4, UR8, URZ ;  /* 0x00000008040672a4 */ /* 0x000fe4000f8e023f */
[----:B------:R-:W-:Y:S01]  /*e340*/  UIMAD.WIDE.U32 UR4, UR36, UR8, URZ ;  /* 0x00000008240472a5 */ /* 0x000fe2000f8e003f */
[----:B------:R-:W3:Y:S01]  /*e350*/  S2R R8, SR_TID.X ;  /* 0x0000000000087919 */ /* 0x000ee20000002100 */
[----:B------:R-:W-:-:S02]  /*e360*/  UIMAD UR6, UR36, UR9, UR6 ;  /* 0x00000009240672a4 */ /* 0x000fc4000f8e0206 */
[----:B------:R-:W-:Y:S01]  /*e370*/  USHF.R.S32.HI UR7, URZ, 0x1f, UR40 ;  /* 0x0000001f3f077899 */ /* 0x000fe20008011428 */
[----:B------:R-:W4:Y:S01]  /*e380*/  S2R R10, SR_TID.X ;  /* 0x00000000000a7919 */ /* 0x000f220000002100 */
[----:B------:R-:W-:Y:S01]  /*e390*/  UIADD3 UR5, UR5, UR6, URZ ;  /* 0x0000000605057290 */ /* 0x000fe2000fffe03f */
[----:B------:R-:W-:-:S03]  /*e3a0*/  ULDC.64 UR8, c[0x0][0x2e0] ;  /* 0x0000b80000087ab9 */ /* 0x000fc60000000a00 */
[----:B------:R-:W-:Y:S02]  /*e3b0*/  UIMAD.WIDE.U32 UR4, UR40, UR8, UR4 ;  /* 0x00000008280472a5 */ /* 0x000fe4000f8e0004 */
[----:B------:R-:W-:Y:S01]  /*e3c0*/  UIMAD UR6, UR7, UR8, URZ ;  /* 0x00000008070672a4 */ /* 0x000fe2000f8e023f */
[----:B0-----:R-:W-:-:S03]  /*e3d0*/  ISETP.NE.AND P0, PT, R7, 0x1, PT ;  /* 0x000000010700780c */ /* 0x001fc60003f05270 */
[----:B------:R-:W-:Y:S01]  /*e3e0*/  UIMAD UR6, UR40, UR9, UR6 ;  /* 0x00000009280672a4 */ /* 0x000fe2000f8e0206 */
[----:B------:R-:W-:-:S03]  /*e3f0*/  IMAD.U32 R5, RZ, RZ, UR5 ;  /* 0x00000005ff057e24 */ /* 0x000fc6000f8e00ff */
[----:B------:R-:W-:Y:S01]  /*e400*/  UIADD3 UR6, UR5, UR6, URZ ;  /* 0x0000000605067290 */ /* 0x000fe2000fffe03f */
[----:B-1----:R-:W-:-:S05]  /*e410*/  IMAD.SHL.U32 R4, R0, 0x10, RZ ;  /* 0x0000001000047824 */ /* 0x002fca00078e00ff */
[----:B------:R-:W0:Y:S01]  /*e420*/  @P0 LDC R3, c[0x0][0x44c] ;  /* 0x00011300ff030b82 */ /* 0x000e220000000800 */
[----:B--2---:R-:W-:Y:S01]  /*e430*/  LOP3.LUT R2, R2, 0x7f, RZ, 0xc0, !PT ;  /* 0x0000007f02027812 */ /* 0x004fe200078ec0ff */
[----:B---3--:R-:W-:-:S03]  /*e440*/  IMAD.SHL.U32 R8, R8, 0x8, RZ ;  /* 0x0000000808087824 */ /* 0x008fc600078e00ff */
[----:B------:R-:W-:-:S03]  /*e450*/  SHF.R.U32.HI R2, RZ, 0x3, R2 ;  /* 0x00000003ff027819 */ /* 0x000fc60000011602 */
[----:B------:R-:W1:Y:S01]  /*e460*/  @P0 LDC R0, c[0x0][0x450] ;  /* 0x00011400ff000b82 */ /* 0x000e620000000800 */
[----:B------:R-:W-:Y:S01]  /*e470*/  LOP3.LUT R4, R2, 0x70, R4, 0xf8, !PT ;  /* 0x0000007002047812 */ /* 0x000fe200078ef804 */
[----:B------:R-:W-:Y:S01]  /*e480*/  IMAD.U32 R2, RZ, RZ, UR42 ;  /* 0x0000002aff027e24 */ /* 0x000fe2000f8e00ff */
[----:B------:R-:W-:Y:S01]  /*e490*/  LOP3.LUT R8, R8, 0x38, RZ, 0xc0, !PT ;  /* 0x0000003808087812 */ /* 0x000fe200078ec0ff */
[----:B----4-:R-:W-:Y:S02]  /*e4a0*/  IMAD.SHL.U32 R9, R10, 0x8, RZ ;  /* 0x000000080a097824 */ /* 0x010fe400078e00ff */
[----:B------:R-:W-:Y:S01]  /*e4b0*/  IMAD R2, R2, 0x80, R4 ;  /* 0x0000008002027824 */ /* 0x000fe200078e0204 */
[C---:B------:R-:W-:Y:S01]  /*e4c0*/  LOP3.LUT R11, R8.reuse, 0x40, RZ, 0xfc, !PT ;  /* 0x00000040080b7812 */ /* 0x040fe200078efcff */
[----:B------:R-:W-:Y:S01]  /*e4d0*/  IMAD.U32 R4, RZ, RZ, UR4 ;  /* 0x00000004ff047e24 */ /* 0x000fe2000f8e00ff */
[----:B------:R-:W-:Y:S01]  /*e4e0*/  ULDC.64 UR4, c[0x0][0x2d0] ;  /* 0x0000b40000047ab9 */ /* 0x000fe20000000a00 */
[----:B------:R-:W-:Y:S01]  /*e4f0*/  IMAD.MOV.U32 R6, RZ, RZ, R2 ;  /* 0x000000ffff067224 */ /* 0x000fe200078e0002 */
[----:B------:R-:W-:-:S02]  /*e500*/  LOP3.LUT R8, R8, 0x80, RZ, 0xfc, !PT ;  /* 0x0000008008087812 */ /* 0x000fc400078efcff */
[----:B------:R-:W-:Y:S01]  /*e510*/  LOP3.LUT R9, R9, 0x38, RZ, 0xc0, !PT ;  /* 0x0000003809097812 */ /* 0x000fe200078ec0ff */
[----:B0-----:R-:W-:-:S05]  /*e520*/  @P0 IMAD.HI.U32 R3, R2, R3, RZ ;  /* 0x0000000302030227 */ /* 0x001fca00078e00ff */
[----:B-1----:R-:W-:Y:S02]  /*e530*/  @P0 SHF.R.U32.HI R6, RZ, R0, R3 ;  /* 0x00000000ff060219 */ /* 0x002fe40000011603 */
[----:B------:R-:W-:Y:S01]  /*e540*/  MOV R3, UR6 ;  /* 0x0000000600037c02 */ /* 0x000fe20008000f00 */
[----:B------:R-:W-:Y:S02]  /*e550*/  ULDC.64 UR6, c[0x0][0x280] ;  /* 0x0000a00000067ab9 */ /* 0x000fe40000000a00 */
        /* <DEDUP_REMOVED lines=21> */
[----:B------:R-:W-:-:S02]  /*e6b0*/  LOP3.LUT R10, R10, 0x7f, RZ, 0xc0, !PT ;  /* 0x0000007f0a0a7812 */ /* 0x000fc400078ec0ff */
[----:B------:R-:W-:Y:S02]  /*e6c0*/  LEA.HI.X R4, R2, UR7, R4, 0x1, P3 ;  /* 0x0000000702047c11 */ /* 0x000fe400098f0c04 */
[----:B------:R-:W-:Y:S01]  /*e6d0*/  SHF.R.U32.HI R10, RZ, 0x3, R10 ;  /* 0x00000003ff0a7819 */ /* 0x000fe2000001160a */
[----:B0-----:R-:W-:Y:S06]  /*e6e0*/  BRA.DIV UR4, `(.L_x_2304) ;  /* 0x0000003604807947 */ /* 0x001fec000b800000 */
[----:B------:R-:W0:Y:S01]  /*e6f0*/  SHFL.IDX PT, R6, R0, RZ, 0x181f ;  /* 0x00181fff00067589 */ /* 0x000e2200000e0000 */
[----:B------:R-:W-:Y:S01]  /*e700*/  IMAD.U32 R2, RZ, RZ, UR42 ;  /* 0x0000002aff027e24 */ /* 0x000fe2000f8e00ff */
[----:B------:R-:W-:Y:S01]  /*e710*/  ULDC UR4, c[0x0][0x288] ;  /* 0x0000a20000047ab9 */ /* 0x000fe20000000800 */
[----:B------:R-:W-:Y:S01]  /*e720*/  ULDC.64 UR6, c[0x0][0x208] ;  /* 0x0000820000067ab9 */ /* 0x000fe20000000a00 */
[----:B------:R-:W1:Y:S01]  /*e730*/  SHFL.IDX PT, R5, R4, RZ, 0x181f ;  /* 0x00181fff04057589 */ /* 0x000e6200000e0000 */
[----:B------:R-:W-:Y:S02]  /*e740*/  IMAD R3, R7, UR4, RZ ;  /* 0x0000000407037c24 */ /* 0x000fe4000f8e02ff */
[----:B------:R-:W-:-:S05]  /*e750*/  IMAD R2, R2, 0x80, R10 ;  /* 0x0000008002027824 */ /* 0x000fca00078e020a */
[----:B------:R-:W-:-:S13]  /*e760*/  ISETP.GE.AND P4, PT, R2, R3, PT ;  /* 0x000000030200720c */ /* 0x000fda0003f86270 */
[----:B0-----:R-:W-:-:S05]  /*e770*/  @!P4 LEA R6, P3, R9, R6, 0x1 ;  /* 0x000000060906c211 */ /* 0x001fca00078608ff */
[----:B-1----:R-:W-:-:S04]  /*e780*/  @!P4 IMAD.X R5, RZ, RZ, R5, P3 ;  /* 0x000000ffff05c224 */ /* 0x002fc800018e0605 */
[----:B------:R-:W-:Y:S02]  /*e790*/  @!P4 IMAD.MOV.U32 R7, RZ, RZ, R5 ;  /* 0x000000ffff07c224 */ /* 0x000fe400078e0005 */
[----:B------:R-:W-:-:S03]  /*e7a0*/  VIADD R5, R2, 0x10 ;  /* 0x0000001002057836 */ /* 0x000fc60000000000 */
[----:B------:R-:W-:Y:S01]  /*e7b0*/  @!PT LDS RZ, [RZ] ;  /* 0x00000000fffff984 */ /* 0x000fe20000000800 */
[----:B-----5:R-:W-:Y:S04]  /*e7c0*/  @!P4 LDGSTS.E.BYPASS.LTC128B.128 [R8+0x10400], desc[UR6][R6.64], !P0 ;  /* 0x104000000608cfae */ /* 0x020fe8000c101d46 */
[----:B------:R-:W-:Y:S04]  /*e7d0*/  @!P4 LDGSTS.E.BYPASS.LTC128B.128 [R8+0x14400], desc[UR6][R6.64+0x80], !P1 ;  /* 0x144000800608cfae */ /* 0x000fe8000c901d46 */
[----:B------:R0:W-:Y:S01]  /*e7e0*/  @!P4 LDGSTS.E.BYPASS.LTC128B.128 [R8+0x18400], desc[UR6][R6.64+0x100], !P2 ;  /* 0x184001000608cfae */ /* 0x0001e2000d101d46 */
[----:B------:R-:W-:-:S03]  /*e7f0*/  ISETP.GE.AND P4, PT, R5, R3, PT ;  /* 0x000000030500720c */ /* 0x000fc60003f86270 */
[----:B------:R-:W-:Y:S04]  /*e800*/  SHFL.IDX PT, R5, R4, 0x1, 0x181f ;  /* 0x00381f0004057f89 */ /* 0x000fe800000e0000 */
[----:B0-----:R-:W0:Y:S06]  /*e810*/  SHFL.IDX PT, R6, R0, 0x1, 0x181f ;  /* 0x00381f0000067f89 */ /* 0x001e2c00000e0000 */
[----:B0-----:R-:W-:-:S05]  /*e820*/  @!P4 LEA R6, P3, R9, R6, 0x1 ;  /* 0x000000060906c211 */ /* 0x001fca00078608ff */
[----:B------:R-:W-:-:S05]  /*e830*/  @!P4 IMAD.X R5, RZ, RZ, R5, P3 ;  /* 0x000000ffff05c224 */ /* 0x000fca00018e0605 */
[----:B------:R-:W-:Y:S01]  /*e840*/  @!P4 MOV R7, R5 ;  /* 0x000000050007c202 */ /* 0x000fe20000000f00 */
[----:B------:R-:W-:-:S04]  /*e850*/  VIADD R5, R2, 0x20 ;  /* 0x0000002002057836 */ /* 0x000fc80000000000 */
        /* <DEDUP_REMOVED lines=45> */
[----:B------:R-:W-:Y:S04]  /*eb30*/  SHFL.IDX PT, R4, R4, 0x7, 0x181f ;  /* 0x00f81f0004047f89 */ /* 0x000fe800000e0000 */
[----:B0-----:R-:W0:Y:S04]  /*eb40*/  SHFL.IDX PT, R6, R0, 0x6, 0x181f ;  /* 0x00d81f0000067f89 */ /* 0x001e2800000e0000 */
[----:B------:R-:W1:Y:S01]  /*eb50*/  SHFL.IDX PT, R0, R0, 0x7, 0x181f ;  /* 0x00f81f0000007f89 */ /* 0x000e6200000e0000 */
[----:B0-----:R-:W-:-:S04]  /*eb60*/  @!P4 LEA R6, P3, R9, R6, 0x1 ;  /* 0x000000060906c211 */ /* 0x001fc800078608ff */
[----:B------:R-:W-:-:S05]  /*eb70*/  @!P4 IADD3.X R5, RZ, R5, RZ, P3, !PT ;  /* 0x00000005ff05c210 */ /* 0x000fca0001ffe4ff */
[----:B------:R-:W-:-:S05]  /*eb80*/  @!P4 IMAD.MOV.U32 R7, RZ, RZ, R5 ;  /* 0x000000ffff07c224 */ /* 0x000fca00078e0005 */
[----:B------:R0:W-:Y:S04]  /*eb90*/  @!P4 LDGSTS.E.BYPASS.LTC128B.128 [R8+0x13400], desc[UR6][R6.64], !P0 ;  /* 0x134000000608cfae */ /* 0x0001e8000c101d46 */
[----:B------:R0:W-:Y:S04]  /*eba0*/  @!P4 LDGSTS.E.BYPASS.LTC128B.128 [R8+0x17400], desc[UR6][R6.64+0x80], !P1 ;  /* 0x174000800608cfae */ /* 0x0001e8000c901d46 */
[----:B-1----:R0:W-:Y:S02]  /*ebb0*/  @!P4 LDGSTS.E.BYPASS.LTC128B.128 [R8+0x1b400], desc[UR6][R6.64+0x100], !P2 ;  /* 0x1b4001000608cfae */ /* 0x0021e4000d101d46 */
.L_x_2411:
[----:B------:R-:W-:Y:S01]  /*ebc0*/  VIADD R2, R2, 0x70 ;  /* 0x0000007002027836 */ /* 0x000fe20000000000 */
[----:B------:R-:W-:Y:S04]  /*ebd0*/  BSSY B0, `(.L_x_2305) ;  /* 0x000000c000007945 */ /* 0x000fe80003800000 */
[----:B------:R-:W-:-:S13]  /*ebe0*/  ISETP.GE.AND P3, PT, R2, R3, PT ;  /* 0x000000030200720c */ /* 0x000fda0003f66270 */
[----:B------:R-:W-:Y:S05]  /*ebf0*/  @P3 BRA `(.L_x_2306) ;  /* 0x0000000000243947 */ /* 0x000fea0003800000 */
[----:B------:R-:W-:Y:S01]  /*ec00*/  LEA R2, P3, R9, R0, 0x1 ;  /* 0x0000000009027211 */ /* 0x000fe200078608ff */
        /* <DEDUP_REMOVED lines=8> */
.L_x_2306:
[----:B------:R-:W-:Y:S05]  /*ec90*/  BSYNC B0 ;  /* 0x0000000000007941 */ /* 0x000fea0003800000 */
.L_x_2305:
[----:B------:R-:W-:Y:S01]  /*eca0*/  NOP ;  /* 0x0000000000007918 */ /* 0x000fe20000000000 */
[----:B------:R-:W-:Y:S01]  /*ecb0*/  PLOP3.LUT P0, PT, PT, PT, PT, 0x80, 0x0 ;  /* 0x000000000000781c */ /* 0x000fe20003f0f070 */
[----:B0-----:R-:W-:-:S12]  /*ecc0*/  VIADD R6, R17, 0x34800 ;  /* 0x0003480011067836 */ /* 0x001fd80000000000 */
.L_x_2307:
[----:B------:R-:W-:Y:S02]  /*ecd0*/  PLOP3.LUT P1, PT, P1, P0, PT, 0xa2, 0x0 ;  /* 0x000000000000781c */ /* 0x000fe40000f21472 */
[----:B------:R-:W-:-:S08]  /*ece0*/  @P0 R2UR P1, UR4, R17 ;  /* 0x00000000110402ca */ /* 0x000fd00000020000 */
[----:B------:R-:W-:-:S05]  /*ecf0*/  @P0 PLOP3.LUT P0, PT, P1, PT, PT, 0x80, 0x0 ;  /* 0x000000000000081c */ /* 0x000fca0000f0f070 */
[----:B------:R-:W-:Y:S01]  /*ed00*/  @!P1 SYNCS.ARRIVE.TRANS64.RED.A0T1 RZ, [UR4+0x34800], RZ ;  /* 0x034800ffffff99a7 */ /* 0x000fe20008200404 */
[----:B------:R-:W-:Y:S07]  /*ed10*/  @!P1 ARRIVES.LDGSTSBAR.64.TRANSCNT [UR4+0x34800] ;  /* 0x03480000ff0099b0 */ /* 0x000fee0008000a84 */
[----:B------:R-:W-:Y:S05]  /*ed20*/  @P0 BRA.U.ANY `(.L_x_2307) ;  /* 0xfffffffd00e80947 */ /* 0x000fea000393ffff */
[----:B-1----:R-:W2:Y:S02]  /*ed30*/  LDL.LU R2, [R1+0x1c] ;  /* 0x00001c0001027983 */ /* 0x002ea40000300800 */
        /* <DEDUP_REMOVED lines=11> */
.L_x_2412:
[----:B------:R-:W-:Y:S05]  /*edf0*/  BSYNC B0 ;  /* 0x0000000000007941 */ /* 0x000fea0003800000 */
.L_x_2308:
[----:B------:R-:W-:-:S06]  /*ee00*/  UISETP.GE.AND UP0, UPT, UR41, 0x2, UPT ;  /* 0x000000022900788c */ /* 0x000fcc000bf06270 */
[----:B------:R-:W-:-:S13]  /*ee10*/  PLOP3.LUT P0, PT, PT, PT, UP0, 0x80, 0x0 ;  /* 0x000000000000781c */ /* 0x000fda0003f0f008 */
[----:B------:R-:W-:Y:S05]  /*ee20*/  @!P0 BRA `(.L_x_2310) ;  /* 0x0000001c00f88947 */ /* 0x000fea0003800000 */
[----:B------:R-:W-:Y:S02]  /*ee30*/  ULOP3.LUT UR4, UR41, 0x1, URZ, 0xc0, !UPT ;  /* 0x0000000129047892 */ /* 0x000fe4000f8ec03f */
[----:B------:R-:W-:Y:S02]  /*ee40*/  IMAD.U32 R7, RZ, RZ, UR41 ;  /* 0x00000029ff077e24 */ /* 0x000fe4000f8e00ff */
[----:B------:R-:W-:Y:S02]  /*ee50*/  UISETP.NE.U32.AND UP0, UPT, UR4, 0x1, UPT ;  /* 0x000000010400788c */ /* 0x000fe4000bf05070 */
[----:B------:R-:W-:-:S04]  /*ee60*/  VIADD R7, R7, 0xfffffffe ;  /* 0xfffffffe07077836 */ /* 0x000fc80000000000 */
[----:B0-----:R-:W-:Y:S01]  /*ee70*/  IMAD.MOV.U32 R0, RZ, RZ, R7 ;  /* 0x000000ffff007224 */ /* 0x001fe200078e0007 */
[----:B------:R-:W-:-:S13]  /*ee80*/  PLOP3.LUT P0, PT, PT, PT, UP0, 0x80, 0x0 ;  /* 0x000000000000781c */ /* 0x000fda0003f0f008 */
[----:B------:R-:W-:Y:S05]  /*ee90*/  @!P0 BRA `(.L_x_2311) ;  /* 0x0000000800a08947 */ /* 0x000fea0003800000 */
[----:B------:R-:W2:Y:S04]  /*eea0*/  LDL R3, [R1+0xc] ;  /* 0x00000c0001037983 */ /* 0x000ea80000100800 */
[----:B------:R-:W3:Y:S01]  /*eeb0*/  LDL R2, [R1+0x4] ;  /* 0x0000040001027983 */ /* 0x000ee20000100800 */
[----:B------:R-:W-:Y:S01]  /*eec0*/  VIADD R0, R18, 0x1 ;  /* 0x0000000112007836 */ /* 0x000fe20000000000 */
[----:B------:R-:W-:Y:S04]  /*eed0*/  BSSY B0, `(.L_x_2312) ;  /* 0x00000a0000007945 */ /* 0x000fe80003800000 */
[----:B------:R-:W-:-:S04]  /*eee0*/  ISETP.NE.AND P0, PT, R0, 0x2, PT ;  /* 0x000000020000780c */ /* 0x000fc80003f05270 */
[----:B------:R-:W-:Y:S02]  /*eef0*/  SEL R9, RZ, 0x1, P0 ;  /* 0x00000001ff097807 */ /* 0x000fe40000000000 */
[----:B------:R-:W-:Y:S02]  /*ef00*/  SEL R0, R0, RZ, P0 ;  /* 0x000000ff00007207 */ /* 0x000fe40000000000 */
[----:B--2---:R-:W-:Y:S02]  /*ef10*/  ISETP.NE.AND P1, PT, R3, RZ, PT ;  /* 0x000000ff0300720c */ /* 0x004fe40003f25270 */
[----:B---3--:R-:W-:-:S11]  /*ef20*/  LOP3.LUT R9, R2, R9, RZ, 0x3c, !PT ;  /* 0x0000000902097212 */ /* 0x008fd600078e3cff */
[----:B------:R-:W-:Y:S05]  /*ef30*/  @!P1 BRA `(.L_x_2313) ;  /* 0x0000000800649947 */ /* 0x000fea0003800000 */
[----:B------:R-:W2:Y:S01]  /*ef40*/  LDL R2, [R1+0x10] ;  /* 0x0000100001027983 */ /* 0x000ea20000100800 */
[----:B------:R-:W-:Y:S02]  /*ef50*/  IMAD.MOV.U32 R4, RZ, RZ, R16 ;  /* 0x000000ffff047224 */ /* 0x000fe400078e0010 */
[----:B------:R-:W-:Y:S01]  /*ef60*/  IMAD.MOV.U32 R8, RZ, RZ, R7 ;  /* 0x000000ffff087224 */ /* 0x000fe200078e0007 */
[----:B--2---:R-:W-:-:S13]  /*ef70*/  ISETP.NE.AND P1, PT, R2, RZ, PT ;  /* 0x000000ff0200720c */ /* 0x004fda0003f25270 */
        /* <DEDUP_REMOVED lines=10> */
[----:B------:R-:W-:Y:S02]  /*f020*/  @P0 SHF.R.U32.HI R4, RZ, R3, R2 ;  /* 0x00000003ff040219 */ /* 0x000fe40000011602 */
[----:B------:R-:W0:Y:S02]  /*f030*/  LDC.64 R2, c[0x0][0x418] ;  /* 0x00010600ff027b82 */ /* 0x000e240000000a00 */
[----:B------:R-:W-:-:S05]  /*f040*/  IADD3 R8, -R4, RZ, RZ ;  /* 0x000000ff04087210 */ /* 0x000fca0007ffe1ff */
[----:B------:R-:W-:Y:S01]  /*f050*/  IMAD R8, R5, R8, R7 ;  /* 0x0000000805087224 */ /* 0x000fe200078e0207 */
[----:B------:R-:W-:Y:S01]  /*f060*/  SHF.R.S32.HI R5, RZ, 0x1f, R4 ;  /* 0x0000001fff057819 */ /* 0x000fe20000011404 */
[----:B--2---:R-:W-:-:S04]  /*f070*/  IMAD R10, R10, UR4, RZ ;  /* 0x000000040a0a7c24 */ /* 0x004fc8000f8e02ff */
[C---:B---3--:R-:W-:Y:S02]  /*f080*/  IMAD R10, R11.reuse, UR5, R10 ;  /* 0x000000050b0a7c24 */ /* 0x048fe4000f8e020a */
[----:B------:R-:W-:-:S04]  /*f090*/  IMAD.WIDE.U32 R4, R11, UR4, R4 ;  /* 0x000000040b047c25 */ /* 0x000fc8000f8e0004 */
[----:B------:R-:W-:Y:S01]  /*f0a0*/  IMAD.IADD R5, R10, 0x1, R5 ;  /* 0x000000010a057824 */ /* 0x000fe200078e0205 */
[----:B0-----:R-:W-:-:S04]  /*f0b0*/  LEA R2, P0, R4, R2, 0x2 ;  /* 0x0000000204027211 */ /* 0x001fc800078010ff */
[----:B------:R-:W-:-:S05]  /*f0c0*/  LEA.HI.X R3, R4, R3, R5, 0x2, P0 ;  /* 0x0000000304037211 */ /* 0x000fca00000f1405 */
[----:B------:R0:W5:Y:S04]  /*f0d0*/  LDG.E R4, desc[UR6][R2.64] ;  /* 0x0000000602047981 */ /* 0x000168000c1e1900 */
.L_x_2314:
[----:B0-----:R-:W-:Y:S01]  /*f0e0*/  IMAD R2, R0, 0x8, R17 ;  /* 0x0000000800027824 */ /* 0x001fe200078e0211 */
[----:B------:R-:W-:Y:S01]  /*f0f0*/  SHF.L.U32 R3, R9, 0x1f, RZ ;  /* 0x0000001f09037819 */ /* 0x000fe200000006ff */
[----:B------:R-:W-:Y:S03]  /*f100*/  BSSY B1, `(.L_x_2315) ;  /* 0x0000003000017945 */ /* 0x000fe60003800000 */
[----:B------:R-:W0:Y:S02]  /*f110*/  SYNCS.PHASECHK.TRANS64.TRYWAIT P0, [R2+URZ+0x34840], R3 ;  /* 0x03484003020075a7 */ /* 0x000e24000800017f */
[----:B0-----:R-:W-:Y:S05]  /*f120*/  @!P0 BRA `(.L_x_2316) ;  /* 0x0000003400cc8947 */ /* 0x001fea0003800000 */
.L_x_2413:
[----:B------:R-:W-:Y:S05]  /*f130*/  BSYNC B1 ;  /* 0x0000000000017941 */ /* 0x000fea0003800000 */
.L_x_2315:
        /* <DEDUP_REMOVED lines=12> */
.L_x_2318:
[----:B------:R-:W-:Y:S05]  /*f200*/  BSYNC B1 ;  /* 0x0000000000017941 */ /* 0x000fea0003800000 */
.L_x_2317:
[----:B------:R-:W-:Y:S01]  /*f210*/  IMAD.MOV.U32 R10, RZ, RZ, RZ ;  /* 0x000000ffff0a7224 */ /* 0x000fe200078e00ff */
[----:B------:R-:W-:Y:S01]  /*f220*/  R2UR UR11, R8 ;  /* 0x00000000080b72ca */ /* 0x000fe200000e0000 */
[----:B0-----:R-:W-:Y:S01]  /*f230*/  IMAD R3, R0, 0xc000, R17 ;  /* 0x0000c00000037824 */ /* 0x001fe200078e0211 */
[----:B------:R-:W-:Y:S01]  /*f240*/  UIADD3 UR4, UP0, UR38, 0x370, URZ ;  /* 0x0000037026047890 */ /* 0x000fe2000ff1e03f */
[----:B------:R-:W-:Y:S01]  /*f250*/  PLOP3.LUT P0, PT, PT, PT, PT, 0x80, 0x0 ;  /* 0x000000000000781c */ /* 0x000fe20003f0f070 */
[----:B------:R-:W-:Y:S01]  /*f260*/  VIADD R2, R2, 0x34830 ;  /* 0x0003483002027836 */ /* 0x000fe20000000000 */
[----:B------:R-:W-:Y:S01]  /*f270*/  R2UR UR10, R10 ;  /* 0x000000000a0a72ca */ /* 0x000fe200000e0000 */
[----:B------:R-:W-:Y:S01]  /*f280*/  VIADD R5, R3, 0x1c400 ;  /* 0x0001c40003057836 */ /* 0x000fe20000000000 */
[----:B------:R-:W-:Y:S01]  /*f290*/  UIADD3.X UR5, URZ, UR39, URZ, UP0, !UPT ;  /* 0x000000273f057290 */ /* 0x000fe200087fe43f */
[----:B------:R-:W-:Y:S01]  /*f2a0*/  UMOV UR6, 0x0 ;  /* 0x0000000000067882 */ /* 0x000fe20000000000 */
[----:B------:R-:W-:-:S04]  /*f2b0*/  UMOV UR7, 0x14f00000 ;  /* 0x14f0000000077882 */ /* 0x000fc80000000000 */
[----:B------:R-:W-:-:S12]  /*f2c0*/  USHF.L.U32 UR11, UR11, 0x7, URZ ;  /* 0x000000070b0b7899 */ /* 0x000fd8000800063f */
.L_x_2319:
[----:B------:R-:W-:-:S13]  /*f2d0*/  @P0 ELECT P2, URZ, PT ;  /* 0x00000000003f082f */ /* 0x000fda0003840000 */
[----:B-----5:R-:W-:Y:S01]  /*f2e0*/  @P2 R2UR UR13, R4 ;  /* 0x00000000040d22ca */ /* 0x020fe200000e0000 */
[----:B------:R-:W-:Y:S01]  /*f2f0*/  UMOV UR12, UR36 ;  /* 0x00000024000c7c82 */ /* 0x000fe20008000000 */
        /* <DEDUP_REMOVED lines=12> */
.L_x_2320:
[----:B------:R-:W-:-:S13]  /*f3c0*/  @P0 ELECT P2, URZ, PT ;  /* 0x00000000003f082f */ /* 0x000fda0003840000 */
[----:B------:R-:W-:Y:S01]  /*f3d0*/  @P2 R2UR UR13, R4 ;  /* 0x00000000040d22ca */ /* 0x000fe200000e0000 */
[----:B------:R-:W-:Y:S01]  /*f3e0*/  UMOV UR12, UR36 ;  /* 0x00000024000c7c82 */ /* 0x000fe20008000000 */
        /* <DEDUP_REMOVED lines=11> */
.L_x_2321:
        /* <DEDUP_REMOVED lines=15> */
.L_x_2414:
[----:B------:R-:W-:Y:S05]  /*f590*/  BSYNC B1 ;  /* 0x0000000000017941 */ /* 0x000fea0003800000 */
.L_x_2322:
[----:B------:R-:W-:Y:S01]  /*f5a0*/  BSSY B1, `(.L_x_2324) ;  /* 0x000000c000017945 */ /* 0x000fe20003800000 */
[----:B------:R-:W-:Y:S02]  /*f5b0*/  IMAD.MOV.U32 R12, RZ, RZ, 0x0 ;  /* 0x00000000ff0c7424 */ /* 0x000fe400078e00ff */
[----:B------:R-:W-:Y:S01]  /*f5c0*/  IMAD.MOV.U32 R13, RZ, RZ, 0x14f00000 ;  /* 0x14f00000ff0d7424 */ /* 0x000fe200078e00ff */
[----:B------:R-:W-:Y:S06]  /*f5d0*/  @P1 BRA `(.L_x_2325) ;  /* 0x0000000000201947 */ /* 0x000fec0003800000 */
[----:B------:R-:W1:Y:S01]  /*f5e0*/  S2R R5, SR_TID.X ;  /* 0x0000000000057919 */ /* 0x000e620000002100 */
[----:B0-----:R-:W-:Y:S01]  /*f5f0*/  IMAD R2, R18, 0x8, R17 ;  /* 0x0000000812027824 */ /* 0x001fe200078e0211 */
[----:B------:R-:W-:-:S04]  /*f600*/  MOV R3, 0x8000 ;  /* 0x0000800000037802 */ /* 0x000fc80000000f00 */
[----:B------:R2:W-:Y:S01]  /*f610*/  SYNCS.ARRIVE.TRANS64 RZ, [R2+URZ+0x34850], R3 ;  /* 0x0348500302ff79a7 */ /* 0x0005e2000800003f */
[----:B-1----:R-:W-:-:S04]  /*f620*/  LOP3.LUT R5, R5, 0x1f, RZ, 0xc0, !PT ;  /* 0x0000001f05057812 */ /* 0x002fc800078ec0ff */
[----:B------:R-:W-:-:S13]  /*f630*/  ISETP.NE.AND P0, PT, R5, RZ, PT ;  /* 0x000000ff0500720c */ /* 0x000fda0003f05270 */
[----:B--2---:R-:W-:Y:S05]  /*f640*/  @!P0 BRA `(.L_x_2325) ;  /* 0x0000000000048947 */ /* 0x004fea0003800000 */
[----:B------:R-:W-:Y:S01]  /*f650*/  BPT.TRAP 0x1 ;  /* 0x000000040000795c */ /* 0x000fe20000300000 */
.L_x_2325:
[----:B------:R-:W-:Y:S05]  /*f660*/  BSYNC B1 ;  /* 0x0000000000017941 */ /* 0x000fea0003800000 */
.L_x_2324:
[----:B------:R-:W-:Y:S01]  /*f670*/  R2UR UR6, R12 ;  /* 0x000000000c0672ca */ /* 0x000fe200000e0000 */
[C-C-:B0-----:R-:W-:Y:S01]  /*f680*/  IMAD R2, R18.reuse, 0x8, R17.reuse ;  /* 0x0000000812027824 */ /* 0x141fe200078e0211 */
[----:B------:R-:W-:Y:S01]  /*f690*/  R2UR UR7, R13 ;  /* 0x000000000d0772ca */ /* 0x000fe200000e0000 */
[----:B------:R-:W-:Y:S01]  /*f6a0*/  IMAD R3, R18, 0x8000, R17 ;  /* 0x0000800012037824 */ /* 0x000fe200078e0211 */
[----:B------:R-:W-:Y:S01]  /*f6b0*/  R2UR UR10, R10 ;  /* 0x000000000a0a72ca */ /* 0x000fe200000e0000 */
[----:B------:R-:W-:Y:S01]  /*f6c0*/  UIADD3 UR4, UP0, UR38, 0x470, URZ ;  /* 0x0000047026047890 */ /* 0x000fe2000ff1e03f */
[----:B------:R-:W-:Y:S01]  /*f6d0*/  PLOP3.LUT P0, PT, PT, PT, PT, 0x80, 0x0 ;  /* 0x000000000000781c */ /* 0x000fe20003f0f070 */
[----:B------:R-:W-:Y:S02]  /*f6e0*/  IMAD.SHL.U32 R5, R19, 0x80, RZ ;  /* 0x0000008013057824 */ /* 0x000fe400078e00ff */
[----:B------:R-:W-:Y:S01]  /*f6f0*/  VIADD R2, R2, 0x34850 ;  /* 0x0003485002027836 */ /* 0x000fe20000000000 */
[----:B------:R-:W-:Y:S01]  /*f700*/  UIADD3.X UR5, URZ, UR39, URZ, UP0, !UPT ;  /* 0x000000273f057290 */ /* 0x000fe200087fe43f */
[----:B------:R-:W-:-:S11]  /*f710*/  VIADD R10, R3, 0x400 ;  /* 0x00000400030a7836 */ /* 0x000fd60000000000 */
.L_x_2326:
        /* <DEDUP_REMOVED lines=15> */
.L_x_2327:
        /* <DEDUP_REMOVED lines=12> */
.L_x_2313:
[----:B------:R-:W-:Y:S05]  /*f8d0*/  BSYNC B0 ;  /* 0x0000000000007941 */ /* 0x000fea0003800000 */
.L_x_2312:
[----:B------:R0:W-:Y:S01]  /*f8e0*/  STL [R1+0x4], R9 ;  /* 0x0000040901007387 */ /* 0x0001e20000100800 */
[----:B------:R-:W-:Y:S01]  /*f8f0*/  UIADD3 UR4, UR41, -0x3, URZ ;  /* 0xfffffffd29047890 */ /* 0x000fe2000fffe03f */
[----:B------:R-:W-:-:S05]  /*f900*/  IMAD.MOV.U32 R18, RZ, RZ, R0 ;  /* 0x000000ffff127224 */ /* 0x000fca00078e0000 */
[----:B------:R-:W-:-:S07]  /*f910*/  IMAD.U32 R0, RZ, RZ, UR4 ;  /* 0x00000004ff007e24 */ /* 0x000fce000f8e00ff */
.L_x_2311:
[----:B------:R-:W-:Y:S01]  /*f920*/  ISETP.NE.AND P0, PT, R7, RZ, PT ;  /* 0x000000ff0700720c */ /* 0x000fe20003f05270 */
[----:B------:R-:W-:-:S12]  /*f930*/  BSSY B0, `(.L_x_2310) ;  /* 0x000014d000007945 */ /* 0x000fd80003800000 */
[----:B------:R-:W-:Y:S05]  /*f940*/  @!P0 BRA `(.L_x_2328) ;  /* 0x00000014002c8947 */ /* 0x000fea0003800000 */
[----:B------:R-:W-:-:S07]  /*f950*/  IMAD.MOV.U32 R8, RZ, RZ, R16 ;  /* 0x000000ffff087224 */ /* 0x000fce00078e0010 */
.L_x_2361:
        /* <DEDUP_REMOVED lines=8> */
[----:B--2---:R-:W-:Y:S02]  /*f9e0*/  ISETP.NE.AND P1, PT, R3, RZ, PT ;  /* 0x000000ff0300720c */ /* 0x004fe40003f25270 */
[----:B---3--:R-:W-:-:S11]  /*f9f0*/  LOP3.LUT R5, R2, R5, RZ, 0x3c, !PT ;  /* 0x0000000502057212 */ /* 0x008fd600078e3cff */
[----:B-1----:R-:W-:Y:S05]  /*fa00*/  @!P1 BRA `(.L_x_2330) ;  /* 0x0000000800609947 */ /* 0x002fea0003800000 */
[----:B------:R-:W2:Y:S01]  /*fa10*/  LDL R2, [R1+0x10] ;  /* 0x0000100001027983 */ /* 0x000ea20000100800 */
[----:B------:R-:W-:Y:S01]  /*fa20*/  IMAD.MOV.U32 R7, RZ, RZ, R0 ;  /* 0x000000ffff077224 */ /* 0x000fe200078e0000 */
[----:B--2---:R-:W-:-:S13]  /*fa30*/  ISETP.NE.AND P1, PT, R2, RZ, PT ;  /* 0x000000ff0200720c */ /* 0x004fda0003f25270 */
[----:B------:R-:W-:Y:S05]  /*fa40*/  @!P1 BRA `(.L_x_2331) ;  /* 0x0000000000549947 */ /* 0x000fea0003800000 */
[----:B------:R-:W2:Y:S01]  /*fa50*/  LDL R10, [R1+0x8] ;  /* 0x00000800010a7983 */ /* 0x000ea20000100800 */
[----:B------:R-:W1:Y:S01]  /*fa60*/  LDC R8, c[0x0][0x43c] ;  /* 0x00010f00ff087b82 */ /* 0x000e620000000800 */
[----:B------:R-:W-:Y:S02]  /*fa70*/  ULDC.64 UR4, c[0x0][0x428] ;  /* 0x00010a0000047ab9 */ /* 0x000fe40000000a00 */
[----:B0-----:R-:W3:Y:S01]  /*fa80*/  LDL R9, [R1] ;  /* 0x0000000001097983 */ /* 0x001ee20000100800 */
[----:B------:R-:W-:Y:S01]  /*fa90*/  ULDC.64 UR6, c[0x0][0x208] ;  /* 0x0000820000067ab9 */ /* 0x000fe20000000a00 */
[----:B-1----:R-:W-:-:S13]  /*faa0*/  ISETP.NE.AND P0, PT, R8, 0x1, PT ;  /* 0x000000010800780c */ /* 0x002fda0003f05270 */
[----:B------:R-:W0:Y:S02]  /*fab0*/  @P0 LDC.64 R2, c[0x0][0x440] ;  /* 0x00011000ff020b82 */ /* 0x000e240000000a00 */
[----:B0-----:R-:W-:Y:S01]  /*fac0*/  @P0 IMAD.HI.U32 R7, R0, R2, RZ ;  /* 0x0000000200070227 */ /* 0x001fe200078e00ff */
[----:B------:R-:W-:-:S04]  /*fad0*/  MOV R2, R0 ;  /* 0x0000000000027202 */ /* 0x000fc80000000f00 */
        /* <DEDUP_REMOVED lines=12> */
.L_x_2331:
[----:B------:R-:W-:Y:S01]  /*fba0*/  IMAD R3, R4, 0x8, R17 ;  /* 0x0000000804037824 */ /* 0x000fe200078e0211 */
[----:B------:R-:W-:Y:S01]  /*fbb0*/  SHF.L.U32 R2, R5, 0x1f, RZ ;  /* 0x0000001f05027819 */ /* 0x000fe200000006ff */
[----:B------:R-:W-:Y:S03]  /*fbc0*/  BSSY B2, `(.L_x_2332) ;  /* 0x0000003000027945 */ /* 0x000fe60003800000 */
[----:B------:R-:W2:Y:S02]  /*fbd0*/  SYNCS.PHASECHK.TRANS64.TRYWAIT P0, [R3+URZ+0x34840], R2 ;  /* 0x03484002030075a7 */ /* 0x000ea4000800017f */
[----:B--2---:R-:W-:Y:S05]  /*fbe0*/  @!P0 BRA `(.L_x_2333) ;  /* 0x0000002c00448947 */ /* 0x004fea0003800000 */
.L_x_2415:
[----:B------:R-:W-:Y:S05]  /*fbf0*/  BSYNC B2 ;  /* 0x0000000000027941 */ /* 0x000fea0003800000 */
.L_x_2332:
        /* <DEDUP_REMOVED lines=12> */
.L_x_2335:
[----:B------:R-:W-:Y:S05]  /*fcc0*/  BSYNC B2 ;  /* 0x0000000000027941 */ /* 0x000fea0003800000 */
.L_x_2334:
[----:B------:R-:W-:Y:S01]  /*fcd0*/  IMAD.MOV.U32 R12, RZ, RZ, RZ ;  /* 0x000000ffff0c7224 */ /* 0x000fe200078e00ff */
[----:B------:R-:W-:Y:S01]  /*fce0*/  UIADD3 UR4, UP0, UR38, 0x370, URZ ;  /* 0x0000037026047890 */ /* 0x000fe2000ff1e03f */
[----:B------:R-:W-:Y:S01]  /*fcf0*/  IMAD R9, R4, 0xc000, R17 ;  /* 0x0000c00004097824 */ /* 0x000fe200078e0211 */
[----:B------:R-:W-:Y:S01]  /*fd00*/  PLOP3.LUT P0, PT, PT, PT, PT, 0x80, 0x0 ;  /* 0x000000000000781c */ /* 0x000fe20003f0f070 */
[----:B--2---:R-:W-:Y:S01]  /*fd10*/  VIADD R3, R3, 0x34830 ;  /* 0x0003483003037836 */ /* 0x004fe20000000000 */
[----:B------:R-:W-:Y:S01]  /*fd20*/  R2UR UR10, R12 ;  /* 0x000000000c0a72ca */ /* 0x000fe200000e0000 */
[----:B------:R-:W-:Y:S01]  /*fd30*/  IMAD.SHL.U32 R2, R7, 0x80, RZ ;  /* 0x0000008007027824 */ /* 0x000fe200078e00ff */
[----:B------:R-:W-:Y:S01]  /*fd40*/  UIADD3.X UR5, URZ, UR39, URZ, UP0, !UPT ;  /* 0x000000273f057290 */ /* 0x000fe200087fe43f */
[----:B------:R-:W-:Y:S01]  /*fd50*/  VIADD R10, R9, 0x1c400 ;  /* 0x0001c400090a7836 */ /* 0x000fe20000000000 */
[----:B------:R-:W-:Y:S01]  /*fd60*/  UMOV UR6, 0x0 ;  /* 0x0000000000067882 */ /* 0x000fe20000000000 */
[----:B------:R-:W-:-:S10]  /*fd70*/  UMOV UR7, 0x14f00000 ;  /* 0x14f0000000077882 */ /* 0x000fd40000000000 */
.L_x_2336:
        /* <DEDUP_REMOVED lines=16> */
.L_x_2337:
        /* <DEDUP_REMOVED lines=15> */
.L_x_2338:
        /* <DEDUP_REMOVED lines=16> */
.L_x_2416:
[----:B------:R-:W-:Y:S05]  /*10070*/  BSYNC B2 ;  /* 0x0000000000027941 */ /* 0x000fea0003800000 */
.L_x_2339:
[----:B------:R-:W-:Y:S01]  /*10080*/  BSSY B2, `(.L_x_2341) ;  /* 0x000000b000027945 */ /* 0x000fe20003800000 */
[----:B------:R-:W-:Y:S01]  /*10090*/  IMAD.MOV.U32 R10, RZ, RZ, 0x0 ;  /* 0x00000000ff0a7424 */ /* 0x000fe200078e00ff */
[----:B------:R-:W-:Y:S02]  /*100a0*/  MOV R11, 0x14f00000 ;  /* 0x14f00000000b7802 */ /* 0x000fe40000000f00 */
        /* <DEDUP_REMOVED lines=8> */
.L_x_2342:
[----:B------:R-:W-:Y:S05]  /*10130*/  BSYNC B2 ;  /* 0x0000000000027941 */ /* 0x000fea0003800000 */
.L_x_2341:
[----:B------:R-:W-:Y:S01]  /*10140*/  R2UR UR10, R12 ;  /* 0x000000000c0a72ca */ /* 0x000fe200000e0000 */
[----:B------:R-:W-:Y:S01]  /*10150*/  IMAD R18, R18, 0x8000, R17 ;  /* 0x0000800012127824 */ /* 0x000fe200078e0211 */
[----:B------:R-:W-:Y:S01]  /*10160*/  R2UR UR6, R10 ;  /* 0x000000000a0672ca */ /* 0x000fe200000e0000 */
[----:B------:R-:W-:Y:S01]  /*10170*/  UIADD3 UR4, UP0, UR38, 0x470, URZ ;  /* 0x0000047026047890 */ /* 0x000fe2000ff1e03f */
[----:B------:R-:W-:Y:S01]  /*10180*/  R2UR UR7, R11 ;  /* 0x000000000b0772ca */ /* 0x000fe200000e0000 */
[----:B0-----:R-:W-:Y:S01]  /*10190*/  IMAD.SHL.U32 R3, R19, 0x80, RZ ;  /* 0x0000008013037824 */ /* 0x001fe200078e00ff */
[----:B------:R-:W-:Y:S01]  /*101a0*/  PLOP3.LUT P0, PT, PT, PT, PT, 0x80, 0x0 ;  /* 0x000000000000781c */ /* 0x000fe20003f0f070 */
[----:B------:R-:W-:Y:S01]  /*101b0*/  VIADD R2, R2, 0x50 ;  /* 0x0000005002027836 */ /* 0x000fe20000000000 */
[----:B------:R-:W-:Y:S01]  /*101c0*/  UIADD3.X UR5, URZ, UR39, URZ, UP0, !UPT ;  /* 0x000000273f057290 */ /* 0x000fe200087fe43f */
[----:B------:R-:W-:-:S11]  /*101d0*/  VIADD R9, R18, 0x400 ;  /* 0x0000040012097836 */ /* 0x000fd60000000000 */
.L_x_2343:
        /* <DEDUP_REMOVED lines=15> */
.L_x_2344:
        /* <DEDUP_REMOVED lines=12> */
.L_x_2330:
[----:B------:R-:W-:Y:S05]  /*10390*/  BSYNC B1 ;  /* 0x0000000000017941 */ /* 0x000fea0003800000 */
.L_x_2329:
        /* <DEDUP_REMOVED lines=8> */
[----:B------:R1:W-:Y:S02]  /*10420*/  STL [R1+0x4], R10 ;  /* 0x0000040a01007387 */ /* 0x0003e40000100800 */
[----:B------:R-:W-:Y:S05]  /*10430*/  @!P1 BRA `(.L_x_2346) ;  /* 0x0000000800609947 */ /* 0x000fea0003800000 */
[----:B------:R-:W2:Y:S01]  /*10440*/  LDL R3, [R1+0x10] ;  /* 0x0000100001037983 */ /* 0x000ea20000100800 */
[----:B------:R-:W-:Y:S01]  /*10450*/  VIADD R7, R0, 0xffffffff ;  /* 0xffffffff00077836 */ /* 0x000fe20000000000 */
[----:B--2---:R-:W-:-:S13]  /*10460*/  ISETP.NE.AND P1, PT, R3, RZ, PT ;  /* 0x000000ff0300720c */ /* 0x004fda0003f25270 */
[----:B------:R-:W-:Y:S05]  /*10470*/  @!P1 BRA `(.L_x_2347) ;  /* 0x0000000000549947 */ /* 0x000fea0003800000 */
[----:B------:R-:W2:Y:S01]  /*10480*/  LDL R12, [R1+0x8] ;  /* 0x00000800010c7983 */ /* 0x000ea20000100800 */
[----:B0-----:R-:W0:Y:S01]  /*10490*/  LDC R9, c[0x0][0x43c] ;  /* 0x00010f00ff097b82 */ /* 0x001e220000000800 */
[----:B------:R-:W-:Y:S02]  /*104a0*/  ULDC.64 UR4, c[0x0][0x428] ;  /* 0x00010a0000047ab9 */ /* 0x000fe40000000a00 */
[----:B------:R-:W3:Y:S01]  /*104b0*/  LDL R11, [R1] ;  /* 0x00000000010b7983 */ /* 0x000ee20000100800 */
        /* <DEDUP_REMOVED lines=17> */
.L_x_2347:
[----:B------:R-:W-:Y:S01]  /*105d0*/  LEA R2, R18, R17, 0x3 ;  /* 0x0000001112027211 */ /* 0x000fe200078e18ff */
[----:B------:R-:W-:Y:S01]  /*105e0*/  BSSY B2, `(.L_x_2348) ;  /* 0x0000004000027945 */ /* 0x000fe20003800000 */
[----:B------:R-:W-:-:S04]  /*105f0*/  SHF.L.U32 R3, R10, 0x1f, RZ ;  /* 0x0000001f0a037819 */ /* 0x000fc800000006ff */
[----:B------:R-:W3:Y:S02]  /*10600*/  SYNCS.PHASECHK.TRANS64.TRYWAIT P0, [R2+URZ+0x34840], R3 ;  /* 0x03484003020075a7 */ /* 0x000ee4000800017f */
[----:B---3--:R-:W-:Y:S05]  /*10610*/  @!P0 BRA `(.L_x_2349) ;  /* 0x0000002000e08947 */ /* 0x008fea0003800000 */
.L_x_2417:
[----:B------:R-:W-:Y:S05]  /*10620*/  BSYNC B2 ;  /* 0x0000000000027941 */ /* 0x000fea0003800000 */
.L_x_2348:
[----:B0-2---:R-:W0:Y:S01]  /*10630*/  S2R R9, SR_TID.X ;  /* 0x0000000000097919 */ /* 0x005e220000002100 */
[----:B------:R-:W-:Y:S01]  /*10640*/  BSSY B2, `(.L_x_2350) ;  /* 0x000000b000027945 */ /* 0x000fe20003800000 */
[----:B0-----:R-:W-:-:S04]  /*10650*/  LOP3.LUT R9, R9, 0x7f, RZ, 0xc0, !PT ;  /* 0x0000007f09097812 */ /* 0x001fc800078ec0ff */
[----:B------:R-:W-:-:S13]  /*10660*/  ISETP.NE.AND P1, PT, R9, RZ, PT ;  /* 0x000000ff0900720c */ /* 0x000fda0003f25270 */
[----:B------:R-:W-:Y:S05]  /*10670*/  @P1 BRA `(.L_x_2351) ;  /* 0x00000000001c1947 */ /* 0x000fea0003800000 */
[----:B------:R-:W0:Y:S01]  /*10680*/  S2R R9, SR_TID.X ;  /* 0x0000000000097919 */ /* 0x000e220000002100 */
[----:B---3--:R-:W-:-:S04]  /*10690*/  IMAD.MOV.U32 R3, RZ, RZ, 0xc000 ;  /* 0x0000c000ff037424 */ /* 0x008fc800078e00ff */
[----:B------:R2:W-:Y:S01]  /*106a0*/  SYNCS.ARRIVE.TRANS64 RZ, [R2+URZ+0x34830], R3 ;  /* 0x0348300302ff79a7 */ /* 0x0005e2000800003f */
[----:B0-----:R-:W-:-:S04]  /*106b0*/  LOP3.LUT R9, R9, 0x1f, RZ, 0xc0, !PT ;  /* 0x0000001f09097812 */ /* 0x001fc800078ec0ff */
[----:B------:R-:W-:-:S13]  /*106c0*/  ISETP.NE.AND P0, PT, R9, RZ, PT ;  /* 0x000000ff0900720c */ /* 0x000fda0003f05270 */
[----:B--2---:R-:W-:Y:S05]  /*106d0*/  @!P0 BRA `(.L_x_2351) ;  /* 0x0000000000048947 */ /* 0x004fea0003800000 */
[----:B------:R-:W-:Y:S01]  /*106e0*/  BPT.TRAP 0x1 ;  /* 0x000000040000795c */ /* 0x000fe20000300000 */
.L_x_2351:
[----:B------:R-:W-:Y:S05]  /*106f0*/  BSYNC B2 ;  /* 0x0000000000027941 */ /* 0x000fea0003800000 */
.L_x_2350:
[----:B------:R-:W-:Y:S01]  /*10700*/  IMAD.MOV.U32 R12, RZ, RZ, RZ ;  /* 0x000000ffff0c7224 */ /* 0x000fe200078e00ff */
[----:B------:R-:W-:Y:S01]  /*10710*/  UIADD3 UR4, UP0, UR38, 0x370, URZ ;  /* 0x0000037026047890 */ /* 0x000fe2000ff1e03f */
[C---:B---3--:R-:W-:Y:S01]  /*10720*/  IMAD R3, R18.reuse, 0x8, R6 ;  /* 0x0000000812037824 */ /* 0x048fe200078e0206 */
[----:B------:R-:W-:Y:S01]  /*10730*/  PLOP3.LUT P0, PT, PT, PT, PT, 0x80, 0x0 ;  /* 0x000000000000781c */ /* 0x000fe20003f0f070 */
[----:B------:R-:W-:Y:S01]  /*10740*/  IMAD R9, R18, 0xc000, R17 ;  /* 0x0000c00012097824 */ /* 0x000fe200078e0211 */
[----:B------:R-:W-:Y:S01]  /*10750*/  R2UR UR10, R12 ;  /* 0x000000000c0a72ca */ /* 0x000fe200000e0000 */
[----:B------:R-:W-:Y:S01]  /*10760*/  VIADD R3, R3, 0x30 ;  /* 0x0000003003037836 */ /* 0x000fe20000000000 */
[----:B------:R-:W-:Y:S01]  /*10770*/  UIADD3.X UR5, URZ, UR39, URZ, UP0, !UPT ;  /* 0x000000273f057290 */ /* 0x000fe200087fe43f */
[----:B------:R-:W-:Y:S01]  /*10780*/  IMAD.SHL.U32 R2, R7, 0x80, RZ ;  /* 0x0000008007027824 */ /* 0x000fe200078e00ff */
[----:B------:R-:W-:Y:S01]  /*10790*/  UMOV UR6, 0x0 ;  /* 0x0000000000067882 */ /* 0x000fe20000000000 */
[----:B-1----:R-:W-:Y:S01]  /*107a0*/  VIADD R10, R9, 0x1c400 ;  /* 0x0001c400090a7836 */ /* 0x002fe20000000000 */
[----:B------:R-:W-:-:S09]  /*107b0*/  UMOV UR7, 0x14f00000 ;  /* 0x14f0000000077882 */ /* 0x000fd20000000000 */
.L_x_2352:
        /* <DEDUP_REMOVED lines=16> */
.L_x_2353:
        /* <DEDUP_REMOVED lines=15> */
.L_x_2354:
        /* <DEDUP_REMOVED lines=15> */
.L_x_2418:
[----:B------:R-:W-:Y:S05]  /*10aa0*/  BSYNC B2 ;  /* 0x0000000000027941 */ /* 0x000fea0003800000 */
.L_x_2355:
        /* <DEDUP_REMOVED lines=11> */
.L_x_2358:
[----:B------:R-:W-:Y:S05]  /*10b60*/  BSYNC B2 ;  /* 0x0000000000027941 */ /* 0x000fea0003800000 */
.L_x_2357:
[----:B------:R-:W-:Y:S01]  /*10b70*/  R2UR UR10, R12 ;  /* 0x000000000c0a72ca */ /* 0x000fe200000e0000 */
[----:B------:R-:W-:Y:S01]  /*10b80*/  UIADD3 UR4, UP0, UR38, 0x470, URZ ;  /* 0x0000047026047890 */ /* 0x000fe2000ff1e03f */
[----:B------:R-:W-:Y:S01]  /*10b90*/  R2UR UR6, R10 ;  /* 0x000000000a0672ca */ /* 0x000fe200000e0000 */
[----:B------:R-:W-:Y:S01]  /*10ba0*/  IMAD.SHL.U32 R3, R19, 0x80, RZ ;  /* 0x0000008013037824 */ /* 0x000fe200078e00ff */
[----:B------:R-:W-:Y:S01]  /*10bb0*/  R2UR UR7, R11 ;  /* 0x000000000b0772ca */ /* 0x000fe200000e0000 */
[----:B0-----:R-:W-:Y:S01]  /*10bc0*/  VIADD R2, R2, 0x50 ;  /* 0x0000005002027836 */ /* 0x001fe20000000000 */
[----:B------:R-:W-:Y:S01]  /*10bd0*/  LEA R4, R4, R17, 0xf ;  /* 0x0000001104047211 */ /* 0x000fe200078e78ff */
[----:B------:R-:W-:Y:S01]  /*10be0*/  UIADD3.X UR5, URZ, UR39, URZ, UP0, !UPT ;  /* 0x000000273f057290 */ /* 0x000fe200087fe43f */
[----:B------:R-:W-:-:S03]  /*10bf0*/  PLOP3.LUT P0, PT, PT, PT, PT, 0x80, 0x0 ;  /* 0x000000000000781c */ /* 0x000fc60003f0f070 */
[----:B------:R-:W-:-:S10]  /*10c00*/  VIADD R5, R4, 0x400 ;  /* 0x0000040004057836 */ /* 0x000fd40000000000 */
.L_x_2359:
        /* <DEDUP_REMOVED lines=15> */
.L_x_2360:
        /* <DEDUP_REMOVED lines=12> */
.L_x_2346:
[----:B------:R-:W-:Y:S05]  /*10dc0*/  BSYNC B1 ;  /* 0x0000000000017941 */ /* 0x000fea0003800000 */
.L_x_2345:
[C---:B------:R-:W-:Y:S01]  /*10dd0*/  ISETP.GT.AND P0, PT, R0.reuse, 0x1, PT ;  /* 0x000000010000780c */ /* 0x040fe20003f04270 */
[----:B------:R-:W-:-:S12]  /*10de0*/  VIADD R0, R0, 0xfffffffe ;  /* 0xfffffffe00007836 */ /* 0x000fd80000000000 */
[----:B------:R-:W-:Y:S05]  /*10df0*/  @P0 BRA `(.L_x_2361) ;  /* 0xffffffe800d80947 */ /* 0x000fea000383ffff */
.L_x_2328:
[----:B------:R-:W-:Y:S05]  /*10e00*/  BSYNC B0 ;  /* 0x0000000000007941 */ /* 0x000fea0003800000 */
.L_x_2310:
[----:B0-----:R-:W0:Y:S01]  /*10e10*/  S2R R0, SR_TID.X ;  /* 0x0000000000007919 */ /* 0x001e220000002100 */
[----:B------:R-:W-:Y:S01]  /*10e20*/  BSSY B0, `(.L_x_2362) ;  /* 0x0000012000007945 */ /* 0x000fe20003800000 */
[----:B0-----:R-:W-:-:S04]  /*10e30*/  LOP3.LUT R6, R0, 0x7f, RZ, 0xc0, !PT ;  /* 0x0000007f00067812 */ /* 0x001fc800078ec0ff */
[----:B------:R-:W-:-:S13]  /*10e40*/  ISETP.NE.AND P1, PT, R6, RZ, PT ;  /* 0x000000ff0600720c */ /* 0x000fda0003f25270 */
[----:B------:R-:W-:Y:S05]  /*10e50*/  @P1 BRA `(.L_x_2363) ;  /* 0x0000000000381947 */ /* 0x000fea0003800000 */
[----:B------:R-:W0:Y:S01]  /*10e60*/  S2R R3, SR_LANEID ;  /* 0x0000000000037919 */ /* 0x000e220000000000 */
[----:B------:R-:W-:Y:S01]  /*10e70*/  VOTEU.ANY UR4, UPT, PT ;  /* 0x0000000000047886 */ /* 0x000fe200038e0100 */
[----:B------:R-:W2:Y:S01]  /*10e80*/  LDC.64 R4, c[0x0][0xc80] ;  /* 0x00032000ff047b82 */ /* 0x000ea20000000a00 */
[----:B------:R-:W0:Y:S01]  /*10e90*/  FLO.U32 R0, UR4 ;  /* 0x0000000400007d00 */ /* 0x000e2200080e0000 */
[----:B------:R-:W-:-:S07]  /*10ea0*/  ULDC.64 UR6, c[0x0][0x208] ;  /* 0x0000820000067ab9 */ /* 0x000fce0000000a00 */
[----:B------:R-:W2:Y:S01]  /*10eb0*/  POPC R2, UR4 ;  /* 0x0000000400027d09 */ /* 0x000ea20008000000 */
[----:B0-----:R-:W-:-:S13]  /*10ec0*/  ISETP.EQ.U32.AND P0, PT, R0, R3, PT ;  /* 0x000000030000720c */ /* 0x001fda0003f02070 */
[----:B--2---:R-:W2:Y:S01]  /*10ed0*/  @P0 ATOMG.E.ADD.STRONG.GPU PT, R5, desc[UR6][R4.64], R2 ;  /* 0x00000002040509a8 */ /* 0x004ea200081ee1c6 */
[----:B------:R-:W0:Y:S02]  /*10ee0*/  S2R R3, SR_LTMASK ;  /* 0x0000000000037919 */ /* 0x000e240000003900 */
[----:B0-----:R-:W-:-:S06]  /*10ef0*/  LOP3.LUT R3, R3, UR4, RZ, 0xc0, !PT ;  /* 0x0000000403037c12 */ /* 0x001fcc000f8ec0ff */
[----:B------:R-:W0:Y:S01]  /*10f00*/  POPC R3, R3 ;  /* 0x0000000300037309 */ /* 0x000e220000000000 */
[----:B--2---:R-:W0:Y:S02]  /*10f10*/  SHFL.IDX PT, R0, R5, R0, 0x1f ;  /* 0x00001f0005007589 */ /* 0x004e2400000e0000 */
[----:B0-----:R-:W-:-:S05]  /*10f20*/  IADD3 R0, R0, UR43, R3 ;  /* 0x0000002b00007c10 */ /* 0x001fca000fffe003 */
[----:B------:R0:W-:Y:S02]  /*10f30*/  STL [R1+0x18], R0 ;  /* 0x0000180001007387 */ /* 0x0001e40000100800 */
.L_x_2363:
[----:B------:R-:W-:Y:S05]  /*10f40*/  BSYNC B0 ;  /* 0x0000000000007941 */ /* 0x000fea0003800000 */
.L_x_2362:
[----:B0-----:R-:W2:Y:S01]  /*10f50*/  LDL.LU R0, [R1+0xc] ;  /* 0x00000c0001007983 */ /* 0x001ea20000300800 */
[----:B------:R-:W-:Y:S01]  /*10f60*/  BSSY B0, `(.L_x_2364) ;  /* 0x0000038000007945 */ /* 0x000fe20003800000 */
[----:B--2---:R-:W-:-:S13]  /*10f70*/  ISETP.NE.AND P0, PT, R0, RZ, PT ;  /* 0x000000ff0000720c */ /* 0x004fda0003f05270 */
        /* <DEDUP_REMOVED lines=8> */
.L_x_2419:
[----:B------:R-:W-:Y:S05]  /*11000*/  BSYNC B1 ;  /* 0x0000000000017941 */ /* 0x000fea0003800000 */
.L_x_2366:
        /* <DEDUP_REMOVED lines=9> */
.L_x_2369:
[----:B------:R-:W-:Y:S05]  /*110a0*/  BSYNC B1 ;  /* 0x0000000000017941 */ /* 0x000fea0003800000 */
.L_x_2368:
[----:B------:R-:W-:Y:S01]  /*110b0*/  IMAD R2, R18, 0x8000, R17 ;  /* 0x0000800012027824 */ /* 0x000fe200078e0211 */
[----:B------:R-:W-:Y:S01]  /*110c0*/  UIADD3 UR4, UP0, UR38, 0x470, URZ ;  /* 0x0000047026047890 */ /* 0x000fe2000ff1e03f */
[----:B------:R-:W-:Y:S01]  /*110d0*/  IMAD.SHL.U32 R19, R19, 0x80, RZ ;  /* 0x0000008013137824 */ /* 0x000fe200078e00ff */
[----:B------:R-:W-:Y:S01]  /*110e0*/  PLOP3.LUT P0, PT, PT, PT, PT, 0x80, 0x0 ;  /* 0x000000000000781c */ /* 0x000fe20003f0f070 */
[----:B0-----:R-:W-:Y:S01]  /*110f0*/  VIADD R0, R0, 0x34850 ;  /* 0x0003485000007836 */ /* 0x001fe20000000000 */
[----:B------:R-:W-:Y:S01]  /*11100*/  UIADD3.X UR5, URZ, UR39, URZ, UP0, !UPT ;  /* 0x000000273f057290 */ /* 0x000fe200087fe43f */
[----:B------:R-:W-:Y:S01]  /*11110*/  VIADD R3, R2, 0x400 ;  /* 0x0000040002037836 */ /* 0x000fe20000000000 */
[----:B------:R-:W-:Y:S01]  /*11120*/  UMOV UR6, 0x0 ;  /* 0x0000000000067882 */ /* 0x000fe20000000000 */
[----:B------:R-:W-:Y:S01]  /*11130*/  UMOV UR7, 0x14f00000 ;  /* 0x14f0000000077882 */ /* 0x000fe20000000000 */
[----:B------:R-:W-:-:S08]  /*11140*/  UMOV UR10, URZ ;  /* 0x0000003f000a7c82 */ /* 0x000fd00008000000 */
.L_x_2370:
        /* <DEDUP_REMOVED lines=15> */
.L_x_2371:
        /* <DEDUP_REMOVED lines=10> */
.L_x_2365:
[----:B------:R-:W-:Y:S05]  /*112e0*/  BSYNC B0 ;  /* 0x0000000000007941 */ /* 0x000fea0003800000 */
.L_x_2364:
[----:B------:R-:W2:Y:S01]  /*112f0*/  LDL.LU R3, [R1+0x4] ;  /* 0x0000040001037983 */ /* 0x000ea20000300800 */
[----:B------:R-:W-:-:S05]  /*11300*/  VIADD R18, R18, 0x1 ;  /* 0x0000000112127836 */ /* 0x000fca0000000000 */
[----:B------:R-:W-:-:S04]  /*11310*/  ISETP.NE.AND P0, PT, R18, 0x2, PT ;  /* 0x000000021200780c */ /* 0x000fc80003f05270 */
[----:B------:R-:W-:Y:S02]  /*11320*/  SEL R0, RZ, 0x1, P0 ;  /* 0x00000001ff007807 */ /* 0x000fe40000000000 */
[----:B------:R-:W-:Y:S02]  /*11330*/  SEL R18, R18, RZ, P0 ;  /* 0x000000ff12127207 */ /* 0x000fe40000000000 */
[----:B--2---:R-:W-:-:S05]  /*11340*/  LOP3.LUT R3, R3, R0, RZ, 0x3c, !PT ;  /* 0x0000000003037212 */ /* 0x004fca00078e3cff */
[----:B------:R2:W-:Y:S02]  /*11350*/  STL [R1+0x4], R3 ;  /* 0x0000040301007387 */ /* 0x0005e40000100800 */
.L_x_2290:
[----:B------:R-:W-:Y:S05]  /*11360*/  BSYNC B7 ;  /* 0x0000000000077941 */ /* 0x000fea0003800000 */
.L_x_2288:
[----:B0-----:R-:W3:Y:S04]  /*11370*/  LDL R0, [R1+0x20] ;  /* 0x0000200001007983 */ /* 0x001ee80000100800 */
[----:B------:R0:W5:Y:S01]  /*11380*/  LDL R2, [R1+0x18] ;  /* 0x0000180001027983 */ /* 0x0001620000100800 */
[----:B---3--:R-:W-:-:S13]  /*11390*/  ISETP.NE.AND P0, PT, R0, RZ, PT ;  /* 0x000000ff0000720c */ /* 0x008fda0003f05270 */
[----:B0-----:R-:W-:Y:S05]  /*113a0*/  @!P0 BRA `(.L_x_2372) ;  /* 0x0000000000288947 */ /* 0x001fea0003800000 */
[----:B------:R-:W-:Y:S05]  /*113b0*/  WARPSYNC.ALL ;  /* 0x0000000000007948 */ /* 0x000fea0003800000 */
[----:B------:R-:W0:Y:S08]  /*113c0*/  S2UR UR5, SR_CgaCtaId ;  /* 0x00000000000579c3 */ /* 0x000e300000008800 */
[----:B------:R-:W-:Y:S06]  /*113d0*/  BAR.SYNC.DEFER_BLOCKING 0x5, 0x180 ;  /* 0x0146000000007b1d */ /* 0x000fec0000010000 */
[----:B------:R-:W-:-:S02]  /*113e0*/  UMOV UR4, 0x400 ;  /* 0x0000040000047882 */ /* 0x000fc40000000000 */
[----:B0-----:R-:W-:-:S06]  /*113f0*/  ULEA UR4, UR5, UR4, 0x18 ;  /* 0x0000000405047291 */ /* 0x001fcc000f8ec03f */
[----:B------:R-:W-:-:S05]  /*11400*/  IMAD.U32 R17, RZ, RZ, UR4 ;  /* 0x00000004ff117e24 */ /* 0x000fca000f8e00ff */
[----:B-----5:R-:W0:Y:S04]  /*11410*/  LDS R2, [R17+0x348d0] ;  /* 0x0348d00011027984 */ /* 0x020e280000000800 */
[----:B0-----:R0:W-:Y:S01]  /*11420*/  STL [R1+0x18], R2 ;  /* 0x0000180201007387 */ /* 0x0011e20000100800 */
[----:B------:R-:W-:Y:S06]  /*11430*/  BAR.ARV 0x4, 0x180 ;  /* 0x0106000000007b1d */ /* 0x000fec0000002000 */
[----:B------:R-:W-:Y:S05]  /*11440*/  BRA `(.L_x_2373) ;  /* 0x00000000002c7947 */ /* 0x000fea0003800000 */
.L_x_2372:
[----:B------:R-:W-:-:S03]  /*11450*/  UMOV UR4, 0xffffffff ;  /* 0xffffffff00047882 */ /* 0x000fc60000000000 */
[----:B------:R-:W-:Y:S05]  /*11460*/  BRA.DIV UR4, `(.L_x_2374) ;  /* 0x0000001604887947 */ /* 0x000fea000b800000 */
[----:B-----5:R0:W3:Y:S02]  /*11470*/  SHFL.IDX PT, R14, R2, RZ, 0x1f ;  /* 0x00001fff020e7589 */ /* 0x0200e400000e0000 */
.L_x_2422:
[----:B--2---:R-:W2:Y:S01]  /*11480*/  @!P1 S2R R3, SR_CgaCtaId ;  /* 0x0000000000039919 */ /* 0x004ea20000008800 */
[----:B------:R-:W-:Y:S05]  /*11490*/  WARPSYNC.ALL ;  /* 0x0000000000007948 */ /* 0x000fea0003800000 */
[----:B------:R-:W-:Y:S01]  /*114a0*/  BAR.SYNC.DEFER_BLOCKING 0x4, 0x180 ;  /* 0x0106000000007b1d */ /* 0x000fe20000010000 */
[----:B------:R-:W-:-:S05]  /*114b0*/  @!P1 MOV R0, 0x400 ;  /* 0x0000040000009802 */ /* 0x000fca0000000f00 */
[----:B---3--:R3:W-:Y:S01]  /*114c0*/  STL [R1+0x18], R14 ;  /* 0x0000180e01007387 */ /* 0x0087e20000100800 */
[----:B--2---:R-:W-:-:S05]  /*114d0*/  @!P1 LEA R17, R3, R0, 0x18 ;  /* 0x0000000003119211 */ /* 0x004fca00078ec0ff */
[----:B------:R3:W-:Y:S01]  /*114e0*/  @!P1 STS [R17+0x348d0], R2 ;  /* 0x0348d00211009388 */ /* 0x0007e20000000800 */
[----:B------:R-:W-:Y:S06]  /*114f0*/  BAR.ARV 0x5, 0x180 ;  /* 0x0146000000007b1d */ /* 0x000fec0000002000 */
.L_x_2373:
[----:B------:R-:W4:Y:S01]  /*11500*/  LDL R0, [R1+0x18] ;  /* 0x0000180001007983 */ /* 0x000f220000100800 */
[----:B------:R-:W-:Y:S02]  /*11510*/  ULDC UR4, c[0x0][0xc38] ;  /* 0x00030e0000047ab9 */ /* 0x000fe40000000800 */
[----:B----4-:R-:W-:-:S13]  /*11520*/  ISETP.GE.AND P0, PT, R0, UR4, PT ;  /* 0x0000000400007c0c */ /* 0x010fda000bf06270 */
[----:B------:R-:W-:Y:S05]  /*11530*/  @!P0 BRA `(.L_x_2375) ;  /* 0xffffffbc000c8947 */ /* 0x000fea000383ffff */
.L_x_2285:
[----:B-1----:R-:W4:Y:S01]  /*11540*/  LDL.LU R0, [R1+0x1c] ;  /* 0x00001c0001007983 */ /* 0x002f220000300800 */
[----:B------:R-:W-:Y:S01]  /*11550*/  BSSY B0, `(.L_x_2376) ;  /* 0x000000b000007945 */ /* 0x000fe20003800000 */
[----:B------:R-:W1:Y:S01]  /*11560*/  S2R R5, SR_CgaCtaId ;  /* 0x0000000000057919 */ /* 0x000e620000008800 */
[----:B----4-:R-:W-:-:S05]  /*11570*/  VIADD R0, R0, 0x1 ;  /* 0x0000000100007836 */ /* 0x010fca0000000000 */
[----:B0--3--:R-:W-:-:S04]  /*11580*/  LEA.HI R2, R0, R0, RZ, 0x1 ;  /* 0x0000000000027211 */ /* 0x009fc800078f08ff */
[----:B--2---:R-:W-:-:S05]  /*11590*/  LOP3.LUT R3, R2, 0xfffffffe, RZ, 0xc0, !PT ;  /* 0xfffffffe02037812 */ /* 0x004fca00078ec0ff */
[----:B------:R-:W-:Y:S01]  /*115a0*/  IMAD.IADD R3, R0, 0x1, -R3 ;  /* 0x0000000100037824 */ /* 0x000fe200078e0a03 */
[----:B------:R-:W-:-:S04]  /*115b0*/  MOV R0, 0x400 ;  /* 0x0000040000007802 */ /* 0x000fc80000000f00 */
[----:B-1----:R-:W-:Y:S02]  /*115c0*/  LEA R0, R5, R0, 0x18 ;  /* 0x0000000005007211 */ /* 0x002fe400078ec0ff */
[----:B------:R-:W-:-:S04]  /*115d0*/  SHF.L.U32 R3, R3, 0x1f, RZ ;  /* 0x0000001f03037819 */ /* 0x000fc800000006ff */
[----:B------:R-:W0:Y:S02]  /*115e0*/  SYNCS.PHASECHK.TRANS64.TRYWAIT P0, [R0+URZ+0x34820], R3 ;  /* 0x03482003000075a7 */ /* 0x000e24000800017f */
[----:B0-----:R-:W-:Y:S05]  /*115f0*/  @!P0 BRA `(.L_x_2377) ;  /* 0x00000014004c8947 */ /* 0x001fea0003800000 */
.L_x_2423:
[----:B------:R-:W-:Y:S05]  /*11600*/  BSYNC B0 ;  /* 0x0000000000007941 */ /* 0x000fea0003800000 */
.L_x_2376:
[----:B------:R-:W-:-:S03]  /*11610*/  UMOV UR4, 0xffffffff ;  /* 0xffffffff00047882 */ /* 0x000fc60000000000 */
[----:B------:R-:W-:Y:S05]  /*11620*/  BRA.DIV UR4, `(.L_x_2378) ;  /* 0x0000001604547947 */ /* 0x000fea000b800000 */
[----:B------:R-:W1:Y:S02]  /*11630*/  S2R R2, SR_TID.X ;  /* 0x0000000000027919 */ /* 0x000e640000002100 */
[----:B-1----:R-:W-:-:S04]  /*11640*/  SHF.R.U32.HI R2, RZ, 0x5, R2 ;  /* 0x00000005ff027819 */ /* 0x002fc80000011602 */
[----:B------:R-:W-:-:S05]  /*11650*/  LOP3.LUT R2, R2, 0x3, RZ, 0xc0, !PT ;  /* 0x0000000302027812 */ /* 0x000fca00078ec0ff */
[----:B------:R1:W2:Y:S02]  /*11660*/  SHFL.IDX PT, R14, R2, RZ, 0x1f ;  /* 0x00001fff020e7589 */ /* 0x0002a400000e0000 */
.L_x_2426:
[----:B--2---:R-:W-:Y:S01]  /*11670*/  ISETP.NE.AND P0, PT, R14, RZ, PT ;  /* 0x000000ff0e00720c */ /* 0x004fe20003f05270 */
[----:B------:R-:W-:-:S12]  /*11680*/  BSSY B0, `(.L_x_2379) ;  /* 0x0000027000007945 */ /* 0x000fd80003800000 */
[----:B------:R-:W-:Y:S05]  /*11690*/  @P0 BRA `(.L_x_2380) ;  /* 0x0000000000940947 */ /* 0x000fea0003800000 */
[----:B------:R-:W-:-:S03]  /*116a0*/  UMOV UR4, 0xffffffff ;  /* 0xffffffff00047882 */ /* 0x000fc60000000000 */
[----:B------:R-:W-:Y:S05]  /*116b0*/  BRA.DIV UR4, `(.L_x_2381) ;  /* 0x0000001604647947 */ /* 0x000fea000b800000 */
[----:B------:R-:W-:-:S13]  /*116c0*/  ELECT P6, URZ, PT ;  /* 0x00000000003f782f */ /* 0x000fda00038c0000 */
.L_x_2429:
        /* <DEDUP_REMOVED lines=8> */
.L_x_2382:
        /* <DEDUP_REMOVED lines=13> */
.L_x_2430:
[----:B------:R-:W1:Y:S02]  /*11820*/  SYNCS.PHASECHK.TRANS64.TRYWAIT P0, [R3+URZ], R2 ;  /* 0x00000002030075a7 */ /* 0x000e64000800017f */
[----:B-1----:R-:W-:Y:S05]  /*11830*/  @!P0 BRA `(.L_x_2384) ;  /* 0x0000001400388947 */ /* 0x002fea0003800000 */
.L_x_2431:
[----:B------:R-:W-:Y:S05]  /*11840*/  @!P2 BRA `(.L_x_2385) ;  /* 0x000000000004a947 */ /* 0x000fea0003800000 */
[----:B------:R-:W-:Y:S01]  /*11850*/  BPT.TRAP 0x1 ;  /* 0x000000040000795c */ /* 0x000fe20000300000 */
.L_x_2385:
[----:B-1----:R-:W-:-:S04]  /*11860*/  VIADD R3, R0, 0x34860 ;  /* 0x0003486000037836 */ /* 0x002fc80000000000 */
[----:B------:R-:W-:-:S04]  /*11870*/  IMAD R18, R18, 0x8, R3 ;  /* 0x0000000812127824 */ /* 0x000fc800078e0203 */
[----:B------:R-:W1:Y:S02]  /*11880*/  SYNCS.PHASECHK.TRANS64.TRYWAIT P0, [R18+URZ], R5 ;  /* 0x00000005120075a7 */ /* 0x000e64000800017f */
[----:B-1----:R-:W-:Y:S05]  /*11890*/  @!P0 BRA `(.L_x_2386) ;  /* 0x0000001400348947 */ /* 0x002fea0003800000 */
.L_x_2432:
[----:B------:R-:W-:-:S07]  /*118a0*/  IMAD R3, R4, 0x8, R3 ;  /* 0x0000000804037824 */ /* 0x000fce00078e0203 */
.L_x_2387:
[----:B--2---:R2:W3:Y:S02]  /*118b0*/  SYNCS.PHASECHK.TRANS64.TRYWAIT P0, [R3+URZ], R2 ;  /* 0x00000002030075a7 */ /* 0x0044e4000800017f */
[----:B---3--:R-:W-:Y:S05]  /*118c0*/  @!P0 NANOSLEEP.SYNCS 0x989680 ;  /* 0x009896800000895d */ /* 0x008fea0003900000 */
[----:B------:R-:W3:Y:S02]  /*118d0*/  @!P0 SYNCS.PHASECHK.TRANS64 P0, [R3+URZ], R2 ;  /* 0x00000002030085a7 */ /* 0x000ee4000800007f */
[----:B---3--:R-:W-:Y:S05]  /*118e0*/  @!P0 BRA `(.L_x_2387) ;  /* 0xfffffffc00f08947 */ /* 0x008fea000383ffff */
.L_x_2380:
[----:B------:R-:W-:Y:S05]  /*118f0*/  BSYNC B0 ;  /* 0x0000000000007941 */ /* 0x000fea0003800000 */
.L_x_2379:
[----:B------:R-:W-:Y:S05]  /*11900*/  EXIT ;  /* 0x000000000000794d */ /* 0x000fea0003800000 */
.L_x_2238:
[----:B0-----:R-:W-:-:S04]  /*11910*/  IMAD.U32 R3, RZ, RZ, UR38 ;  /* 0x00000026ff037e24 */ /* 0x001fc8000f8e00ff */
[----:B------:R0:W1:Y:S03]  /*11920*/  SYNCS.PHASECHK.TRANS64.TRYWAIT P1, [R3+URZ+0x34800], R0 ;  /* 0x03480000030075a7 */ /* 0x000066000802017f */
[----:B-1----:R-:W-:Y:S05]  /*11930*/  @!P1 NANOSLEEP.SYNCS 0x989680 ;  /* 0x009896800000995d */ /* 0x002fea0003900000 */
[----:B------:R-:W1:Y:S02]  /*11940*/  @!P1 SYNCS.PHASECHK.TRANS64 P1, [R3+URZ+0x34800], R0 ;  /* 0x03480000030095a7 */ /* 0x000e64000802007f */
[----:B-1----:R-:W-:Y:S05]  /*11950*/  @!P1 BRA `(.L_x_2238) ;  /* 0xfffffffc00ec9947 */ /* 0x002fea000383ffff */
[----:B------:R-:W-:Y:S05]  /*11960*/  BRA `(.L_x_2388) ;  /* 0xfffffefc00787947 */ /* 0x000fea000383ffff */
.L_x_2242:
[----:B-1----:R1:W2:Y:S02]  /*11970*/  SYNCS.PHASECHK.TRANS64.TRYWAIT P2, [R0+URZ+0x34830], R3 ;  /* 0x03483003000075a7 */ /* 0x0022a4000804017f */
[----:B--2---:R-:W-:Y:S05]  /*11980*/  @!P2 NANOSLEEP.SYNCS 0x989680 ;  /* 0x009896800000a95d */ /* 0x004fea0003900000 */
[----:B------:R-:W2:Y:S02]  /*11990*/  @!P2 SYNCS.PHASECHK.TRANS64 P2, [R0+URZ+0x34830], R3 ;  /* 0x034830030000a5a7 */ /* 0x000ea4000804007f */
[----:B--2---:R-:W-:Y:S05]  /*119a0*/  @!P2 BRA `(.L_x_2242) ;  /* 0xfffffffc00f0a947 */ /* 0x004fea000383ffff */
[----:B------:R-:W-:Y:S05]  /*119b0*/  BRA `(.L_x_2241) ;  /* 0xfffffefc009c7947 */ /* 0x000fea000383ffff */
.L_x_2247:
[----:B-1----:R-:W-:-:S04]  /*119c0*/  MOV R10, UR8 ;  /* 0x00000008000a7c02 */ /* 0x002fc80008000f00 */
[----:B------:R1:W2:Y:S03]  /*119d0*/  SYNCS.PHASECHK.TRANS64.TRYWAIT P3, [R10+URZ+0x34830], R5 ;  /* 0x034830050a0075a7 */ /* 0x0002a6000806017f */
[----:B--2---:R-:W-:Y:S05]  /*119e0*/  @!P3 NANOSLEEP.SYNCS 0x989680 ;  /* 0x009896800000b95d */ /* 0x004fea0003900000 */
[----:B------:R-:W2:Y:S02]  /*119f0*/  @!P3 SYNCS.PHASECHK.TRANS64 P3, [R10+URZ+0x34830], R5 ;  /* 0x034830050a00b5a7 */ /* 0x000ea4000806007f */
[----:B--2---:R-:W-:Y:S05]  /*11a00*/  @!P3 BRA `(.L_x_2247) ;  /* 0xfffffffc00ecb947 */ /* 0x004fea000383ffff */
[----:B------:R-:W-:Y:S05]  /*11a10*/  BRA `(.L_x_2246) ;  /* 0xffffff2c00607947 */ /* 0x000fea000383ffff */
.L_x_2251:
[----:B01----:R-:W-:-:S04]  /*11a20*/  IMAD.U32 R5, RZ, RZ, UR9 ;  /* 0x00000009ff057e24 */ /* 0x003fc8000f8e00ff */
[----:B------:R0:W1:Y:S03]  /*11a30*/  SYNCS.PHASECHK.TRANS64.TRYWAIT P3, [R5+URZ+0x34850], R0 ;  /* 0x03485000050075a7 */ /* 0x000066000806017f */
[----:B-1----:R-:W-:Y:S05]  /*11a40*/  @!P3 NANOSLEEP.SYNCS 0x989680 ;  /* 0x009896800000b95d */ /* 0x002fea0003900000 */
[----:B------:R-:W1:Y:S02]  /*11a50*/  @!P3 SYNCS.PHASECHK.TRANS64 P3, [R5+URZ+0x34850], R0 ;  /* 0x034850000500b5a7 */ /* 0x000e64000806007f */
[----:B-1----:R-:W-:Y:S05]  /*11a60*/  @!P3 BRA `(.L_x_2251) ;  /* 0xfffffffc00ecb947 */ /* 0x002fea000383ffff */
[----:B------:R-:W-:Y:S05]  /*11a70*/  BRA `(.L_x_2250) ;  /* 0xffffff3400a07947 */ /* 0x000fea000383ffff */
.L_x_2257:
[----:B-1----:R-:W-:-:S04]  /*11a80*/  IMAD.U32 R10, RZ, RZ, UR8 ;  /* 0x00000008ff0a7e24 */ /* 0x002fc8000f8e00ff */
[----:B------:R1:W2:Y:S03]  /*11a90*/  SYNCS.PHASECHK.TRANS64.TRYWAIT P2, [R10+URZ+0x34830], R5 ;  /* 0x034830050a0075a7 */ /* 0x0002a6000804017f */
[----:B--2---:R-:W-:Y:S05]  /*11aa0*/  @!P2 NANOSLEEP.SYNCS 0x989680 ;  /* 0x009896800000a95d */ /* 0x004fea0003900000 */
[----:B------:R-:W2:Y:S02]  /*11ab0*/  @!P2 SYNCS.PHASECHK.TRANS64 P2, [R10+URZ+0x34830], R5 ;  /* 0x034830050a00a5a7 */ /* 0x000ea4000804007f */
[----:B--2---:R-:W-:Y:S05]  /*11ac0*/  @!P2 BRA `(.L_x_2257) ;  /* 0xfffffffc00eca947 */ /* 0x004fea000383ffff */
[----:B------:R-:W-:Y:S05]  /*11ad0*/  BRA `(.L_x_2256) ;  /* 0xffffff5c00f47947 */ /* 0x000fea000383ffff */
.L_x_2261:
[----:B01----:R-:W-:-:S04]  /*11ae0*/  IMAD.U32 R5, RZ, RZ, UR8 ;  /* 0x00000008ff057e24 */ /* 0x003fc8000f8e00ff */
[----:B------:R0:W1:Y:S03]  /*11af0*/  SYNCS.PHASECHK.TRANS64.TRYWAIT P2, [R5+URZ+0x34850], R0 ;  /* 0x03485000050075a7 */ /* 0x000066000804017f */
[----:B-1----:R-:W-:Y:S05]  /*11b00*/  @!P2 NANOSLEEP.SYNCS 0x989680 ;  /* 0x009896800000a95d */ /* 0x002fea0003900000 */
[----:B------:R-:W1:Y:S02]  /*11b10*/  @!P2 SYNCS.PHASECHK.TRANS64 P2, [R5+URZ+0x34850], R0 ;  /* 0x034850000500a5a7 */ /* 0x000e64000804007f */
[----:B-1----:R-:W-:Y:S05]  /*11b20*/  @!P2 BRA `(.L_x_2261) ;  /* 0xfffffffc00eca947 */ /* 0x002fea000383ffff */
[----:B------:R-:W-:Y:S05]  /*11b30*/  BRA `(.L_x_2260) ;  /* 0xffffff6800347947 */ /* 0x000fea000383ffff */
.L_x_2266:
[----:B-1----:R-:W-:-:S04]  /*11b40*/  IMAD.U32 R7, RZ, RZ, UR5 ;  /* 0x00000005ff077e24 */ /* 0x002fc8000f8e00ff */
[----:B------:R1:W2:Y:S03]  /*11b50*/  SYNCS.PHASECHK.TRANS64.TRYWAIT P0, [R7+URZ+0x34850], R0 ;  /* 0x03485000070075a7 */ /* 0x0002a6000800017f */
[----:B--2---:R-:W-:Y:S05]  /*11b60*/  @!P0 NANOSLEEP.SYNCS 0x989680 ;  /* 0x009896800000895d */ /* 0x004fea0003900000 */
[----:B------:R-:W2:Y:S02]  /*11b70*/  @!P0 SYNCS.PHASECHK.TRANS64 P0, [R7+URZ+0x34850], R0 ;  /* 0x03485000070085a7 */ /* 0x000ea4000800007f */
[----:B--2---:R-:W-:Y:S05]  /*11b80*/  @!P0 BRA `(.L_x_2266) ;  /* 0xfffffffc00ec8947 */ /* 0x004fea000383ffff */
[----:B------:R-:W-:Y:S05]  /*11b90*/  BRA `(.L_x_2265) ;  /* 0xffffff8c000c7947 */ /* 0x000fea000383ffff */
.L_x_2296:
[----:B------:R-:W-:Y:S02]  /*11ba0*/  IMAD.MOV.U32 R13, RZ, RZ, R0 ;  /* 0x000000ffff0d7224 */ /* 0x000fe400078e0000 */
[----:B------:R-:W-:Y:S02]  /*11bb0*/  IMAD.MOV.U32 R12, RZ, RZ, RZ ;  /* 0x000000ffff0c7224 */ /* 0x000fe400078e00ff */
[----:B------:R-:W-:Y:S02]  /*11bc0*/  IMAD.MOV.U32 R11, RZ, RZ, 0x1f ;  /* 0x0000001fff0b7424 */ /* 0x000fe400078e00ff */
[----:B------:R-:W-:-:S07]  /*11bd0*/  IMAD.MOV.U32 R15, RZ, RZ, -0x1 ;  /* 0xffffffffff0f7424 */ /* 0x000fce00078e00ff */
[----:B0-----:R-:W-:Y:S05]  /*11be0*/  WARPSYNC.COLLECTIVE R15, `(.L_x_2389) ;  /* 0x000000000f087348 */ /* 0x001fea0003c00000 */
[----:B------:R1:W2:Y:S02]  /*11bf0*/  SHFL.IDX P6, R14, R13, R12, R11 ;  /* 0x0000000c0d0e7389 */ /* 0x0002a400000c000b */
[----:B012---:R-:W-:Y:S01]  /*11c00*/  ENDCOLLECTIVE ;  /* 0x000000000000791b */ /* 0x007fe20003800000 */
.L_x_2389:
[----:B------:R-:W-:Y:S05]  /*11c10*/  BRA `(.L_x_2390) ;  /* 0xffffffc000207947 */ /* 0x000fea000383ffff */
.L_x_2298:
[----:B------:R-:W-:Y:S01]  /*11c20*/  BSSY B0, `(.L_x_2391) ;  /* 0x0000006000007945 */ /* 0x000fe20003800000 */
[----:B------:R-:W-:-:S07]  /*11c30*/  IMAD.MOV.U32 R15, RZ, RZ, -0x1 ;  /* 0xffffffffff0f7424 */ /* 0x000fce00078e00ff */
[----:B01----:R-:W-:Y:S05]  /*11c40*/  WARPSYNC.COLLECTIVE R15, `(.L_x_2392) ;  /* 0x000000000f0c7348 */ /* 0x003fea0003c00000 */
[----:B------:R-:W-:Y:S02]  /*11c50*/  ELECT P6, UR62, PT ;  /* 0x00000000003e782f */ /* 0x000fe400038c0000 */
[----:B------:R-:W-:Y:S01]  /*11c60*/  MOV R14, UR62 ;  /* 0x0000003e000e7c02 */ /* 0x000fe20008000f00 */
[----:B01----:R-:W-:Y:S10]  /*11c70*/  ENDCOLLECTIVE ;  /* 0x000000000000791b */ /* 0x003ff40003800000 */
.L_x_2392:
[----:B------:R-:W-:Y:S05]  /*11c80*/  BSYNC B0 ;  /* 0x0000000000007941 */ /* 0x000fea0003800000 */
.L_x_2391:
[----:B------:R-:W-:Y:S05]  /*11c90*/  BRA `(.L_x_2393) ;  /* 0xffffffc000207947 */ /* 0x000fea000383ffff */
.L_x_2300:
[----:B-1----:R1:W2:Y:S02]  /*11ca0*/  SYNCS.PHASECHK.TRANS64.TRYWAIT P0, [R0+URZ+0x34840], R2 ;  /* 0x03484002000075a7 */ /* 0x0022a4000800017f */
[----:B--2---:R-:W-:Y:S05]  /*11cb0*/  @!P0 NANOSLEEP.SYNCS 0x989680 ;  /* 0x009896800000895d */ /* 0x004fea0003900000 */
[----:B------:R-:W2:Y:S02]  /*11cc0*/  @!P0 SYNCS.PHASECHK.TRANS64 P0, [R0+URZ+0x34840], R2 ;  /* 0x03484002000085a7 */ /* 0x000ea4000800007f */
[----:B--2---:R-:W-:Y:S05]  /*11cd0*/  @!P0 BRA `(.L_x_2300) ;  /* 0xfffffffc00f08947 */ /* 0x004fea000383ffff */
[----:B------:R-:W-:Y:S05]  /*11ce0*/  BRA `(.L_x_2394) ;  /* 0xffffffc000747947 */ /* 0x000fea000383ffff */
.L_x_2304:
[----:B------:R-:W-:Y:S02]  /*11cf0*/  IMAD.MOV.U32 R13, RZ, RZ, R4 ;  /* 0x000000ffff0d7224 */ /* 0x000fe400078e0004 */
[----:B------:R-:W-:Y:S02]  /*11d00*/  IMAD.MOV.U32 R12, RZ, RZ, RZ ;  /* 0x000000ffff0c7224 */ /* 0x000fe400078e00ff */
[----:B------:R-:W-:Y:S02]  /*11d10*/  IMAD.MOV.U32 R11, RZ, RZ, 0x181f ;  /* 0x0000181fff0b7424 */ /* 0x000fe400078e00ff */
[----:B------:R-:W-:Y:S02]  /*11d20*/  IMAD.MOV.U32 R15, RZ, RZ, -0x1 ;  /* 0xffffffffff0f7424 */ /* 0x000fe400078e00ff */
[----:B------:R-:W-:-:S07]  /*11d30*/  IMAD.U32 R2, RZ, RZ, UR42 ;  /* 0x0000002aff027e24 */ /* 0x000fce000f8e00ff */
[----:B-----5:R-:W-:Y:S05]  /*11d40*/  WARPSYNC.COLLECTIVE R15, `(.L_x_2395) ;  /* 0x000000000f087348 */ /* 0x020fea0003c00000 */
[----:B------:R0:W1:Y:S02]  /*11d50*/  SHFL.IDX P6, R14, R13, R12, R11 ;  /* 0x0000000c0d0e7389 */ /* 0x00006400000c000b */
[----:B01---5:R-:W-:Y:S01]  /*11d60*/  ENDCOLLECTIVE ;  /* 0x000000000000791b */ /* 0x023fe20003800000 */
.L_x_2395:
[----:B------:R-:W-:Y:S02]  /*11d70*/  IMAD R2, R2, 0x80, R10 ;  /* 0x0000008002027824 */ /* 0x000fe400078e020a */
[----:B------:R-:W-:Y:S01]  /*11d80*/  IMAD.MOV.U32 R13, RZ, RZ, R0 ;  /* 0x000000ffff0d7224 */ /* 0x000fe200078e0000 */
[----:B------:R-:W-:-:S07]  /*11d90*/  MOV R5, R14 ;  /* 0x0000000e00057202 */ /* 0x000fce0000000f00 */
[----:B------:R-:W-:Y:S05]  /*11da0*/  WARPSYNC.COLLECTIVE R15, `(.L_x_2396) ;  /* 0x000000000f087348 */ /* 0x000fea0003c00000 */
[----:B------:R0:W1:Y:S02]  /*11db0*/  SHFL.IDX P6, R14, R13, R12, R11 ;  /* 0x0000000c0d0e7389 */ /* 0x00006400000c000b */
[----:B01----:R-:W-:Y:S01]  /*11dc0*/  ENDCOLLECTIVE ;  /* 0x000000000000791b */ /* 0x003fe20003800000 */
.L_x_2396:
        /* <DEDUP_REMOVED lines=8> */
[----:B------:R-:W-:-:S04]  /*11e50*/  @!P4 IMAD.X R5, RZ, RZ, R5, P3 ;  /* 0x000000ffff05c224 */ /* 0x000fc800018e0605 */
        /* <DEDUP_REMOVED lines=12> */
.L_x_2397:
[----:B------:R-:W-:Y:S02]  /*11f20*/  IMAD.MOV.U32 R13, RZ, RZ, R0 ;  /* 0x000000ffff0d7224 */ /* 0x000fe400078e0000 */
[----:B------:R-:W-:-:S07]  /*11f30*/  IMAD.MOV.U32 R5, RZ, RZ, R14 ;  /* 0x000000ffff057224 */ /* 0x000fce00078e000e */
[----:B------:R-:W-:Y:S05]  /*11f40*/  WARPSYNC.COLLECTIVE R15, `(.L_x_2398) ;  /* 0x000000000f087348 */ /* 0x000fea0003c00000 */
[----:B------:R0:W1:Y:S02]  /*11f50*/  SHFL.IDX P6, R14, R13, R12, R11 ;  /* 0x0000000c0d0e7389 */ /* 0x00006400000c000b */
[----:B01----:R-:W-:Y:S01]  /*11f60*/  ENDCOLLECTIVE ;  /* 0x000000000000791b */ /* 0x003fe20003800000 */
.L_x_2398:
[----:B------:R-:W-:Y:S01]  /*11f70*/  ULDC.64 UR4, c[0x0][0x208] ;  /* 0x0000820000047ab9 */ /* 0x000fe20000000a00 */
[----:B------:R-:W-:Y:S02]  /*11f80*/  IMAD.MOV.U32 R13, RZ, RZ, R4 ;  /* 0x000000ffff0d7224 */ /* 0x000fe400078e0004 */
[----:B------:R-:W-:Y:S02]  /*11f90*/  IMAD.MOV.U32 R12, RZ, RZ, 0x2 ;  /* 0x00000002ff0c7424 */ /* 0x000fe400078e00ff */
[----:B------:R-:W-:-:S05]  /*11fa0*/  IMAD.MOV.U32 R6, RZ, RZ, R14 ;  /* 0x000000ffff067224 */ /* 0x000fca00078e000e */
[----:B------:R-:W-:-:S05]  /*11fb0*/  @!P4 LEA R6, P3, R9, R6, 0x1 ;  /* 0x000000060906c211 */ /* 0x000fca00078608ff */
[----:B------:R-:W-:-:S05]  /*11fc0*/  @!P4 IMAD.X R5, RZ, RZ, R5, P3 ;  /* 0x000000ffff05c224 */ /* 0x000fca00018e0605 */
[----:B------:R-:W-:Y:S01]  /*11fd0*/  @!P4 MOV R7, R5 ;  /* 0x000000050007c202 */ /* 0x000fe20000000f00 */
[----:B------:R-:W-:-:S04]  /*11fe0*/  VIADD R5, R2, 0x20 ;  /* 0x0000002002057836 */ /* 0x000fc80000000000 */
        /* <DEDUP_REMOVED lines=10> */
.L_x_2399:
[----:B------:R-:W-:Y:S02]  /*12090*/  IMAD.MOV.U32 R13, RZ, RZ, R0 ;  /* 0x000000ffff0d7224 */ /* 0x000fe400078e0000 */
[----:B------:R-:W-:-:S07]  /*120a0*/  IMAD.MOV.U32 R5, RZ, RZ, R14 ;  /* 0x000000ffff057224 */ /* 0x000fce00078e000e */
[----:B------:R-:W-:Y:S05]  /*120b0*/  WARPSYNC.COLLECTIVE R15, `(.L_x_2400) ;  /* 0x000000000f087348 */ /* 0x000fea0003c00000 */
[----:B------:R0:W1:Y:S02]  /*120c0*/  SHFL.IDX P6, R14, R13, R12, R11 ;  /* 0x0000000c0d0e7389 */ /* 0x00006400000c000b */
[----:B01----:R-:W-:Y:S01]  /*120d0*/  ENDCOLLECTIVE ;  /* 0x000000000000791b */ /* 0x003fe20003800000 */
.L_x_2400:
[----:B------:R-:W-:Y:S01]  /*120e0*/  ULDC.64 UR4, c[0x0][0x208] ;  /* 0x0000820000047ab9 */ /* 0x000fe20000000a00 */
[----:B------:R-:W-:Y:S02]  /*120f0*/  IMAD.MOV.U32 R13, RZ, RZ, R4 ;  /* 0x000000ffff0d7224 */ /* 0x000fe400078e0004 */
[----:B------:R-:W-:Y:S02]  /*12100*/  IMAD.MOV.U32 R12, RZ, RZ, 0x3 ;  /* 0x00000003ff0c7424 */ /* 0x000fe400078e00ff */
[----:B------:R-:W-:-:S05]  /*12110*/  IMAD.MOV.U32 R6, RZ, RZ, R14 ;  /* 0x000000ffff067224 */ /* 0x000fca00078e000e */
        /* <DEDUP_REMOVED lines=14> */
.L_x_2401:
[----:B------:R-:W-:Y:S02]  /*12200*/  IMAD.MOV.U32 R13, RZ, RZ, R0 ;  /* 0x000000ffff0d7224 */ /* 0x000fe400078e0000 */
[----:B------:R-:W-:-:S07]  /*12210*/  IMAD.MOV.U32 R5, RZ, RZ, R14 ;  /* 0x000000ffff057224 */ /* 0x000fce00078e000e */
[----:B------:R-:W-:Y:S05]  /*12220*/  WARPSYNC.COLLECTIVE R15, `(.L_x_2402) ;  /* 0x000000000f087348 */ /* 0x000fea0003c00000 */
[----:B------:R0:W1:Y:S02]  /*12230*/  SHFL.IDX P6, R14, R13, R12, R11 ;  /* 0x0000000c0d0e7389 */ /* 0x00006400000c000b */
[----:B01----:R-:W-:Y:S01]  /*12240*/  ENDCOLLECTIVE ;  /* 0x000000000000791b */ /* 0x003fe20003800000 */
.L_x_2402:
[----:B------:R-:W-:Y:S01]  /*12250*/  ULDC.64 UR4, c[0x0][0x208] ;  /* 0x0000820000047ab9 */ /* 0x000fe20000000a00 */
[----:B------:R-:W-:Y:S02]  /*12260*/  IMAD.MOV.U32 R13, RZ, RZ, R4 ;  /* 0x000000ffff0d7224 */ /* 0x000fe400078e0004 */
[----:B------:R-:W-:Y:S01]  /*12270*/  IMAD.MOV.U32 R12, RZ, RZ, 0x4 ;  /* 0x00000004ff0c7424 */ /* 0x000fe200078e00ff */
[----:B------:R-:W-:-:S04]  /*12280*/  MOV R6, R14 ;  /* 0x0000000e00067202 */ /* 0x000fc80000000f00 */
        /* <DEDUP_REMOVED lines=14> */
.L_x_2403:
[----:B------:R-:W-:Y:S02]  /*12370*/  IMAD.MOV.U32 R13, RZ, RZ, R0 ;  /* 0x000000ffff0d7224 */ /* 0x000fe400078e0000 */
[----:B------:R-:W-:-:S07]  /*12380*/  IMAD.MOV.U32 R5, RZ, RZ, R14 ;  /* 0x000000ffff057224 */ /* 0x000fce00078e000e */
[----:B------:R-:W-:Y:S05]  /*12390*/  WARPSYNC.COLLECTIVE R15, `(.L_x_2404) ;  /* 0x000000000f087348 */ /* 0x000fea0003c00000 */
[----:B------:R0:W1:Y:S02]  /*123a0*/  SHFL.IDX P6, R14, R13, R12, R11 ;  /* 0x0000000c0d0e7389 */ /* 0x00006400000c000b */
[----:B01----:R-:W-:Y:S01]  /*123b0*/  ENDCOLLECTIVE ;  /* 0x000000000000791b */ /* 0x003fe20003800000 */
.L_x_2404:
        /* <DEDUP_REMOVED lines=18> */
.L_x_2405:
[----:B------:R-:W-:Y:S01]  /*124e0*/  IMAD.MOV.U32 R13, RZ, RZ, R0 ;  /* 0x000000ffff0d7224 */ /* 0x000fe200078e0000 */
[----:B------:R-:W-:-:S07]  /*124f0*/  MOV R5, R14 ;  /* 0x0000000e00057202 */ /* 0x000fce0000000f00 */
[----:B------:R-:W-:Y:S05]  /*12500*/  WARPSYNC.COLLECTIVE R15, `(.L_x_2406) ;  /* 0x000000000f087348 */ /* 0x000fea0003c00000 */
[----:B------:R0:W1:Y:S02]  /*12510*/  SHFL.IDX P6, R14, R13, R12, R11 ;  /* 0x0000000c0d0e7389 */ /* 0x00006400000c000b */
[----:B01----:R-:W-:Y:S01]  /*12520*/  ENDCOLLECTIVE ;  /* 0x000000000000791b */ /* 0x003fe20003800000 */
.L_x_2406:
        /* <DEDUP_REMOVED lines=18> */
.L_x_2407:
[----:B------:R-:W-:Y:S02]  /*12650*/  IMAD.MOV.U32 R13, RZ, RZ, R0 ;  /* 0x000000ffff0d7224 */ /* 0x000fe400078e0000 */
[----:B------:R-:W-:-:S07]  /*12660*/  IMAD.MOV.U32 R5, RZ, RZ, R14 ;  /* 0x000000ffff057224 */ /* 0x000fce00078e000e */
[----:B------:R-:W-:Y:S05]  /*12670*/  WARPSYNC.COLLECTIVE R15, `(.L_x_2408) ;  /* 0x000000000f087348 */ /* 0x000fea0003c00000 */
[----:B------:R0:W1:Y:S02]  /*12680*/  SHFL.IDX P6, R14, R13, R12, R11 ;  /* 0x0000000c0d0e7389 */ /* 0x00006400000c000b */
[----:B01----:R-:W-:Y:S01]  /*12690*/  ENDCOLLECTIVE ;  /* 0x000000000000791b */ /* 0x003fe20003800000 */
.L_x_2408:
[----:B------:R-:W-:Y:S01]  /*126a0*/  ULDC.64 UR4, c[0x0][0x208] ;  /* 0x0000820000047ab9 */ /* 0x000fe20000000a00 */
[----:B------:R-:W-:Y:S01]  /*126b0*/  IMAD.MOV.U32 R13, RZ, RZ, R4 ;  /* 0x000000ffff0d7224 */ /* 0x000fe200078e0004 */
[----:B------:R-:W-:Y:S01]  /*126c0*/  MOV R12, 0x7 ;  /* 0x00000007000c7802 */ /* 0x000fe20000000f00 */
[----:B------:R-:W-:-:S05]  /*126d0*/  IMAD.MOV.U32 R6, RZ, RZ, R14 ;  /* 0x000000ffff067224 */ /* 0x000fca00078e000e */
[----:B------:R-:W-:-:S05]  /*126e0*/  @!P4 LEA R6, P3, R9, R6, 0x1 ;  /* 0x000000060906c211 */ /* 0x000fca00078608ff */
[----:B------:R-:W-:-:S04]  /*126f0*/  @!P4 IMAD.X R5, RZ, RZ, R5, P3 ;  /* 0x000000ffff05c224 */ /* 0x000fc800018e0605 */
        /* <DEDUP_REMOVED lines=10> */
.L_x_2409:
[----:B------:R-:W-:Y:S02]  /*127a0*/  IMAD.MOV.U32 R13, RZ, RZ, R0 ;  /* 0x000000ffff0d7224 */ /* 0x000fe400078e0000 */
[----:B------:R-:W-:-:S07]  /*127b0*/  IMAD.MOV.U32 R4, RZ, RZ, R14 ;  /* 0x000000ffff047224 */ /* 0x000fce00078e000e */
[----:B------:R-:W-:Y:S05]  /*127c0*/  WARPSYNC.COLLECTIVE R15, `(.L_x_2410) ;  /* 0x000000000f087348 */ /* 0x000fea0003c00000 */
[----:B------:R0:W1:Y:S02]  /*127d0*/  SHFL.IDX P6, R14, R13, R12, R11 ;  /* 0x0000000c0d0e7389 */ /* 0x00006400000c000b */
[----:B01----:R-:W-:Y:S01]  /*127e0*/  ENDCOLLECTIVE ;  /* 0x000000000000791b */ /* 0x003fe20003800000 */
.L_x_2410:
[----:B------:R-:W-:Y:S01]  /*127f0*/  IMAD.MOV.U32 R0, RZ, RZ, R14 ;  /* 0x000000ffff007224 */ /* 0x000fe200078e000e */
[----:B------:R-:W-:Y:S06]  /*12800*/  BRA `(.L_x_2411) ;  /* 0xffffffc000ec7947 */ /* 0x000fec000383ffff */
.L_x_2309:
[----:B0-----:R0:W1:Y:S02]  /*12810*/  SYNCS.PHASECHK.TRANS64.TRYWAIT P0, [R17+URZ+0x34820], R0 ;  /* 0x03482000110075a7 */ /* 0x001064000800017f */
[----:B-1----:R-:W-:Y:S05]  /*12820*/  @!P0 NANOSLEEP.SYNCS 0x989680 ;  /* 0x009896800000895d */ /* 0x002fea0003900000 */
[----:B------:R-:W1:Y:S02]  /*12830*/  @!P0 SYNCS.PHASECHK.TRANS64 P0, [R17+URZ+0x34820], R0 ;  /* 0x03482000110085a7 */ /* 0x000e64000800007f */
[----:B-1----:R-:W-:Y:S05]  /*12840*/  @!P0 BRA `(.L_x_2309) ;  /* 0xfffffffc00f08947 */ /* 0x002fea000383ffff */
[----:B------:R-:W-:Y:S05]  /*12850*/  BRA `(.L_x_2412) ;  /* 0xffffffc400647947 */ /* 0x000fea000383ffff */
.L_x_2316:
[----:B0-----:R0:W1:Y:S02]  /*12860*/  SYNCS.PHASECHK.TRANS64.TRYWAIT P0, [R2+URZ+0x34840], R3 ;  /* 0x03484003020075a7 */ /* 0x001064000800017f */
[----:B-1----:R-:W-:Y:S05]  /*12870*/  @!P0 NANOSLEEP.SYNCS 0x989680 ;  /* 0x009896800000895d */ /* 0x002fea0003900000 */
[----:B------:R-:W1:Y:S02]  /*12880*/  @!P0 SYNCS.PHASECHK.TRANS64 P0, [R2+URZ+0x34840], R3 ;  /* 0x03484003020085a7 */ /* 0x000e64000800007f */
[----:B-1----:R-:W-:Y:S05]  /*12890*/  @!P0 BRA `(.L_x_2316) ;  /* 0xfffffffc00f08947 */ /* 0x002fea000383ffff */
[----:B------:R-:W-:Y:S05]  /*128a0*/  BRA `(.L_x_2413) ;  /* 0xffffffc800207947 */ /* 0x000fea000383ffff */
.L_x_2323:
[----:B0-----:R0:W1:Y:S02]  /*128b0*/  SYNCS.PHASECHK.TRANS64.TRYWAIT P0, [R3+URZ+0x60], R2 ;  /* 0x00006002030075a7 */ /* 0x001064000800017f */
[----:B-1----:R-:W-:Y:S05]  /*128c0*/  @!P0 NANOSLEEP.SYNCS 0x989680 ;  /* 0x009896800000895d */ /* 0x002fea0003900000 */
[----:B------:R-:W1:Y:S02]  /*128d0*/  @!P0 SYNCS.PHASECHK.TRANS64 P0, [R3+URZ+0x60], R2 ;  /* 0x00006002030085a7 */ /* 0x000e64000800007f */
[----:B-1----:R-:W-:Y:S05]  /*128e0*/  @!P0 BRA `(.L_x_2323) ;  /* 0xfffffffc00f08947 */ /* 0x002fea000383ffff */
[----:B------:R-:W-:Y:S05]  /*128f0*/  BRA `(.L_x_2414) ;  /* 0xffffffcc00247947 */ /* 0x000fea000383ffff */
.L_x_2333:
[----:B--2---:R2:W3:Y:S02]  /*12900*/  SYNCS.PHASECHK.TRANS64.TRYWAIT P0, [R3+URZ+0x34840], R2 ;  /* 0x03484002030075a7 */ /* 0x0044e4000800017f */
[----:B---3--:R-:W-:Y:S05]  /*12910*/  @!P0 NANOSLEEP.SYNCS 0x989680 ;  /* 0x009896800000895d */ /* 0x008fea0003900000 */
[----:B------:R-:W3:Y:S02]  /*12920*/  @!P0 SYNCS.PHASECHK.TRANS64 P0, [R3+URZ+0x34840], R2 ;  /* 0x03484002030085a7 */ /* 0x000ee4000800007f */
[----:B---3--:R-:W-:Y:S05]  /*12930*/  @!P0 BRA `(.L_x_2333) ;  /* 0xfffffffc00f08947 */ /* 0x008fea000383ffff */
[----:B------:R-:W-:Y:S05]  /*12940*/  BRA `(.L_x_2415) ;  /* 0xffffffd000a87947 */ /* 0x000fea000383ffff */
.L_x_2340:
[----:B0-----:R0:W1:Y:S02]  /*12950*/  SYNCS.PHASECHK.TRANS64.TRYWAIT P0, [R2+URZ+0x60], R3 ;  /* 0x00006003020075a7 */ /* 0x001064000800017f */
[----:B-1----:R-:W-:Y:S05]  /*12960*/  @!P0 NANOSLEEP.SYNCS 0x989680 ;  /* 0x009896800000895d */ /* 0x002fea0003900000 */
[----:B------:R-:W1:Y:S02]  /*12970*/  @!P0 SYNCS.PHASECHK.TRANS64 P0, [R2+URZ+0x60], R3 ;  /* 0x00006003020085a7 */ /* 0x000e64000800007f */
[----:B-1----:R-:W-:Y:S05]  /*12980*/  @!P0 BRA `(.L_x_2340) ;  /* 0xfffffffc00f08947 */ /* 0x002fea000383ffff */
[----:B------:R-:W-:Y:S05]  /*12990*/  BRA `(.L_x_2416) ;  /* 0xffffffd400b47947 */ /* 0x000fea000383ffff */
.L_x_2349:
[----:B---3--:R3:W4:Y:S02]  /*129a0*/  SYNCS.PHASECHK.TRANS64.TRYWAIT P0, [R2+URZ+0x34840], R3 ;  /* 0x03484003020075a7 */ /* 0x008724000800017f */
[----:B----4-:R-:W-:Y:S05]  /*129b0*/  @!P0 NANOSLEEP.SYNCS 0x989680 ;  /* 0x009896800000895d */ /* 0x010fea0003900000 */
[----:B------:R-:W4:Y:S02]  /*129c0*/  @!P0 SYNCS.PHASECHK.TRANS64 P0, [R2+URZ+0x34840], R3 ;  /* 0x03484003020085a7 */ /* 0x000f24000800007f */
[----:B----4-:R-:W-:Y:S05]  /*129d0*/  @!P0 BRA `(.L_x_2349) ;  /* 0xfffffffc00f08947 */ /* 0x010fea000383ffff */
[----:B------:R-:W-:Y:S05]  /*129e0*/  BRA `(.L_x_2417) ;  /* 0xffffffdc000c7947 */ /* 0x000fea000383ffff */
.L_x_2356:
[----:B0-----:R0:W1:Y:S02]  /*129f0*/  SYNCS.PHASECHK.TRANS64.TRYWAIT P0, [R2+URZ+0x60], R5 ;  /* 0x00006005020075a7 */ /* 0x001064000800017f */
[----:B-1----:R-:W-:Y:S05]  /*12a00*/  @!P0 NANOSLEEP.SYNCS 0x989680 ;  /* 0x009896800000895d */ /* 0x002fea0003900000 */
[----:B------:R-:W1:Y:S02]  /*12a10*/  @!P0 SYNCS.PHASECHK.TRANS64 P0, [R2+URZ+0x60], R5 ;  /* 0x00006005020085a7 */ /* 0x000e64000800007f */
[----:B-1----:R-:W-:Y:S05]  /*12a20*/  @!P0 BRA `(.L_x_2356) ;  /* 0xfffffffc00f08947 */ /* 0x002fea000383ffff */
[----:B------:R-:W-:Y:S05]  /*12a30*/  BRA `(.L_x_2418) ;  /* 0xffffffe000187947 */ /* 0x000fea000383ffff */
.L_x_2367:
[----:B0-----:R0:W2:Y:S02]  /*12a40*/  SYNCS.PHASECHK.TRANS64.TRYWAIT P0, [R0+URZ+0x34860], R3 ;  /* 0x03486003000075a7 */ /* 0x0010a4000800017f */
[----:B--2---:R-:W-:Y:S05]  /*12a50*/  @!P0 NANOSLEEP.SYNCS 0x989680 ;  /* 0x009896800000895d */ /* 0x004fea0003900000 */
[----:B------:R-:W2:Y:S02]  /*12a60*/  @!P0 SYNCS.PHASECHK.TRANS64 P0, [R0+URZ+0x34860], R3 ;  /* 0x03486003000085a7 */ /* 0x000ea4000800007f */
[----:B--2---:R-:W-:Y:S05]  /*12a70*/  @!P0 BRA `(.L_x_2367) ;  /* 0xfffffffc00f08947 */ /* 0x004fea000383ffff */
[----:B------:R-:W-:Y:S05]  /*12a80*/  BRA `(.L_x_2419) ;  /* 0xffffffe4005c7947 */ /* 0x000fea000383ffff */
.L_x_2374:
[----:B------:R-:W-:Y:S01]  /*12a90*/  BSSY B0, `(.L_x_2420) ;  /* 0x0000008000007945 */ /* 0x000fe20003800000 */
[----:B-----5:R-:W-:Y:S02]  /*12aa0*/  IMAD.MOV.U32 R13, RZ, RZ, R2 ;  /* 0x000000ffff0d7224 */ /* 0x020fe400078e0002 */
[----:B------:R-:W-:Y:S02]  /*12ab0*/  IMAD.MOV.U32 R12, RZ, RZ, RZ ;  /* 0x000000ffff0c7224 */ /* 0x000fe400078e00ff */
[----:B------:R-:W-:Y:S02]  /*12ac0*/  IMAD.MOV.U32 R11, RZ, RZ, 0x1f ;  /* 0x0000001fff0b7424 */ /* 0x000fe400078e00ff */
[----:B------:R-:W-:-:S07]  /*12ad0*/  IMAD.MOV.U32 R15, RZ, RZ, -0x1 ;  /* 0xffffffffff0f7424 */ /* 0x000fce00078e00ff */
[----:B-12---:R-:W-:Y:S05]  /*12ae0*/  WARPSYNC.COLLECTIVE R15, `(.L_x_2421) ;  /* 0x000000000f087348 */ /* 0x006fea0003c00000 */
[----:B------:R0:W3:Y:S02]  /*12af0*/  SHFL.IDX P6, R14, R13, R12, R11 ;  /* 0x0000000c0d0e7389 */ /* 0x0000e400000c000b */
[----:B0123--:R-:W-:Y:S01]  /*12b00*/  ENDCOLLECTIVE ;  /* 0x000000000000791b */ /* 0x00ffe20003800000 */
.L_x_2421:
[----:B------:R-:W-:Y:S05]  /*12b10*/  BSYNC B0 ;  /* 0x0000000000007941 */ /* 0x000fea0003800000 */
.L_x_2420:
[----:B------:R-:W-:Y:S05]  /*12b20*/  BRA `(.L_x_2422) ;  /* 0xffffffe800547947 */ /* 0x000fea000383ffff */
.L_x_2377:
[----:B0-----:R0:W1:Y:S02]  /*12b30*/  SYNCS.PHASECHK.TRANS64.TRYWAIT P0, [R0+URZ+0x34820], R3 ;  /* 0x03482003000075a7 */ /* 0x001064000800017f */
[----:B-1----:R-:W-:Y:S05]  /*12b40*/  @!P0 NANOSLEEP.SYNCS 0x989680 ;  /* 0x009896800000895d */ /* 0x002fea0003900000 */
[----:B------:R-:W1:Y:S02]  /*12b50*/  @!P0 SYNCS.PHASECHK.TRANS64 P0, [R0+URZ+0x34820], R3 ;  /* 0x03482003000085a7 */ /* 0x000e64000800007f */
[----:B-1----:R-:W-:Y:S05]  /*12b60*/  @!P0 BRA `(.L_x_2377) ;  /* 0xfffffffc00f08947 */ /* 0x002fea000383ffff */
[----:B------:R-:W-:Y:S05]  /*12b70*/  BRA `(.L_x_2423) ;  /* 0xffffffe800a07947 */ /* 0x000fea000383ffff */
.L_x_2378:
        /* <DEDUP_REMOVED lines=11> */
.L_x_2425:
[----:B------:R-:W-:Y:S05]  /*12c30*/  BSYNC B0 ;  /* 0x0000000000007941 */ /* 0x000fea0003800000 */
.L_x_2424:
[----:B------:R-:W-:Y:S05]  /*12c40*/  BRA `(.L_x_2426) ;  /* 0xffffffe800887947 */ /* 0x000fea000383ffff */
.L_x_2381:
[----:B------:R-:W-:Y:S01]  /*12c50*/  BSSY B1, `(.L_x_2427) ;  /* 0x0000006000017945 */ /* 0x000fe20003800000 */
[----:B------:R-:W-:-:S07]  /*12c60*/  IMAD.MOV.U32 R15, RZ, RZ, -0x1 ;  /* 0xffffffffff0f7424 */ /* 0x000fce00078e00ff */
[----:B01----:R-:W-:Y:S05]  /*12c70*/  WARPSYNC.COLLECTIVE R15, `(.L_x_2428) ;  /* 0x000000000f0c7348 */ /* 0x003fea0003c00000 */
[----:B------:R-:W-:Y:S02]  /*12c80*/  ELECT P6, UR62, PT ;  /* 0x00000000003e782f */ /* 0x000fe400038c0000 */
[----:B------:R-:W-:Y:S01]  /*12c90*/  MOV R14, UR62 ;  /* 0x0000003e000e7c02 */ /* 0x000fe20008000f00 */
[----:B01----:R-:W-:Y:S10]  /*12ca0*/  ENDCOLLECTIVE ;  /* 0x000000000000791b */ /* 0x003ff40003800000 */
.L_x_2428:
[----:B------:R-:W-:Y:S05]  /*12cb0*/  BSYNC B1 ;  /* 0x0000000000017941 */ /* 0x000fea0003800000 */
.L_x_2427:
[----:B------:R-:W-:Y:S05]  /*12cc0*/  BRA `(.L_x_2429) ;  /* 0xffffffe800807947 */ /* 0x000fea000383ffff */
.L_x_2383:
[----:B0-----:R0:W1:Y:S02]  /*12cd0*/  SYNCS.PHASECHK.TRANS64.TRYWAIT P0, [R6+URZ], R5 ;  /* 0x00000005060075a7 */ /* 0x001064000800017f */
[----:B-1----:R-:W-:Y:S05]  /*12ce0*/  @!P0 NANOSLEEP.SYNCS 0x989680 ;  /* 0x009896800000895d */ /* 0x002fea0003900000 */
[----:B------:R-:W1:Y:S02]  /*12cf0*/  @!P0 SYNCS.PHASECHK.TRANS64 P0, [R6+URZ], R5 ;  /* 0x00000005060085a7 */ /* 0x000e64000800007f */
[----:B-1----:R-:W-:Y:S05]  /*12d00*/  @!P0 BRA `(.L_x_2383) ;  /* 0xfffffffc00f08947 */ /* 0x002fea000383ffff */
[----:B------:R-:W-:Y:S05]  /*12d10*/  BRA `(.L_x_2430) ;  /* 0xffffffe800c07947 */ /* 0x000fea000383ffff */
.L_x_2384:
[----:B-1----:R1:W2:Y:S02]  /*12d20*/  SYNCS.PHASECHK.TRANS64.TRYWAIT P0, [R3+URZ], R2 ;  /* 0x00000002030075a7 */ /* 0x0022a4000800017f */
[----:B--2---:R-:W-:Y:S05]  /*12d30*/  @!P0 NANOSLEEP.SYNCS 0x989680 ;  /* 0x009896800000895d */ /* 0x004fea0003900000 */
[----:B------:R-:W2:Y:S02]  /*12d40*/  @!P0 SYNCS.PHASECHK.TRANS64 P0, [R3+URZ], R2 ;  /* 0x00000002030085a7 */ /* 0x000ea4000800007f */
[----:B--2---:R-:W-:Y:S05]  /*12d50*/  @!P0 BRA `(.L_x_2384) ;  /* 0xfffffffc00f08947 */ /* 0x004fea000383ffff */
[----:B------:R-:W-:Y:S05]  /*12d60*/  BRA `(.L_x_2431) ;  /* 0xffffffe800b47947 */ /* 0x000fea000383ffff */
.L_x_2386:
[----:B-1----:R1:W2:Y:S02]  /*12d70*/  SYNCS.PHASECHK.TRANS64.TRYWAIT P0, [R18+URZ], R5 ;  /* 0x00000005120075a7 */ /* 0x0022a4000800017f */
[----:B--2---:R-:W-:Y:S05]  /*12d80*/  @!P0 NANOSLEEP.SYNCS 0x989680 ;  /* 0x009896800000895d */ /* 0x004fea0003900000 */
[----:B------:R-:W2:Y:S02]  /*12d90*/  @!P0 SYNCS.PHASECHK.TRANS64 P0, [R18+URZ], R5 ;  /* 0x00000005120085a7 */ /* 0x000ea4000800007f */
[----:B--2---:R-:W-:Y:S05]  /*12da0*/  @!P0 BRA `(.L_x_2386) ;  /* 0xfffffffc00f08947 */ /* 0x004fea000383ffff */
[----:B------:R-:W-:Y:S05]  /*12db0*/  BRA `(.L_x_2432) ;  /* 0xffffffe800b87947 */ /* 0x000fea000383ffff */
.L_x_2433:
        /* <DEDUP_REMOVED lines=12> */
.L_x_3200:


//--------------------- .text._ZN7cutlass13device_kernelIN5flash11enable_sm90INS1_16FlashAttnFwdSm90INS1_25CollectiveMainloopFwdSm90ILi2EN4cute5tupleIJNS5_1CILi1EEES8_S8_EEENS6_IJNS7_ILi128EEESA_NS7_ILi192EEEEEELi128ENS_6half_tEfNS_4arch4Sm90ELb1ELb0ELb1ELb1ELb0ELb0ELb0ELb1ELb1ELb1ELb0ELb0EEENS1_21CollectiveEpilogueFwdINS6_IJSA_SA_SA_EEES9_SD_SF_Li256ELb1ELb1ELb0ELb0EEENS1_36VarlenDynamicPersistentTileSchedulerILi128ELi128ELi256ELi128ELb0ELb1ELb1ELb1ELb1ELb1EEEEEEEEEvNT_6ParamsE --------------------------
	.section	.text._ZN7cutlass13device_kernelIN5flash11enable_sm90INS1_16FlashAttnFwdSm90INS1_25CollectiveMainloopFwdSm90ILi2EN4cute5tupleIJNS5_1CILi1EEES8_S8_EEENS6_IJNS7_ILi128EEESA_NS7_ILi192EEEEEELi128ENS_6half_tEfNS_4arch4Sm90ELb1ELb0ELb1ELb1ELb0ELb0ELb0ELb1ELb1ELb1ELb0ELb0EEENS1_21CollectiveEpilogueFwdINS6_IJSA_SA_SA_EEES9_SD_SF_Li256ELb1ELb1ELb0ELb0EEENS1_36VarlenDynamicPersistentTileSchedulerILi128ELi128ELi256ELi128ELb0ELb1ELb1ELb1ELb1ELb1EEEEEEEEEvNT_6ParamsE,"ax",@progbits
	.align	128
.text._ZN7cutlass13device_kernelIN5flash11enable_sm90INS1_16FlashAttnFwdSm90INS1_25CollectiveMainloopFwdSm90ILi2EN4cute5tupleIJNS5_1CILi1EEES8_S8_EEENS6_IJNS7_ILi128EEESA_NS7_ILi192EEEEEELi128ENS_6half_tEfNS_4arch4Sm90ELb1ELb0ELb1ELb1ELb0ELb0ELb0ELb1ELb1ELb1ELb0ELb0EEENS1_21CollectiveEpilogueFwdINS6_IJSA_SA_SA_EEES9_SD_SF_Li256ELb1ELb1ELb0ELb0EEENS1_36VarlenDynamicPersistentTileSchedulerILi128ELi128ELi256ELi128ELb0ELb1ELb1ELb1ELb1ELb1EEEEEEEEEvNT_6ParamsE:
        .type           _ZN7cutlass13device_kernelIN5flash11enable_sm90INS1_16FlashAttnFwdSm90INS1_25CollectiveMainloopFwdSm90ILi2EN4cute5tupleIJNS5_1CILi1EEES8_S8_EEENS6_IJNS7_ILi128EEESA_NS7_ILi192EEEEEELi128ENS_6half_tEfNS_4arch4Sm90ELb1ELb0ELb1ELb1ELb0ELb0ELb0ELb1ELb1ELb1ELb0ELb0EEENS1_21CollectiveEpilogueFwdINS6_IJSA_SA_SA_EEES9_SD_SF_Li256ELb1ELb1ELb0ELb0EEENS1_36VarlenDynamicPersistentTileSchedulerILi128ELi128ELi256ELi128ELb0ELb1ELb1ELb1ELb1ELb1EEEEEEEEEvNT_6ParamsE,@function
        .size           _ZN7cutlass13device_kernelIN5flash11enable_sm90INS1_16FlashAttnFwdSm90INS1_25CollectiveMainloopFwdSm90ILi2EN4cute5tupleIJNS5_1CILi1EEES8_S8_EEENS6_IJNS7_ILi128EEESA_NS7_ILi192EEEEEELi128ENS_6half_tEfNS_4arch4Sm90ELb1ELb0ELb1ELb1ELb0ELb0ELb0ELb1ELb1ELb1ELb0ELb0EEENS1_21CollectiveEpilogueFwdINS6_IJSA_SA_SA_EEES9_SD_SF_Li256ELb1ELb1ELb0ELb0EEENS1_36VarlenDynamicPersistentTileSchedulerILi128ELi128ELi256ELi128ELb0ELb1ELb1ELb1ELb1ELb1EEEEEEEEEvNT_6ParamsE,(.L_x_3201 - _ZN7cutlass13device_kernelIN5flash11enable_sm90INS1_16FlashAttnFwdSm90INS1_25CollectiveMainloopFwdSm90ILi2EN4cute5tupleIJNS5_1CILi1EEES8_S8_EEENS6_IJNS7_ILi128EEESA_NS7_ILi192EEEEEELi128ENS_6half_tEfNS_4arch4Sm90ELb1ELb0ELb1ELb1ELb0ELb0ELb0ELb1ELb1ELb1ELb0ELb0EEENS1_21CollectiveEpilogueFwdINS6_IJSA_SA_SA_EEES9_SD_SF_Li256ELb1ELb1ELb0ELb0EEENS1_36VarlenDynamicPersistentTileSchedulerILi128ELi128ELi256ELi128ELb0ELb1ELb1ELb1ELb1ELb1EEEEEEEEEvNT_6ParamsE)
        .other          _ZN7cutlass13device_kernelIN5flash11enable_sm90INS1_16FlashAttnFwdSm90INS1_25CollectiveMainloopFwdSm90ILi2EN4cute5tupleIJNS5_1CILi1EEES8_S8_EEENS6_IJNS7_ILi128EEESA_NS7_ILi192EEEEEELi128ENS_6half_tEfNS_4arch4Sm90ELb1ELb0ELb1ELb1ELb0ELb0ELb0ELb1ELb1ELb1ELb0ELb0EEENS1_21CollectiveEpilogueFwdINS6_IJSA_SA_SA_EEES9_SD_SF_Li256ELb1ELb1ELb0ELb0EEENS1_36VarlenDynamicPersistentTileSchedulerILi128ELi128ELi256ELi128ELb0ELb1ELb1ELb1ELb1ELb1EEEEEEEEEvNT_6ParamsE,@"STO_CUDA_ENTRY STV_DEFAULT"
_ZN7cutlass13device_kernelIN5flash11enable_sm90INS1_16FlashAttnFwdSm90INS1_25CollectiveMainloopFwdSm90ILi2EN4cute5tupleIJNS5_1CILi1EEES8_S8_EEENS6_IJNS7_ILi128EEESA_NS7_ILi192EEEEEELi128ENS_6half_tEfNS_4arch4Sm90ELb1ELb0ELb1ELb1ELb0ELb0ELb0ELb1ELb1ELb1ELb0ELb0EEENS1_21CollectiveEpilogueFwdINS6_IJSA_SA_SA_EEES9_SD_SF_Li256ELb1ELb1ELb0ELb0EEENS1_36VarlenDynamicPersistentTileSchedulerILi128ELi128ELi256ELi128ELb0ELb1ELb1ELb1ELb1ELb1EEEEEEEEEvNT_6ParamsE:
        /* <DEDUP_REMOVED lines=17> */
.L_x_2435:
[----:B------:R-:W-:Y:S05]  /*0110*/  BSYNC B0 ;  /* 0x0000000000007941 */ /* 0x000fea0003800000 */
.L_x_2434:
        /* <DEDUP_REMOVED lines=40> */
.L_x_2436:
        /* <DEDUP_REMOVED lines=22> */
.L_x_2437:
        /* <DEDUP_REMOVED lines=18> */
.L_x_2438:
        /* <DEDUP_REMOVED lines=22> */
.L_x_2439:
        /* <DEDUP_REMOVED lines=22> */
.L_x_2440:
        /* <DEDUP_REMOVED lines=8> */
.L_x_2442:
        /* <DEDUP_REMOVED lines=14> */
[----:B------:R-:W2:Y:S01]  /*0a40*/  LDL.LU R12, [R1+0x54] ;  /* 0x00005400010c7983 */ /* 0x000ea20000300800 */
[----:B------:R-:W1:Y:S02]  /*0a50*/  S2R R0, SR_TID.X ;  /* 0x0000000000007919 */ /* 0x000e640000002100 */
[----:B-1----:R-:W-:-:S05]  /*0a60*/  VIADD R198, R0, 0xffffff80 ;  /* 0xffffff8000c67836 */ /* 0x002fca0000000000 */
[----:B------:R-:W-:-:S04]  /*0a70*/  SHF.R.S32.HI R3, RZ, 0x1f, R198 ;  /* 0x0000001fff037819 */ /* 0x000fc800000114c6 */
[CC--:B------:R-:W-:Y:S02]  /*0a80*/  LEA.HI R0, R3.reuse, R198.reuse, RZ, 0x7 ;  /* 0x000000c603007211 */ /* 0x0c0fe400078f38ff */
[----:B0-----:R-:W-:Y:S02]  /*0a90*/  LEA.HI R2, R3, R198, RZ, 0x4 ;  /* 0x000000c603027211 */ /* 0x001fe400078f20ff */
[----:B------:R-:W-:Y:S02]  /*0aa0*/  LOP3.LUT R5, R0, 0xffffff80, RZ, 0xc0, !PT ;  /* 0xffffff8000057812 */ /* 0x000fe400078ec0ff */
[----:B------:R-:W-:-:S03]  /*0ab0*/  SHF.R.S32.HI R7, RZ, 0x4, R2 ;  /* 0x00000004ff077819 */ /* 0x000fc60000011402 */
[----:B------:R-:W-:Y:S01]  /*0ac0*/  IMAD.IADD R192, R198, 0x1, -R5 ;  /* 0x00000001c6c07824 */ /* 0x000fe200078e0a05 */
[C---:B------:R-:W-:Y:S02]  /*0ad0*/  LOP3.LUT R5, R2.reuse, 0x3fffff0, RZ, 0xc0, !PT ;  /* 0x03fffff002057812 */ /* 0x040fe400078ec0ff */
[----:B------:R-:W-:Y:S02]  /*0ae0*/  LEA.HI R2, R2, R7, RZ, 0x1 ;  /* 0x0000000702027211 */ /* 0x000fe400078f08ff */
[----:B------:R-:W-:Y:S02]  /*0af0*/  SHF.R.S32.HI R9, RZ, 0x1f, R192 ;  /* 0x0000001fff097819 */ /* 0x000fe400000114c0 */
[----:B------:R-:W-:Y:S02]  /*0b00*/  LEA.HI R4, R3, R198, RZ, 0x5 ;  /* 0x000000c603047211 */ /* 0x000fe400078f28ff */
[----:B------:R-:W-:Y:S02]  /*0b10*/  LEA.HI R6, R9, R192, RZ, 0x2 ;  /* 0x000000c009067211 */ /* 0x000fe400078f10ff */
[----:B------:R-:W-:-:S02]  /*0b20*/  LOP3.LUT R2, R2, 0x1ffffffe, RZ, 0xc0, !PT ;  /* 0x1ffffffe02027812 */ /* 0x000fc400078ec0ff */
[-C--:B------:R-:W-:Y:S01]  /*0b30*/  LEA.HI R10, R3, R198.reuse, RZ, 0x2 ;  /* 0x000000c6030a7211 */ /* 0x080fe200078f10ff */
[----:B------:R-:W-:Y:S01]  /*0b40*/  IMAD.SHL.U32 R4, R4, 0x20, RZ ;  /* 0x0000002004047824 */ /* 0x000fe200078e00ff */
[----:B------:R-:W-:Y:S01]  /*0b50*/  SHF.R.S32.HI R8, RZ, 0x2, R6 ;  /* 0x00000002ff087819 */ /* 0x000fe20000011406 */
[----:B------:R-:W-:Y:S01]  /*0b60*/  IMAD.IADD R2, R7, 0x1, -R2 ;  /* 0x0000000107027824 */ /* 0x000fe200078e0a02 */
[----:B------:R-:W-:Y:S02]  /*0b70*/  SHF.R.S32.HI R11, RZ, 0x1f, R6 ;  /* 0x0000001fff0b7819 */ /* 0x000fe40000011406 */
[----:B------:R-:W-:Y:S02]  /*0b80*/  LEA.HI R3, R3, R198, RZ, 0x3 ;  /* 0x000000c603037211 */ /* 0x000fe400078f18ff */
[----:B------:R-:W-:Y:S02]  /*0b90*/  LOP3.LUT R7, R10, 0xfffffffc, RZ, 0xc0, !PT ;  /* 0xfffffffc0a077812 */ /* 0x000fe400078ec0ff */
[----:B------:R-:W-:-:S02]  /*0ba0*/  LEA.HI R11, R11, R8, RZ, 0x3 ;  /* 0x000000080b0b7211 */ /* 0x000fc400078f18ff */
[----:B------:R-:W-:Y:S02]  /*0bb0*/  SHF.R.S32.HI R193, RZ, 0x7, R0 ;  /* 0x00000007ffc17819 */ /* 0x000fe40000011400 */
[----:B------:R-:W-:Y:S01]  /*0bc0*/  LOP3.LUT R187, R3, 0xfffffff8, RZ, 0xc0, !PT ;  /* 0xfffffff803bb7812 */ /* 0x000fe200078ec0ff */
[----:B------:R-:W-:Y:S01]  /*0bd0*/  IMAD.IADD R5, R198, 0x1, -R5 ;  /* 0x00000001c6057824 */ /* 0x000fe200078e0a05 */
[----:B------:R-:W-:Y:S01]  /*0be0*/  LOP3.LUT R4, R4, 0xfffffc00, RZ, 0xc0, !PT ;  /* 0xfffffc0004047812 */ /* 0x000fe200078ec0ff */
[----:B------:R-:W-:Y:S01]  /*0bf0*/  IMAD.IADD R7, R198, 0x1, -R7 ;  /* 0x00000001c6077824 */ /* 0x000fe200078e0a07 */
[----:B------:R-:W-:Y:S02]  /*0c00*/  LOP3.LUT R11, R11, 0xfffffff8, RZ, 0xc0, !PT ;  /* 0xfffffff80b0b7812 */ /* 0x000fe400078ec0ff */
[----:B------:R-:W-:Y:S02]  /*0c10*/  LEA.HI R9, R9, R192, RZ, 0x5 ;  /* 0x000000c009097211 */ /* 0x000fe400078f28ff */
[----:B------:R-:W-:Y:S01]  /*0c20*/  LEA.HI R0, R0, R193, RZ, 0x1 ;  /* 0x000000c100007211 */ /* 0x000fe200078f08ff */
[----:B------:R-:W-:Y:S01]  /*0c30*/  IMAD.IADD R187, R198, 0x1, -R187 ;  /* 0x00000001c6bb7824 */ /* 0x000fe200078e0abb */
[----:B------:R-:W-:Y:S01]  /*0c40*/  SHF.R.S32.HI R9, RZ, 0x5, R9 ;  /* 0x00000005ff097819 */ /* 0x000fe20000011409 */
[----:B------:R-:W-:Y:S01]  /*0c50*/  IMAD R5, R5, 0x40, R4 ;  /* 0x0000004005057824 */ /* 0x000fe200078e0204 */
[----:B------:R-:W-:Y:S01]  /*0c60*/  LEA.HI R4, R7, R7, RZ, 0x1 ;  /* 0x0000000707047211 */ /* 0x000fe200078f08ff */
[----:B------:R-:W-:Y:S01]  /*0c70*/  IMAD.IADD R8, R8, 0x1, -R11 ;  /* 0x0000000108087824 */ /* 0x000fe200078e0a0b */
[----:B------:R-:W-:-:S02]  /*0c80*/  LOP3.LUT R0, R0, 0x3fffffe, RZ, 0xc0, !PT ;  /* 0x03fffffe00007812 */ /* 0x000fc400078ec0ff */
[----:B------:R-:W-:Y:S01]  /*0c90*/  SHF.L.U32 R22, R187, 0x3, RZ ;  /* 0x00000003bb167819 */ /* 0x000fe200000006ff */
[----:B------:R-:W-:Y:S01]  /*0ca0*/  IMAD R9, R9, 0x10, R8 ;  /* 0x0000001009097824 */ /* 0x000fe200078e0208 */
[----:B------:R-:W-:Y:S01]  /*0cb0*/  LOP3.LUT R4, R4, 0x1ffffffe, RZ, 0xc0, !PT ;  /* 0x1ffffffe04047812 */ /* 0x000fe200078ec0ff */
[----:B------:R-:W-:Y:S01]  /*0cc0*/  IMAD.IADD R0, R193, 0x1, -R0 ;  /* 0x00000001c1007824 */ /* 0x000fe200078e0a00 */
[----:B------:R-:W-:Y:S01]  /*0cd0*/  LOP3.LUT R23, R6, 0x7ffffffc, RZ, 0xc0, !PT ;  /* 0x7ffffffc06177812 */ /* 0x000fe200078ec0ff */
[----:B------:R-:W-:Y:S02]  /*0ce0*/  VIADD R186, R22, 0x40 ;  /* 0x0000004016ba7836 */ /* 0x000fe40000000000 */
[----:B------:R-:W-:Y:S02]  /*0cf0*/  IMAD.IADD R7, R7, 0x1, -R4 ;  /* 0x0000000107077824 */ /* 0x000fe400078e0a04 */
[----:B------:R-:W-:Y:S01]  /*0d00*/  IMAD R194, R0, 0x40, R9 ;  /* 0x0000004000c27824 */ /* 0x000fe200078e0209 */
[----:B------:R-:W-:Y:S01]  /*0d10*/  SHF.R.S32.HI R190, RZ, 0x3, R3 ;  /* 0x00000003ffbe7819 */ /* 0x000fe20000011403 */
[----:B------:R-:W-:Y:S01]  /*0d20*/  IMAD R195, R2, 0x8, R5 ;  /* 0x0000000802c37824 */ /* 0x000fe200078e0205 */
[----:B------:R-:W-:Y:S01]  /*0d30*/  SHF.R.S32.HI R197, RZ, 0x1f, R22 ;  /* 0x0000001fffc57819 */ /* 0x000fe20000011416 */
[----:B------:R-:W-:Y:S01]  /*0d40*/  IMAD.MOV.U32 R191, RZ, RZ, RZ ;  /* 0x000000ffffbf7224 */ /* 0x000fe200078e00ff */
[----:B------:R-:W-:Y:S01]  /*0d50*/  SHF.R.S32.HI R196, RZ, 0x1f, R186 ;  /* 0x0000001fffc47819 */ /* 0x000fe200000114ba */
[----:B------:R-:W-:-:S02]  /*0d60*/  IMAD.IADD R23, R192, 0x1, -R23 ;  /* 0x00000001c0177824 */ /* 0x000fc400078e0a17 */
[----:B------:R-:W-:Y:S01]  /*0d70*/  IMAD R184, R7, 0x8, R194 ;  /* 0x0000000807b87824 */ /* 0x000fe200078e02c2 */
[----:B------:R-:W-:Y:S01]  /*0d80*/  UMOV UR38, URZ ;  /* 0x0000003f00267c82 */ /* 0x000fe20008000000 */
[----:B------:R-:W-:Y:S01]  /*0d90*/  UMOV UR36, URZ ;  /* 0x0000003f00247c82 */ /* 0x000fe20008000000 */
[----:B--2---:R-:W-:-:S07]  /*0da0*/  LOP3.LUT R19, R12, 0x1, RZ, 0xfc, !PT ;  /* 0x000000010c137812 */ /* 0x004fce00078efcff */
.L_x_2496:
[----:B0--3--:R-:W0:Y:S01]  /*0db0*/  LDC.64 R2, c[0x0][0xc88] ;  /* 0x00032200ff027b82 */ /* 0x009e220000000a00 */
[----:B------:R-:W-:Y:S01]  /*0dc0*/  ULDC.64 UR4, c[0x0][0xa28] ;  /* 0x00028a0000047ab9 */ /* 0x000fe20000000a00 */
[----:B------:R-:W-:Y:S01]  /*0dd0*/  ULDC.64 UR6, c[0x0][0xa18] ;  /* 0x0002860000067ab9 */ /* 0x000fe20000000a00 */
[----:B------:R-:W-:Y:S01]  /*0de0*/  IMAD.MOV.U32 R7, RZ, RZ, RZ ;  /* 0x000000ffff077224 */ /* 0x000fe200078e00ff */
[----:B------:R-:W-:Y:S01]  /*0df0*/  ULDC.64 UR8, c[0x0][0xa20] ;  /* 0x0002880000087ab9 */ /* 0x000fe20000000a00 */
[----:B0-----:R-:W-:-:S05]  /*0e00*/  IMAD.WIDE R2, R47, 0x4, R2 ;  /* 0x000000042f027825 */ /* 0x001fca00078e0202 */
[----:B--2---:R-:W2:Y:S01]  /*0e10*/  LDG.E R185, desc[UR56][R2.64] ;  /* 0x0000003802b97981 */ /* 0x004ea2000c1e1900 */
[----:B------:R-:W-:Y:S02]  /*0e20*/  ISETP.NE.U32.AND P0, PT, RZ, UR4, PT ;  /* 0x00000004ff007c0c */ /* 0x000fe4000bf05070 */
[----:B------:R-:W-:Y:S02]  /*0e30*/  ISETP.NE.U32.AND P1, PT, RZ, UR6, PT ;  /* 0x00000006ff007c0c */ /* 0x000fe4000bf25070 */
[----:B------:R-:W-:Y:S02]  /*0e40*/  ISETP.NE.AND.EX P0, PT, RZ, UR5, PT, P0 ;  /* 0x00000005ff007c0c */ /* 0x000fe4000bf05300 */
[----:B------:R-:W-:Y:S02]  /*0e50*/  ISETP.NE.AND.EX P1, PT, RZ, UR7, PT, P1 ;  /* 0x00000007ff007c0c */ /* 0x000fe4000bf25310 */
[----:B--2---:R-:W-:-:S09]  /*0e60*/  SHF.R.S32.HI R189, RZ, 0x1f, R185 ;  /* 0x0000001fffbd7819 */ /* 0x004fd200000114b9 */
[----:B------:R-:W-:Y:S01]  /*0e70*/  @P0 LEA R4, P2, R185, UR4, 0x2 ;  /* 0x00000004b9040c11 */ /* 0x000fe2000f8410ff */
[----:B------:R-:W-:-:S03]  /*0e80*/  ULDC UR4, c[0x0][0x288] ;  /* 0x0000a20000047ab9 */ /* 0x000fc60000000800 */
[C-C-:B------:R-:W-:Y:S02]  /*0e90*/  @P0 LEA.HI.X R5, R185.reuse, UR5, R189.reuse, 0x2, P2 ;  /* 0x00000005b9050c11 */ /* 0x140fe400090f14bd */
[C---:B------:R-:W-:Y:S01]  /*0ea0*/  @P1 LEA R2, P2, R185.reuse, UR6, 0x2 ;  /* 0x00000006b9021c11 */ /* 0x040fe2000f8410ff */
[----:B------:R-:W-:Y:S01]  /*0eb0*/  IMAD.U32 R17, RZ, RZ, UR4 ;  /* 0x00000004ff117e24 */ /* 0x000fe2000f8e00ff */
[----:B------:R-:W-:Y:S01]  /*0ec0*/  ULDC.64 UR4, c[0x0][0x418] ;  /* 0x0001060000047ab9 */ /* 0x000fe20000000a00 */
[----:B------:R0:W5:Y:S01]  /*0ed0*/  @P0 LDG.E R7, desc[UR56][R4.64] ;  /* 0x0000003804070981 */ /* 0x000162000c1e1900 */
[----:B------:R-:W-:-:S05]  /*0ee0*/  @P1 LEA.HI.X R3, R185, UR7, R189, 0x2, P2 ;  /* 0x00000007b9031c11 */ /* 0x000fca00090f14bd */
[----:B------:R0:W5:Y:S01]  /*0ef0*/  @P1 LDG.E R17, desc[UR56][R2.64] ;  /* 0x0000003802111981 */ /* 0x000162000c1e1900 */
[----:B------:R-:W-:Y:S01]  /*0f00*/  UISETP.NE.U32.AND UP0, UPT, UR4, URZ, UPT ;  /* 0x0000003f0400728c */ /* 0x000fe2000bf05070 */
[----:B------:R-:W-:Y:S02]  /*0f10*/  ISETP.NE.U32.AND P2, PT, RZ, UR8, PT ;  /* 0x00000008ff007c0c */ /* 0x000fe4000bf45070 */
[----:B------:R-:W-:Y:S01]  /*0f20*/  ULDC UR4, c[0x0][0x424] ;  /* 0x0001090000047ab9 */ /* 0x000fe20000000800 */
[----:B------:R-:W-:Y:S01]  /*0f30*/  UISETP.NE.AND.EX UP0, UPT, UR5, URZ, UPT, UP0 ;  /* 0x0000003f0500728c */ /* 0x000fe2000bf05300 */
[----:B------:R-:W-:Y:S02]  /*0f40*/  ISETP.NE.AND.EX P2, PT, RZ, UR9, PT, P2 ;  /* 0x00000009ff007c0c */ /* 0x000fe4000bf45320 */
[----:B------:R-:W-:Y:S01]  /*0f50*/  ULDC UR5, c[0x0][0x2f0] ;  /* 0x0000bc0000057ab9 */ /* 0x000fe20000000800 */
[----:B------:R-:W-:-:S04]  /*0f60*/  USEL UR4, UR4, 0x1, UP0 ;  /* 0x0000000104047887 */ /* 0x000fc80008000000 */
[----:B------:R-:W-:Y:S01]  /*0f70*/  UIMAD UR4, UR4, UR5, URZ ;  /* 0x00000005040472a4 */ /* 0x000fe2000f8e023f */
[----:B0---4-:R-:W-:Y:S11]  /*0f80*/  @P1 BRA `(.L_x_2443) ;  /* 0x0000000000241947 */ /* 0x011ff60003800000 */
        /* <DEDUP_REMOVED lines=8> */
[----:B--2---:R-:W-:-:S07]  /*1010*/  IMAD.IADD R17, R0, 0x1, -R17 ;  /* 0x0000000100117824 */ /* 0x004fce00078e0a11 */
.L_x_2443:
[----:B------:R-:W-:Y:S02]  /*1020*/  IMAD.U32 R16, RZ, RZ, UR4 ;  /* 0x00000004ff107e24 */ /* 0x000fe4000f8e00ff */
[----:B------:R-:W-:Y:S01]  /*1030*/  IMAD.MOV.U32 R188, RZ, RZ, R46 ;  /* 0x000000ffffbc7224 */ /* 0x000fe200078e002e */
[----:B------:R-:W-:Y:S06]  /*1040*/  @!P2 BRA `(.L_x_2444) ;  /* 0x000000000010a947 */ /* 0x000fec0003800000 */
[----:B------:R-:W-:-:S04]  /*1050*/  LEA R2, P0, R185, UR8, 0x2 ;  /* 0x00000008b9027c11 */ /* 0x000fc8000f8010ff */
[----:B------:R-:W-:-:S05]  /*1060*/  LEA.HI.X R3, R185, UR9, R189, 0x2, P0 ;  /* 0x00000009b9037c11 */ /* 0x000fca00080f14bd */
[----:B------:R0:W5:Y:S01]  /*1070*/  LDG.E R16, desc[UR56][R2.64] ;  /* 0x0000003802107981 */ /* 0x000162000c1e1900 */
[----:B------:R-:W-:Y:S05]  /*1080*/  BRA `(.L_x_2445) ;  /* 0x0000000000247947 */ /* 0x000fea0003800000 */
.L_x_2444:
[----:B------:R-:W-:Y:S02]  /*1090*/  ULDC.64 UR4, c[0x0][0xa08] ;  /* 0x0002820000047ab9 */ /* 0x000fe40000000a00 */
[----:B------:R-:W-:-:S04]  /*10a0*/  ISETP.NE.U32.AND P0, PT, RZ, UR4, PT ;  /* 0x00000004ff007c0c */ /* 0x000fc8000bf05070 */
[----:B------:R-:W-:-:S13]  /*10b0*/  ISETP.NE.AND.EX P0, PT, RZ, UR5, PT, P0 ;  /* 0x00000005ff007c0c */ /* 0x000fda000bf05300 */
[----:B------:R-:W-:Y:S05]  /*10c0*/  @!P0 BRA `(.L_x_2445) ;  /* 0x0000000000148947 */ /* 0x000fea0003800000 */
[----:B------:R-:W0:Y:S02]  /*10d0*/  LDC.64 R2, c[0x0][0xa08] ;  /* 0x00028200ff027b82 */ /* 0x000e240000000a00 */
[----:B0-----:R-:W-:-:S05]  /*10e0*/  IMAD.WIDE R2, R185, 0x4, R2 ;  /* 0x00000004b9027825 */ /* 0x001fca00078e0202 */
[----:B------:R-:W2:Y:S04]  /*10f0*/  LDG.E R16, desc[UR56][R2.64] ;  /* 0x0000003802107981 */ /* 0x000ea8000c1e1900 */
[----:B------:R-:W2:Y:S02]  /*1100*/  LDG.E R5, desc[UR56][R2.64+0x4] ;  /* 0x0000043802057981 */ /* 0x000ea4000c1e1900 */
[----:B--2---:R-:W-:-:S07]  /*1110*/  IMAD.IADD R16, R5, 0x1, -R16 ;  /* 0x0000000105107824 */ /* 0x004fce00078e0a10 */
.L_x_2445:
[----:B------:R-:W1:Y:S01]  /*1120*/  LDC R0, c[0x0][0x448] ;  /* 0x00011200ff007b82 */ /* 0x000e620000000800 */
[----:B------:R-:W-:Y:S01]  /*1130*/  IMAD.SHL.U32 R18, R45, 0x80, RZ ;  /* 0x000000802d127824 */ /* 0x000fe200078e00ff */
[----:B------:R-:W-:Y:S01]  /*1140*/  CS2R R86, SRZ ;  /* 0x0000000000567805 */ /* 0x000fe2000001ff00 */
[----:B-----5:R-:W-:Y:S01]  /*1150*/  IMAD.IADD R16, R16, 0x1, -R7 ;  /* 0x0000000110107824 */ /* 0x020fe200078e0a07 */
        /* <DEDUP_REMOVED lines=20> */
[----:B-1----:R-:W-:Y:S01]  /*12a0*/  ISETP.NE.AND P0, PT, R0, 0x1, PT ;  /* 0x000000010000780c */ /* 0x002fe20003f05270 */
[----:B------:R-:W-:Y:S01]  /*12b0*/  VIADD R0, R18, 0x7f ;  /* 0x0000007f12007836 */ /* 0x000fe20000000000 */
[----:B------:R-:W-:-:S02]  /*12c0*/  CS2R R32, SRZ ;  /* 0x0000000000207805 */ /* 0x000fc4000001ff00 */
[----:B------:R-:W-:Y:S02]  /*12d0*/  CS2R R42, SRZ ;  /* 0x00000000002a7805 */ /* 0x000fe4000001ff00 */
[----:B------:R-:W-:Y:S02]  /*12e0*/  CS2R R40, SRZ ;  /* 0x0000000000287805 */ /* 0x000fe4000001ff00 */
[----:B------:R-:W-:Y:S02]  /*12f0*/  CS2R R38, SRZ ;  /* 0x0000000000267805 */ /* 0x000fe4000001ff00 */
[----:B------:R-:W-:Y:S02]  /*1300*/  CS2R R36, SRZ ;  /* 0x0000000000247805 */ /* 0x000fe4000001ff00 */
[----:B------:R-:W-:Y:S01]  /*1310*/  CS2R R34, SRZ ;  /* 0x0000000000227805 */ /* 0x000fe2000001ff00 */
[----:B------:R-:W-:Y:S01]  /*1320*/  IMAD.MOV.U32 R89, RZ, RZ, RZ ;  /* 0x000000ffff597224 */ /* 0x000fe200078e00ff */
[----:B------:R-:W-:-:S02]  /*1330*/  CS2R R90, SRZ ;  /* 0x00000000005a7805 */ /* 0x000fc4000001ff00 */
[----:B------:R-:W-:Y:S01]  /*1340*/  CS2R R6, SRZ ;  /* 0x0000000000067805 */ /* 0x000fe2000001ff00 */
[----:B------:R-:W-:Y:S01]  /*1350*/  IMAD.MOV.U32 R30, RZ, RZ, RZ ;  /* 0x000000ffff1e7224 */ /* 0x000fe200078e00ff */
[----:B0-----:R-:W0:Y:S01]  /*1360*/  @P0 LDC R3, c[0x0][0x44c] ;  /* 0x00011300ff030b82 */ /* 0x001e220000000800 */
[----:B------:R-:W-:Y:S02]  /*1370*/  IMAD.MOV.U32 R8, RZ, RZ, RZ ;  /* 0x000000ffff087224 */ /* 0x000fe400078e00ff */
[----:B------:R-:W-:Y:S02]  /*1380*/  IMAD.MOV.U32 R93, RZ, RZ, RZ ;  /* 0x000000ffff5d7224 */ /* 0x000fe400078e00ff */
[----:B------:R-:W-:Y:S02]  /*1390*/  IMAD.MOV.U32 R10, RZ, RZ, RZ ;  /* 0x000000ffff0a7224 */ /* 0x000fe400078e00ff */
[----:B------:R-:W-:Y:S01]  /*13a0*/  IMAD.MOV.U32 R95, RZ, RZ, RZ ;  /* 0x000000ffff5f7224 */ /* 0x000fe200078e00ff */
[----:B------:R-:W1:Y:S01]  /*13b0*/  @P0 LDC R5, c[0x0][0x450] ;  /* 0x00011400ff050b82 */ /* 0x000e620000000800 */
[----:B0-----:R-:W-:Y:S01]  /*13c0*/  @P0 IMAD.HI.U32 R2, R0, R3, RZ ;  /* 0x0000000300020227 */ /* 0x001fe200078e00ff */
[----:B------:R-:W-:-:S04]  /*13d0*/  IADD3 R3, R16, 0x80, -R17 ;  /* 0x0000008010037810 */ /* 0x000fc80007ffe811 */
[----:B-1----:R-:W-:Y:S01]  /*13e0*/  @P0 SHF.R.U32.HI R0, RZ, R5, R2 ;  /* 0x00000005ff000219 */ /* 0x002fe20000011602 */
[----:B------:R-:W-:Y:S01]  /*13f0*/  VIADD R2, R16, 0x7f ;  /* 0x0000007f10027836 */ /* 0x000fe20000000000 */
[----:B------:R-:W-:-:S03]  /*1400*/  PLOP3.LUT P0, PT, PT, PT, PT, 0x80, 0x0 ;  /* 0x000000000000781c */ /* 0x000fc60003f0f070 */
[----:B------:R-:W-:Y:S01]  /*1410*/  IMAD.IADD R0, R3, 0x1, R0 ;  /* 0x0000000103007824 */ /* 0x000fe200078e0200 */
[----:B------:R-:W-:-:S04]  /*1420*/  SHF.R.S32.HI R3, RZ, 0x1f, R2 ;  /* 0x0000001fff037819 */ /* 0x000fc80000011402 */
[----:B------:R-:W-:Y:S02]  /*1430*/  SHF.R.S32.HI R5, RZ, 0x1f, R0 ;  /* 0x0000001fff057819 */ /* 0x000fe40000011400 */
[----:B------:R-:W-:Y:S02]  /*1440*/  LEA.HI R3, R3, R2, RZ, 0x7 ;  /* 0x0000000203037211 */ /* 0x000fe400078f38ff */
[----:B------:R-:W-:Y:S01]  /*1450*/  LEA.HI R5, R5, R0, RZ, 0x7 ;  /* 0x0000000005057211 */ /* 0x000fe200078f38ff */
[----:B------:R-:W-:Y:S01]  /*1460*/  IMAD.MOV.U32 R0, RZ, RZ, RZ ;  /* 0x000000ffff007224 */ /* 0x000fe200078e00ff */
[----:B------:R-:W-:Y:S02]  /*1470*/  SHF.R.S32.HI R3, RZ, 0x7, R3 ;  /* 0x00000007ff037819 */ /* 0x000fe40000011403 */
[----:B------:R-:W-:Y:S02]  /*1480*/  SHF.R.S32.HI R88, RZ, 0x7, R5 ;  /* 0x00000007ff587819 */ /* 0x000fe40000011405 */
[----:B------:R-:W-:-:S02]  /*1490*/  MOV R2, RZ ;  /* 0x000000ff00027202 */ /* 0x000fc40000000f00 */
[----:B------:R-:W-:-:S04]  /*14a0*/  VIMNMX R88, R3, R88, PT ;  /* 0x0000005803587248 */ /* 0x000fc80003fe0100 */
[----:B------:R-:W-:-:S13]  /*14b0*/  ISETP.GE.AND P1, PT, R88, 0x1, PT ;  /* 0x000000015800780c */ /* 0x000fda0003f26270 */
[----:B------:R-:W-:Y:S05]  /*14c0*/  @!P1 BRA `(.L_x_2446) ;  /* 0x0000009800189947 */ /* 0x000fea0003800000 */
        /* <DEDUP_REMOVED lines=31> */
.L_x_2447:
[----:B------:R-:W-:Y:S02]  /*16c0*/  LEA.HI R0, R191, R191, RZ, 0x1 ;  /* 0x000000bfbf007211 */ /* 0x000fe400078f08ff */
[----:B------:R-:W-:Y:S02]  /*16d0*/  ISETP.NE.AND P0, PT, R19, 0x3, PT ;  /* 0x000000031300780c */ /* 0x000fe40003f05270 */
[----:B------:R-:W-:-:S05]  /*16e0*/  LOP3.LUT R0, R0, 0xfffffffe, RZ, 0xc0, !PT ;  /* 0xfffffffe00007812 */ /* 0x000fca00078ec0ff */
[----:B------:R-:W-:-:S05]  /*16f0*/  IMAD.IADD R0, R191, 0x1, -R0 ;  /* 0x00000001bf007824 */ /* 0x000fca00078e0a00 */
[----:B------:R-:W-:-:S04]  /*1700*/  SHF.L.U32 R0, R0, 0x1f, RZ ;  /* 0x0000001f00007819 */ /* 0x000fc800000006ff */
[----:B------:R-:W0:Y:S02]  /*1710*/  SYNCS.PHASECHK.TRANS64.TRYWAIT P1, [UR37+0x34800], R0 ;  /* 0x03480000ff0075a7 */ /* 0x000e240008020165 */
[----:B0-----:R-:W-:Y:S05]  /*1720*/  @!P1 BRA `(.L_x_2448) ;  /* 0x0000011800d89947 */ /* 0x001fea0003800000 */
.L_x_2621:
[----:B------:R-:W-:Y:S05]  /*1730*/  @!P0 BRA `(.L_x_2449) ;  /* 0x0000000000048947 */ /* 0x000fea0003800000 */
[----:B------:R-:W-:Y:S01]  /*1740*/  BPT.TRAP 0x1 ;  /* 0x000000040000795c */ /* 0x000fe20000300000 */
.L_x_2449:
[----:B0-----:R-:W-:Y:S01]  /*1750*/  IMAD.U32 R3, RZ, RZ, UR38 ;  /* 0x00000026ff037e24 */ /* 0x001fe2000f8e00ff */
[----:B------:R-:W-:-:S04]  /*1760*/  MOV R0, UR36 ;  /* 0x0000002400007c02 */ /* 0x000fc80008000f00 */
[----:B------:R-:W-:Y:S02]  /*1770*/  LEA R0, R0, UR37, 0x3 ;  /* 0x0000002500007c11 */ /* 0x000fe4000f8e18ff */
[----:B------:R-:W-:-:S04]  /*1780*/  SHF.L.U32 R3, R3, 0x1f, RZ ;  /* 0x0000001f03037819 */ /* 0x000fc800000006ff */
[----:B------:R0:W1:Y:S01]  /*1790*/  SYNCS.PHASECHK.TRANS64.TRYWAIT P2, [R0+URZ+0x34830], R3 ;  /* 0x03483003000075a7 */ /* 0x000062000804017f */
[----:B------:R-:W-:Y:S05]  /*17a0*/  @!P0 BRA `(.L_x_2450) ;  /* 0x0000000000048947 */ /* 0x000fea0003800000 */
[----:B------:R-:W-:Y:S01]  /*17b0*/  BPT.TRAP 0x1 ;  /* 0x000000040000795c */ /* 0x000fe20000300000 */
.L_x_2450:
[----:B------:R-:W2:Y:S02]  /*17c0*/  S2R R2, SR_TID.X ;  /* 0x0000000000027919 */ /* 0x000ea40000002100 */
[----:B--2---:R-:W-:Y:S01]  /*17d0*/  LOP3.LUT P1, RZ, R2, 0x7f, RZ, 0xc0, !PT ;  /* 0x0000007f02ff7812 */ /* 0x004fe2000782c0ff */
[----:B-1----:R-:W-:-:S12]  /*17e0*/  @P2 BRA `(.L_x_2451) ;  /* 0x0000000000082947 */ /* 0x002fd80003800000 */
[----:B------:R-:W1:Y:S02]  /*17f0*/  SYNCS.PHASECHK.TRANS64.TRYWAIT P2, [R0+URZ+0x34830], R3 ;  /* 0x03483003000075a7 */ /* 0x000e64000804017f */
[----:B-1----:R-:W-:Y:S05]  /*1800*/  @!P2 BRA `(.L_x_2452) ;  /* 0x0000011800b8a947 */ /* 0x002fea0003800000 */
.L_x_2451:
[----:B------:R-:W-:Y:S05]  /*1810*/  WARPSYNC.ALL ;  /* 0x0000000000007948 */ /* 0x000fea0003800000 */
[----:B------:R-:W-:Y:S01]  /*1820*/  UIADD3 UR4, UR37, 0x1c400, URZ ;  /* 0x0001c40025047890 */ /* 0x000fe2000fffe03f */
[----:B------:R-:W-:Y:S01]  /*1830*/  WARPGROUP.ARRIVE ;  /* 0x00000000000079c5 */ /* 0x000fe20000000000 */
[----:B------:R-:W-:Y:S01]  /*1840*/  ULOP3.LUT UR52, UR52, 0x10000, URZ, 0xfc, !UPT ;  /* 0x0001000034347892 */ /* 0x000fe2000f8efc3f */
[----:B------:R-:W2:Y:S01]  /*1850*/  LDC R5, c[0x0][0x448] ;  /* 0x00011200ff057b82 */ /* 0x000ea20000000800 */
[----:B------:R-:W-:Y:S01]  /*1860*/  USHF.R.U32.HI UR4, URZ, 0x4, UR4 ;  /* 0x000000043f047899 */ /* 0x000fe20008011604 */
[----:B01----:R-:W-:Y:S01]  /*1870*/  @!P1 VIADD R0, R0, 0x34840 ;  /* 0x0003484000009836 */ /* 0x003fe20000000000 */
[----:B------:R-:W-:Y:S01]  /*1880*/  UMOV UR53, 0x40000040 ;  /* 0x4000004000357882 */ /* 0x000fe20000000000 */
[----:B------:R-:W-:Y:S01]  /*1890*/  UMOV UR55, 0x40000040 ;  /* 0x4000004000377882 */ /* 0x000fe20000000000 */
[----:B------:R-:W-:Y:S01]  /*18a0*/  ULOP3.LUT UR4, UR4, 0x3fff, URZ, 0xc0, !UPT ;  /* 0x00003fff04047892 */ /* 0x000fe2000f8ec03f */
[----:B------:R-:W-:Y:S01]  /*18b0*/  CS2R R150, SRZ ;  /* 0x0000000000967805 */ /* 0x000fe2000001ff00 */
[----:B------:R-:W-:Y:S01]  /*18c0*/  UMOV UR5, 0x40000040 ;  /* 0x4000004000057882 */ /* 0x000fe20000000000 */
[----:B------:R-:W-:Y:S01]  /*18d0*/  UMOV UR7, 0x40000040 ;  /* 0x4000004000077882 */ /* 0x000fe20000000000 */
[----:B------:R-:W-:Y:S01]  /*18e0*/  ULOP3.LUT UR39, UR4, 0x10000, URZ, 0xfc, !UPT ;  /* 0x0001000004277892 */ /* 0x000fe2000f8efc3f */
[----:B------:R-:W-:Y:S01]  /*18f0*/  @!P1 PRMT R0, RZ, 0x654, R0 ;  /* 0x00000654ff009816 */ /* 0x000fe20000000000 */
[----:B------:R-:W-:Y:S01]  /*1900*/  UIADD3 UR4, UR52, 0x2, URZ ;  /* 0x0000000234047890 */ /* 0x000fe2000fffe03f */
[----:B------:R-:W-:Y:S01]  /*1910*/  CS2R R148, SRZ ;  /* 0x0000000000947805 */ /* 0x000fe2000001ff00 */
[----:B------:R-:W-:Y:S01]  /*1920*/  UIMAD UR54, UR36, 0xc00, UR39 ;  /* 0x00000c00243678a4 */ /* 0x000fe2000f8e0227 */
[----:B------:R-:W-:Y:S01]  /*1930*/  CS2R R146, SRZ ;  /* 0x0000000000927805 */ /* 0x000fe2000001ff00 */
[----:B------:R-:W-:Y:S01]  /*1940*/  UIADD3 UR8, UR52, 0x4, URZ ;  /* 0x0000000434087890 */ /* 0x000fe2000fffe03f */
[----:B------:R-:W-:Y:S01]  /*1950*/  CS2R R144, SRZ ;  /* 0x0000000000907805 */ /* 0x000fe2000001ff00 */
[----:B------:R-:W-:Y:S01]  /*1960*/  UIADD3 UR6, UR54, 0x2, URZ ;  /* 0x0000000236067890 */ /* 0x000fe2000fffe03f */
[----:B------:R-:W-:Y:S01]  /*1970*/  CS2R R142, SRZ ;  /* 0x00000000008e7805 */ /* 0x000fe2000001ff00 */
[----:B------:R-:W-:Y:S01]  /*1980*/  UIADD3 UR10, UR54, 0x4, URZ ;  /* 0x00000004360a7890 */ /* 0x000fe2000fffe03f */
[----:B------:R-:W-:Y:S01]  /*1990*/  CS2R R140, SRZ ;  /* 0x00000000008c7805 */ /* 0x000fe2000001ff00 */
[----:B------:R-:W-:Y:S01]  /*19a0*/  UMOV UR9, 0x40000040 ;  /* 0x4000004000097882 */ /* 0x000fe20000000000 */
[----:B------:R-:W-:Y:S01]  /*19b0*/  HGMMA.64x128x16.F32 R24, gdesc[UR52], RZ, !UPT, gsb0 ;  /* 0x01e00000341879f0 */ /* 0x000fe2000c0008ff */
[----:B------:R-:W-:Y:S01]  /*19c0*/  UMOV UR11, 0x40000040 ;  /* 0x40000040000b7882 */ /* 0x000fe20000000000 */
[----:B------:R-:W-:Y:S01]  /*19d0*/  UIADD3 UR12, UR52, 0x6, URZ ;  /* 0x00000006340c7890 */ /* 0x000fe2000fffe03f */
[----:B--2---:R-:W-:Y:S01]  /*19e0*/  ISETP.NE.AND P2, PT, R5, 0x1, PT ;  /* 0x000000010500780c */ /* 0x004fe20003f45270 */
[----:B------:R-:W-:Y:S01]  /*19f0*/  UIADD3 UR14, UR54, 0x6, URZ ;  /* 0x00000006360e7890 */ /* 0x000fe2000fffe03f */
[----:B------:R-:W-:Y:S01]  /*1a00*/  IMAD.IADD R5, R184, 0x1, R18 ;  /* 0x00000001b8057824 */ /* 0x000fe200078e0212 */
        /* <DEDUP_REMOVED lines=11> */
[----:B------:R-:W0:Y:S01]  /*1ac0*/  @P2 LDC R6, c[0x0][0x44c] ;  /* 0x00011300ff062b82 */ /* 0x000e220000000800 */
        /* <DEDUP_REMOVED lines=22> */
[----:B0-----:R-:W-:Y:S01]  /*1c30*/  @P2 IMAD.HI.U32 R6, R5, R6, RZ ;  /* 0x0000000605062227 */ /* 0x001fe200078e00ff */
        /* <DEDUP_REMOVED lines=10> */
[----:B------:R-:W-:-:S02]  /*1ce0*/  WARPGROUP.DEPBAR.LE gsb0, 0x0 ;  /* 0x00008000000079c5 */ /* 0x000fc40000010000 */
[----:B------:R-:W-:-:S06]  /*1cf0*/  WARPGROUP.ARRIVE ;  /* 0x00000000000079c5 */ /* 0x000fcc0000000000 */
[----:B------:R-:W-:Y:S01]  /*1d00*/  HGMMA.64x128x16.F32 R24, gdesc[UR4], R24, gsb0 ;  /* 0x01e00000041879f0 */ /* 0x000fe20008000818 */
[----:B------:R-:W-:Y:S01]  /*1d10*/  ULDC UR6, c[0x0][0x9d8] ;  /* 0x0002760000067ab9 */ /* 0x000fe20000000800 */
[----:B------:R-:W-:Y:S01]  /*1d20*/  ULDC UR7, c[0x0][0x988] ;  /* 0x0002620000077ab9 */ /* 0x000fe20000000800 */
        /* <DEDUP_REMOVED lines=35> */
[----:B------:R0:W-:Y:S01]  /*1f60*/  MUFU.TANH R32, R27 ;  /* 0x0000001b00207308 */ /* 0x0001e20000002400 */
[----:B------:R-:W-:Y:S01]  /*1f70*/  FMUL.FTZ R28, R29, UR6 ;  /* 0x000000061d1c7c20 */ /* 0x000fe20008410000 */
[----:B------:R-:W-:Y:S01]  /*1f80*/  FMUL.FTZ R30, R30, UR6 ;  /* 0x000000061e1e7c20 */ /* 0x000fe20008410000 */
[----:B------:R-:W-:Y:S01]  /*1f90*/  FMUL.FTZ R31, R31, UR6 ;  /* 0x000000061f1f7c20 */ /* 0x000fe20008410000 */
[----:B------:R-:W-:Y:S01]  /*1fa0*/  FMUL.FTZ R34, R34, UR6 ;  /* 0x0000000622227c20 */ /* 0x000fe20008410000 */
[----:B------:R-:W-:Y:S01]  /*1fb0*/  FMUL.FTZ R35, R35, UR6 ;  /* 0x0000000623237c20 */ /* 0x000fe20008410000 */
[----:B------:R-:W-:Y:S01]  /*1fc0*/  FMUL.FTZ R38, R38, UR6 ;  /* 0x0000000626267c20 */ /* 0x000fe20008410000 */
[----:B------:R-:W-:Y:S01]  /*1fd0*/  FMUL.FTZ R39, R39, UR6 ;  /* 0x0000000627277c20 */ /* 0x000fe20008410000 */
[----:B------:R1:W2:Y:S01]  /*1fe0*/  MUFU.TANH R100, R26 ;  /* 0x0000001a00647308 */ /* 0x0002a20000002400 */
[----:B0-----:R-:W0:Y:S01]  /*1ff0*/  @P2 LDC R27, c[0x0][0x450] ;  /* 0x00011400ff1b2b82 */ /* 0x001e220000000800 */
[----:B------:R-:W-:Y:S01]  /*2000*/  FMUL.FTZ R42, R42, UR6 ;  /* 0x000000062a2a7c20 */ /* 0x000fe20008410000 */
[----:B------:R-:W-:Y:S01]  /*2010*/  FMUL.FTZ R43, R43, UR6 ;  /* 0x000000062b2b7c20 */ /* 0x000fe20008410000 */
[----:B------:R-:W-:Y:S01]  /*2020*/  FMUL.FTZ R46, R46, UR6 ;  /* 0x000000062e2e7c20 */ /* 0x000fe20008410000 */
[----:B------:R-:W-:Y:S01]  /*2030*/  FMUL.FTZ R47, R47, UR6 ;  /* 0x000000062f2f7c20 */ /* 0x000fe20008410000 */
[----:B------:R-:W-:Y:S01]  /*2040*/  FMUL.FTZ R50, R50, UR6 ;  /* 0x0000000632327c20 */ /* 0x000fe20008410000 */
[----:B------:R-:W-:Y:S01]  /*2050*/  FMUL.FTZ R51, R51, UR6 ;  /* 0x0000000633337c20 */ /* 0x000fe20008410000 */
[----:B------:R3:W4:Y:S01]  /*2060*/  MUFU.TANH R102, R30 ;  /* 0x0000001e00667308 */ /* 0x0007220000002400 */
[----:B-1----:R-:W-:-:S02]  /*2070*/  IMAD.MOV.U32 R26, RZ, RZ, R5 ;  /* 0x000000ffff1a7224 */ /* 0x002fc400078e0005 */
[----:B------:R-:W-:Y:S01]  /*2080*/  FMUL.FTZ R54, R54, UR6 ;  /* 0x0000000636367c20 */ /* 0x000fe20008410000 */
[----:B------:R-:W-:Y:S02]  /*2090*/  IMAD.MOV.U32 R5, RZ, RZ, -0x80 ;  /* 0xffffff80ff057424 */ /* 0x000fe400078e00ff */
[----:B------:R-:W-:Y:S01]  /*20a0*/  FMUL.FTZ R55, R55, UR6 ;  /* 0x0000000637377c20 */ /* 0x000fe20008410000 */
[----:B------:R-:W-:Y:S01]  /*20b0*/  FMUL.FTZ R58, R58, UR6 ;  /* 0x000000063a3a7c20 */ /* 0x000fe20008410000 */
[----:B------:R-:W-:Y:S01]  /*20c0*/  FMUL.FTZ R20, R24, UR6 ;  /* 0x0000000618147c20 */ /* 0x000fe20008410000 */
[----:B------:R-:W-:Y:S01]  /*20d0*/  IMAD R5, R88, R5, 0x80 ;  /* 0x0000008058057424 */ /* 0x000fe200078e0205 */
[----:B------:R1:W5:Y:S01]  /*20e0*/  MUFU.TANH R104, R31 ;  /* 0x0000001f00687308 */ /* 0x0003620000002400 */
[----:B------:R-:W-:Y:S01]  /*20f0*/  FMUL.FTZ R24, R33, UR6 ;  /* 0x0000000621187c20 */ /* 0x000fe20008410000 */
[----:B------:R-:W-:Y:S01]  /*2100*/  FMUL.FTZ R59, R59, UR6 ;  /* 0x000000063b3b7c20 */ /* 0x000fe20008410000 */
[----:B---3--:R-:W-:-:S02]  /*2110*/  VIADD R30, R5, 0x1 ;  /* 0x00000001051e7836 */ /* 0x008fc40000000000 */
[----:B------:R-:W-:Y:S01]  /*2120*/  FMUL.FTZ R62, R62, UR6 ;  /* 0x000000063e3e7c20 */ /* 0x000fe20008410000 */
[----:B------:R-:W-:Y:S01]  /*2130*/  FMUL.FTZ R70, R70, UR6 ;  /* 0x0000000646467c20 */ /* 0x000fe20008410000 */
[----:B------:R-:W-:Y:S01]  /*2140*/  FMUL.FTZ R63, R63, UR6 ;  /* 0x000000063f3f7c20 */ /* 0x000fe20008410000 */
[----:B------:R-:W-:Y:S01]  /*2150*/  IMAD R30, R23, -0x2, R30 ;  /* 0xfffffffe171e7824 */ /* 0x000fe200078e021e */
[----:B------:R-:W3:Y:S01]  /*2160*/  MUFU.TANH R34, R34 ;  /* 0x0000002200227308 */ /* 0x000ee20000002400 */
[----:B0-----:R-:W-:Y:S01]  /*2170*/  @P2 SHF.R.U32.HI R26, RZ, R27, R6 ;  /* 0x0000001bff1a2219 */ /* 0x001fe20000011606 */
[----:B------:R-:W-:Y:S02]  /*2180*/  IMAD.IADD R6, R16, 0x1, R5 ;  /* 0x0000000110067824 */ /* 0x000fe400078e0205 */
[----:B------:R-:W-:Y:S01]  /*2190*/  FMUL.FTZ R66, R66, UR6 ;  /* 0x0000000642427c20 */ /* 0x000fe20008410000 */
[----:B------:R-:W-:Y:S01]  /*21a0*/  IADD3 R98, -R17, R30, R16 ;  /* 0x0000001e11627210 */ /* 0x000fe20007ffe110 */
[----:B------:R-:W-:Y:S01]  /*21b0*/  FMUL.FTZ R67, R67, UR6 ;  /* 0x0000000643437c20 */ /* 0x000fe20008410000 */
[----:B------:R-:W0:Y:S01]  /*21c0*/  SHFL.IDX PT, R29, R26, 0x1, 0x1c1f ;  /* 0x003c1f001a1d7f89 */ /* 0x000e2200000e0000 */
[----:B------:R-:W-:Y:S01]  /*21d0*/  IMAD R27, R23, -0x2, R6 ;  /* 0xfffffffe171b7824 */ /* 0x000fe200078e0206 */
        /* <DEDUP_REMOVED lines=17> */
[----:B------:R-:W3:Y:S01]  /*22f0*/  SHFL.IDX PT, R26, R26, RZ, 0x1c1f ;  /* 0x001c1fff1a1a7589 */ /* 0x000ee200000e0000 */
[----:B------:R-:W-:Y:S01]  /*2300*/  FMUL.FTZ R25, R25, UR6 ;  /* 0x0000000619197c20 */ /* 0x000fe20008410000 */
[----:B------:R-:W-:Y:S01]  /*2310*/  FMUL.FTZ R60, R60, UR6 ;  /* 0x000000063c3c7c20 */ /* 0x000fe20008410000 */
[----:B------:R-:W-:Y:S01]  /*2320*/  FMUL.FTZ R64, R64, UR6 ;  /* 0x0000000640407c20 */ /* 0x000fe20008410000 */
[----:B------:R-:W-:Y:S01]  /*2330*/  FMUL.FTZ R14, R37, UR6 ;  /* 0x00000006250e7c20 */ /* 0x000fe20008410000 */
[----:B0-----:R-:W-:Y:S01]  /*2340*/  VIADDMNMX R29, R29, R98, R27, PT ;  /* 0x000000621d1d7246 */ /* 0x001fe2000380011b */
[----:B------:R-:W-:Y:S01]  /*2350*/  FMUL.FTZ R68, R68, UR6 ;  /* 0x0000000644447c20 */ /* 0x000fe20008410000 */
[----:B------:R-:W0:Y:S01]  /*2360*/  MUFU.TANH R42, R42 ;  /* 0x0000002a002a7308 */ /* 0x000e220000002400 */
[----:B------:R-:W-:Y:S01]  /*2370*/  FMUL.FTZ R72, R72, UR6 ;  /* 0x0000000648487c20 */ /* 0x000fe20008410000 */
[----:B------:R-:W-:Y:S01]  /*2380*/  ISETP.GT.AND P3, PT, R29, RZ, PT ;  /* 0x000000ff1d00720c */ /* 0x000fe20003f64270 */
[----:B------:R-:W-:Y:S01]  /*2390*/  FMUL.FTZ R13, R41, UR6 ;  /* 0x00000006290d7c20 */ /* 0x000fe20008410000 */
[C---:B------:R-:W-:Y:S01]  /*23a0*/  ISETP.GT.AND P4, PT, R29.reuse, 0x1, PT ;  /* 0x000000011d00780c */ /* 0x040fe20003f84270 */
[----:B------:R-:W-:Y:S01]  /*23b0*/  FMUL.FTZ R76, R76, UR6 ;  /* 0x000000064c4c7c20 */ /* 0x000fe20008410000 */
[----:B------:R-:W-:Y:S01]  /*23c0*/  ISETP.GT.AND P5, PT, R29, 0x8, PT ;  /* 0x000000081d00780c */ /* 0x000fe20003fa4270 */
[----:B------:R-:W-:Y:S01]  /*23d0*/  FMUL.FTZ R10, R45, UR6 ;  /* 0x000000062d0a7c20 */ /* 0x000fe20008410000 */
[----:B--2---:R-:W-:Y:S01]  /*23e0*/  FSEL R100, R100, -INF , P3 ;  /* 0xff80000064647808 */ /* 0x004fe20001800000 */
[----:B------:R-:W2:Y:S01]  /*23f0*/  MUFU.TANH R43, R43 ;  /* 0x0000002b002b7308 */ /* 0x000ea20000002400 */
[----:B-1----:R-:W-:Y:S01]  /*2400*/  FSEL R31, R32, -INF , P4 ;  /* 0xff800000201f7808 */ /* 0x002fe20002000000 */
[----:B------:R-:W-:Y:S01]  /*2410*/  FMUL.FTZ R80, R80, UR6 ;  /* 0x0000000650507c20 */ /* 0x000fe20008410000 */
[----:B------:R-:W-:Y:S01]  /*2420*/  ISETP.GT.AND P3, PT, R29, 0x9, PT ;  /* 0x000000091d00780c */ /* 0x000fe20003f64270 */
[----:B------:R-:W-:Y:S01]  /*2430*/  FMUL.FTZ R9, R49, UR6 ;  /* 0x0000000631097c20 */ /* 0x000fe20008410000 */
[----:B----4-:R-:W-:Y:S01]  /*2440*/  FSEL R102, R102, -INF , P5 ;  /* 0xff80000066667808 */ /* 0x010fe20002800000 */
[----:B------:R-:W-:Y:S01]  /*2450*/  FMUL.FTZ R84, R84, UR6 ;  /* 0x0000000654547c20 */ /* 0x000fe20008410000 */
[----:B------:R-:W-:Y:S01]  /*2460*/  FMNMX.FTZ R5, R100, R31, !PT ;  /* 0x0000001f64057209 */ /* 0x000fe20007810000 */
[----:B------:R-:W1:Y:S01]  /*2470*/  MUFU.TANH R46, R46 ;  /* 0x0000002e002e7308 */ /* 0x000e620000002400 */
[----:B------:R-:W-:Y:S01]  /*2480*/  ISETP.GT.AND P4, PT, R29, 0x10, PT ;  /* 0x000000101d00780c */ /* 0x000fe20003f84270 */
[----:B------:R-:W-:Y:S01]  /*2490*/  FMUL.FTZ R4, R53, UR6 ;  /* 0x0000000635047c20 */ /* 0x000fe20008410000 */
[----:B-----5:R-:W-:Y:S01]  /*24a0*/  FSEL R104, R104, -INF , P3 ;  /* 0xff80000068687808 */ /* 0x020fe20001800000 */
[----:B------:R-:W-:Y:S01]  /*24b0*/  FMUL.FTZ R3, R57, UR6 ;  /* 0x0000000639037c20 */ /* 0x000fe20008410000 */
[----:B------:R-:W-:Y:S01]  /*24c0*/  FMNMX.FTZ R5, R102, R5, !PT ;  /* 0x0000000566057209 */ /* 0x000fe20007810000 */
[----:B------:R-:W-:Y:S01]  /*24d0*/  FMUL.FTZ R61, R61, UR6 ;  /* 0x000000063d3d7c20 */ /* 0x000fe20008410000 */
[----:B------:R-:W-:Y:S01]  /*24e0*/  ISETP.GT.AND P3, PT, R29, 0x11, PT ;  /* 0x000000111d00780c */ /* 0x000fe20003f64270 */
[----:B------:R-:W4:Y:S01]  /*24f0*/  MUFU.TANH R47, R47 ;  /* 0x0000002f002f7308 */ /* 0x000f220000002400 */
[----:B---3--:R-:W-:Y:S01]  /*2500*/  FSEL R106, R34, -INF , P4 ;  /* 0xff800000226a7808 */ /* 0x008fe20002000000 */
[----:B------:R-:W-:Y:S01]  /*2510*/  FMUL.FTZ R65, R65, UR6 ;  /* 0x0000000641417c20 */ /* 0x000fe20008410000 */
[----:B------:R-:W-:Y:S01]  /*2520*/  FMNMX.FTZ R5, R104, R5, !PT ;  /* 0x0000000568057209 */ /* 0x000fe20007810000 */
[----:B------:R-:W-:Y:S01]  /*2530*/  FMUL.FTZ R69, R69, UR6 ;  /* 0x0000000645457c20 */ /* 0x000fe20008410000 */
[----:B------:R-:W-:Y:S01]  /*2540*/  ISETP.GT.AND P4, PT, R29, 0x18, PT ;  /* 0x000000181d00780c */ /* 0x000fe20003f84270 */
[----:B------:R-:W-:Y:S01]  /*2550*/  FMUL.FTZ R73, R73, UR6 ;  /* 0x0000000649497c20 */ /* 0x000fe20008410000 */
[----:B------:R-:W-:Y:S01]  /*2560*/  FSEL R108, R35, -INF , P3 ;  /* 0xff800000236c7808 */ /* 0x000fe20001800000 */
[----:B------:R-:W3:Y:S01]  /*2570*/  MUFU.TANH R50, R50 ;  /* 0x0000003200327308 */ /* 0x000ee20000002400 */
[----:B------:R-:W-:Y:S01]  /*2580*/  FMNMX.FTZ R5, R106, R5, !PT ;  /* 0x000000056a057209 */ /* 0x000fe20007810000 */
[----:B------:R-:W-:Y:S01]  /*2590*/  FMUL.FTZ R77, R77, UR6 ;  /* 0x000000064d4d7c20 */ /* 0x000fe20008410000 */
[----:B------:R-:W-:Y:S01]  /*25a0*/  ISETP.GT.AND P3, PT, R29, 0x19, PT ;  /* 0x000000191d00780c */ /* 0x000fe20003f64270 */
[----:B------:R-:W-:Y:S01]  /*25b0*/  FMUL.FTZ R81, R81, UR6 ;  /* 0x0000000651517c20 */ /* 0x000fe20008410000 */
[----:B------:R-:W-:Y:S01]  /*25c0*/  FSEL R110, R38, -INF , P4 ;  /* 0xff800000266e7808 */ /* 0x000fe20002000000 */
[----:B------:R-:W-:Y:S01]  /*25d0*/  FMUL.FTZ R85, R85, UR6 ;  /* 0x0000000655557c20 */ /* 0x000fe20008410000 */
[----:B------:R-:W-:Y:S01]  /*25e0*/  FMNMX.FTZ R5, R108, R5, !PT ;  /* 0x000000056c057209 */ /* 0x000fe20007810000 */
[----:B------:R-:W5:Y:S01]  /*25f0*/  MUFU.TANH R51, R51 ;  /* 0x0000003300337308 */ /* 0x000f620000002400 */
[----:B------:R-:W-:Y:S01]  /*2600*/  ISETP.GT.AND P4, PT, R29, 0x20, PT ;  /* 0x000000201d00780c */ /* 0x000fe20003f84270 */
[----:B------:R5:W-:Y:S01]  /*2610*/  @!P1 SYNCS.ARRIVE.TRANS64.RED.A1T0 RZ, [R0+URZ], RZ ;  /* 0x000000ff00ff99a7 */ /* 0x000be2000810043f */
[----:B------:R-:W-:-:S02]  /*2620*/  FSEL R112, R39, -INF , P3 ;  /* 0xff80000027707808 */ /* 0x000fc40001800000 */
[----:B------:R-:W-:Y:S02]  /*2630*/  FMNMX.FTZ R5, R110, R5, !PT ;  /* 0x000000056e057209 */ /* 0x000fe40007810000 */
[C---:B------:R-:W-:Y:S01]  /*2640*/  ISETP.GT.AND P3, PT, R29.reuse, 0x21, PT ;  /* 0x000000211d00780c */ /* 0x040fe20003f64270 */
[----:B------:R-:W5:Y:S01]  /*2650*/  MUFU.TANH R54, R54 ;  /* 0x0000003600367308 */ /* 0x000f620000002400 */
[----:B0-----:R-:W-:Y:S02]  /*2660*/  FSEL R114, R42, -INF , P4 ;  /* 0xff8000002a727808 */ /* 0x001fe40002000000 */
[----:B------:R-:W-:Y:S02]  /*2670*/  FMNMX.FTZ R5, R112, R5, !PT ;  /* 0x0000000570057209 */ /* 0x000fe40007810000 */
[----:B------:R-:W-:Y:S02]  /*2680*/  ISETP.GT.AND P4, PT, R29, 0x28, PT ;  /* 0x000000281d00780c */ /* 0x000fe40003f84270 */
[----:B--2---:R-:W-:Y:S01]  /*2690*/  FSEL R96, R43, -INF , P3 ;  /* 0xff8000002b607808 */ /* 0x004fe20001800000 */
[----:B------:R-:W-:Y:S01]  /*26a0*/  MUFU.TANH R55, R55 ;  /* 0x0000003700377308 */ /* 0x000fe20000002400 */
[----:B------:R-:W-:-:S02]  /*26b0*/  FMNMX.FTZ R5, R114, R5, !PT ;  /* 0x0000000572057209 */ /* 0x000fc40007810000 */
[C---:B------:R-:W-:Y:S02]  /*26c0*/  ISETP.GT.AND P3, PT, R29.reuse, 0x29, PT ;  /* 0x000000291d00780c */ /* 0x040fe40003f64270 */
[----:B-1----:R-:W-:Y:S02]  /*26d0*/  FSEL R94, R46, -INF , P4 ;  /* 0xff8000002e5e7808 */ /* 0x002fe40002000000 */
[----:B------:R-:W-:Y:S01]  /*26e0*/  FMNMX.FTZ R5, R96, R5, !PT ;  /* 0x0000000560057209 */ /* 0x000fe20007810000 */
[----:B------:R-:W0:Y:S01]  /*26f0*/  MUFU.TANH R58, R58 ;  /* 0x0000003a003a7308 */ /* 0x000e220000002400 */
[----:B------:R-:W-:Y:S02]  /*2700*/  ISETP.GT.AND P4, PT, R29, 0x30, PT ;  /* 0x000000301d00780c */ /* 0x000fe40003f84270 */
[----:B----4-:R-:W-:Y:S02]  /*2710*/  FSEL R92, R47, -INF , P3 ;  /* 0xff8000002f5c7808 */ /* 0x010fe40001800000 */
[----:B------:R-:W-:Y:S01]  /*2720*/  FMNMX.FTZ R33, R94, R5, !PT ;  /* 0x000000055e217209 */ /* 0x000fe20007810000 */
[----:B------:R-:W-:Y:S01]  /*2730*/  FMUL.FTZ R5, R74, UR6 ;  /* 0x000000064a057c20 */ /* 0x000fe20008410000 */
[----:B------:R-:W-:Y:S01]  /*2740*/  ISETP.GT.AND P3, PT, R29, 0x31, PT ;  /* 0x000000311d00780c */ /* 0x000fe20003f64270 */
[----:B------:R-:W-:Y:S01]  /*2750*/  MUFU.TANH R59, R59 ;  /* 0x0000003b003b7308 */ /* 0x000fe20000002400 */
[----:B---3--:R-:W-:-:S02]  /*2760*/  FSEL R90, R50, -INF , P4 ;  /* 0xff800000325a7808 */ /* 0x008fc40002000000 */
[----:B------:R-:W-:Y:S02]  /*2770*/  FMNMX.FTZ R33, R92, R33, !PT ;  /* 0x000000215c217209 */ /* 0x000fe40007810000 */
[----:B------:R-:W-:Y:S02]  /*2780*/  ISETP.GT.AND P4, PT, R29, 0x38, PT ;  /* 0x000000381d00780c */ /* 0x000fe40003f84270 */
[----:B-----5:R-:W-:Y:S01]  /*2790*/  FSEL R74, R51, -INF , P3 ;  /* 0xff800000334a7808 */ /* 0x020fe20001800000 */
[----:B------:R-:W1:Y:S01]  /*27a0*/  MUFU.TANH R30, R62 ;  /* 0x0000003e001e7308 */ /* 0x000e620000002400 */
[----:B------:R-:W-:Y:S02]  /*27b0*/  FMNMX.FTZ R33, R90, R33, !PT ;  /* 0x000000215a217209 */ /* 0x000fe40007810000 */
[----:B------:R-:W-:Y:S02]  /*27c0*/  ISETP.GT.AND P3, PT, R29, 0x39, PT ;  /* 0x000000391d00780c */ /* 0x000fe40003f64270 */
[----:B------:R-:W-:-:S02]  /*27d0*/  FMNMX.FTZ R33, R74, R33, !PT ;  /* 0x000000214a217209 */ /* 0x000fc40007810000 */
[----:B------:R-:W-:Y:S01]  /*27e0*/  VIADDMNMX R27, R26, R98, R27, PT ;  /* 0x000000621a1b7246 */ /* 0x000fe2000380011b */
[----:B------:R2:W-:Y:S03]  /*27f0*/  MUFU.TANH R38, R70 ;  /* 0x0000004600267308 */ /* 0x0005e60000002400 */
[----:B------:R-:W-:-:S05]  /*2800*/  ISETP.GT.AND P5, PT, R27, 0x8, PT ;  /* 0x000000081b00780c */ /* 0x000fca0003fa4270 */
[----:B------:R-:W3:Y:S01]  /*2810*/  MUFU.TANH R63, R63 ;  /* 0x0000003f003f7308 */ /* 0x000ee20000002400 */
[----:B--2---:R-:W-:Y:S02]  /*2820*/  FSEL R70, R54, -INF , P4 ;  /* 0xff80000036467808 */ /* 0x004fe40002000000 */
[C---:B------:R-:W-:Y:S02]  /*2830*/  ISETP.GT.AND P4, PT, R29.reuse, 0x40, PT ;  /* 0x000000401d00780c */ /* 0x040fe40003f84270 */
[----:B------:R-:W-:Y:S02]  /*2840*/  FMNMX.FTZ R33, R70, R33, !PT ;  /* 0x0000002146217209 */ /* 0x000fe40007810000 */
[----:B0-----:R-:W-:Y:S01]  /*2850*/  FSEL R62, R58, -INF , P4 ;  /* 0xff8000003a3e7808 */ /* 0x001fe20002000000 */
[----:B------:R0:W2:Y:S01]  /*2860*/  MUFU.TANH R32, R66 ;  /* 0x0000004200207308 */ /* 0x0000a20000002400 */
[----:B------:R-:W-:-:S04]  /*2870*/  ISETP.GT.AND P4, PT, R29, 0x48, PT ;  /* 0x000000481d00780c */ /* 0x000fc80003f84270 */
[----:B-1----:R-:W-:Y:S02]  /*2880*/  FSEL R30, R30, -INF , P4 ;  /* 0xff8000001e1e7808 */ /* 0x002fe40002000000 */
[----:B------:R-:W-:Y:S01]  /*2890*/  ISETP.GT.AND P4, PT, R29, 0x50, PT ;  /* 0x000000501d00780c */ /* 0x000fe20003f84270 */
[----:B------:R-:W1:Y:S01]  /*28a0*/  MUFU.TANH R36, R67 ;  /* 0x0000004300247308 */ /* 0x000e620000002400 */
[----:B0-----:R-:W-:Y:S02]  /*28b0*/  FSEL R66, R55, -INF , P3 ;  /* 0xff80000037427808 */ /* 0x001fe40001800000 */
[----:B------:R-:W-:Y:S02]  /*28c0*/  ISETP.GT.AND P3, PT, R29, 0x41, PT ;  /* 0x000000411d00780c */ /* 0x000fe40003f64270 */
[----:B------:R-:W-:Y:S02]  /*28d0*/  FMNMX.FTZ R33, R66, R33, !PT ;  /* 0x0000002142217209 */ /* 0x000fe40007810000 */
[----:B------:R-:W-:Y:S01]  /*28e0*/  FSEL R58, R59, -INF , P3 ;  /* 0xff8000003b3a7808 */ /* 0x000fe20001800000 */
[----:B------:R-:W0:Y:S01]  /*28f0*/  MUFU.TANH R44, R71 ;  /* 0x00000047002c7308 */ /* 0x000e220000002400 */
[----:B------:R-:W-:-:S02]  /*2900*/  FMNMX.FTZ R33, R62, R33, !PT ;  /* 0x000000213e217209 */ /* 0x000fc40007810000 */
[----:B------:R-:W-:Y:S02]  /*2910*/  ISETP.GT.AND P3, PT, R29, 0x49, PT ;  /* 0x000000491d00780c */ /* 0x000fe40003f64270 */
[----:B------:R-:W-:Y:S02]  /*2920*/  FMNMX.FTZ R33, R58, R33, !PT ;  /* 0x000000213a217209 */ /* 0x000fe40007810000 */
[----:B---3--:R-:W-:Y:S01]  /*2930*/  FSEL R34, R63, -INF , P3 ;  /* 0xff8000003f227808 */ /* 0x008fe20001800000 */
[----:B------:R-:W3:Y:S01]  /*2940*/  MUFU.TANH R5, R5 ;  /* 0x0000000500057308 */ /* 0x000ee20000002400 */
[----:B------:R-:W-:Y:S02]  /*2950*/  FMNMX.FTZ R33, R30, R33, !PT ;  /* 0x000000211e217209 */ /* 0x000fe40007810000 */
[----:B------:R-:W-:Y:S02]  /*2960*/  ISETP.GT.AND P3, PT, R29, 0x51, PT ;  /* 0x000000511d00780c */ /* 0x000fe40003f64270 */
[----:B--2---:R-:W-:-:S02]  /*2970*/  FSEL R32, R32, -INF , P4 ;  /* 0xff80000020207808 */ /* 0x004fc40002000000 */
[----:B------:R-:W-:Y:S01]  /*2980*/  FMNMX.FTZ R33, R34, R33, !PT ;  /* 0x0000002122217209 */ /* 0x000fe20007810000 */
[----:B------:R-:W2:Y:S01]  /*2990*/  MUFU.TANH R40, R75 ;  /* 0x0000004b00287308 */ /* 0x000ea20000002400 */
[C---:B------:R-:W-:Y:S02]  /*29a0*/  ISETP.GT.AND P4, PT, R29.reuse, 0x58, PT ;  /* 0x000000581d00780c */ /* 0x040fe40003f84270 */
[----:B-1----:R-:W-:Y:S02]  /*29b0*/  FSEL R36, R36, -INF , P3 ;  /* 0xff80000024247808 */ /* 0x002fe40001800000 */
[----:B------:R-:W-:Y:S02]  /*29c0*/  FMNMX.FTZ R33, R32, R33, !PT ;  /* 0x0000002120217209 */ /* 0x000fe40007810000 */
[----:B------:R-:W-:Y:S01]  /*29d0*/  ISETP.GT.AND P3, PT, R29, 0x59, PT ;  /* 0x000000591d00780c */ /* 0x000fe20003f64270 */
[----:B------:R-:W1:Y:S01]  /*29e0*/  MUFU.TANH R46, R78 ;  /* 0x0000004e002e7308 */ /* 0x000e620000002400 */
[----:B------:R-:W-:-:S02]  /*29f0*/  FSEL R38, R38, -INF , P4 ;  /* 0xff80000026267808 */ /* 0x000fc40002000000 */
[----:B------:R-:W-:Y:S02]  /*2a00*/  FMNMX.FTZ R33, R36, R33, !PT ;  /* 0x0000002124217209 */ /* 0x000fe40007810000 */
[C---:B------:R-:W-:Y:S02]  /*2a10*/  ISETP.GT.AND P4, PT, R29.reuse, 0x60, PT ;  /* 0x000000601d00780c */ /* 0x040fe40003f84270 */
[----:B0-----:R-:W-:Y:S01]  /*2a20*/  FSEL R44, R44, -INF , P3 ;  /* 0xff8000002c2c7808 */ /* 0x001fe20001800000 */
[----:B------:R-:W0:Y:S01]  /*2a30*/  MUFU.TANH R48, R79 ;  /* 0x0000004f00307308 */ /* 0x000e220000002400 */
[----:B------:R-:W-:Y:S02]  /*2a40*/  FMNMX.FTZ R33, R38, R33, !PT ;  /* 0x0000002126217209 */ /* 0x000fe40007810000 */
[----:B------:R-:W-:Y:S02]  /*2a50*/  ISETP.GT.AND P3, PT, R29, 0x61, PT ;  /* 0x000000611d00780c */ /* 0x000fe40003f64270 */
[----:B---3--:R-:W-:-:S02]  /*2a60*/  FSEL R42, R5, -INF , P4 ;  /* 0xff800000052a7808 */ /* 0x008fc40002000000 */
[----:B------:R-:W-:Y:S01]  /*2a70*/  FMNMX.FTZ R33, R44, R33, !PT ;  /* 0x000000212c217209 */ /* 0x000fe20007810000 */
[----:B------:R-:W3:Y:S01]  /*2a80*/  MUFU.TANH R50, R82 ;  /* 0x0000005200327308 */ /* 0x000ee20000002400 */
[C---:B------:R-:W-:Y:S02]  /*2a90*/  ISETP.GT.AND P4, PT, R29.reuse, 0x68, PT ;  /* 0x000000681d00780c */ /* 0x040fe40003f84270 */
[----:B--2---:R-:W-:Y:S02]  /*2aa0*/  FSEL R40, R40, -INF , P3 ;  /* 0xff80000028287808 */ /* 0x004fe40001800000 */
[----:B------:R-:W-:Y:S02]  /*2ab0*/  FMNMX.FTZ R33, R42, R33, !PT ;  /* 0x000000212a217209 */ /* 0x000fe40007810000 */
[----:B------:R-:W-:Y:S01]  /*2ac0*/  ISETP.GT.AND P3, PT, R29, 0x69, PT ;  /* 0x000000691d00780c */ /* 0x000fe20003f64270 */
[----:B------:R-:W2:Y:S01]  /*2ad0*/  MUFU.TANH R52, R83 ;  /* 0x0000005300347308 */ /* 0x000ea20000002400 */
[----:B-1----:R-:W-:-:S02]  /*2ae0*/  FSEL R46, R46, -INF , P4 ;  /* 0xff8000002e2e7808 */ /* 0x002fc40002000000 */
        /* <DEDUP_REMOVED lines=8> */
[----:B------:R-:W1:Y:S01]  /*2b70*/  MUFU.TANH R54, R87 ;  /* 0x0000005700367308 */ /* 0x000e620000002400 */
[C---:B------:R-:W-:Y:S02]  /*2b80*/  ISETP.GT.AND P4, PT, R29.reuse, 0x78, PT ;  /* 0x000000781d00780c */ /* 0x040fe40003f84270 */
[----:B--2---:R-:W-:Y:S02]  /*2b90*/  FSEL R52, R52, -INF , P3 ;  /* 0xff80000034347808 */ /* 0x004fe40001800000 */
[----:B------:R-:W-:Y:S02]  /*2ba0*/  FMNMX.FTZ R33, R50, R33, !PT ;  /* 0x0000002132217209 */ /* 0x000fe40007810000 */
[----:B------:R-:W-:Y:S01]  /*2bb0*/  ISETP.GT.AND P3, PT, R29, 0x79, PT ;  /* 0x000000791d00780c */ /* 0x000fe20003f64270 */
[----:B------:R-:W-:Y:S01]  /*2bc0*/  MUFU.TANH R20, R20 ;  /* 0x0000001400147308 */ /* 0x000fe20000002400 */
[----:B0-----:R-:W-:-:S02]  /*2bd0*/  FSEL R56, R56, -INF , P4 ;  /* 0xff80000038387808 */ /* 0x001fc40002000000 */
[----:B------:R-:W-:Y:S02]  /*2be0*/  FMNMX.FTZ R33, R52, R33, !PT ;  /* 0x0000002134217209 */ /* 0x000fe40007810000 */
[----:B------:R-:W-:Y:S02]  /*2bf0*/  ISETP.GT.AND P4, PT, R27, 0x1, PT ;  /* 0x000000011b00780c */ /* 0x000fe40003f84270 */
[----:B------:R-:W-:Y:S01]  /*2c00*/  FMNMX.FTZ R33, R56, R33, !PT ;  /* 0x0000002138217209 */ /* 0x000fe20007810000 */
[----:B------:R-:W0:Y:S01]  /*2c10*/  MUFU.TANH R25, R25 ;  /* 0x0000001900197308 */ /* 0x000e220000002400 */
[----:B-1----:R-:W-:-:S04]  /*2c20*/  FSEL R54, R54, -INF , P3 ;  /* 0xff80000036367808 */ /* 0x002fc80001800000 */
[----:B------:R-:W-:-:S03]  /*2c30*/  FMNMX.FTZ R33, R54, R33, !PT ;  /* 0x0000002136217209 */ /* 0x000fc60007810000 */
[----:B------:R-:W1:Y:S02]  /*2c40*/  MUFU.TANH R89, R89 ;  /* 0x0000005900597308 */ /* 0x000e640000002400 */
[----:B------:R-:W2:Y:S06]  /*2c50*/  SHFL.BFLY PT, R6, R33, 0x2, 0x1f ;  /* 0x0c401f0021067f89 */ /* 0x000eac00000e0000 */
[----:B------:R-:W3:Y:S01]  /*2c60*/  MUFU.TANH R28, R28 ;  /* 0x0000001c001c7308 */ /* 0x000ee20000002400 */
[----:B0-----:R-:W-:Y:S02]  /*2c70*/  FSEL R25, R25, -INF , P4 ;  /* 0xff80000019197808 */ /* 0x001fe40002000000 */
[----:B------:R-:W-:-:S05]  /*2c80*/  ISETP.GT.AND P4, PT, R27, 0x10, PT ;  /* 0x000000101b00780c */ /* 0x000fca0003f84270 */
[----:B------:R-:W0:Y:S08]  /*2c90*/  MUFU.TANH R21, R21 ;  /* 0x0000001500157308 */ /* 0x000e300000002400 */
[----:B------:R-:W-:Y:S01]  /*2ca0*/  MUFU.TANH R24, R24 ;  /* 0x0000001800187308 */ /* 0x000fe20000002400 */
[----:B--2---:R-:W-:-:S05]  /*2cb0*/  FMNMX.FTZ R6, R33, R6, !PT ;  /* 0x0000000621067209 */ /* 0x004fca0007810000 */
[----:B------:R-:W2:Y:S02]  /*2cc0*/  SHFL.BFLY PT, R5, R6, 0x1, 0x1f ;  /* 0x0c201f0006057f89 */ /* 0x000ea400000e0000 */
[----:B------:R-:W-:Y:S08]  /*2cd0*/  MUFU.TANH R35, R60 ;  /* 0x0000003c00237308 */ /* 0x000ff00000002400 */
[----:B------:R-:W4:Y:S08]  /*2ce0*/  MUFU.TANH R15, R15 ;  /* 0x0000000f000f7308 */ /* 0x000f300000002400 */
[----:B------:R1:W-:Y:S01]  /*2cf0*/  MUFU.TANH R37, R64 ;  /* 0x0000004000257308 */ /* 0x0003e20000002400 */
[----:B--2---:R-:W-:Y:S01]  /*2d00*/  FMNMX.FTZ R6, R6, R5, !PT ;  /* 0x0000000506067209 */ /* 0x004fe20007810000 */
[----:B------:R-:W-:Y:S01]  /*2d10*/  IMAD.U32 R5, RZ, RZ, UR7 ;  /* 0x00000007ff057e24 */ /* 0x000fe2000f8e00ff */
[----:B-1----:R-:W-:-:S05]  /*2d20*/  FSEL R64, R89, -INF , P5 ;  /* 0xff80000059407808 */ /* 0x002fca0002800000 */
[----:B------:R-:W-:Y:S01]  /*2d30*/  MUFU.TANH R14, R14 ;  /* 0x0000000e000e7308 */ /* 0x000fe20000002400 */
[C---:B------:R-:W-:Y:S01]  /*2d40*/  FSETP.NEU.FTZ.AND P3, PT, R6.reuse, -INF , PT ;  /* 0xff8000000600780b */ /* 0x040fe20003f7d000 */
[----:B------:R-:W-:-:S05]  /*2d50*/  FMUL.FTZ R29, R6, R5 ;  /* 0x00000005061d7220 */ /* 0x000fca0000410000 */
[----:B------:R-:W-:Y:S01]  /*2d60*/  FSEL R33, R29, RZ, P3 ;  /* 0x000000ff1d217208 */ /* 0x000fe20001800000 */
[----:B------:R3:W-:Y:S01]  /*2d70*/  MUFU.TANH R39, R68 ;  /* 0x0000004400277308 */ /* 0x0007e20000002400 */
[----:B------:R-:W-:-:S03]  /*2d80*/  ISETP.GT.AND P3, PT, R27, RZ, PT ;  /* 0x000000ff1b00720c */ /* 0x000fc60003f64270 */
[-CC-:B------:R-:W-:Y:S01]  /*2d90*/  FFMA.FTZ R181, R100, R5.reuse, -R33.reuse ;  /* 0x0000000564b57223 */ /* 0x180fe20000010821 */
[----:B------:R-:W-:Y:S01]  /*2da0*/  FSEL R60, R20, -INF , P3 ;  /* 0xff800000143c7808 */ /* 0x000fe20001800000 */
[--C-:B------:R-:W-:Y:S01]  /*2db0*/  FFMA.FTZ R183, R102, R5, -R33.reuse ;  /* 0x0000000566b77223 */ /* 0x100fe20000010821 */
[C---:B------:R-:W-:Y:S01]  /*2dc0*/  ISETP.GT.AND P3, PT, R27.reuse, 0x9, PT ;  /* 0x000000091b00780c */ /* 0x040fe20003f64270 */
[----:B------:R-:W1:Y:S01]  /*2dd0*/  MUFU.TANH R12, R12 ;  /* 0x0000000c000c7308 */ /* 0x000e620000002400 */
[----:B------:R-:W-:Y:S01]  /*2de0*/  FMNMX.FTZ R29, R60, R25, !PT ;  /* 0x000000193c1d7209 */ /* 0x000fe20007810000 */
[-CC-:B------:R-:W-:Y:S01]  /*2df0*/  FFMA.FTZ R20, R104, R5.reuse, -R33.reuse ;  /* 0x0000000568147223 */ /* 0x180fe20000010821 */
[----:B---3--:R-:W-:Y:S01]  /*2e00*/  FSEL R68, R28, -INF , P3 ;  /* 0xff8000001c447808 */ /* 0x008fe20001800000 */
[--C-:B------:R-:W-:Y:S01]  /*2e10*/  FFMA.FTZ R177, R106, R5, -R33.reuse ;  /* 0x000000056ab17223 */ /* 0x100fe20000010821 */
[----:B------:R-:W-:Y:S01]  /*2e20*/  FMNMX.FTZ R29, R64, R29, !PT ;  /* 0x0000001d401d7209 */ /* 0x000fe20007810000 */
[--C-:B------:R-:W-:Y:S01]  /*2e30*/  FFMA.FTZ R108, R108, R5, -R33.reuse ;  /* 0x000000056c6c7223 */ /* 0x100fe20000010821 */
[----:B------:R-:W-:Y:S01]  /*2e40*/  ISETP.GT.AND P3, PT, R27, 0x11, PT ;  /* 0x000000111b00780c */ /* 0x000fe20003f64270 */
[----:B------:R0:W-:Y:S01]  /*2e50*/  MUFU.TANH R41, R72 ;  /* 0x0000004800297308 */ /* 0x0001e20000002400 */
[----:B------:R-:W-:Y:S01]  /*2e60*/  FMNMX.FTZ R29, R68, R29, !PT ;  /* 0x0000001d441d7209 */ /* 0x000fe20007810000 */
[-CC-:B------:R-:W-:Y:S01]  /*2e70*/  FFMA.FTZ R175, R94, R5.reuse, -R33.reuse ;  /* 0x000000055eaf7223 */ /* 0x180fe20000010821 */
[-CC-:B------:R-:W-:Y:S01]  /*2e80*/  FFMA.FTZ R179, R110, R5.reuse, -R33.reuse ;  /* 0x000000056eb37223 */ /* 0x180fe20000010821 */
[-CC-:B------:R-:W-:Y:S01]  /*2e90*/  FFMA.FTZ R169, R90, R5.reuse, -R33.reuse ;  /* 0x000000055aa97223 */ /* 0x180fe20000010821 */
[-CC-:B------:R-:W-:Y:S01]  /*2ea0*/  FFMA.FTZ R173, R114, R5.reuse, -R33.reuse ;  /* 0x0000000572ad7223 */ /* 0x180fe20000010821 */
[-CC-:B------:R-:W-:Y:S01]  /*2eb0*/  FFMA.FTZ R171, R70, R5.reuse, -R33.reuse ;  /* 0x0000000546ab7223 */ /* 0x180fe20000010821 */
[-CC-:B------:R-:W-:Y:S01]  /*2ec0*/  FFMA.FTZ R165, R62, R5.reuse, -R33.reuse ;  /* 0x000000053ea57223 */ /* 0x180fe20000010821 */
[----:B------:R-:W-:Y:S01]  /*2ed0*/  MUFU.TANH R13, R13 ;  /* 0x0000000d000d7308 */ /* 0x000fe20000002400 */
[----:B0-----:R-:W-:Y:S01]  /*2ee0*/  FSEL R72, R21, -INF , P4 ;  /* 0xff80000015487808 */ /* 0x001fe20002000000 */
[-CC-:B------:R-:W-:Y:S01]  /*2ef0*/  FFMA.FTZ R28, R58, R5.reuse, -R33.reuse ;  /* 0x000000053a1c7223 */ /* 0x180fe20000010821 */
[----:B------:R-:W-:Y:S01]  /*2f00*/  ISETP.GT.AND P4, PT, R27, 0x18, PT ;  /* 0x000000181b00780c */ /* 0x000fe20003f84270 */
[--C-:B------:R-:W-:Y:S01]  /*2f10*/  FFMA.FTZ R31, R31, R5, -R33.reuse ;  /* 0x000000051f1f7223 */ /* 0x100fe20000010821 */
[----:B------:R-:W-:Y:S01]  /*2f20*/  FMNMX.FTZ R29, R72, R29, !PT ;  /* 0x0000001d481d7209 */ /* 0x000fe20007810000 */
[-CC-:B------:R-:W-:Y:S01]  /*2f30*/  FFMA.FTZ R157, R42, R5.reuse, -R33.reuse ;  /* 0x000000052a9d7223 */ /* 0x180fe20000010821 */
[----:B----4-:R-:W-:Y:S01]  /*2f40*/  FSEL R78, R15, -INF , P4 ;  /* 0xff8000000f4e7808 */ /* 0x010fe20002000000 */
[----:B------:R0:W-:Y:S01]  /*2f50*/  MUFU.TANH R116, R76 ;  /* 0x0000004c00747308 */ /* 0x0001e20000002400 */
[C---:B------:R-:W-:Y:S01]  /*2f60*/  ISETP.GT.AND P4, PT, R27.reuse, 0x20, PT ;  /* 0x000000201b00780c */ /* 0x040fe20003f84270 */
[-CC-:B------:R-:W-:Y:S01]  /*2f70*/  FFMA.FTZ R167, R30, R5.reuse, -R33.reuse ;  /* 0x000000051ea77223 */ /* 0x180fe20000010821 */
[-CC-:B------:R-:W-:Y:S01]  /*2f80*/  FFMA.FTZ R161, R32, R5.reuse, -R33.reuse ;  /* 0x0000000520a17223 */ /* 0x180fe20000010821 */
[-CC-:B------:R-:W-:Y:S01]  /*2f90*/  FFMA.FTZ R30, R34, R5.reuse, -R33.reuse ;  /* 0x00000005221e7223 */ /* 0x180fe20000010821 */
[----:B-1----:R-:W-:Y:S01]  /*2fa0*/  FSEL R82, R12, -INF , P4 ;  /* 0xff8000000c527808 */ /* 0x002fe20002000000 */
[-CC-:B------:R-:W-:Y:S01]  /*2fb0*/  FFMA.FTZ R12, R112, R5.reuse, -R33.reuse ;  /* 0x00000005700c7223 */ /* 0x180fe20000010821 */
[C---:B------:R-:W-:Y:S01]  /*2fc0*/  ISETP.GT.AND P4, PT, R27.reuse, 0x28, PT ;  /* 0x000000281b00780c */ /* 0x040fe20003f84270 */
[----:B------:R-:W1:Y:S01]  /*2fd0*/  MUFU.TANH R11, R11 ;  /* 0x0000000b000b7308 */ /* 0x000e620000002400 */
[----:B0-----:R-:W-:Y:S01]  /*2fe0*/  FSEL R76, R24, -INF , P3 ;  /* 0xff800000184c7808 */ /* 0x001fe20001800000 */
[-CC-:B------:R-:W-:Y:S01]  /*2ff0*/  FFMA.FTZ R24, R66, R5.reuse, -R33.reuse ;  /* 0x0000000542187223 */ /* 0x180fe20000010821 */
[----:B------:R-:W-:Y:S01]  /*3000*/  ISETP.GT.AND P3, PT, R27, 0x19, PT ;  /* 0x000000191b00780c */ /* 0x000fe20003f64270 */
[--C-:B------:R-:W-:Y:S01]  /*3010*/  FFMA.FTZ R32, R36, R5, -R33.reuse ;  /* 0x0000000524207223 */ /* 0x100fe20000010821 */
[----:B------:R-:W-:Y:S01]  /*3020*/  FMNMX.FTZ R29, R76, R29, !PT ;  /* 0x0000001d4c1d7209 */ /* 0x000fe20007810000 */
[-CC-:B------:R-:W-:Y:S01]  /*3030*/  FFMA.FTZ R163, R38, R5.reuse, -R33.reuse ;  /* 0x0000000526a37223 */ /* 0x180fe20000010821 */
[--C-:B------:R-:W-:Y:S01]  /*3040*/  FFMA.FTZ R34, R44, R5, -R33.reuse ;  /* 0x000000052c227223 */ /* 0x100fe20000010821 */
[----:B------:R-:W-:Y:S01]  /*3050*/  MUFU.TANH R10, R10 ;  /* 0x0000000a000a7308 */ /* 0x000fe20000002400 */
[----:B------:R-:W-:Y:S01]  /*3060*/  FMNMX.FTZ R29, R78, R29, !PT ;  /* 0x0000001d4e1d7209 */ /* 0x000fe20007810000 */
[-CC-:B------:R-:W-:Y:S01]  /*3070*/  FFMA.FTZ R36, R40, R5.reuse, -R33.reuse ;  /* 0x0000000528247223 */ /* 0x180fe20000010821 */
[-CC-:B------:R-:W-:Y:S01]  /*3080*/  FFMA.FTZ R159, R46, R5.reuse, -R33.reuse ;  /* 0x000000052e9f7223 */ /* 0x180fe20000010821 */
[-CC-:B------:R-:W-:Y:S01]  /*3090*/  FFMA.FTZ R38, R48, R5.reuse, -R33.reuse ;  /* 0x0000000530267223 */ /* 0x180fe20000010821 */
[-CC-:B------:R-:W-:Y:S01]  /*30a0*/  FFMA.FTZ R153, R50, R5.reuse, -R33.reuse ;  /* 0x0000000532997223 */ /* 0x180fe20000010821 */
[-CC-:B------:R-:W-:Y:S01]  /*30b0*/  FFMA.FTZ R52, R52, R5.reuse, -R33.reuse ;  /* 0x0000000534347223 */ /* 0x180fe20000010821 */
[----:B------:R-:W-:Y:S01]  /*30c0*/  FFMA.FTZ R155, R56, R5, -R33 ;  /* 0x00000005389b7223 */ /* 0x000fe20000010821 */
[----:B------:R0:W-:Y:S01]  /*30d0*/  MUFU.TANH R118, R80 ;  /* 0x0000005000767308 */ /* 0x0001e20000002400 */
[----:B-1----:R-:W-:Y:S01]  /*30e0*/  FSEL R86, R11, -INF , P4 ;  /* 0xff8000000b567808 */ /* 0x002fe20002000000 */
[----:B------:R-:W1:Y:S01]  /*30f0*/  @P2 LDC R46, c[0x0][0x450] ;  /* 0x00011400ff2e2b82 */ /* 0x000e620000000800 */
[----:B------:R-:W-:-:S05]  /*3100*/  ISETP.GT.AND P4, PT, R27, 0x30, PT ;  /* 0x000000301b00780c */ /* 0x000fca0003f84270 */
[----:B------:R-:W2:Y:S01]  /*3110*/  MUFU.TANH R8, R8 ;  /* 0x0000000800087308 */ /* 0x000ea20000002400 */
[----:B0-----:R-:W-:Y:S02]  /*3120*/  FSEL R80, R14, -INF , P3 ;  /* 0xff8000000e507808 */ /* 0x001fe40001800000 */
[----:B------:R-:W-:Y:S02]  /*3130*/  ISETP.GT.AND P3, PT, R27, 0x21, PT ;  /* 0x000000211b00780c */ /* 0x000fe40003f64270 */
[----:B------:R-:W-:-:S03]  /*3140*/  FMNMX.FTZ R29, R80, R29, !PT ;  /* 0x0000001d501d7209 */ /* 0x000fc60007810000 */
[----:B------:R-:W0:Y:S01]  /*3150*/  MUFU.TANH R9, R9 ;  /* 0x0000000900097308 */ /* 0x000e220000002400 */
[----:B------:R-:W-:-:S07]  /*3160*/  FMNMX.FTZ R29, R82, R29, !PT ;  /* 0x0000001d521d7209 */ /* 0x000fce0007810000 */
[----:B------:R3:W-:Y:S01]  /*3170*/  MUFU.TANH R120, R84 ;  /* 0x0000005400787308 */ /* 0x0007e20000002400 */
[----:B--2---:R-:W-:Y:S01]  /*3180*/  FSEL R100, R8, -INF , P4 ;  /* 0xff80000008647808 */ /* 0x004fe20002000000 */
[----:B------:R-:W-:Y:S01]  /*3190*/  FFMA.FTZ R8, R74, R5, -R33 ;  /* 0x000000054a087223 */ /* 0x000fe20000010821 */
[----:B------:R-:W-:-:S05]  /*31a0*/  ISETP.GT.AND P4, PT, R27, 0x38, PT ;  /* 0x000000381b00780c */ /* 0x000fca0003f84270 */
[----:B------:R-:W2:Y:S01]  /*31b0*/  MUFU.TANH R7, R7 ;  /* 0x0000000700077308 */ /* 0x000ea20000002400 */
[----:B---3--:R-:W-:Y:S02]  /*31c0*/  FSEL R84, R13, -INF , P3 ;  /* 0xff8000000d547808 */ /* 0x008fe40001800000 */
[C---:B------:R-:W-:Y:S02]  /*31d0*/  ISETP.GT.AND P3, PT, R27.reuse, 0x29, PT ;  /* 0x000000291b00780c */ /* 0x040fe40003f64270 */
[----:B------:R-:W-:Y:S02]  /*31e0*/  FMNMX.FTZ R29, R84, R29, !PT ;  /* 0x0000001d541d7209 */ /* 0x000fe40007810000 */
[----:B------:R-:W-:Y:S01]  /*31f0*/  FSEL R98, R10, -INF , P3 ;  /* 0xff8000000a627808 */ /* 0x000fe20001800000 */
[----:B------:R-:W3:Y:S01]  /*3200*/  MUFU.TANH R4, R4 ;  /* 0x0000000400047308 */ /* 0x000ee20000002400 */
[----:B------:R-:W-:Y:S02]  /*3210*/  FMNMX.FTZ R29, R86, R29, !PT ;  /* 0x0000001d561d7209 */ /* 0x000fe40007810000 */
[----:B------:R-:W-:-:S02]  /*3220*/  ISETP.GT.AND P3, PT, R27, 0x31, PT ;  /* 0x000000311b00780c */ /* 0x000fc40003f64270 */
[----:B------:R-:W-:Y:S02]  /*3230*/  FMNMX.FTZ R29, R98, R29, !PT ;  /* 0x0000001d621d7209 */ /* 0x000fe40007810000 */
[----:B0-----:R-:W-:Y:S01]  /*3240*/  FSEL R102, R9, -INF , P3 ;  /* 0xff80000009667808 */ /* 0x001fe20001800000 */
[----:B------:R-:W0:Y:S01]  /*3250*/  MUFU.TANH R2, R2 ;  /* 0x0000000200027308 */ /* 0x000e220000002400 */
[----:B------:R-:W-:Y:S02]  /*3260*/  FMNMX.FTZ R29, R100, R29, !PT ;  /* 0x0000001d641d7209 */ /* 0x000fe40007810000 */
[----:B------:R-:W-:Y:S02]  /*3270*/  ISETP.GT.AND P3, PT, R27, 0x39, PT ;  /* 0x000000391b00780c */ /* 0x000fe40003f64270 */
[----:B--2---:R-:W-:Y:S01]  /*3280*/  FSEL R104, R7, -INF , P4 ;  /* 0xff80000007687808 */ /* 0x004fe20002000000 */
[----:B------:R-:W-:Y:S01]  /*3290*/  FFMA.FTZ R7, R96, R5, -R33 ;  /* 0x0000000560077223 */ /* 0x000fe20000010821 */
[----:B------:R-:W-:Y:S01]  /*32a0*/  FMNMX.FTZ R29, R102, R29, !PT ;  /* 0x0000001d661d7209 */ /* 0x000fe20007810000 */
[----:B------:R-:W2:Y:S01]  /*32b0*/  MUFU.TANH R3, R3 ;  /* 0x0000000300037308 */ /* 0x000ea20000002400 */
[----:B------:R-:W-:-:S02]  /*32c0*/  ISETP.GT.AND P4, PT, R27, 0x40, PT ;  /* 0x000000401b00780c */ /* 0x000fc40003f84270 */
[----:B---3--:R-:W-:Y:S02]  /*32d0*/  FSEL R96, R4, -INF , P3 ;  /* 0xff80000004607808 */ /* 0x008fe40001800000 */
[----:B------:R-:W-:Y:S02]  /*32e0*/  FMNMX.FTZ R29, R104, R29, !PT ;  /* 0x0000001d681d7209 */ /* 0x000fe40007810000 */
[C---:B------:R-:W-:Y:S01]  /*32f0*/  ISETP.GT.AND P3, PT, R27.reuse, 0x41, PT ;  /* 0x000000411b00780c */ /* 0x040fe20003f64270 */
[----:B------:R-:W3:Y:S01]  /*3300*/  MUFU.TANH R61, R61 ;  /* 0x0000003d003d7308 */ /* 0x000ee20000002400 */
[----:B0-----:R-:W-:Y:S01]  /*3310*/  FSEL R106, R2, -INF , P4 ;  /* 0xff800000026a7808 */ /* 0x001fe20002000000 */
[--C-:B------:R-:W-:Y:S01]  /*3320*/  FFMA.FTZ R2, R92, R5, -R33.reuse ;  /* 0x000000055c027223 */ /* 0x100fe20000010821 */
[----:B------:R-:W-:Y:S01]  /*3330*/  FMNMX.FTZ R29, R96, R29, !PT ;  /* 0x0000001d601d7209 */ /* 0x000fe20007810000 */
[----:B------:R-:W-:Y:S01]  /*3340*/  FFMA.FTZ R33, R54, R5, -R33 ;  /* 0x0000000536217223 */ /* 0x000fe20000010821 */
[----:B------:R-:W-:-:S02]  /*3350*/  ISETP.GT.AND P4, PT, R27, 0x48, PT ;  /* 0x000000481b00780c */ /* 0x000fc40003f84270 */
[----:B------:R-:W-:Y:S01]  /*3360*/  FMNMX.FTZ R29, R106, R29, !PT ;  /* 0x0000001d6a1d7209 */ /* 0x000fe20007810000 */
[----:B------:R-:W0:Y:S01]  /*3370*/  MUFU.TANH R65, R65 ;  /* 0x0000004100417308 */ /* 0x000e220000002400 */
[----:B--2---:R-:W-:Y:S02]  /*3380*/  FSEL R94, R3, -INF , P3 ;  /* 0xff800000035e7808 */ /* 0x004fe40001800000 */
[----:B------:R-:W-:Y:S02]  /*3390*/  ISETP.GT.AND P3, PT, R27, 0x49, PT ;  /* 0x000000491b00780c */ /* 0x000fe40003f64270 */
[----:B------:R-:W-:-:S03]  /*33a0*/  FMNMX.FTZ R29, R94, R29, !PT ;  /* 0x0000001d5e1d7209 */ /* 0x000fc60007810000 */
[----:B------:R2:W-:Y:S01]  /*33b0*/  MUFU.EX2 R14, R108 ;  /* 0x0000006c000e7308 */ /* 0x0005e20000000800 */
[----:B---3--:R-:W-:Y:S02]  /*33c0*/  FSEL R92, R61, -INF , P3 ;  /* 0xff8000003d5c7808 */ /* 0x008fe40001800000 */
[----:B------:R-:W-:-:S05]  /*33d0*/  ISETP.GT.AND P3, PT, R27, 0x51, PT ;  /* 0x000000511b00780c */ /* 0x000fca0003f64270 */
[----:B------:R-:W3:Y:S01]  /*33e0*/  MUFU.TANH R69, R69 ;  /* 0x0000004500457308 */ /* 0x000ee20000002400 */
[----:B--2---:R-:W-:Y:S02]  /*33f0*/  FSEL R108, R35, -INF , P4 ;  /* 0xff800000236c7808 */ /* 0x004fe40002000000 */
[----:B------:R-:W-:Y:S02]  /*3400*/  ISETP.GT.AND P4, PT, R27, 0x50, PT ;  /* 0x000000501b00780c */ /* 0x000fe40003f84270 */
[----:B------:R-:W-:Y:S02]  /*3410*/  FMNMX.FTZ R29, R108, R29, !PT ;  /* 0x0000001d6c1d7209 */ /* 0x000fe40007810000 */
[----:B------:R-:W-:Y:S01]  /*3420*/  FSEL R110, R37, -INF , P4 ;  /* 0xff800000256e7808 */ /* 0x000fe20002000000 */
[----:B------:R-:W2:Y:S01]  /*3430*/  MUFU.TANH R73, R73 ;  /* 0x0000004900497308 */ /* 0x000ea20000002400 */
[----:B------:R-:W-:Y:S01]  /*3440*/  FMNMX.FTZ R29, R92, R29, !PT ;  /* 0x0000001d5c1d7209 */ /* 0x000fe20007810000 */
[----:B------:R-:W4:Y:S01]  /*3450*/  @P2 LDC R37, c[0x0][0x44c] ;  /* 0x00011300ff252b82 */ /* 0x000f220000000800 */
[----:B------:R-:W-:-:S02]  /*3460*/  ISETP.GT.AND P4, PT, R27, 0x58, PT ;  /* 0x000000581b00780c */ /* 0x000fc40003f84270 */
[----:B0-----:R-:W-:Y:S02]  /*3470*/  FSEL R90, R65, -INF , P3 ;  /* 0xff800000415a7808 */ /* 0x001fe40001800000 */
[----:B------:R-:W-:Y:S01]  /*3480*/  FMNMX.FTZ R29, R110, R29, !PT ;  /* 0x0000001d6e1d7209 */ /* 0x000fe20007810000 */
[----:B------:R-:W0:Y:S01]  /*3490*/  MUFU.TANH R77, R77 ;  /* 0x0000004d004d7308 */ /* 0x000e220000002400 */
[----:B------:R-:W-:Y:S02]  /*34a0*/  ISETP.GT.AND P3, PT, R27, 0x59, PT ;  /* 0x000000591b00780c */ /* 0x000fe40003f64270 */
[----:B------:R-:W-:Y:S01]  /*34b0*/  FSEL R112, R39, -INF , P4 ;  /* 0xff80000027707808 */ /* 0x000fe20002000000 */
[----:B------:R-:W-:Y:S01]  /*34c0*/  IMAD.MOV.U32 R39, RZ, RZ, R18 ;  /* 0x000000ffff277224 */ /* 0x000fe200078e0012 */
[----:B------:R-:W-:Y:S02]  /*34d0*/  FMNMX.FTZ R29, R90, R29, !PT ;  /* 0x0000001d5a1d7209 */ /* 0x000fe40007810000 */
[----:B------:R-:W-:Y:S01]  /*34e0*/  ISETP.GT.AND P4, PT, R27, 0x60, PT ;  /* 0x000000601b00780c */ /* 0x000fe20003f84270 */
[----:B------:R-:W5:Y:S01]  /*34f0*/  MUFU.TANH R81, R81 ;  /* 0x0000005100517308 */ /* 0x000f620000002400 */
[----:B---3--:R-:W-:-:S02]  /*3500*/  FSEL R74, R69, -INF , P3 ;  /* 0xff800000454a7808 */ /* 0x008fc40001800000 */
[----:B------:R-:W-:Y:S02]  /*3510*/  FMNMX.FTZ R29, R112, R29, !PT ;  /* 0x0000001d701d7209 */ /* 0x000fe40007810000 */
[----:B------:R-:W-:Y:S02]  /*3520*/  ISETP.GT.AND P3, PT, R27, 0x61, PT ;  /* 0x000000611b00780c */ /* 0x000fe40003f64270 */
[----:B------:R-:W-:Y:S01]  /*3530*/  FSEL R114, R41, -INF , P4 ;  /* 0xff80000029727808 */ /* 0x000fe20002000000 */
[----:B------:R-:W-:Y:S01]  /*3540*/  MUFU.TANH R85, R85 ;  /* 0x0000005500557308 */ /* 0x000fe20000002400 */
[----:B------:R-:W-:Y:S01]  /*3550*/  FMNMX.FTZ R29, R74, R29, !PT ;  /* 0x0000001d4a1d7209 */ /* 0x000fe20007810000 */
[----:B----4-:R-:W-:Y:S01]  /*3560*/  @P2 IMAD.HI.U32 R37, R18, R37, RZ ;  /* 0x0000002512252227 */ /* 0x010fe200078e00ff */
[----:B------:R-:W-:Y:S02]  /*3570*/  ISETP.GT.AND P4, PT, R27, 0x68, PT ;  /* 0x000000681b00780c */ /* 0x000fe40003f84270 */
[----:B--2---:R-:W-:-:S02]  /*3580*/  FSEL R70, R73, -INF , P3 ;  /* 0xff80000049467808 */ /* 0x004fc40001800000 */
[----:B------:R-:W-:Y:S01]  /*3590*/  FMNMX.FTZ R29, R114, R29, !PT ;  /* 0x0000001d721d7209 */ /* 0x000fe20007810000 */
[----:B------:R-:W-:Y:S01]  /*35a0*/  MUFU.EX2 R181, R181 ;  /* 0x000000b500b57308 */ /* 0x000fe20000000800 */
[C---:B------:R-:W-:Y:S02]  /*35b0*/  ISETP.GT.AND P3, PT, R27.reuse, 0x69, PT ;  /* 0x000000691b00780c */ /* 0x040fe40003f64270 */
[----:B------:R-:W-:Y:S02]  /*35c0*/  FSEL R116, R116, -INF , P4 ;  /* 0xff80000074747808 */ /* 0x000fe40002000000 */
[----:B------:R-:W-:Y:S02]  /*35d0*/  FMNMX.FTZ R29, R70, R29, !PT ;  /* 0x0000001d461d7209 */ /* 0x000fe40007810000 */
[----:B------:R-:W-:Y:S01]  /*35e0*/  ISETP.GT.AND P4, PT, R27, 0x70, PT ;  /* 0x000000701b00780c */ /* 0x000fe20003f84270 */
[----:B------:R-:W2:Y:S01]  /*35f0*/  MUFU.EX2 R26, R31 ;  /* 0x0000001f001a7308 */ /* 0x000ea20000000800 */
[----:B0-----:R-:W-:-:S02]  /*3600*/  FSEL R66, R77, -INF , P3 ;  /* 0xff8000004d427808 */ /* 0x001fc40001800000 */
[----:B------:R-:W-:Y:S02]  /*3610*/  FMNMX.FTZ R29, R116, R29, !PT ;  /* 0x0000001d741d7209 */ /* 0x000fe40007810000 */
[C---:B------:R-:W-:Y:S02]  /*3620*/  ISETP.GT.AND P3, PT, R27.reuse, 0x71, PT ;  /* 0x000000711b00780c */ /* 0x040fe40003f64270 */
[----:B------:R-:W-:Y:S01]  /*3630*/  FSEL R118, R118, -INF , P4 ;  /* 0xff80000076767808 */ /* 0x000fe20002000000 */
[----:B------:R-:W0:Y:S01]  /*3640*/  MUFU.EX2 R183, R183 ;  /* 0x000000b700b77308 */ /* 0x000e220000000800 */
[----:B------:R-:W-:Y:S02]  /*3650*/  FMNMX.FTZ R29, R66, R29, !PT ;  /* 0x0000001d421d7209 */ /* 0x000fe40007810000 */
[----:B------:R-:W-:Y:S02]  /*3660*/  ISETP.GT.AND P4, PT, R27, 0x78, PT ;  /* 0x000000781b00780c */ /* 0x000fe40003f84270 */
[----:B-----5:R-:W-:-:S02]  /*3670*/  FSEL R62, R81, -INF , P3 ;  /* 0xff800000513e7808 */ /* 0x020fc40001800000 */
[----:B------:R-:W-:Y:S01]  /*3680*/  FMNMX.FTZ R29, R118, R29, !PT ;  /* 0x0000001d761d7209 */ /* 0x000fe20007810000 */
[----:B------:R-:W3:Y:S01]  /*3690*/  MUFU.EX2 R20, R20 ;  /* 0x0000001400147308 */ /* 0x000ee20000000800 */
[----:B------:R-:W-:Y:S01]  /*36a0*/  ISETP.GT.AND P3, PT, R27, 0x79, PT ;  /* 0x000000791b00780c */ /* 0x000fe20003f64270 */
[----:B--2---:R-:W-:Y:S01]  /*36b0*/  FADD.FTZ R42, R181, R26 ;  /* 0x0000001ab52a7221 */ /* 0x004fe20000010000 */
[----:B------:R-:W-:Y:S02]  /*36c0*/  FSEL R120, R120, -INF , P4 ;  /* 0xff80000078787808 */ /* 0x000fe40002000000 */
[----:B------:R-:W-:Y:S02]  /*36d0*/  FMNMX.FTZ R29, R62, R29, !PT ;  /* 0x0000001d3e1d7209 */ /* 0x000fe40007810000 */
[----:B------:R-:W-:Y:S01]  /*36e0*/  FSEL R58, R85, -INF , P3 ;  /* 0xff800000553a7808 */ /* 0x000fe20001800000 */
[----:B------:R-:W2:Y:S01]  /*36f0*/  MUFU.EX2 R177, R177 ;  /* 0x000000b100b17308 */ /* 0x000ea20000000800 */
[----:B------:R-:W-:-:S02]  /*3700*/  FMNMX.FTZ R29, R120, R29, !PT ;  /* 0x0000001d781d7209 */ /* 0x000fc40007810000 */
[----:B-1----:R-:W-:Y:S02]  /*3710*/  @P2 SHF.R.U32.HI R39, RZ, R46, R37 ;  /* 0x0000002eff272219 */ /* 0x002fe40000011625 */
[----:B------:R-:W-:Y:S02]  /*3720*/  FMNMX.FTZ R29, R58, R29, !PT ;  /* 0x0000001d3a1d7209 */ /* 0x000fe40007810000 */
[----:B------:R-:W-:Y:S01]  /*3730*/  IADD3 R41, R39, R16, -R17 ;  /* 0x0000001027297210 */ /* 0x000fe20007ffe811 */
[----:B------:R-:W1:Y:S01]  /*3740*/  MUFU.EX2 R179, R179 ;  /* 0x000000b300b37308 */ /* 0x000e620000000800 */
[----:B------:R-:W-:Y:S01]  /*3750*/  F2FP.F16.F32.PACK_AB R181, R26, R181 ;  /* 0x000000b51ab5723e */ /* 0x000fe200000000ff */
[----:B------:R-:W4:Y:S06]  /*3760*/  SHFL.BFLY PT, R10, R29, 0x2, 0x1f ;  /* 0x0c401f001d0a7f89 */ /* 0x000f2c00000e0000 */
[----:B------:R-:W5:Y:S08]  /*3770*/  MUFU.EX2 R12, R12 ;  /* 0x0000000c000c7308 */ /* 0x000f700000000800 */
[----:B------:R-:W-:Y:S08]  /*3780*/  MUFU.EX2 R4, R7 ;  /* 0x0000000700047308 */ /* 0x000ff00000000800 */
[----:B------:R-:W5:Y:S01]  /*3790*/  MUFU.EX2 R173, R173 ;  /* 0x000000ad00ad7308 */ /* 0x000f620000000800 */
[----:B----4-:R-:W-:Y:S01]  /*37a0*/  FMNMX.FTZ R3, R29, R10, !PT ;  /* 0x0000000a1d037209 */ /* 0x010fe20007810000 */
[----:B0-----:R-:W-:Y:S01]  /*37b0*/  FADD.FTZ R29, R183, R42 ;  /* 0x0000002ab71d7221 */ /* 0x001fe20000010000 */
[----:B---3--:R-:W-:-:S03]  /*37c0*/  F2FP.F16.F32.PACK_AB R183, R20, R183 ;  /* 0x000000b714b7723e */ /* 0x008fc600000000ff */
[----:B------:R-:W0:Y:S01]  /*37d0*/  SHFL.BFLY PT, R10, R3, 0x1, 0x1f ;  /* 0x0c201f00030a7f89 */ /* 0x000e2200000e0000 */
[----:B------:R-:W-:Y:S01]  /*37e0*/  FADD.FTZ R42, R20, R29 ;  /* 0x0000001d142a7221 */ /* 0x000fe20000010000 */
[----:B------:R-:W-:Y:S03]  /*37f0*/  MUFU.EX2 R175, R175 ;  /* 0x000000af00af7308 */ /* 0x000fe60000000800 */
[----:B--2---:R-:W-:Y:S01]  /*3800*/  FADD.FTZ R31, R177, R42 ;  /* 0x0000002ab11f7221 */ /* 0x004fe20000010000 */
[----:B------:R-:W-:-:S03]  /*3810*/  F2FP.F16.F32.PACK_AB R177, R14, R177 ;  /* 0x000000b10eb1723e */ /* 0x000fc600000000ff */
[----:B------:R-:W-:Y:S01]  /*3820*/  FADD.FTZ R42, R14, R31 ;  /* 0x0000001f0e2a7221 */ /* 0x000fe20000010000 */
[----:B------:R1:W-:Y:S08]  /*3830*/  MUFU.EX2 R40, R33 ;  /* 0x0000002100287308 */ /* 0x0003f00000000800 */
[----:B------:R-:W-:Y:S01]  /*3840*/  MUFU.EX2 R2, R2 ;  /* 0x0000000200027308 */ /* 0x000fe20000000800 */
[----:B-1----:R-:W-:Y:S01]  /*3850*/  FADD.FTZ R33, R179, R42 ;  /* 0x0000002ab3217221 */ /* 0x002fe20000010000 */
[----:B-----5:R-:W-:-:S03]  /*3860*/  F2FP.F16.F32.PACK_AB R179, R12, R179 ;  /* 0x000000b30cb3723e */ /* 0x020fc600000000ff */
[----:B------:R-:W-:Y:S01]  /*3870*/  FADD.FTZ R44, R12, R33 ;  /* 0x000000210c2c7221 */ /* 0x000fe20000010000 */
[----:B0-----:R-:W-:Y:S02]  /*3880*/  FMNMX.FTZ R10, R3, R10, !PT ;  /* 0x0000000a030a7209 */ /* 0x001fe40007810000 */
[----:B------:R-:W-:Y:S01]  /*3890*/  MUFU.EX2 R169, R169 ;  /* 0x000000a900a97308 */ /* 0x000fe20000000800 */
[----:B------:R-:W-:Y:S01]  /*38a0*/  FADD.FTZ R35, R173, R44 ;  /* 0x0000002cad237221 */ /* 0x000fe20000010000 */
[C---:B------:R-:W-:Y:S01]  /*38b0*/  FSETP.NEU.FTZ.AND P3, PT, R10.reuse, -INF , PT ;  /* 0xff8000000a00780b */ /* 0x040fe20003f7d000 */
[----:B------:R-:W-:Y:S01]  /*38c0*/  FMUL.FTZ R3, R10, R5 ;  /* 0x000000050a037220 */ /* 0x000fe20000410000 */
[----:B------:R-:W-:Y:S02]  /*38d0*/  SHF.R.S32.HI R44, RZ, 0x1f, R41 ;  /* 0x0000001fff2c7819 */ /* 0x000fe40000011429 */
[----:B------:R-:W-:Y:S02]  /*38e0*/  F2FP.F16.F32.PACK_AB R173, R4, R173 ;  /* 0x000000ad04ad723e */ /* 0x000fe400000000ff */
[----:B------:R-:W-:Y:S01]  /*38f0*/  FSEL R3, R3, RZ, P3 ;  /* 0x000000ff03037208 */ /* 0x000fe20001800000 */
[----:B------:R-:W-:Y:S01]  /*3900*/  MUFU.EX2 R8, R8 ;  /* 0x0000000800087308 */ /* 0x000fe20000000800 */
[----:B------:R-:W-:-:S03]  /*3910*/  LEA.HI R44, R44, R41, RZ, 0x7 ;  /* 0x000000292c2c7211 */ /* 0x000fc600078f38ff */
        /* <DEDUP_REMOVED lines=32> */
[-CC-:B------:R-:W-:Y:S01]  /*3b20*/  FFMA.FTZ R66, R66, R5.reuse, -R3.reuse ;  /* 0x0000000542427223 */ /* 0x180fe20000010803 */
[-CC-:B------:R-:W-:Y:S01]  /*3b30*/  FFMA.FTZ R118, R118, R5.reuse, -R3.reuse ;  /* 0x0000000576767223 */ /* 0x180fe20000010803 */
[-CC-:B------:R-:W-:Y:S01]  /*3b40*/  FFMA.FTZ R62, R62, R5.reuse, -R3.reuse ;  /* 0x000000053e3e7223 */ /* 0x180fe20000010803 */
[-CC-:B------:R-:W-:Y:S01]  /*3b50*/  FFMA.FTZ R120, R120, R5.reuse, -R3.reuse ;  /* 0x0000000578787223 */ /* 0x180fe20000010803 */
[----:B------:R-:W-:Y:S01]  /*3b60*/  FFMA.FTZ R58, R58, R5, -R3 ;  /* 0x000000053a3a7223 */ /* 0x000fe20000010803 */
[----:B------:R-:W-:Y:S01]  /*3b70*/  F2FP.F16.F32.PACK_AB R180, R25, R60 ;  /* 0x0000003c19b4723e */ /* 0x000fe200000000ff */
[----:B------:R-:W0:Y:S01]  /*3b80*/  MUFU.EX2 R72, R72 ;  /* 0x0000004800487308 */ /* 0x000e220000000800 */
[----:B-1----:R-:W-:-:S07]  /*3b90*/  FADD.FTZ R42, R64, R31 ;  /* 0x0000001f402a7221 */ /* 0x002fce0000010000 */
[----:B------:R-:W1:Y:S01]  /*3ba0*/  MUFU.EX2 R9, R76 ;  /* 0x0000004c00097308 */ /* 0x000e620000000800 */
[C---:B--2---:R-:W-:Y:S01]  /*3bb0*/  FADD.FTZ R33, R7.reuse, R42 ;  /* 0x0000002a07217221 */ /* 0x044fe20000010000 */
[----:B------:R-:W-:Y:S01]  /*3bc0*/  FADD.FTZ R42, R4, R35 ;  /* 0x00000023042a7221 */ /* 0x000fe20000010000 */
[----:B------:R-:W-:-:S03]  /*3bd0*/  F2FP.F16.F32.PACK_AB R182, R7, R64 ;  /* 0x0000004007b6723e */ /* 0x000fc600000000ff */
[----:B------:R-:W-:Y:S01]  /*3be0*/  FADD.FTZ R35, R175, R42 ;  /* 0x0000002aaf237221 */ /* 0x000fe20000010000 */
[----:B------:R-:W-:Y:S01]  /*3bf0*/  F2FP.F16.F32.PACK_AB R175, R2, R175 ;  /* 0x000000af02af723e */ /* 0x000fe200000000ff */
[----:B------:R-:W2:Y:S01]  /*3c00*/  MUFU.EX2 R78, R78 ;  /* 0x0000004e004e7308 */ /* 0x000ea20000000800 */
[----:B0-----:R-:W-:Y:S01]  /*3c10*/  FADD.FTZ R0, R72, R33 ;  /* 0x0000002148007221 */ /* 0x001fe20000010000 */
[----:B------:R-:W-:-:S04]  /*3c20*/  FADD.FTZ R42, R2, R35 ;  /* 0x00000023022a7221 */ /* 0x000fc80000010000 */
[----:B------:R-:W-:Y:S01]  /*3c30*/  FADD.FTZ R37, R169, R42 ;  /* 0x0000002aa9257221 */ /* 0x000fe20000010000 */
[C---:B------:R-:W-:Y:S01]  /*3c40*/  F2FP.F16.F32.PACK_AB R169, R8.reuse, R169 ;  /* 0x000000a908a9723e */ /* 0x040fe200000000ff */
[----:B------:R-:W0:Y:S01]  /*3c50*/  MUFU.EX2 R11, R80 ;  /* 0x00000050000b7308 */ /* 0x000e220000000800 */
[C---:B-1----:R-:W-:Y:S01]  /*3c60*/  FADD.FTZ R33, R9.reuse, R0 ;  /* 0x0000000009217221 */ /* 0x042fe20000010000 */
[----:B------:R-:W-:Y:S01]  /*3c70*/  FADD.FTZ R42, R8, R37 ;  /* 0x00000025082a7221 */ /* 0x000fe20000010000 */
[----:B------:R-:W-:Y:S01]  /*3c80*/  VIADD R8, R88, 0xfffffffe ;  /* 0xfffffffe58087836 */ /* 0x000fe20000000000 */
[----:B------:R-:W-:Y:S02]  /*3c90*/  F2FP.F16.F32.PACK_AB R176, R9, R72 ;  /* 0x0000004809b0723e */ /* 0x000fe400000000ff */
[----:B------:R-:W-:Y:S02]  /*3ca0*/  CS2R R88, SRZ ;  /* 0x0000000000587805 */ /* 0x000fe4000001ff00 */
[----:B------:R-:W1:Y:S01]  /*3cb0*/  MUFU.EX2 R82, R82 ;  /* 0x0000005200527308 */ /* 0x000e620000000800 */
[----:B--2---:R-:W-:-:S07]  /*3cc0*/  FADD.FTZ R0, R78, R33 ;  /* 0x000000214e007221 */ /* 0x004fce0000010000 */
[----:B------:R-:W2:Y:S01]  /*3cd0*/  MUFU.EX2 R13, R84 ;  /* 0x00000054000d7308 */ /* 0x000ea20000000800 */
[C---:B0-----:R-:W-:Y:S01]  /*3ce0*/  FADD.FTZ R35, R11.reuse, R0 ;  /* 0x000000000b237221 */ /* 0x041fe20000010000 */
[----:B------:R-:W-:Y:S02]  /*3cf0*/  F2FP.F16.F32.PACK_AB R178, R11, R78 ;  /* 0x0000004e0bb2723e */ /* 0x000fe400000000ff */
[----:B------:R-:W-:-:S04]  /*3d00*/  SHF.R.S32.HI R11, RZ, 0x7, R44 ;  /* 0x00000007ff0b7819 */ /* 0x000fc8000001142c */
[----:B------:R-:W0:Y:S01]  /*3d10*/  MUFU.EX2 R171, R171 ;  /* 0x000000ab00ab7308 */ /* 0x000e220000000800 */
[----:B-1----:R-:W-:Y:S01]  /*3d20*/  FADD.FTZ R0, R82, R35 ;  /* 0x0000002352007221 */ /* 0x002fe20000010000 */
[----:B------:R-:W-:-:S04]  /*3d30*/  VIMNMX R11, RZ, R11, !PT ;  /* 0x0000000bff0b7248 */ /* 0x000fc80007fe0100 */
[----:B------:R-:W-:Y:S02]  /*3d40*/  ISETP.GE.AND P3, PT, R8, R11, PT ;  /* 0x0000000b0800720c */ /* 0x000fe40003f66270 */
        /* <DEDUP_REMOVED lines=24> */
[----:B------:R-:W-:Y:S02]  /*3ed0*/  F2FP.F16.F32.PACK_AB R168, R21, R100 ;  /* 0x0000006415a8723e */ /* 0x000fe400000000ff */
[----:B------:R-:W-:-:S04]  /*3ee0*/  CS2R R100, SRZ ;  /* 0x0000000000647805 */ /* 0x000fc8000001ff00 */
        /* <DEDUP_REMOVED lines=10> */
[----:B------:R-:W-:Y:S02]  /*3f90*/  F2FP.F16.F32.PACK_AB R170, R27, R104 ;  /* 0x000000681baa723e */ /* 0x000fe400000000ff */
[----:B------:R-:W-:-:S04]  /*3fa0*/  CS2R R104, SRZ ;  /* 0x0000000000687805 */ /* 0x000fc8000001ff00 */
        /* <DEDUP_REMOVED lines=45> */
[----:B------:R-:W-:Y:S02]  /*4280*/  F2FP.F16.F32.PACK_AB R162, R35, R112 ;  /* 0x0000007023a2723e */ /* 0x000fe400000000ff */
[----:B------:R-:W-:-:S04]  /*4290*/  CS2R R112, SRZ ;  /* 0x0000000000707805 */ /* 0x000fc8000001ff00 */
        /* <DEDUP_REMOVED lines=9> */
[----:B------:R-:W-:Y:S02]  /*4330*/  F2FP.F16.F32.PACK_AB R156, R37, R114 ;  /* 0x00000072259c723e */ /* 0x000fe400000000ff */
[----:B------:R-:W-:-:S04]  /*4340*/  CS2R R114, SRZ ;  /* 0x0000000000727805 */ /* 0x000fc8000001ff00 */
[----:B------:R-:W1:Y:S01]  /*4350*/  MUFU.EX2 R118, R118 ;  /* 0x0000007600767308 */ /* 0x000e620000000800 */
[----:B--2---:R-:W-:-:S07]  /*4360*/  FADD.FTZ R0, R116, R43 ;  /* 0x0000002b74007221 */ /* 0x004fce0000010000 */
        /* <DEDUP_REMOVED lines=8> */
[----:B------:R-:W-:Y:S01]  /*43f0*/  F2FP.F16.F32.PACK_AB R152, R41, R118 ;  /* 0x000000762998723e */ /* 0x000fe200000000ff */
[----:B------:R-:W-:Y:S01]  /*4400*/  IMAD.MOV.U32 R0, RZ, RZ, 0x3f800000 ;  /* 0x3f800000ff007424 */ /* 0x000fe200078e00ff */
[----:B------:R-:W-:-:S04]  /*4410*/  CS2R R118, SRZ ;  /* 0x0000000000767805 */ /* 0x000fc8000001ff00 */
[----:B------:R-:W2:Y:S01]  /*4420*/  MUFU.EX2 R7, R58 ;  /* 0x0000003a00077308 */ /* 0x000ea20000000800 */
[----:B0-----:R-:W-:Y:S01]  /*4430*/  FADD.FTZ R3, R155, R2 ;  /* 0x000000029b037221 */ /* 0x001fe20000010000 */
[C---:B------:R-:W-:Y:S01]  /*4440*/  F2FP.F16.F32.PACK_AB R155, R40.reuse, R155 ;  /* 0x0000009b289b723e */ /* 0x040fe200000000ff */
[----:B------:R-:W-:Y:S02]  /*4450*/  IMAD.MOV.U32 R2, RZ, RZ, 0x3f800000 ;  /* 0x3f800000ff027424 */ /* 0x000fe400078e00ff */
[----:B------:R-:W-:Y:S01]  /*4460*/  FADD.FTZ R3, R40, R3 ;  /* 0x0000000328037221 */ /* 0x000fe20000010000 */
[----:B-1----:R-:W-:Y:S01]  /*4470*/  FADD.FTZ R4, R120, R9 ;  /* 0x0000000978047221 */ /* 0x002fe20000010000 */
[----:B--2---:R-:W-:-:S03]  /*4480*/  F2FP.F16.F32.PACK_AB R154, R7, R120 ;  /* 0x00000078079a723e */ /* 0x004fc600000000ff */
        /* <DEDUP_REMOVED lines=9> */
[----:B------:R-:W-:-:S07]  /*4520*/  IMAD.MOV.U32 R151, RZ, RZ, RZ ;  /* 0x000000ffff977224 */ /* 0x000fce00078e00ff */
.L_x_2462:
[----:B------:R-:W-:-:S04]  /*4530*/  UIADD3 UR6, UR60, 0x1, URZ ;  /* 0x000000013c067890 */ /* 0x000fc8000fffe03f */
[----:B------:R-:W-:-:S04]  /*4540*/  UISETP.NE.AND UP0, UPT, UR6, 0x2, UPT ;  /* 0x000000020600788c */ /* 0x000fc8000bf05270 */
[----:B------:R-:W-:Y:S02]  /*4550*/  USEL UR38, URZ, 0x1, UP0 ;  /* 0x000000013f267887 */ /* 0x000fe40008000000 */
[----:B------:R-:W-:Y:S02]  /*4560*/  USEL UR36, UR6, URZ, UP0 ;  /* 0x0000003f06247287 */ /* 0x000fe40008000000 */
[----:B------:R-:W-:Y:S01]  /*4570*/  ULOP3.LUT UR38, UR61, UR38, URZ, 0x3c, !UPT ;  /* 0x000000263d267292 */ /* 0x000fe2000f8e3c3f */
[----:B------:R-:W-:Y:S11]  /*4580*/  @!P0 BRA `(.L_x_2454) ;  /* 0x0000000000048947 */ /* 0x000ff60003800000 */
[----:B------:R-:W-:Y:S01]  /*4590*/  BPT.TRAP 0x1 ;  /* 0x000000040000795c */ /* 0x000fe20000300000 */
.L_x_2454:
[----:B------:R-:W-:Y:S01]  /*45a0*/  ULEA UR59, UR36, UR37, 0x3 ;  /* 0x00000025243b7291 */ /* 0x000fe2000f8e183f */
[----:B------:R-:W-:-:S04]  /*45b0*/  MOV R5, UR38 ;  /* 0x0000002600057c02 */ /* 0x000fc80008000f00 */
[----:B------:R-:W-:-:S04]  /*45c0*/  SHF.L.U32 R5, R5, 0x1f, RZ ;  /* 0x0000001f05057819 */ /* 0x000fc800000006ff */
[----:B------:R0:W1:Y:S01]  /*45d0*/  SYNCS.PHASECHK.TRANS64.TRYWAIT P3, [UR59+0x34830], R5 ;  /* 0x03483005ff0075a7 */ /* 0x000062000806017b */
[----:B------:R-:W-:Y:S05]  /*45e0*/  @!P0 BRA `(.L_x_2455) ;  /* 0x0000000000048947 */ /* 0x000fea0003800000 */
[----:B------:R-:W-:Y:S01]  /*45f0*/  BPT.TRAP 0x1 ;  /* 0x000000040000795c */ /* 0x000fe20000300000 */
.L_x_2455:
[----:B-1----:R-:W-:Y:S05]  /*4600*/  @P3 BRA `(.L_x_2456) ;  /* 0x0000000000083947 */ /* 0x002fea0003800000 */
[----:B------:R-:W1:Y:S02]  /*4610*/  SYNCS.PHASECHK.TRANS64.TRYWAIT P3, [UR59+0x34830], R5 ;  /* 0x03483005ff0075a7 */ /* 0x000e64000806017b */
[----:B-1----:R-:W-:Y:S05]  /*4620*/  @!P3 BRA `(.L_x_2457) ;  /* 0x000000ec0044b947 */ /* 0x002fea0003800000 */
.L_x_2456:
[----:B------:R-:W-:Y:S01]  /*4630*/  UIMAD UR54, UR36, 0xc00, UR39 ;  /* 0x00000c00243678a4 */ /* 0x000fe2000f8e0227 */
[----:B------:R-:W-:Y:S01]  /*4640*/  WARPGROUP.ARRIVE ;  /* 0x00000000000079c5 */ /* 0x000fe20000000000 */
[----:B------:R-:W-:Y:S01]  /*4650*/  UMOV UR55, 0x40000040 ;  /* 0x4000004000377882 */ /* 0x000fe20000000000 */
[----:B------:R-:W-:Y:S01]  /*4660*/  UMOV UR7, 0x40000040 ;  /* 0x4000004000077882 */ /* 0x000fe20000000000 */
[----:B------:R-:W-:Y:S01]  /*4670*/  UIADD3 UR6, UR54, 0x2, URZ ;  /* 0x0000000236067890 */ /* 0x000fe2000fffe03f */
[-C--:B------:R-:W-:Y:S01]  /*4680*/  FMUL.FTZ R88, R88, R2.reuse ;  /* 0x0000000258587220 */ /* 0x080fe20000410000 */
[----:B------:R-:W-:Y:S01]  /*4690*/  UIADD3 UR10, UR54, 0x4, URZ ;  /* 0x00000004360a7890 */ /* 0x000fe2000fffe03f */
[-C--:B------:R-:W-:Y:S01]  /*46a0*/  FMUL.FTZ R89, R89, R2.reuse ;  /* 0x0000000259597220 */ /* 0x080fe20000410000 */
[----:B------:R-:W-:Y:S01]  /*46b0*/  UMOV UR11, 0x40000040 ;  /* 0x40000040000b7882 */ /* 0x000fe20000000000 */
[----:B------:R-:W-:Y:S01]  /*46c0*/  HGMMA.64x128x16.F32 R24, gdesc[UR52], RZ, !UPT, gsb0 ;  /* 0x01e00000341879f0 */ /* 0x000fe2000c0008ff */
        /* <DEDUP_REMOVED lines=116> */
.L_x_2458:
[----:B------:R-:W-:Y:S01]  /*4e10*/  ULEA UR7, UR60, UR37, 0x3 ;  /* 0x000000253c077291 */ /* 0x000fe2000f8e183f */
[----:B------:R-:W-:-:S05]  /*4e20*/  IMAD.U32 R0, RZ, RZ, UR61 ;  /* 0x0000003dff007e24 */ /* 0x000fca000f8e00ff */
[----:B------:R-:W-:-:S04]  /*4e30*/  SHF.L.U32 R0, R0, 0x1f, RZ ;  /* 0x0000001f00007819 */ /* 0x000fc800000006ff */
[----:B------:R2:W3:Y:S01]  /*4e40*/  SYNCS.PHASECHK.TRANS64.TRYWAIT P3, [UR7+0x34850], R0 ;  /* 0x03485000ff0075a7 */ /* 0x0004e20008060147 */
[----:B------:R-:W-:Y:S05]  /*4e50*/  @!P0 BRA `(.L_x_2459) ;  /* 0x0000000000048947 */ /* 0x000fea0003800000 */
[----:B------:R-:W-:Y:S01]  /*4e60*/  BPT.TRAP 0x1 ;  /* 0x000000040000795c */ /* 0x000fe20000300000 */
.L_x_2459:
[----:B---3--:R-:W-:Y:S05]  /*4e70*/  @P3 BRA `(.L_x_2460) ;  /* 0x0000000000083947 */ /* 0x008fea0003800000 */
[----:B------:R-:W3:Y:S02]  /*4e80*/  SYNCS.PHASECHK.TRANS64.TRYWAIT P3, [UR7+0x34850], R0 ;  /* 0x03485000ff0075a7 */ /* 0x000ee40008060147 */
[----:B---3--:R-:W-:Y:S05]  /*4e90*/  @!P3 BRA `(.L_x_2461) ;  /* 0x000000e40040b947 */ /* 0x008fea0003800000 */
.L_x_2460:
[----:B------:R-:W-:Y:S01]  /*4ea0*/  UIADD3 UR6, UR37, 0x400, URZ ;  /* 0x0000040025067890 */ /* 0x000fe2000fffe03f */
[----:B------:R-:W-:Y:S01]  /*4eb0*/  WARPGROUP.ARRIVE ;  /* 0x00000000000079c5 */ /* 0x000fe20000000000 */
[----:B------:R-:W-:Y:S01]  /*4ec0*/  UMOV UR11, 0x40000040 ;  /* 0x40000040000b7882 */ /* 0x000fe20000000000 */
[----:B------:R-:W-:Y:S01]  /*4ed0*/  FMUL.FTZ R14, R32, UR58 ;  /* 0x0000003a200e7c20 */ /* 0x000fe20008410000 */
[----:B------:R-:W-:Y:S01]  /*4ee0*/  USHF.R.U32.HI UR6, URZ, 0x4, UR6 ;  /* 0x000000043f067899 */ /* 0x000fe20008011606 */
[----:B------:R-:W3:Y:S01]  /*4ef0*/  @P2 LDC R32, c[0x0][0x44c] ;  /* 0x00011300ff202b82 */ /* 0x000ee20000000800 */
[----:B------:R-:W-:Y:S01]  /*4f00*/  FMUL.FTZ R200, R31, UR58 ;  /* 0x0000003a1fc87c20 */ /* 0x000fe20008410000 */
[----:B------:R-:W-:Y:S01]  /*4f10*/  FMUL.FTZ R12, R33, UR58 ;  /* 0x0000003a210c7c20 */ /* 0x000fe20008410000 */
[----:B------:R-:W-:Y:S01]  /*4f20*/  ULOP3.LUT UR6, UR6, 0x3fff, URZ, 0xc0, !UPT ;  /* 0x00003fff06067892 */ /* 0x000fe2000f8ec03f */
[----:B------:R-:W-:Y:S02]  /*4f30*/  IMAD.IADD R33, R184, 0x1, R18 ;  /* 0x00000001b8217824 */ /* 0x000fe400078e0212 */
[----:B------:R-:W-:Y:S01]  /*4f40*/  FMUL.FTZ R15, R36, UR58 ;  /* 0x0000003a240f7c20 */ /* 0x000fe20008410000 */
[----:B01----:R-:W-:Y:S01]  /*4f50*/  FMUL.FTZ R5, R26, UR58 ;  /* 0x0000003a1a057c20 */ /* 0x003fe20008410000 */
[----:B------:R-:W-:Y:S01]  /*4f60*/  ULOP3.LUT UR6, UR6, 0x4000000, URZ, 0xfc, !UPT ;  /* 0x0400000006067892 */ /* 0x000fe2000f8efc3f */
[----:B------:R-:W0:Y:S01]  /*4f70*/  @P2 LDC R31, c[0x0][0x450] ;  /* 0x00011400ff1f2b82 */ /* 0x000e220000000800 */
        /* <DEDUP_REMOVED lines=15> */
[----:B---3--:R-:W-:-:S04]  /*5070*/  @P2 IMAD.HI.U32 R32, R33, R32, RZ ;  /* 0x0000002021202227 */ /* 0x008fc800078e00ff */
[----:B------:R-:W-:Y:S01]  /*5080*/  FMUL.FTZ R10, R29, UR58 ;  /* 0x0000003a1d0a7c20 */ /* 0x000fe20008410000 */
[----:B------:R-:W-:Y:S01]  /*5090*/  FMUL.FTZ R29, R52, UR58 ;  /* 0x0000003a341d7c20 */ /* 0x000fe20008410000 */
[----:B------:R-:W-:Y:S01]  /*50a0*/  FMUL.FTZ R62, R62, UR58 ;  /* 0x0000003a3e3e7c20 */ /* 0x000fe20008410000 */
[----:B------:R-:W-:Y:S01]  /*50b0*/  FMUL.FTZ R63, R63, UR58 ;  /* 0x0000003a3f3f7c20 */ /* 0x000fe20008410000 */
[----:B------:R-:W-:Y:S01]  /*50c0*/  FMUL.FTZ R66, R66, UR58 ;  /* 0x0000003a42427c20 */ /* 0x000fe20008410000 */
[----:B------:R-:W3:Y:S01]  /*50d0*/  MUFU.TANH R202, R202 ;  /* 0x000000ca00ca7308 */ /* 0x000ee20000002400 */
[----:B------:R-:W-:Y:S01]  /*50e0*/  FMUL.FTZ R70, R70, UR58 ;  /* 0x0000003a46467c20 */ /* 0x000fe20008410000 */
[----:B0-----:R-:W-:Y:S01]  /*50f0*/  @P2 SHF.R.U32.HI R33, RZ, R31, R32 ;  /* 0x0000001fff212219 */ /* 0x001fe20000011620 */
[----:B------:R-:W-:Y:S01]  /*5100*/  FMUL.FTZ R31, R56, UR58 ;  /* 0x0000003a381f7c20 */ /* 0x000fe20008410000 */
[----:B------:R-:W-:Y:S01]  /*5110*/  FMUL.FTZ R67, R67, UR58 ;  /* 0x0000003a43437c20 */ /* 0x000fe20008410000 */
[----:B------:R-:W-:Y:S01]  /*5120*/  FMUL.FTZ R71, R71, UR58 ;  /* 0x0000003a47477c20 */ /* 0x000fe20008410000 */
[----:B--2---:R-:W-:Y:S01]  /*5130*/  FMUL.FTZ R0, R24, UR58 ;  /* 0x0000003a18007c20 */ /* 0x004fe20008410000 */
        /* <DEDUP_REMOVED lines=27> */
[----:B------:R-:W-:Y:S01]  /*52f0*/  UMOV UR61, UR38 ;  /* 0x00000026003d7c82 */ /* 0x000fe20008000000 */
[----:B------:R-:W-:-:S05]  /*5300*/  UMOV UR60, UR36 ;  /* 0x00000024003c7c82 */ /* 0x000fca0008000000 */
        /* <DEDUP_REMOVED lines=16> */
[----:B------:R-:W-:Y:S02]  /*5410*/  IMAD.MOV.U32 R35, RZ, RZ, -0x80 ;  /* 0xffffff80ff237424 */ /* 0x000fe400078e00ff */
[----:B------:R-:W-:Y:S01]  /*5420*/  FMUL.FTZ R182, R34, UR58 ;  /* 0x0000003a22b67c20 */ /* 0x000fe20008410000 */
[----:B------:R-:W-:Y:S01]  /*5430*/  FMUL.FTZ R34, R51, UR58 ;  /* 0x0000003a33227c20 */ /* 0x000fe20008410000 */
[----:B------:R-:W-:Y:S01]  /*5440*/  MUFU.TANH R14, R14 ;  /* 0x0000000e000e7308 */ /* 0x000fe20000002400 */
[----:B------:R-:W-:Y:S01]  /*5450*/  HGMMA.64x128x16.F32 R88, R176, gdesc[UR8].tnspB, R88, gsb0 ;  /* 0x41e00008b0587df0 */ /* 0x000fe20008000858 */
[----:B------:R-:W-:Y:S01]  /*5460*/  UIADD3 UR10, UR6, 0x100, URZ ;  /* 0x00000100060a7890 */ /* 0x000fe2000fffe03f */
[----:B------:R-:W-:Y:S01]  /*5470*/  IMAD R36, R8, R35, 0x1 ;  /* 0x0000000108247424 */ /* 0x000fe200078e0223 */
[----:B------:R-:W-:Y:S01]  /*5480*/  UMOV UR11, 0x40000040 ;  /* 0x40000040000b7882 */ /* 0x000fe20000000000 */
[----:B------:R-:W-:-:S02]  /*5490*/  FMUL.FTZ R51, R73, UR58 ;  /* 0x0000003a49337c20 */ /* 0x000fc40008410000 */
[----:B------:R-:W-:Y:S01]  /*54a0*/  IMAD R35, R23, -0x2, R36 ;  /* 0xfffffffe17237824 */ /* 0x000fe200078e0224 */
[----:B------:R-:W2:Y:S04]  /*54b0*/  MUFU.TANH R182, R182 ;  /* 0x000000b600b67308 */ /* 0x000ea80000002400 */
[----:B------:R-:W-:-:S04]  /*54c0*/  IADD3 R35, -R17, R35, R16 ;  /* 0x0000002311237210 */ /* 0x000fc80007ffe110 */
[----:B------:R-:W5:Y:S08]  /*54d0*/  MUFU.TANH R180, R180 ;  /* 0x000000b400b47308 */ /* 0x000f700000002400 */
        /* <DEDUP_REMOVED lines=19> */
[----:B------:R-:W1:Y:S02]  /*5610*/  SHFL.IDX PT, R38, R33, 0x1, 0x1c1f ;  /* 0x003c1f0021267f89 */ /* 0x000e6400000e0000 */
[----:B------:R-:W-:Y:S01]  /*5620*/  MUFU.TANH R41, R41 ;  /* 0x0000002900297308 */ /* 0x000fe20000002400 */
[----:B------:R-:W-:Y:S01]  /*5630*/  HGMMA.64x128x16.F32 R88, R172, gdesc[UR8].tnspB, R88, gsb0 ;  /* 0x41e00008ac587df0 */ /* 0x000fe20008000858 */
[----:B------:R-:W-:Y:S01]  /*5640*/  UIADD3 UR10, UR6, 0x180, URZ ;  /* 0x00000180060a7890 */ /* 0x000fe2000fffe03f */
[----:B------:R-:W-:-:S05]  /*5650*/  UMOV UR11, 0x40000040 ;  /* 0x40000040000b7882 */ /* 0x000fca0000000000 */
[----:B------:R-:W5:Y:S08]  /*5660*/  MUFU.TANH R178, R178 ;  /* 0x000000b200b27308 */ /* 0x000f700000002400 */
[----:B------:R-:W5:Y:S01]  /*5670*/  MUFU.TANH R176, R176 ;  /* 0x000000b000b07308 */ /* 0x000f620000002400 */
[----:B-1----:R-:W-:-:S07]  /*5680*/  IMAD.IADD R39, R35, 0x1, R38 ;  /* 0x0000000123277824 */ /* 0x002fce00078e0226 */
[----:B------:R-:W-:Y:S01]  /*5690*/  MUFU.TANH R45, R45 ;  /* 0x0000002d002d7308 */ /* 0x000fe20000002400 */
[C---:B------:R-:W-:Y:S02]  /*56a0*/  ISETP.GT.AND P3, PT, R39.reuse, RZ, PT ;  /* 0x000000ff2700720c */ /* 0x040fe40003f64270 */
[----:B------:R-:W-:Y:S02]  /*56b0*/  ISETP.GT.AND P4, PT, R39, 0x1, PT ;  /* 0x000000012700780c */ /* 0x000fe40003f84270 */
[----:B------:R-:W-:-:S03]  /*56c0*/  FSEL R206, R5, -INF , P3 ;  /* 0xff80000005ce7808 */ /* 0x000fc60001800000 */
[----:B------:R-:W-:Y:S01]  /*56d0*/  MUFU.TANH R38, R70 ;  /* 0x0000004600267308 */ /* 0x000fe20000002400 */
[C---:B------:R-:W-:Y:S02]  /*56e0*/  ISETP.GT.AND P3, PT, R39.reuse, 0x8, PT ;  /* 0x000000082700780c */ /* 0x040fe40003f64270 */
[----:B----4-:R-:W-:Y:S02]  /*56f0*/  FSEL R204, R6, -INF , P4 ;  /* 0xff80000006cc7808 */ /* 0x010fe40002000000 */
[----:B------:R-:W-:Y:S02]  /*5700*/  FMNMX.FTZ R5, R206, R7, !PT ;  /* 0x00000007ce057209 */ /* 0x000fe40007810000 */
[----:B------:R-:W-:Y:S01]  /*5710*/  ISETP.GT.AND P4, PT, R39, 0x9, PT ;  /* 0x000000092700780c */ /* 0x000fe20003f84270 */
[----:B------:R-:W-:Y:S01]  /*5720*/  MUFU.TANH R49, R49 ;  /* 0x0000003100317308 */ /* 0x000fe20000002400 */
[----:B---3--:R-:W-:Y:S02]  /*5730*/  FSEL R202, R202, -INF , P3 ;  /* 0xff800000caca7808 */ /* 0x008fe40001800000 */
[----:B------:R-:W-:-:S02]  /*5740*/  FMNMX.FTZ R5, R204, R5, !PT ;  /* 0x00000005cc057209 */ /* 0x000fc40007810000 */
[C---:B------:R-:W-:Y:S02]  /*5750*/  ISETP.GT.AND P3, PT, R39.reuse, 0x10, PT ;  /* 0x000000102700780c */ /* 0x040fe40003f64270 */
[----:B0-----:R-:W-:Y:S01]  /*5760*/  FSEL R200, R200, -INF , P4 ;  /* 0xff800000c8c87808 */ /* 0x001fe20002000000 */
[----:B------:R-:W-:Y:S01]  /*5770*/  MUFU.TANH R51, R51 ;  /* 0x0000003300337308 */ /* 0x000fe20000002400 */
[----:B------:R-:W-:Y:S02]  /*5780*/  FMNMX.FTZ R5, R202, R5, !PT ;  /* 0x00000005ca057209 */ /* 0x000fe40007810000 */
[C---:B------:R-:W-:Y:S02]  /*5790*/  ISETP.GT.AND P4, PT, R39.reuse, 0x11, PT ;  /* 0x000000112700780c */ /* 0x040fe40003f84270 */
[----:B--2---:R-:W-:Y:S02]  /*57a0*/  FSEL R182, R182, -INF , P3 ;  /* 0xff800000b6b67808 */ /* 0x004fe40001800000 */
[----:B------:R-:W-:Y:S01]  /*57b0*/  FMNMX.FTZ R5, R200, R5, !PT ;  /* 0x00000005c8057209 */ /* 0x000fe20007810000 */
[----:B------:R-:W-:Y:S01]  /*57c0*/  MUFU.TANH R53, R53 ;  /* 0x0000003500357308 */ /* 0x000fe20000002400 */
[----:B------:R-:W-:-:S02]  /*57d0*/  ISETP.GT.AND P3, PT, R39, 0x18, PT ;  /* 0x000000182700780c */ /* 0x000fc40003f64270 */
[----:B-----5:R-:W-:Y:S02]  /*57e0*/  FSEL R180, R180, -INF , P4 ;  /* 0xff800000b4b47808 */ /* 0x020fe40002000000 */
[----:B------:R-:W-:Y:S02]  /*57f0*/  FMNMX.FTZ R5, R182, R5, !PT ;  /* 0x00000005b6057209 */ /* 0x000fe40007810000 */
[C---:B------:R-:W-:Y:S01]  /*5800*/  ISETP.GT.AND P4, PT, R39.reuse, 0x19, PT ;  /* 0x000000192700780c */ /* 0x040fe20003f84270 */
[----:B------:R-:W-:Y:S01]  /*5810*/  MUFU.TANH R59, R59 ;  /* 0x0000003b003b7308 */ /* 0x000fe20000002400 */
[----:B------:R-:W-:Y:S02]  /*5820*/  FSEL R178, R178, -INF , P3 ;  /* 0xff800000b2b27808 */ /* 0x000fe40001800000 */
[----:B------:R-:W-:Y:S02]  /*5830*/  FMNMX.FTZ R5, R180, R5, !PT ;  /* 0x00000005b4057209 */ /* 0x000fe40007810000 */
[----:B------:R-:W-:-:S02]  /*5840*/  ISETP.GT.AND P3, PT, R39, 0x20, PT ;  /* 0x000000202700780c */ /* 0x000fc40003f64270 */
[----:B------:R-:W-:Y:S01]  /*5850*/  FSEL R176, R176, -INF , P4 ;  /* 0xff800000b0b07808 */ /* 0x000fe20002000000 */
[----:B------:R-:W-:Y:S01]  /*5860*/  MUFU.TANH R57, R57 ;  /* 0x0000003900397308 */ /* 0x000fe20000002400 */
[----:B------:R-:W-:Y:S02]  /*5870*/  FMNMX.FTZ R5, R178, R5, !PT ;  /* 0x00000005b2057209 */ /* 0x000fe40007810000 */
[----:B------:R-:W-:Y:S02]  /*5880*/  ISETP.GT.AND P4, PT, R39, 0x21, PT ;  /* 0x000000212700780c */ /* 0x000fe40003f84270 */
[----:B------:R-:W-:Y:S01]  /*5890*/  FMNMX.FTZ R5, R176, R5, !PT ;  /* 0x00000005b0057209 */ /* 0x000fe20007810000 */
[----:B------:R-:W-:Y:S02]  /*58a0*/  WARPGROUP.DEPBAR.LE gsb0, 0x0 ;  /* 0x00008000000079c5 */ /* 0x000fe40000010000 */
[----:B------:R-:W-:Y:S01]  /*58b0*/  WARPGROUP.ARRIVE ;  /* 0x00000000000079c5 */ /* 0x000fe20000000000 */
[----:B------:R-:W-:Y:S01]  /*58c0*/  FMUL.FTZ R174, R42, UR58 ;  /* 0x0000003a2aae7c20 */ /* 0x000fe20008410000 */
[----:B------:R-:W-:Y:S01]  /*58d0*/  FMUL.FTZ R172, R43, UR58 ;  /* 0x0000003a2bac7c20 */ /* 0x000fe20008410000 */
[----:B------:R-:W-:Y:S01]  /*58e0*/  MUFU.TANH R42, R66 ;  /* 0x00000042002a7308 */ /* 0x000fe20000002400 */
[----:B------:R-:W-:-:S02]  /*58f0*/  FMUL.FTZ R43, R64, UR58 ;  /* 0x0000003a402b7c20 */ /* 0x000fc40008410000 */
[----:B------:R-:W-:Y:S01]  /*5900*/  HGMMA.64x128x16.F32 R88, R168, gdesc[UR8].tnspB, R88, gsb0 ;  /* 0x41e00008a8587df0 */ /* 0x000fe20008000858 */
[----:B------:R-:W-:Y:S01]  /*5910*/  UIADD3 UR10, UR6, 0x200, URZ ;  /* 0x00000200060a7890 */ /* 0x000fe2000fffe03f */
[----:B------:R-:W0:Y:S01]  /*5920*/  SHFL.IDX PT, R64, R33, RZ, 0x1c1f ;  /* 0x001c1fff21407589 */ /* 0x000e2200000e0000 */
[----:B------:R-:W-:Y:S02]  /*5930*/  UMOV UR11, 0x40000040 ;  /* 0x40000040000b7882 */ /* 0x000fe40000000000 */
[----:B------:R-:W1:Y:S08]  /*5940*/  MUFU.TANH R174, R174 ;  /* 0x000000ae00ae7308 */ /* 0x000e700000002400 */
[----:B------:R-:W2:Y:S08]  /*5950*/  MUFU.TANH R172, R172 ;  /* 0x000000ac00ac7308 */ /* 0x000eb00000002400 */
[----:B------:R-:W-:Y:S01]  /*5960*/  MUFU.TANH R43, R43 ;  /* 0x0000002b002b7308 */ /* 0x000fe20000002400 */
[----:B-1----:R-:W-:-:S02]  /*5970*/  FSEL R174, R174, -INF , P3 ;  /* 0xff800000aeae7808 */ /* 0x002fc40001800000 */
[C---:B------:R-:W-:Y:S02]  /*5980*/  ISETP.GT.AND P3, PT, R39.reuse, 0x28, PT ;  /* 0x000000282700780c */ /* 0x040fe40003f64270 */
[----:B------:R-:W-:Y:S02]  /*5990*/  FMNMX.FTZ R5, R174, R5, !PT ;  /* 0x00000005ae057209 */ /* 0x000fe40007810000 */
[----:B--2---:R-:W-:Y:S02]  /*59a0*/  FSEL R172, R172, -INF , P4 ;  /* 0xff800000acac7808 */ /* 0x004fe40002000000 */
        /* <DEDUP_REMOVED lines=10> */
[----:B------:R-:W-:-:S03]  /*5a50*/  UMOV UR11, 0x40000040 ;  /* 0x40000040000b7882 */ /* 0x000fc60000000000 */
[----:B------:R-:W1:Y:S08]  /*5a60*/  MUFU.TANH R170, R170 ;  /* 0x000000aa00aa7308 */ /* 0x000e700000002400 */
[----:B------:R-:W2:Y:S08]  /*5a70*/  MUFU.TANH R168, R168 ;  /* 0x000000a800a87308 */ /* 0x000eb00000002400 */
[----:B------:R-:W-:Y:S01]  /*5a80*/  MUFU.TANH R47, R47 ;  /* 0x0000002f002f7308 */ /* 0x000fe20000002400 */
[----:B-1----:R-:W-:-:S02]  /*5a90*/  FSEL R170, R170, -INF , P3 ;  /* 0xff800000aaaa7808 */ /* 0x002fc40001800000 */
[C---:B------:R-:W-:Y:S02]  /*5aa0*/  ISETP.GT.AND P3, PT, R39.reuse, 0x30, PT ;  /* 0x000000302700780c */ /* 0x040fe40003f64270 */
[----:B------:R-:W-:Y:S01]  /*5ab0*/  FMNMX.FTZ R37, R170, R5, !PT ;  /* 0x00000005aa257209 */ /* 0x000fe20007810000 */
[----:B------:R-:W-:Y:S01]  /*5ac0*/  FMUL.FTZ R5, R74, UR58 ;  /* 0x0000003a4a057c20 */ /* 0x000fe20008410000 */
[----:B--2---:R-:W-:Y:S02]  /*5ad0*/  FSEL R168, R168, -INF , P4 ;  /* 0xff800000a8a87808 */ /* 0x004fe40002000000 */
[----:B------:R-:W-:-:S03]  /*5ae0*/  ISETP.GT.AND P4, PT, R39, 0x31, PT ;  /* 0x000000312700780c */ /* 0x000fc60003f84270 */
[----:B------:R-:W1:Y:S01]  /*5af0*/  MUFU.TANH R5, R5 ;  /* 0x0000000500057308 */ /* 0x000e620000002400 */
[----:B------:R-:W-:Y:S01]  /*5b00*/  FMNMX.FTZ R37, R168, R37, !PT ;  /* 0x00000025a8257209 */ /* 0x000fe20007810000 */
[----:B------:R-:W-:Y:S02]  /*5b10*/  WARPGROUP.DEPBAR.LE gsb0, 0x0 ;  /* 0x00008000000079c5 */ /* 0x000fe40000010000 */
[----:B------:R-:W-:Y:S01]  /*5b20*/  FSEL R166, R50, -INF , P3 ;  /* 0xff80000032a67808 */ /* 0x000fe20001800000 */
[----:B------:R-:W-:Y:S01]  /*5b30*/  WARPGROUP.ARRIVE ;  /* 0x00000000000079c5 */ /* 0x000fe20000000000 */
[C---:B------:R-:W-:Y:S02]  /*5b40*/  ISETP.GT.AND P3, PT, R39.reuse, 0x38, PT ;  /* 0x000000382700780c */ /* 0x040fe40003f64270 */
[----:B------:R-:W-:Y:S01]  /*5b50*/  MUFU.TANH R50, R83 ;  /* 0x0000005300327308 */ /* 0x000fe20000002400 */
[----:B------:R-:W-:Y:S02]  /*5b60*/  FSEL R164, R34, -INF , P4 ;  /* 0xff80000022a47808 */ /* 0x000fe40002000000 */
[----:B------:R-:W-:Y:S01]  /*5b70*/  FMNMX.FTZ R37, R166, R37, !PT ;  /* 0x00000025a6257209 */ /* 0x000fe20007810000 */
[----:B------:R-:W-:Y:S01]  /*5b80*/  HGMMA.64x128x16.F32 R88, R160, gdesc[UR8].tnspB, R88, gsb0 ;  /* 0x41e00008a0587df0 */ /* 0x000fe20008000858 */
[C---:B------:R-:W-:Y:S01]  /*5b90*/  ISETP.GT.AND P4, PT, R39.reuse, 0x39, PT ;  /* 0x000000392700780c */ /* 0x040fe20003f84270 */
[----:B------:R-:W-:Y:S01]  /*5ba0*/  UIADD3 UR10, UR6, 0x300, URZ ;  /* 0x00000300060a7890 */ /* 0x000fe2000fffe03f */
[----:B------:R-:W-:Y:S01]  /*5bb0*/  FSEL R74, R54, -INF , P3 ;  /* 0xff800000364a7808 */ /* 0x000fe20001800000 */
[----:B------:R-:W-:Y:S01]  /*5bc0*/  UMOV UR11, 0x40000040 ;  /* 0x40000040000b7882 */ /* 0x000fe20000000000 */
[----:B------:R-:W-:Y:S01]  /*5bd0*/  FMNMX.FTZ R37, R164, R37, !PT ;  /* 0x00000025a4257209 */ /* 0x000fe20007810000 */
[----:B------:R-:W2:Y:S01]  /*5be0*/  MUFU.TANH R54, R78 ;  /* 0x0000004e00367308 */ /* 0x000ea20000002400 */
[----:B------:R-:W-:Y:S01]  /*5bf0*/  ISETP.GT.AND P3, PT, R39, 0x40, PT ;  /* 0x000000402700780c */ /* 0x000fe20003f64270 */
[----:B------:R-:W-:Y:S01]  /*5c00*/  UIADD3 UR6, UR6, 0x380, URZ ;  /* 0x0000038006067890 */ /* 0x000fe2000fffe03f */
[----:B------:R-:W-:Y:S01]  /*5c10*/  FSEL R66, R55, -INF , P4 ;  /* 0xff80000037427808 */ /* 0x000fe20002000000 */
[----:B------:R-:W-:Y:S01]  /*5c20*/  FMUL.FTZ R55, R77, UR58 ;  /* 0x0000003a4d377c20 */ /* 0x000fe20008410000 */
[----:B------:R-:W-:-:S02]  /*5c30*/  FMNMX.FTZ R37, R74, R37, !PT ;  /* 0x000000254a257209 */ /* 0x000fc40007810000 */
[C---:B------:R-:W-:Y:S02]  /*5c40*/  ISETP.GT.AND P4, PT, R39.reuse, 0x41, PT ;  /* 0x000000412700780c */ /* 0x040fe40003f84270 */
[----:B------:R-:W-:Y:S01]  /*5c50*/  FSEL R70, R58, -INF , P3 ;  /* 0xff8000003a467808 */ /* 0x000fe20001800000 */
[----:B------:R-:W-:Y:S01]  /*5c60*/  MUFU.TANH R55, R55 ;  /* 0x0000003700377308 */ /* 0x000fe20000002400 */
[----:B------:R-:W-:Y:S02]  /*5c70*/  FMNMX.FTZ R37, R66, R37, !PT ;  /* 0x0000002542257209 */ /* 0x000fe40007810000 */
[C---:B------:R-:W-:Y:S02]  /*5c80*/  ISETP.GT.AND P3, PT, R39.reuse, 0x48, PT ;  /* 0x000000482700780c */ /* 0x040fe40003f64270 */
[----:B------:R-:W-:Y:S02]  /*5c90*/  FSEL R52, R52, -INF , P4 ;  /* 0xff80000034347808 */ /* 0x000fe40002000000 */
[----:B------:R-:W-:Y:S01]  /*5ca0*/  FMNMX.FTZ R37, R70, R37, !PT ;  /* 0x0000002546257209 */ /* 0x000fe20007810000 */
[----:B------:R-:W3:Y:S01]  /*5cb0*/  MUFU.TANH R58, R87 ;  /* 0x00000057003a7308 */ /* 0x000ee20000002400 */
[----:B------:R-:W-:-:S02]  /*5cc0*/  ISETP.GT.AND P4, PT, R39, 0x49, PT ;  /* 0x000000492700780c */ /* 0x000fc40003f84270 */
[----:B------:R-:W-:Y:S02]  /*5cd0*/  FSEL R56, R56, -INF , P3 ;  /* 0xff80000038387808 */ /* 0x000fe40001800000 */
[----:B------:R-:W-:Y:S02]  /*5ce0*/  FMNMX.FTZ R37, R52, R37, !PT ;  /* 0x0000002534257209 */ /* 0x000fe40007810000 */
[----:B------:R-:W-:Y:S02]  /*5cf0*/  ISETP.GT.AND P3, PT, R39, 0x50, PT ;  /* 0x000000502700780c */ /* 0x000fe40003f64270 */
[----:B------:R-:W-:Y:S01]  /*5d00*/  FSEL R34, R63, -INF , P4 ;  /* 0xff8000003f227808 */ /* 0x000fe20002000000 */
[----:B0-----:R-:W-:Y:S01]  /*5d10*/  IMAD.IADD R63, R35, 0x1, R64 ;  /* 0x00000001233f7824 */ /* 0x001fe200078e0240 */
[----:B------:R-:W-:Y:S01]  /*5d20*/  FMNMX.FTZ R37, R56, R37, !PT ;  /* 0x0000002538257209 */ /* 0x000fe20007810000 */
[----:B------:R-:W-:Y:S01]  /*5d30*/  MUFU.TANH R35, R85 ;  /* 0x0000005500237308 */ /* 0x000fe20000002400 */
[----:B------:R-:W-:-:S02]  /*5d40*/  ISETP.GT.AND P4, PT, R39, 0x51, PT ;  /* 0x000000512700780c */ /* 0x000fc40003f84270 */
[----:B------:R-:W-:Y:S02]  /*5d50*/  FSEL R42, R42, -INF , P3 ;  /* 0xff8000002a2a7808 */ /* 0x000fe40001800000 */
[----:B------:R-:W-:Y:S02]  /*5d60*/  FMNMX.FTZ R37, R34, R37, !PT ;  /* 0x0000002522257209 */ /* 0x000fe40007810000 */
[C---:B------:R-:W-:Y:S02]  /*5d70*/  ISETP.GT.AND P3, PT, R39.reuse, 0x58, PT ;  /* 0x000000582700780c */ /* 0x040fe40003f64270 */
[----:B------:R-:W-:Y:S02]  /*5d80*/  FSEL R36, R36, -INF , P4 ;  /* 0xff80000024247808 */ /* 0x000fe40002000000 */
        /* <DEDUP_REMOVED lines=8> */
[----:B-1----:R-:W-:Y:S02]  /*5e10*/  FSEL R44, R5, -INF , P3 ;  /* 0xff800000052c7808 */ /* 0x002fe40001800000 */
[----:B------:R-:W-:Y:S02]  /*5e20*/  FMNMX.FTZ R37, R40, R37, !PT ;  /* 0x0000002528257209 */ /* 0x000fe40007810000 */
[C---:B------:R-:W-:Y:S02]  /*5e30*/  ISETP.GT.AND P3, PT, R39.reuse, 0x68, PT ;  /* 0x000000682700780c */ /* 0x040fe40003f64270 */
[----:B------:R-:W-:Y:S02]  /*5e40*/  FSEL R46, R46, -INF , P4 ;  /* 0xff8000002e2e7808 */ /* 0x000fe40002000000 */
[----:B------:R-:W-:Y:S02]  /*5e50*/  FMNMX.FTZ R37, R44, R37, !PT ;  /* 0x000000252c257209 */ /* 0x000fe40007810000 */
[----:B------:R-:W-:-:S02]  /*5e60*/  ISETP.GT.AND P4, PT, R39, 0x69, PT ;  /* 0x000000692700780c */ /* 0x000fc40003f84270 */
[----:B--2---:R-:W-:Y:S02]  /*5e70*/  FSEL R54, R54, -INF , P3 ;  /* 0xff80000036367808 */ /* 0x004fe40001800000 */
[----:B------:R-:W-:Y:S02]  /*5e80*/  FMNMX.FTZ R37, R46, R37, !PT ;  /* 0x000000252e257209 */ /* 0x000fe40007810000 */
[C---:B------:R-:W-:Y:S02]  /*5e90*/  ISETP.GT.AND P3, PT, R39.reuse, 0x70, PT ;  /* 0x000000702700780c */ /* 0x040fe40003f64270 */
[----:B------:R-:W-:Y:S02]  /*5ea0*/  FSEL R62, R62, -INF , P4 ;  /* 0xff8000003e3e7808 */ /* 0x000fe40002000000 */
[----:B------:R-:W-:Y:S01]  /*5eb0*/  FMNMX.FTZ R5, R54, R37, !PT ;  /* 0x0000002536057209 */ /* 0x000fe20007810000 */
[----:B------:R-:W-:Y:S01]  /*5ec0*/  FMUL.FTZ R37, R60, UR58 ;  /* 0x0000003a3c257c20 */ /* 0x000fe20008410000 */
[----:B------:R-:W-:-:S02]  /*5ed0*/  ISETP.GT.AND P4, PT, R39, 0x71, PT ;  /* 0x000000712700780c */ /* 0x000fc40003f84270 */
[----:B------:R-:W-:Y:S02]  /*5ee0*/  FSEL R48, R48, -INF , P3 ;  /* 0xff80000030307808 */ /* 0x000fe40001800000 */
[----:B------:R-:W-:Y:S01]  /*5ef0*/  FMNMX.FTZ R5, R62, R5, !PT ;  /* 0x000000053e057209 */ /* 0x000fe20007810000 */
[----:B------:R-:W0:Y:S01]  /*5f00*/  MUFU.TANH R37, R37 ;  /* 0x0000002500257308 */ /* 0x000e220000002400 */
[C---:B------:R-:W-:Y:S02]  /*5f10*/  ISETP.GT.AND P3, PT, R39.reuse, 0x78, PT ;  /* 0x000000782700780c */ /* 0x040fe40003f64270 */
[----:B------:R-:W-:Y:S02]  /*5f20*/  FSEL R50, R50, -INF , P4 ;  /* 0xff80000032327808 */ /* 0x000fe40002000000 */
[----:B------:R-:W-:Y:S02]  /*5f30*/  FMNMX.FTZ R5, R48, R5, !PT ;  /* 0x0000000530057209 */ /* 0x000fe40007810000 */
[----:B------:R-:W-:Y:S01]  /*5f40*/  ISETP.GT.AND P4, PT, R39, 0x79, PT ;  /* 0x000000792700780c */ /* 0x000fe20003f84270 */
[----:B------:R-:W-:Y:S01]  /*5f50*/  FMUL.FTZ R39, R61, UR58 ;  /* 0x0000003a3d277c20 */ /* 0x000fe20008410000 */
[----:B------:R-:W-:-:S02]  /*5f60*/  FSEL R60, R86, -INF , P3 ;  /* 0xff800000563c7808 */ /* 0x000fc40001800000 */
[----:B------:R-:W-:Y:S02]  /*5f70*/  FMNMX.FTZ R5, R50, R5, !PT ;  /* 0x0000000532057209 */ /* 0x000fe40007810000 */
[----:B---3--:R-:W-:Y:S01]  /*5f80*/  FSEL R58, R58, -INF , P4 ;  /* 0xff8000003a3a7808 */ /* 0x008fe20002000000 */
[----:B------:R-:W1:Y:S01]  /*5f90*/  MUFU.TANH R39, R39 ;  /* 0x0000002700277308 */ /* 0x000e620000002400 */
[----:B------:R-:W-:Y:S02]  /*5fa0*/  FMNMX.FTZ R5, R60, R5, !PT ;  /* 0x000000053c057209 */ /* 0x000fe40007810000 */
[C---:B------:R-:W-:Y:S02]  /*5fb0*/  ISETP.GT.AND P4, PT, R63.reuse, RZ, PT ;  /* 0x000000ff3f00720c */ /* 0x040fe40003f84270 */
[----:B------:R-:W-:Y:S02]  /*5fc0*/  FMNMX.FTZ R5, R58, R5, !PT ;  /* 0x000000053a057209 */ /* 0x000fe40007810000 */
[----:B------:R-:W-:-:S02]  /*5fd0*/  ISETP.GT.AND P5, PT, R63, 0x1, PT ;  /* 0x000000013f00780c */ /* 0x000fc40003fa4270 */
[----:B------:R-:W-:Y:S01]  /*5fe0*/  FSEL R0, R0, -INF , P4 ;  /* 0xff80000000007808 */ /* 0x000fe20002000000 */
[----:B------:R-:W2:Y:S01]  /*5ff0*/  SHFL.BFLY PT, R6, R5, 0x2, 0x1f ;  /* 0x0c401f0005067f89 */ /* 0x000ea200000e0000 */
[C---:B------:R-:W-:Y:S02]  /*6000*/  ISETP.GT.AND P4, PT, R63.reuse, 0x8, PT ;  /* 0x000000083f00780c */ /* 0x040fe40003f84270 */
[----:B------:R-:W-:Y:S02]  /*6010*/  FSEL R2, R2, -INF , P5 ;  /* 0xff80000002027808 */ /* 0x000fe40002800000 */
[----:B------:R-:W-:Y:S02]  /*6020*/  ISETP.GT.AND P5, PT, R63, 0x9, PT ;  /* 0x000000093f00780c */ /* 0x000fe40003fa4270 */
[----:B------:R-:W-:Y:S02]  /*6030*/  FSEL R68, R13, -INF , P4 ;  /* 0xff8000000d447808 */ /* 0x000fe40002000000 */
[----:B------:R-:W-:-:S02]  /*6040*/  ISETP.GT.AND P4, PT, R63, 0x10, PT ;  /* 0x000000103f00780c */ /* 0x000fc40003f84270 */
[----:B------:R-:W-:Y:S02]  /*6050*/  FSEL R72, R10, -INF , P5 ;  /* 0xff8000000a487808 */ /* 0x000fe40002800000 */
[C---:B------:R-:W-:Y:S02]  /*6060*/  ISETP.GT.AND P5, PT, R63.reuse, 0x11, PT ;  /* 0x000000113f00780c */ /* 0x040fe40003fa4270 */
[----:B------:R-:W-:Y:S02]  /*6070*/  FSEL R76, R14, -INF , P4 ;  /* 0xff8000000e4c7808 */ /* 0x000fe40002000000 */
[C---:B------:R-:W-:Y:S02]  /*6080*/  ISETP.GT.AND P4, PT, R63.reuse, 0x18, PT ;  /* 0x000000183f00780c */ /* 0x040fe40003f84270 */
[----:B------:R-:W-:Y:S02]  /*6090*/  FSEL R78, R12, -INF , P5 ;  /* 0xff8000000c4e7808 */ /* 0x000fe40002800000 */
[----:B------:R-:W-:-:S02]  /*60a0*/  ISETP.GT.AND P5, PT, R63, 0x19, PT ;  /* 0x000000193f00780c */ /* 0x000fc40003fa4270 */
[----:B------:R-:W-:Y:S02]  /*60b0*/  FSEL R80, R15, -INF , P4 ;  /* 0xff8000000f507808 */ /* 0x000fe40002000000 */
[----:B--2---:R-:W-:Y:S02]  /*60c0*/  FMNMX.FTZ R6, R5, R6, !PT ;  /* 0x0000000605067209 */ /* 0x004fe40007810000 */
[----:B------:R-:W2:Y:S01]  /*60d0*/  LDC R5, c[0x0][0x988] ;  /* 0x00026200ff057b82 */ /* 0x000ea20000000800 */
[----:B------:R-:W-:Y:S02]  /*60e0*/  WARPGROUP.DEPBAR.LE gsb0, 0x0 ;  /* 0x00008000000079c5 */ /* 0x000fe40000010000 */
[----:B------:R-:W3:Y:S01]  /*60f0*/  SHFL.BFLY PT, R61, R6, 0x1, 0x1f ;  /* 0x0c201f00063d7f89 */ /* 0x000ee200000e0000 */
[----:B------:R-:W-:Y:S01]  /*6100*/  ISETP.GT.AND P4, PT, R63, 0x20, PT ;  /* 0x000000203f00780c */ /* 0x000fe20003f84270 */
[----:B------:R-:W-:Y:S01]  /*6110*/  WARPGROUP.ARRIVE ;  /* 0x00000000000079c5 */ /* 0x000fe20000000000 */
[----:B------:R-:W-:-:S02]  /*6120*/  FSEL R82, R20, -INF , P5 ;  /* 0xff80000014527808 */ /* 0x000fc40002800000 */
[----:B------:R-:W-:-:S03]  /*6130*/  ISETP.GT.AND P5, PT, R63, 0x21, PT ;  /* 0x000000213f00780c */ /* 0x000fc60003fa4270 */
[----:B------:R-:W-:Y:S01]  /*6140*/  HGMMA.64x128x16.F32 R88, R156, gdesc[UR8].tnspB, R88, gsb0 ;  /* 0x41e000089c587df0 */ /* 0x000fe20008000858 */
[----:B------:R-:W-:Y:S02]  /*6150*/  FSEL R86, R21, -INF , P5 ;  /* 0xff80000015567808 */ /* 0x000fe40002800000 */
[----:B------:R-:W-:-:S04]  /*6160*/  ISETP.GT.AND P5, PT, R63, 0x29, PT ;  /* 0x000000293f00780c */ /* 0x000fc80003fa4270 */
[----:B------:R-:W-:Y:S02]  /*6170*/  FSEL R26, R26, -INF , P5 ;  /* 0xff8000001a1a7808 */ /* 0x000fe40002800000 */
[C---:B------:R-:W-:Y:S02]  /*6180*/  ISETP.GT.AND P5, PT, R63.reuse, 0x31, PT ;  /* 0x000000313f00780c */ /* 0x040fe40003fa4270 */
[----:B---3--:R-:W-:Y:S01]  /*6190*/  FMNMX.FTZ R6, R6, R61, !PT ;  /* 0x0000003d06067209 */ /* 0x008fe20007810000 */
[----:B------:R-:W-:Y:S01]  /*61a0*/  FMUL.FTZ R61, R84, UR58 ;  /* 0x0000003a543d7c20 */ /* 0x000fe20008410000 */
[----:B------:R-:W-:Y:S02]  /*61b0*/  FSEL R84, R24, -INF , P4 ;  /* 0xff80000018547808 */ /* 0x000fe40002000000 */
[C---:B------:R-:W-:Y:S01]  /*61c0*/  FSETP.NEU.FTZ.AND P3, PT, R6.reuse, -INF , PT ;  /* 0xff8000000600780b */ /* 0x040fe20003f7d000 */
[----:B--2---:R-:W-:Y:S01]  /*61d0*/  FMUL.FTZ R65, R6, R5 ;  /* 0x0000000506417220 */ /* 0x004fe20000410000 */
[----:B------:R-:W-:Y:S01]  /*61e0*/  ISETP.GT.AND P4, PT, R63, 0x28, PT ;  /* 0x000000283f00780c */ /* 0x000fe20003f84270 */
[----:B------:R-:W2:Y:S03]  /*61f0*/  MUFU.TANH R61, R61 ;  /* 0x0000003d003d7308 */ /* 0x000ea60000002400 */
[----:B------:R-:W-:-:S02]  /*6200*/  FSEL R33, R65, RZ, P3 ;  /* 0x000000ff41217208 */ /* 0x000fc40001800000 */
[----:B------:R-:W-:Y:S02]  /*6210*/  FMNMX.FTZ R65, R0, R9, !PT ;  /* 0x0000000900417209 */ /* 0x000fe40007810000 */
        /* <DEDUP_REMOVED lines=11> */
[-CC-:B------:R-:W-:Y:S01]  /*62d0*/  FFMA.FTZ R175, R170, R5.reuse, -R33.reuse ;  /* 0x00000005aaaf7223 */ /* 0x180fe20000010821 */
[C---:B------:R-:W-:Y:S01]  /*62e0*/  ISETP.GT.AND P4, PT, R63.reuse, 0x38, PT ;  /* 0x000000383f00780c */ /* 0x040fe20003f84270 */
[--C-:B------:R-:W-:Y:S01]  /*62f0*/  FFMA.FTZ R177, R182, R5, -R33.reuse ;  /* 0x00000005b6b17223 */ /* 0x100fe20000010821 */
        /* <DEDUP_REMOVED lines=42> */
[----:B0-----:R-:W-:Y:S01]  /*65a0*/  FSEL R180, R37, -INF , P4 ;  /* 0xff80000025b47808 */ /* 0x001fe20002000000 */
[--C-:B------:R-:W-:Y:S01]  /*65b0*/  FFMA.FTZ R52, R52, R5, -R33.reuse ;  /* 0x0000000534347223 */ /* 0x100fe20000010821 */
[----:B------:R-:W-:Y:S01]  /*65c0*/  FMNMX.FTZ R65, R30, R65, !PT ;  /* 0x000000411e417209 */ /* 0x000fe20007810000 */
[----:B------:R-:W-:Y:S01]  /*65d0*/  MUFU.EX2 R12, R12 ;  /* 0x0000000c000c7308 */ /* 0x000fe20000000800 */
[----:B------:R-:W-:Y:S01]  /*65e0*/  ISETP.GT.AND P4, PT, R63, 0x50, PT ;  /* 0x000000503f00780c */ /* 0x000fe20003f84270 */
[--C-:B------:R-:W-:Y:S01]  /*65f0*/  FFMA.FTZ R167, R56, R5, -R33.reuse ;  /* 0x0000000538a77223 */ /* 0x100fe20000010821 */
[----:B------:R-:W-:Y:S01]  /*6600*/  FMNMX.FTZ R65, R174, R65, !PT ;  /* 0x00000041ae417209 */ /* 0x000fe20007810000 */
[-CC-:B------:R-:W-:Y:S01]  /*6610*/  FFMA.FTZ R34, R34, R5.reuse, -R33.reuse ;  /* 0x0000000522227223 */ /* 0x180fe20000010821 */
[----:B-1----:R-:W-:Y:S01]  /*6620*/  FSEL R172, R39, -INF , P5 ;  /* 0xff80000027ac7808 */ /* 0x002fe20002800000 */
[--C-:B------:R-:W-:Y:S01]  /*6630*/  FFMA.FTZ R36, R36, R5, -R33.reuse ;  /* 0x0000000524247223 */ /* 0x100fe20000010821 */
[----:B------:R-:W-:Y:S01]  /*6640*/  FMNMX.FTZ R65, R32, R65, !PT ;  /* 0x0000004120417209 */ /* 0x000fe20007810000 */
[----:B------:R-:W-:Y:S01]  /*6650*/  MUFU.EX2 R177, R177 ;  /* 0x000000b100b17308 */ /* 0x000fe20000000800 */
[----:B------:R-:W-:Y:S01]  /*6660*/  ISETP.GT.AND P5, PT, R63, 0x51, PT ;  /* 0x000000513f00780c */ /* 0x000fe20003fa4270 */
[----:B------:R-:W-:Y:S01]  /*6670*/  FFMA.FTZ R25, R60, R5, -R33 ;  /* 0x000000053c197223 */ /* 0x000fe20000010821 */
[----:B------:R-:W-:-:S02]  /*6680*/  FMNMX.FTZ R65, R180, R65, !PT ;  /* 0x00000041b4417209 */ /* 0x000fc40007810000 */
[----:B------:R-:W-:Y:S02]  /*6690*/  FSEL R170, R43, -INF , P4 ;  /* 0xff8000002baa7808 */ /* 0x000fe40002000000 */
[----:B------:R-:W-:Y:S01]  /*66a0*/  FMNMX.FTZ R65, R172, R65, !PT ;  /* 0x00000041ac417209 */ /* 0x000fe20007810000 */
[----:B------:R-:W-:Y:S01]  /*66b0*/  MUFU.EX2 R14, R14 ;  /* 0x0000000e000e7308 */ /* 0x000fe20000000800 */
[----:B------:R-:W-:Y:S02]  /*66c0*/  ISETP.GT.AND P4, PT, R63, 0x58, PT ;  /* 0x000000583f00780c */ /* 0x000fe40003f84270 */
[----:B------:R-:W-:Y:S02]  /*66d0*/  FSEL R182, R41, -INF , P5 ;  /* 0xff80000029b67808 */ /* 0x000fe40002800000 */
[----:B------:R-:W-:Y:S02]  /*66e0*/  FMNMX.FTZ R65, R170, R65, !PT ;  /* 0x00000041aa417209 */ /* 0x000fe40007810000 */
[----:B------:R-:W-:Y:S01]  /*66f0*/  ISETP.GT.AND P5, PT, R63, 0x59, PT ;  /* 0x000000593f00780c */ /* 0x000fe20003fa4270 */
[----:B------:R-:W-:Y:S01]  /*6700*/  MUFU.EX2 R179, R179 ;  /* 0x000000b300b37308 */ /* 0x000fe20000000800 */
[----:B------:R-:W-:-:S02]  /*6710*/  FSEL R168, R47, -INF , P4 ;  /* 0xff8000002fa87808 */ /* 0x000fc40002000000 */
[----:B------:R-:W-:Y:S02]  /*6720*/  FMNMX.FTZ R65, R182, R65, !PT ;  /* 0x00000041b6417209 */ /* 0x000fe40007810000 */
[----:B------:R-:W-:Y:S02]  /*6730*/  ISETP.GT.AND P4, PT, R63, 0x60, PT ;  /* 0x000000603f00780c */ /* 0x000fe40003f84270 */
[----:B------:R-:W-:Y:S01]  /*6740*/  FSEL R200, R45, -INF , P5 ;  /* 0xff8000002dc87808 */ /* 0x000fe20002800000 */
[----:B------:R-:W-:Y:S01]  /*6750*/  MUFU.EX2 R20, R20 ;  /* 0x0000001400147308 */ /* 0x000fe20000000800 */
[----:B------:R-:W-:Y:S02]  /*6760*/  FMNMX.FTZ R65, R168, R65, !PT ;  /* 0x00000041a8417209 */ /* 0x000fe40007810000 */
[----:B------:R-:W-:Y:S02]  /*6770*/  ISETP.GT.AND P5, PT, R63, 0x61, PT ;  /* 0x000000613f00780c */ /* 0x000fe40003fa4270 */
[----:B------:R-:W-:-:S02]  /*6780*/  FSEL R166, R49, -INF , P4 ;  /* 0xff80000031a67808 */ /* 0x000fc40002000000 */
[----:B------:R-:W-:Y:S01]  /*6790*/  FMNMX.FTZ R65, R200, R65, !PT ;  /* 0x00000041c8417209 */ /* 0x000fe20007810000 */
[----:B------:R-:W-:Y:S01]  /*67a0*/  MUFU.EX2 R173, R173 ;  /* 0x000000ad00ad7308 */ /* 0x000fe20000000800 */
[----:B------:R-:W-:Y:S02]  /*67b0*/  ISETP.GT.AND P4, PT, R63, 0x68, PT ;  /* 0x000000683f00780c */ /* 0x000fe40003f84270 */
[----:B------:R-:W-:Y:S01]  /*67c0*/  FSEL R202, R51, -INF , P5 ;  /* 0xff80000033ca7808 */ /* 0x000fe20002800000 */
[----:B------:R-:W-:Y:S01]  /*67d0*/  IMAD.U32 R51, RZ, RZ, UR7 ;  /* 0x00000007ff337e24 */ /* 0x000fe2000f8e00ff */
[----:B------:R-:W-:Y:S01]  /*67e0*/  FMNMX.FTZ R65, R166, R65, !PT ;  /* 0x00000041a6417209 */ /* 0x000fe20007810000 */
[----:B------:R-:W-:Y:S01]  /*67f0*/  UMOV UR7, 0x40000040 ;  /* 0x4000004000077882 */ /* 0x000fe20000000000 */
[----:B------:R-:W-:Y:S01]  /*6800*/  ISETP.GT.AND P5, PT, R63, 0x69, PT ;  /* 0x000000693f00780c */ /* 0x000fe20003fa4270 */
[----:B------:R-:W-:Y:S01]  /*6810*/  MUFU.EX2 R24, R24 ;  /* 0x0000001800187308 */ /* 0x000fe20000000800 */
[----:B------:R-:W-:-:S02]  /*6820*/  FSEL R204, R53, -INF , P4 ;  /* 0xff80000035cc7808 */ /* 0x000fc40002000000 */
[----:B------:R-:W-:Y:S02]  /*6830*/  FMNMX.FTZ R65, R202, R65, !PT ;  /* 0x00000041ca417209 */ /* 0x000fe40007810000 */
[----:B------:R-:W-:Y:S01]  /*6840*/  ISETP.GT.AND P4, PT, R63, 0x70, PT ;  /* 0x000000703f00780c */ /* 0x000fe20003f84270 */
[----:B------:R-:W-:Y:S02]  /*6850*/  WARPGROUP.DEPBAR.LE gsb0, 0x0 ;  /* 0x00008000000079c5 */ /* 0x000fe40000010000 */
[----:B------:R-:W-:Y:S01]  /*6860*/  FSEL R206, R55, -INF , P5 ;  /* 0xff80000037ce7808 */ /* 0x000fe20002800000 */
[----:B------:R-:W-:Y:S01]  /*6870*/  WARPGROUP.ARRIVE ;  /* 0x00000000000079c5 */ /* 0x000fe20000000000 */
[----:B------:R-:W-:Y:S01]  /*6880*/  FMNMX.FTZ R65, R204, R65, !PT ;  /* 0x00000041cc417209 */ /* 0x000fe20007810000 */
[----:B------:R-:W-:Y:S01]  /*6890*/  MUFU.EX2 R175, R175 ;  /* 0x000000af00af7308 */ /* 0x000fe20000000800 */
[----:B------:R-:W-:Y:S02]  /*68a0*/  ISETP.GT.AND P5, PT, R63, 0x71, PT ;  /* 0x000000713f00780c */ /* 0x000fe40003fa4270 */
[----:B------:R-:W-:Y:S01]  /*68b0*/  FSEL R74, R59, -INF , P4 ;  /* 0xff8000003b4a7808 */ /* 0x000fe20002000000 */
[----:B------:R-:W-:Y:S01]  /*68c0*/  HGMMA.64x128x16.F32 R88, R152, gdesc[UR4].tnspB, R88, gsb0 ;  /* 0x41e0000498587df0 */ /* 0x000fe20008000858 */
[----:B------:R-:W-:-:S02]  /*68d0*/  FMNMX.FTZ R65, R206, R65, !PT ;  /* 0x00000041ce417209 */ /* 0x000fc40007810000 */
[----:B------:R-:W-:Y:S01]  /*68e0*/  ISETP.GT.AND P4, PT, R63, 0x78, PT ;  /* 0x000000783f00780c */ /* 0x000fe20003f84270 */
[----:B------:R-:W-:Y:S01]  /*68f0*/  MUFU.EX2 R28, R28 ;  /* 0x0000001c001c7308 */ /* 0x000fe20000000800 */
[----:B------:R-:W-:Y:S02]  /*6900*/  FSEL R208, R57, -INF , P5 ;  /* 0xff80000039d07808 */ /* 0x000fe40002800000 */
[----:B------:R-:W-:Y:S02]  /*6910*/  FMNMX.FTZ R65, R74, R65, !PT ;  /* 0x000000414a417209 */ /* 0x000fe40007810000 */
[----:B------:R-:W-:Y:S02]  /*6920*/  ISETP.GT.AND P5, PT, R63, 0x79, PT ;  /* 0x000000793f00780c */ /* 0x000fe40003fa4270 */
[----:B--2---:R-:W-:Y:S01]  /*6930*/  FSEL R210, R61, -INF , P4 ;  /* 0xff8000003dd27808 */ /* 0x004fe20002000000 */
[----:B------:R-:W-:Y:S01]  /*6940*/  MUFU.EX2 R169, R169 ;  /* 0x000000a900a97308 */ /* 0x000fe20000000800 */
[----:B------:R-:W-:-:S02]  /*6950*/  FMNMX.FTZ R65, R208, R65, !PT ;  /* 0x00000041d0417209 */ /* 0x000fc40007810000 */
[----:B------:R-:W-:Y:S02]  /*6960*/  FSEL R212, R35, -INF , P5 ;  /* 0xff80000023d47808 */ /* 0x000fe40002800000 */
[----:B------:R-:W-:-:S03]  /*6970*/  FMNMX.FTZ R65, R210, R65, !PT ;  /* 0x00000041d2417209 */ /* 0x000fc60007810000 */
[----:B------:R-:W-:Y:S01]  /*6980*/  MUFU.EX2 R164, R164 ;  /* 0x000000a400a47308 */ /* 0x000fe20000000800 */
[----:B------:R-:W-:-:S05]  /*6990*/  FMNMX.FTZ R65, R212, R65, !PT ;  /* 0x00000041d4417209 */ /* 0x000fca0007810000 */
[----:B------:R-:W0:Y:S02]  /*69a0*/  SHFL.BFLY PT, R10, R65, 0x2, 0x1f ;  /* 0x0c401f00410a7f89 */ /* 0x000e2400000e0000 */
        /* <DEDUP_REMOVED lines=9> */
[----:B0-----:R-:W-:Y:S01]  /*6a40*/  FMNMX.FTZ R10, R21, R10, !PT ;  /* 0x0000000a150a7209 */ /* 0x001fe20007810000 */
[-CC-:B------:R-:W-:Y:S01]  /*6a50*/  FFMA.FTZ R21, R48, R5.reuse, -R33.reuse ;  /* 0x0000000530157223 */ /* 0x180fe20000010821 */
[----:B------:R-:W-:-:S02]  /*6a60*/  FFMA.FTZ R33, R58, R5, -R33 ;  /* 0x000000053a217223 */ /* 0x000fc40000010821 */
[C---:B------:R-:W-:Y:S01]  /*6a70*/  FSETP.NEU.FTZ.AND P4, PT, R10.reuse, -INF , PT ;  /* 0xff8000000a00780b */ /* 0x040fe20003f9d000 */
[----:B------:R-:W-:Y:S02]  /*6a80*/  FMUL.FTZ R27, R10, R5 ;  /* 0x000000050a1b7220 */ /* 0x000fe40000410000 */
[----:B------:R-:W-:Y:S03]  /*6a90*/  MUFU.EX2 R36, R36 ;  /* 0x0000002400247308 */ /* 0x000fe60000000800 */
[----:B------:R-:W-:-:S05]  /*6aa0*/  FSEL R27, R27, RZ, P4 ;  /* 0x000000ff1b1b7208 */ /* 0x000fca0002000000 */
[----:B------:R-:W-:Y:S01]  /*6ab0*/  MUFU.EX2 R163, R163 ;  /* 0x000000a300a37308 */ /* 0x000fe20000000800 */
        /* <DEDUP_REMOVED lines=17> */
[----:B------:R0:W1:Y:S01]  /*6bd0*/  MUFU.EX2 R0, R49 ;  /* 0x0000003100007308 */ /* 0x0000620000000800 */
[----:B------:R-:W-:Y:S02]  /*6be0*/  @!P1 VIADD R9, R9, 0x34840 ;  /* 0x0003484009099836 */ /* 0x000fe40000000000 */
[-CC-:B------:R-:W-:Y:S01]  /*6bf0*/  FFMA.FTZ R56, R86, R5.reuse, -R27.reuse ;  /* 0x0000000556387223 */ /* 0x180fe2000001081b */
[-CC-:B------:R-:W-:Y:S01]  /*6c00*/  FFMA.FTZ R41, R160, R5.reuse, -R27.reuse ;  /* 0x00000005a0297223 */ /* 0x180fe2000001081b */
[-CC-:B------:R-:W-:Y:S01]  /*6c10*/  FFMA.FTZ R26, R26, R5.reuse, -R27.reuse ;  /* 0x000000051a1a7223 */ /* 0x180fe2000001081b */
[-C--:B------:R-:W-:Y:S01]  /*6c20*/  FFMA.FTZ R43, R162, R5.reuse, -R27 ;  /* 0x00000005a22b7223 */ /* 0x080fe2000001081b */
[----:B------:R-:W-:Y:S01]  /*6c30*/  @!P1 PRMT R47, RZ, 0x654, R9 ;  /* 0x00000654ff2f9816 */ /* 0x000fe20000000009 */
[-CC-:B------:R-:W-:Y:S01]  /*6c40*/  FFMA.FTZ R60, R178, R5.reuse, -R27.reuse ;  /* 0x00000005b23c7223 */ /* 0x180fe2000001081b */
[----:B------:R-:W2:Y:S01]  /*6c50*/  MUFU.EX2 R2, R2 ;  /* 0x0000000200027308 */ /* 0x000ea20000000800 */
[-CC-:B------:R-:W-:Y:S01]  /*6c60*/  FFMA.FTZ R45, R176, R5.reuse, -R27.reuse ;  /* 0x00000005b02d7223 */ /* 0x180fe2000001081b */
[-CC-:B------:R-:W-:Y:S01]  /*6c70*/  FFMA.FTZ R30, R30, R5.reuse, -R27.reuse ;  /* 0x000000051e1e7223 */ /* 0x180fe2000001081b */
[-CC-:B------:R-:W-:Y:S01]  /*6c80*/  FFMA.FTZ R7, R174, R5.reuse, -R27.reuse ;  /* 0x00000005ae077223 */ /* 0x180fe2000001081b */
[-CC-:B------:R-:W-:Y:S01]  /*6c90*/  FFMA.FTZ R32, R32, R5.reuse, -R27.reuse ;  /* 0x0000000520207223 */ /* 0x180fe2000001081b */
[----:B------:R-:W-:Y:S01]  /*6ca0*/  FFMA.FTZ R180, R180, R5, -R27 ;  /* 0x00000005b4b47223 */ /* 0x000fe2000001081b */
[----:B0-----:R-:W-:-:S02]  /*6cb0*/  @!P1 VIADD R49, R51, 0x34860 ;  /* 0x0003486033319836 */ /* 0x001fc40000000000 */
[----:B------:R-:W-:Y:S01]  /*6cc0*/  FFMA.FTZ R160, R170, R5, -R27 ;  /* 0x00000005aaa07223 */ /* 0x000fe2000001081b */
[----:B------:R-:W0:Y:S01]  /*6cd0*/  MUFU.EX2 R46, R46 ;  /* 0x0000002e002e7308 */ /* 0x000e220000000800 */
[----:B-1----:R-:W-:Y:S01]  /*6ce0*/  FFMA.FTZ R3, R0, R3, R181 ;  /* 0x0000000300037223 */ /* 0x002fe200000100b5 */
[-C--:B------:R-:W-:Y:S01]  /*6cf0*/  FFMA.FTZ R182, R182, R5.reuse, -R27 ;  /* 0x00000005b6b67223 */ /* 0x080fe2000001081b */
[----:B------:R-:W-:Y:S01]  /*6d00*/  @!P1 PRMT R49, RZ, 0x654, R49 ;  /* 0x00000654ff319816 */ /* 0x000fe20000000031 */
[-C--:B------:R-:W-:Y:S01]  /*6d10*/  FFMA.FTZ R168, R168, R5.reuse, -R27 ;  /* 0x00000005a8a87223 */ /* 0x080fe2000001081b */
[----:B------:R-:W-:Y:S01]  /*6d20*/  FADD.FTZ R68, R64, R3 ;  /* 0x0000000340447221 */ /* 0x000fe20000010000 */
        /* <DEDUP_REMOVED lines=8> */
[----:B------:R-:W-:Y:S01]  /*6db0*/  FFMA.FTZ R210, R210, R5, -R27 ;  /* 0x00000005d2d27223 */ /* 0x000fe2000001081b */
[----:B------:R-:W-:-:S02]  /*6dc0*/  WARPGROUP.DEPBAR.LE gsb0, 0x0 ;  /* 0x00008000000079c5 */ /* 0x000fc40000010000 */
[----:B------:R-:W3:Y:S01]  /*6dd0*/  MUFU.EX2 R48, R48 ;  /* 0x0000003000307308 */ /* 0x000ee20000000800 */
[----:B------:R2:W-:Y:S01]  /*6de0*/  @!P1 SYNCS.ARRIVE.TRANS64.RED.A1T0 RZ, [R47+URZ], RZ ;  /* 0x000000ff2fff99a7 */ /* 0x0005e2000810043f */
[C---:B------:R-:W-:Y:S01]  /*6df0*/  ISETP.GT.AND P3, PT, R8.reuse, R11, PT ;  /* 0x0000000b0800720c */ /* 0x040fe20003f64270 */
[----:B------:R-:W-:Y:S01]  /*6e00*/  VIADD R8, R8, 0xffffffff ;  /* 0xffffffff08087836 */ /* 0x000fe20000000000 */
[----:B------:R-:W-:-:S04]  /*6e10*/  F2FP.F16.F32.PACK_AB R181, R64, R181 ;  /* 0x000000b540b5723e */ /* 0x000fc800000000ff */
[----:B------:R-:W4:Y:S01]  /*6e20*/  MUFU.EX2 R35, R35 ;  /* 0x0000002300237308 */ /* 0x000f220000000800 */
[----:B--2---:R-:W-:Y:S01]  /*6e30*/  FFMA.FTZ R47, R2, R4, R29 ;  /* 0x00000004022f7223 */ /* 0x004fe2000001001d */
[-CC-:B------:R-:W-:Y:S01]  /*6e40*/  FFMA.FTZ R4, R172, R5.reuse, -R27.reuse ;  /* 0x00000005ac047223 */ /* 0x180fe2000001081b */
[----:B------:R2:W-:Y:S01]  /*6e50*/  @!P1 SYNCS.ARRIVE.TRANS64.RED.A1T0 RZ, [R49+URZ], RZ ;  /* 0x000000ff31ff99a7 */ /* 0x0005e2000810043f */
[----:B------:R-:W-:Y:S01]  /*6e60*/  FFMA.FTZ R27, R212, R5, -R27 ;  /* 0x00000005d41b7223 */ /* 0x000fe2000001081b */
[----:B0-----:R-:W-:Y:S01]  /*6e70*/  FADD.FTZ R62, R46, R47 ;  /* 0x0000002f2e3e7221 */ /* 0x001fe20000010000 */
[----:B------:R-:W-:Y:S01]  /*6e80*/  FADD.FTZ R47, R183, R68 ;  /* 0x00000044b72f7221 */ /* 0x000fe20000010000 */
[C---:B------:R-:W-:Y:S01]  /*6e90*/  F2FP.F16.F32.PACK_AB R183, R12.reuse, R183 ;  /* 0x000000b70cb7723e */ /* 0x040fe200000000ff */
[----:B------:R-:W0:Y:S01]  /*6ea0*/  MUFU.EX2 R50, R50 ;  /* 0x0000003200327308 */ /* 0x000e220000000800 */
[----:B-1----:R-:W-:Y:S01]  /*6eb0*/  FADD.FTZ R3, R31, R62 ;  /* 0x0000003e1f037221 */ /* 0x002fe20000010000 */
[----:B------:R-:W-:-:S03]  /*6ec0*/  FADD.FTZ R62, R12, R47 ;  /* 0x0000002f0c3e7221 */ /* 0x000fc60000010000 */
[----:B---3--:R-:W-:Y:S01]  /*6ed0*/  FADD.FTZ R58, R48, R3 ;  /* 0x00000003303a7221 */ /* 0x008fe20000010000 */
[----:B------:R-:W-:Y:S01]  /*6ee0*/  FADD.FTZ R47, R177, R62 ;  /* 0x0000003eb12f7221 */ /* 0x000fe20000010000 */
[C---:B------:R-:W-:Y:S01]  /*6ef0*/  F2FP.F16.F32.PACK_AB R177, R14.reuse, R177 ;  /* 0x000000b10eb1723e */ /* 0x040fe200000000ff */
[----:B------:R-:W1:Y:S01]  /*6f00*/  MUFU.EX2 R37, R37 ;  /* 0x0000002500257308 */ /* 0x000e620000000800 */
[----:B----4-:R-:W-:Y:S01]  /*6f10*/  FADD.FTZ R3, R35, R58 ;  /* 0x0000003a23037221 */ /* 0x010fe20000010000 */
[----:B------:R-:W-:-:S04]  /*6f20*/  FADD.FTZ R62, R14, R47 ;  /* 0x0000002f0e3e7221 */ /* 0x000fc80000010000 */
[----:B------:R-:W-:Y:S01]  /*6f30*/  FADD.FTZ R47, R179, R62 ;  /* 0x0000003eb32f7221 */ /* 0x000fe20000010000 */
[----:B------:R-:W-:Y:S01]  /*6f40*/  F2FP.F16.F32.PACK_AB R179, R20, R179 ;  /* 0x000000b314b3723e */ /* 0x000fe200000000ff */
[----:B------:R-:W3:Y:S01]  /*6f50*/  MUFU.EX2 R54, R54 ;  /* 0x0000003600367308 */ /* 0x000ee20000000800 */
[----:B0-----:R-:W-:Y:S01]  /*6f60*/  FADD.FTZ R58, R50, R3 ;  /* 0x00000003323a7221 */ /* 0x001fe20000010000 */
[----:B------:R-:W-:Y:S01]  /*6f70*/  FADD.FTZ R62, R20, R47 ;  /* 0x0000002f143e7221 */ /* 0x000fe20000010000 */
[----:B------:R-:W-:-:S03]  /*6f80*/  F2FP.F16.F32.PACK_AB R176, R50, R35 ;  /* 0x0000002332b0723e */ /* 0x000fc600000000ff */
[----:B------:R-:W-:Y:S01]  /*6f90*/  FADD.FTZ R47, R173, R62 ;  /* 0x0000003ead2f7221 */ /* 0x000fe20000010000 */
[C---:B------:R-:W-:Y:S01]  /*6fa0*/  F2FP.F16.F32.PACK_AB R173, R24.reuse, R173 ;  /* 0x000000ad18ad723e */ /* 0x040fe200000000ff */
[----:B------:R-:W0:Y:S01]  /*6fb0*/  MUFU.EX2 R39, R39 ;  /* 0x0000002700277308 */ /* 0x000e220000000800 */
[----:B-1----:R-:W-:Y:S01]  /*6fc0*/  FADD.FTZ R3, R37, R58 ;  /* 0x0000003a25037221 */ /* 0x002fe20000010000 */
[----:B------:R-:W-:-:S04]  /*6fd0*/  FADD.FTZ R62, R24, R47 ;  /* 0x0000002f183e7221 */ /* 0x000fc80000010000 */
[----:B------:R-:W-:Y:S01]  /*6fe0*/  FADD.FTZ R47, R175, R62 ;  /* 0x0000003eaf2f7221 */ /* 0x000fe20000010000 */
[----:B------:R-:W-:Y:S01]  /*6ff0*/  F2FP.F16.F32.PACK_AB R175, R28, R175 ;  /* 0x000000af1caf723e */ /* 0x000fe200000000ff */
[----:B------:R-:W1:Y:S01]  /*7000*/  MUFU.EX2 R56, R56 ;  /* 0x0000003800387308 */ /* 0x000e620000000800 */
[----:B---3--:R-:W-:Y:S01]  /*7010*/  FADD.FTZ R58, R54, R3 ;  /* 0x00000003363a7221 */ /* 0x008fe20000010000 */
[----:B------:R-:W-:Y:S01]  /*7020*/  FADD.FTZ R62, R28, R47 ;  /* 0x0000002f1c3e7221 */ /* 0x000fe20000010000 */
[----:B------:R-:W-:-:S03]  /*7030*/  F2FP.F16.F32.PACK_AB R178, R54, R37 ;  /* 0x0000002536b2723e */ /* 0x000fc600000000ff */
[----:B------:R-:W-:Y:S01]  /*7040*/  FADD.FTZ R47, R169, R62 ;  /* 0x0000003ea92f7221 */ /* 0x000fe20000010000 */
[C---:B------:R-:W-:Y:S01]  /*7050*/  F2FP.F16.F32.PACK_AB R169, R164.reuse, R169 ;  /* 0x000000a9a4a9723e */ /* 0x040fe200000000ff */
[----:B------:R-:W3:Y:S01]  /*7060*/  MUFU.EX2 R41, R41 ;  /* 0x0000002900297308 */ /* 0x000ee20000000800 */
[----:B0-----:R-:W-:Y:S01]  /*7070*/  FADD.FTZ R3, R39, R58 ;  /* 0x0000003a27037221 */ /* 0x001fe20000010000 */
[----:B------:R-:W-:-:S06]  /*7080*/  FADD.FTZ R14, R164, R47 ;  /* 0x0000002fa40e7221 */ /* 0x000fcc0000010000 */
[----:B------:R-:W0:Y:S01]  /*7090*/  MUFU.EX2 R26, R26 ;  /* 0x0000001a001a7308 */ /* 0x000e220000000800 */
[C---:B-1----:R-:W-:Y:S01]  /*70a0*/  FADD.FTZ R58, R56.reuse, R3 ;  /* 0x00000003383a7221 */ /* 0x042fe20000010000 */
[----:B------:R-:W-:-:S06]  /*70b0*/  F2FP.F16.F32.PACK_AB R172, R56, R39 ;  /* 0x0000002738ac723e */ /* 0x000fcc00000000ff */
[----:B------:R-:W1:Y:S01]  /*70c0*/  MUFU.EX2 R43, R43 ;  /* 0x0000002b002b7308 */ /* 0x000e620000000800 */
[----:B---3--:R-:W-:-:S07]  /*70d0*/  FADD.FTZ R3, R41, R58 ;  /* 0x0000003a29037221 */ /* 0x008fce0000010000 */
[----:B------:R-:W3:Y:S01]  /*70e0*/  MUFU.EX2 R60, R60 ;  /* 0x0000003c003c7308 */ /* 0x000ee20000000800 */
[C---:B0-----:R-:W-:Y:S01]  /*70f0*/  FADD.FTZ R58, R26.reuse, R3 ;  /* 0x000000031a3a7221 */ /* 0x041fe20000010000 */
[----:B------:R-:W-:-:S06]  /*7100*/  F2FP.F16.F32.PACK_AB R174, R26, R41 ;  /* 0x000000291aae723e */ /* 0x000fcc00000000ff */
[----:B------:R-:W0:Y:S01]  /*7110*/  MUFU.EX2 R45, R45 ;  /* 0x0000002d002d7308 */ /* 0x000e220000000800 */
[----:B-1----:R-:W-:-:S07]  /*7120*/  FADD.FTZ R3, R43, R58 ;  /* 0x0000003a2b037221 */ /* 0x002fce0000010000 */
[----:B------:R-:W1:Y:S01]  /*7130*/  MUFU.EX2 R30, R30 ;  /* 0x0000001e001e7308 */ /* 0x000e620000000800 */
[----:B---3--:R-:W-:-:S07]  /*7140*/  FADD.FTZ R12, R60, R3 ;  /* 0x000000033c0c7221 */ /* 0x008fce0000010000 */
[----:B------:R-:W3:Y:S01]  /*7150*/  MUFU.EX2 R7, R7 ;  /* 0x0000000700077308 */ /* 0x000ee20000000800 */
[----:B0-----:R-:W-:-:S07]  /*7160*/  FADD.FTZ R3, R45, R12 ;  /* 0x0000000c2d037221 */ /* 0x001fce0000010000 */
[----:B------:R-:W0:Y:S01]  /*7170*/  MUFU.EX2 R32, R32 ;  /* 0x0000002000207308 */ /* 0x000e220000000800 */
[C---:B-1----:R-:W-:Y:S01]  /*7180*/  FADD.FTZ R12, R30.reuse, R3 ;  /* 0x000000031e0c7221 */ /* 0x042fe20000010000 */
[----:B------:R-:W-:-:S06]  /*7190*/  F2FP.F16.F32.PACK_AB R170, R30, R45 ;  /* 0x0000002d1eaa723e */ /* 0x000fcc00000000ff */
[----:B------:R1:W4:Y:S01]  /*71a0*/  MUFU.EX2 R9, R180 ;  /* 0x000000b400097308 */ /* 0x0003220000000800 */
[----:B---3--:R-:W-:-:S07]  /*71b0*/  FADD.FTZ R3, R7, R12 ;  /* 0x0000000c07037221 */ /* 0x008fce0000010000 */
[----:B------:R-:W3:Y:S01]  /*71c0*/  MUFU.EX2 R4, R4 ;  /* 0x0000000400047308 */ /* 0x000ee20000000800 */
[----:B-1----:R-:W-:Y:S01]  /*71d0*/  F2FP.F16.F32.PACK_AB R180, R46, R29 ;  /* 0x0000001d2eb4723e */ /* 0x002fe200000000ff */
[----:B------:R-:W-:Y:S01]  /*71e0*/  FADD.FTZ R29, R171, R14 ;  /* 0x0000000eab1d7221 */ /* 0x000fe20000010000 */
[C---:B0-----:R-:W-:Y:S01]  /*71f0*/  FADD.FTZ R12, R32.reuse, R3 ;  /* 0x00000003200c7221 */ /* 0x041fe20000010000 */
[----:B------:R-:W-:Y:S02]  /*7200*/  F2FP.F16.F32.PACK_AB R164, R32, R7 ;  /* 0x0000000720a4723e */ /* 0x000fe400000000ff */
[C---:B------:R-:W-:Y:S01]  /*7210*/  FADD.FTZ R14, R66.reuse, R29 ;  /* 0x0000001d420e7221 */ /* 0x040fe20000010000 */
[----:B------:R-:W-:Y:S01]  /*7220*/  F2FP.F16.F32.PACK_AB R171, R66, R171 ;  /* 0x000000ab42ab723e */ /* 0x000fe200000000ff */
[----:B------:R-:W0:Y:S01]  /*7230*/  MUFU.EX2 R160, R160 ;  /* 0x000000a000a07308 */ /* 0x000e220000000800 */
[----:B----4-:R-:W-:Y:S01]  /*7240*/  FADD.FTZ R3, R9, R12 ;  /* 0x0000000c09037221 */ /* 0x010fe20000010000 */
[----:B------:R-:W-:Y:S01]  /*7250*/  FADD.FTZ R29, R165, R14 ;  /* 0x0000000ea51d7221 */ /* 0x000fe20000010000 */
[----:B------:R-:W-:-:S03]  /*7260*/  F2FP.F16.F32.PACK_AB R165, R52, R165 ;  /* 0x000000a534a5723e */ /* 0x000fc600000000ff */
[----:B------:R-:W-:Y:S02]  /*7270*/  FADD.FTZ R14, R52, R29 ;  /* 0x0000001d340e7221 */ /* 0x000fe40000010000 */
[----:B--2---:R1:W2:Y:S01]  /*7280*/  MUFU.EX2 R49, R182 ;  /* 0x000000b600317308 */ /* 0x0042a20000000800 */
[----:B---3--:R-:W-:Y:S01]  /*7290*/  FADD.FTZ R3, R4, R3 ;  /* 0x0000000304037221 */ /* 0x008fe20000010000 */
[----:B------:R-:W-:Y:S01]  /*72a0*/  FADD.FTZ R29, R167, R14 ;  /* 0x0000000ea71d7221 */ /* 0x000fe20000010000 */
[----:B------:R-:W-:-:S03]  /*72b0*/  F2FP.F16.F32.PACK_AB R167, R34, R167 ;  /* 0x000000a722a7723e */ /* 0x000fc600000000ff */
[----:B------:R-:W-:Y:S02]  /*72c0*/  FADD.FTZ R12, R34, R29 ;  /* 0x0000001d220c7221 */ /* 0x000fe40000010000 */
[----:B------:R3:W4:Y:S01]  /*72d0*/  MUFU.EX2 R162, R168 ;  /* 0x000000a800a27308 */ /* 0x0007220000000800 */
[----:B0-----:R-:W-:Y:S01]  /*72e0*/  FADD.FTZ R3, R160, R3 ;  /* 0x00000003a0037221 */ /* 0x001fe20000010000 */
[----:B------:R-:W-:Y:S01]  /*72f0*/  FADD.FTZ R29, R161, R12 ;  /* 0x0000000ca11d7221 */ /* 0x000fe20000010000 */
[----:B-1----:R-:W-:Y:S02]  /*7300*/  F2FP.F16.F32.PACK_AB R182, R48, R31 ;  /* 0x0000001f30b6723e */ /* 0x002fe400000000ff */
[C---:B------:R-:W-:Y:S01]  /*7310*/  F2FP.F16.F32.PACK_AB R161, R36.reuse, R161 ;  /* 0x000000a124a1723e */ /* 0x040fe200000000ff */
[----:B------:R-:W-:Y:S02]  /*7320*/  FADD.FTZ R12, R36, R29 ;  /* 0x0000001d240c7221 */ /* 0x000fe40000010000 */
[----:B------:R-:W0:Y:S01]  /*7330*/  MUFU.EX2 R200, R200 ;  /* 0x000000c800c87308 */ /* 0x000e220000000800 */
[----:B--2---:R-:W-:Y:S01]  /*7340*/  FADD.FTZ R3, R49, R3 ;  /* 0x0000000331037221 */ /* 0x004fe20000010000 */
[----:B------:R-:W-:Y:S01]  /*7350*/  FADD.FTZ R7, R163, R12 ;  /* 0x0000000ca3077221 */ /* 0x000fe20000010000 */
[----:B---3--:R-:W-:-:S02]  /*7360*/  F2FP.F16.F32.PACK_AB R168, R60, R43 ;  /* 0x0000002b3ca8723e */ /* 0x008fc400000000ff */
[----:B------:R-:W-:-:S03]  /*7370*/  F2FP.F16.F32.PACK_AB R160, R49, R160 ;  /* 0x000000a031a0723e */ /* 0x000fc600000000ff */
[----:B------:R-:W1:Y:S01]  /*7380*/  MUFU.EX2 R38, R38 ;  /* 0x0000002600267308 */ /* 0x000e620000000800 */
[----:B----4-:R-:W-:-:S07]  /*7390*/  FADD.FTZ R3, R162, R3 ;  /* 0x00000003a2037221 */ /* 0x010fce0000010000 */
[----:B------:R2:W3:Y:S01]  /*73a0*/  MUFU.EX2 R156, R166 ;  /* 0x000000a6009c7308 */ /* 0x0004e20000000800 */
[C---:B0-----:R-:W-:Y:S01]  /*73b0*/  FADD.FTZ R3, R200.reuse, R3 ;  /* 0x00000003c8037221 */ /* 0x041fe20000010000 */
[----:B------:R-:W-:-:S06]  /*73c0*/  F2FP.F16.F32.PACK_AB R162, R200, R162 ;  /* 0x000000a2c8a2723e */ /* 0x000fcc00000000ff */
[----:B------:R-:W0:Y:S01]  /*73d0*/  MUFU.EX2 R13, R13 ;  /* 0x0000000d000d7308 */ /* 0x000e220000000800 */
[----:B--2---:R-:W-:Y:S01]  /*73e0*/  F2FP.F16.F32.PACK_AB R166, R4, R9 ;  /* 0x0000000904a6723e */ /* 0x004fe200000000ff */
[C---:B-1----:R-:W-:Y:S01]  /*73f0*/  FADD.FTZ R4, R38.reuse, R7 ;  /* 0x0000000726047221 */ /* 0x042fe20000010000 */
[----:B------:R-:W-:Y:S01]  /*7400*/  F2FP.F16.F32.PACK_AB R163, R38, R163 ;  /* 0x000000a326a3723e */ /* 0x000fe200000000ff */
[----:B------:R-:W-:-:S04]  /*7410*/  IMAD.MOV.U32 R9, RZ, RZ, R10 ;  /* 0x000000ffff097224 */ /* 0x000fc800078e000a */
[----:B------:R-:W1:Y:S01]  /*7420*/  MUFU.EX2 R202, R202 ;  /* 0x000000ca00ca7308 */ /* 0x000e620000000800 */
[----:B---3--:R-:W-:-:S07]  /*7430*/  FADD.FTZ R3, R156, R3 ;  /* 0x000000039c037221 */ /* 0x008fce0000010000 */
        /* <DEDUP_REMOVED lines=31> */
[----:B0-----:R-:W-:Y:S01]  /*7630*/  FADD.FTZ R7, R25, R4 ;  /* 0x0000000419077221 */ /* 0x001fe20000010000 */
[C---:B-1----:R-:W-:Y:S01]  /*7640*/  FADD.FTZ R4, R27.reuse, R3 ;  /* 0x000000031b047221 */ /* 0x042fe20000010000 */
[----:B------:R-:W-:Y:S02]  /*7650*/  F2FP.F16.F32.PACK_AB R154, R27, R154 ;  /* 0x0000009a1b9a723e */ /* 0x000fe400000000ff */
[C---:B--2---:R-:W-:Y:S01]  /*7660*/  FADD.FTZ R3, R12.reuse, R7 ;  /* 0x000000070c037221 */ /* 0x044fe20000010000 */
[----:B------:R-:W-:Y:S01]  /*7670*/  F2FP.F16.F32.PACK_AB R155, R12, R25 ;  /* 0x000000190c9b723e */ /* 0x000fe200000000ff */
[----:B------:R-:W-:Y:S01]  /*7680*/  IMAD.MOV.U32 R7, RZ, RZ, R6 ;  /* 0x000000ffff077224 */ /* 0x000fe200078e0006 */
[----:B------:R-:W-:Y:S06]  /*7690*/  @P3 BRA `(.L_x_2462) ;  /* 0xffffffcc00a43947 */ /* 0x000fec000383ffff */
.L_x_2453:
[----:B------:R-:W-:-:S13]  /*76a0*/  ISETP.GE.AND P2, PT, R8, RZ, PT ;  /* 0x000000ff0800720c */ /* 0x000fda0003f46270 */
[----:B------:R-:W-:Y:S05]  /*76b0*/  @!P2 BRA `(.L_x_2463) ;  /* 0x000000280028a947 */ /* 0x000fea0003800000 */
[----:B------:R-:W-:Y:S01]  /*76c0*/  IMAD.MOV.U32 R7, RZ, RZ, R6 ;  /* 0x000000ffff077224 */ /* 0x000fe200078e0006 */
[----:B------:R-:W-:Y:S01]  /*76d0*/  UMOV UR60, UR38 ;  /* 0x00000026003c7c82 */ /* 0x000fe20008000000 */
[----:B------:R-:W-:Y:S01]  /*76e0*/  IMAD.MOV.U32 R9, RZ, RZ, R10 ;  /* 0x000000ffff097224 */ /* 0x000fe200078e000a */
[----:B------:R-:W-:Y:S01]  /*76f0*/  UMOV UR59, UR36 ;  /* 0x00000024003b7c82 */ /* 0x000fe20008000000 */
[----:B------:R-:W-:-:S05]  /*7700*/  ULDC UR58, c[0x0][0x9d8] ;  /* 0x00027600003a7ab9 */ /* 0x000fca0000000800 */
.L_x_2472:
[----:B------:R-:W-:-:S04]  /*7710*/  UIADD3 UR36, UR59, 0x1, URZ ;  /* 0x000000013b247890 */ /* 0x000fc8000fffe03f */
[----:B------:R-:W-:-:S04]  /*7720*/  UISETP.NE.AND UP0, UPT, UR36, 0x2, UPT ;  /* 0x000000022400788c */ /* 0x000fc8000bf05270 */
[----:B------:R-:W-:Y:S02]  /*7730*/  USEL UR38, URZ, 0x1, UP0 ;  /* 0x000000013f267887 */ /* 0x000fe40008000000 */
[----:B------:R-:W-:Y:S02]  /*7740*/  USEL UR36, UR36, URZ, UP0 ;  /* 0x0000003f24247287 */ /* 0x000fe40008000000 */
[----:B------:R-:W-:Y:S01]  /*7750*/  ULOP3.LUT UR38, UR60, UR38, URZ, 0x3c, !UPT ;  /* 0x000000263c267292 */ /* 0x000fe2000f8e3c3f */
[----:B------:R-:W-:Y:S11]  /*7760*/  @!P0 BRA `(.L_x_2464) ;  /* 0x0000000000048947 */ /* 0x000ff60003800000 */
[----:B------:R-:W-:Y:S01]  /*7770*/  BPT.TRAP 0x1 ;  /* 0x000000040000795c */ /* 0x000fe20000300000 */
.L_x_2464:
[----:B------:R-:W-:Y:S01]  /*7780*/  ULEA UR6, UR36, UR37, 0x3 ;  /* 0x0000002524067291 */ /* 0x000fe2000f8e183f */
[----:B------:R-:W-:-:S05]  /*7790*/  IMAD.U32 R5, RZ, RZ, UR38 ;  /* 0x00000026ff057e24 */ /* 0x000fca000f8e00ff */
[----:B------:R-:W-:-:S04]  /*77a0*/  SHF.L.U32 R5, R5, 0x1f, RZ ;  /* 0x0000001f05057819 */ /* 0x000fc800000006ff */
[----:B------:R0:W1:Y:S01]  /*77b0*/  SYNCS.PHASECHK.TRANS64.TRYWAIT P2, [UR6+0x34830], R5 ;  /* 0x03483005ff0075a7 */ /* 0x0000620008040146 */
[----:B------:R-:W-:Y:S05]  /*77c0*/  @!P0 BRA `(.L_x_2465) ;  /* 0x0000000000048947 */ /* 0x000fea0003800000 */
[----:B------:R-:W-:Y:S01]  /*77d0*/  BPT.TRAP 0x1 ;  /* 0x000000040000795c */ /* 0x000fe20000300000 */
.L_x_2465:
[----:B-1----:R-:W-:Y:S05]  /*77e0*/  @P2 BRA `(.L_x_2466) ;  /* 0x0000000000082947 */ /* 0x002fea0003800000 */
[----:B------:R-:W1:Y:S02]  /*77f0*/  SYNCS.PHASECHK.TRANS64.TRYWAIT P2, [UR6+0x34830], R5 ;  /* 0x03483005ff0075a7 */ /* 0x000e640008040146 */
[----:B-1----:R-:W-:Y:S05]  /*7800*/  @!P2 BRA `(.L_x_2467) ;  /* 0x000000b800fca947 */ /* 0x002fea0003800000 */
.L_x_2466:
        /* <DEDUP_REMOVED lines=126> */
.L_x_2468:
[----:B------:R-:W-:Y:S01]  /*7ff0*/  ULEA UR7, UR59, UR37, 0x3 ;  /* 0x000000253b077291 */ /* 0x000fe2000f8e183f */
[----:B------:R-:W-:-:S05]  /*8000*/  IMAD.U32 R0, RZ, RZ, UR60 ;  /* 0x0000003cff007e24 */ /* 0x000fca000f8e00ff */
[----:B------:R-:W-:-:S04]  /*8010*/  SHF.L.U32 R0, R0, 0x1f, RZ ;  /* 0x0000001f00007819 */ /* 0x000fc800000006ff */
[----:B------:R2:W3:Y:S01]  /*8020*/  SYNCS.PHASECHK.TRANS64.TRYWAIT P2, [UR7+0x34850], R0 ;  /* 0x03485000ff0075a7 */ /* 0x0004e20008040147 */
[----:B------:R-:W-:Y:S05]  /*8030*/  @!P0 BRA `(.L_x_2469) ;  /* 0x0000000000048947 */ /* 0x000fea0003800000 */
[----:B------:R-:W-:Y:S01]  /*8040*/  BPT.TRAP 0x1 ;  /* 0x000000040000795c */ /* 0x000fe20000300000 */
.L_x_2469:
[----:B---3--:R-:W-:Y:S05]  /*8050*/  @P2 BRA `(.L_x_2470) ;  /* 0x0000000000082947 */ /* 0x008fea0003800000 */
[----:B------:R-:W3:Y:S02]  /*8060*/  SYNCS.PHASECHK.TRANS64.TRYWAIT P2, [UR7+0x34850], R0 ;  /* 0x03485000ff0075a7 */ /* 0x000ee40008040147 */
[----:B---3--:R-:W-:Y:S05]  /*8070*/  @!P2 BRA `(.L_x_2471) ;  /* 0x000000b000f8a947 */ /* 0x008fea0003800000 */
.L_x_2470:
        /* <DEDUP_REMOVED lines=44> */
[----:B--2---:R-:W-:Y:S01]  /*8340*/  FMNMX.FTZ R5, R16, R5, !PT ;  /* 0x0000000510057209 */ /* 0x004fe20007810000 */
[----:B------:R-:W-:Y:S01]  /*8350*/  FMUL.FTZ R226, R73, UR58 ;  /* 0x0000003a49e27c20 */ /* 0x000fe20008410000 */
[----:B------:R-:W-:Y:S01]  /*8360*/  FMUL.FTZ R42, R43, UR58 ;  /* 0x0000003a2b2a7c20 */ /* 0x000fe20008410000 */
[----:B------:R-:W-:Y:S01]  /*8370*/  FMUL.FTZ R228, R76, UR58 ;  /* 0x0000003a4ce47c20 */ /* 0x000fe20008410000 */
[----:B------:R-:W-:Y:S01]  /*8380*/  FMUL.FTZ R44, R46, UR58 ;  /* 0x0000003a2e2c7c20 */ /* 0x000fe20008410000 */
[----:B------:R-:W-:Y:S01]  /*8390*/  FMUL.FTZ R230, R77, UR58 ;  /* 0x0000003a4de67c20 */ /* 0x000fe20008410000 */
[----:B------:R-:W-:Y:S01]  /*83a0*/  FMUL.FTZ R46, R47, UR58 ;  /* 0x0000003a2f2e7c20 */ /* 0x000fe20008410000 */
[----:B------:R-:W2:Y:S01]  /*83b0*/  MUFU.TANH R32, R32 ;  /* 0x0000002000207308 */ /* 0x000ea20000002400 */
        /* <DEDUP_REMOVED lines=25> */
[C---:B------:R-:W-:Y:S01]  /*8550*/  ISETP.GT.AND P2, PT, R8.reuse, RZ, PT ;  /* 0x000000ff0800720c */ /* 0x040fe20003f44270 */
[----:B------:R-:W-:Y:S01]  /*8560*/  UMOV UR60, UR38 ;  /* 0x00000026003c7c82 */ /* 0x000fe20008000000 */
[----:B------:R-:W-:Y:S01]  /*8570*/  UMOV UR59, UR36 ;  /* 0x00000024003b7c82 */ /* 0x000fe20008000000 */
[----:B------:R-:W-:-:S03]  /*8580*/  VIADD R8, R8, 0xffffffff ;  /* 0xffffffff08087836 */ /* 0x000fc60000000000 */
        /* <DEDUP_REMOVED lines=18> */
[----:B------:R-:W-:Y:S01]  /*86b0*/  MUFU.TANH R220, R220 ;  /* 0x000000dc00dc7308 */ /* 0x000fe20000002400 */
[----:B------:R-:W-:Y:S01]  /*86c0*/  FMUL.FTZ R36, R38, UR58 ;  /* 0x0000003a26247c20 */ /* 0x000fe20008410000 */
[----:B------:R-:W-:Y:S01]  /*86d0*/  FMUL.FTZ R38, R39, UR58 ;  /* 0x0000003a27267c20 */ /* 0x000fe20008410000 */
[----:B------:R-:W-:Y:S01]  /*86e0*/  HGMMA.64x128x16.F32 R88, R176, gdesc[UR8].tnspB, R88, gsb0 ;  /* 0x41e00008b0587df0 */ /* 0x000fe20008000858 */
[----:B------:R-:W-:Y:S01]  /*86f0*/  UIADD3 UR10, UR6, 0x100, URZ ;  /* 0x00000100060a7890 */ /* 0x000fe2000fffe03f */
[----:B------:R-:W-:-:S03]  /*8700*/  UMOV UR11, 0x40000040 ;  /* 0x40000040000b7882 */ /* 0x000fc60000000000 */
[----:B------:R-:W0:Y:S01]  /*8710*/  MUFU.TANH R180, R180 ;  /* 0x000000b400b47308 */ /* 0x000e220000002400 */
[----:B-1----:R-:W-:-:S07]  /*8720*/  FMNMX.FTZ R15, R24, R15, !PT ;  /* 0x0000000f180f7209 */ /* 0x002fce0007810000 */
        /* <DEDUP_REMOVED lines=12> */
[----:B0-----:R-:W-:-:S05]  /*87f0*/  FMNMX.FTZ R17, R34, R17, !PT ;  /* 0x0000001122117209 */ /* 0x001fca0007810000 */
        /* <DEDUP_REMOVED lines=111> */
[-C--:B------:R-:W-:Y:S01]  /*8ef0*/  FMUL.FTZ R2, R2, R5.reuse ;  /* 0x0000000502027220 */ /* 0x080fe20000410000 */
[-CC-:B------:R-:W-:Y:S01]  /*8f00*/  FFMA.FTZ R16, R26, R5.reuse, -R29.reuse ;  /* 0x000000051a107223 */ /* 0x180fe2000001081d */
        /* <DEDUP_REMOVED lines=34> */
[----:B------:R-:W-:Y:S01]  /*9130*/  MUFU.EX2 R170, R170 ;  /* 0x000000aa00aa7308 */ /* 0x000fe20000000800 */
[----:B0-----:R-:W-:Y:S01]  /*9140*/  FMNMX.FTZ R47, R0, R41, !PT ;  /* 0x00000029002f7209 */ /* 0x001fe20007810000 */
[----:B------:R-:W-:-:S06]  /*9150*/  FFMA.FTZ R41, R228, R5, -R29 ;  /* 0x00000005e4297223 */ /* 0x000fcc000001081d */
[----:B------:R-:W-:Y:S01]  /*9160*/  MUFU.EX2 R11, R11 ;  /* 0x0000000b000b7308 */ /* 0x000fe20000000800 */
[----:B------:R-:W0:Y:S07]  /*9170*/  SHFL.BFLY PT, R6, R47, 0x1, 0x1f ;  /* 0x0c201f002f067f89 */ /* 0x000e2e00000e0000 */
[----:B------:R-:W1:Y:S08]  /*9180*/  MUFU.EX2 R16, R16 ;  /* 0x0000001000107308 */ /* 0x000e700000000800 */
[----:B------:R-:W-:Y:S08]  /*9190*/  MUFU.EX2 R13, R13 ;  /* 0x0000000d000d7308 */ /* 0x000ff00000000800 */
[----:B------:R-:W-:Y:S01]  /*91a0*/  MUFU.EX2 R26, R26 ;  /* 0x0000001a001a7308 */ /* 0x000fe20000000800 */
[----:B-1----:R-:W-:-:S02]  /*91b0*/  F2FP.F16.F32.PACK_AB R182, R16, R11 ;  /* 0x0000000b10b6723e */ /* 0x002fc400000000ff */
[----:B0-----:R-:W-:-:S05]  /*91c0*/  FMNMX.FTZ R6, R47, R6, !PT ;  /* 0x000000062f067209 */ /* 0x001fca0007810000 */
[C---:B------:R-:W-:Y:S01]  /*91d0*/  FADD.FTZ R0, -R6.reuse, R7 ;  /* 0x0000000706007221 */ /* 0x040fe20000010100 */
[-C--:B------:R-:W-:Y:S01]  /*91e0*/  FMUL.FTZ R7, R6, R5.reuse ;  /* 0x0000000506077220 */ /* 0x080fe20000410000 */
[----:B------:R0:W-:Y:S02]  /*91f0*/  MUFU.EX2 R15, R180 ;  /* 0x000000b4000f7308 */ /* 0x0001e40000000800 */
[-C--:B------:R-:W-:Y:S01]  /*9200*/  FMUL.FTZ R0, R0, R5.reuse ;  /* 0x0000000500007220 */ /* 0x080fe20000410000 */
[-CC-:B------:R-:W-:Y:S01]  /*9210*/  FFMA.FTZ R177, R28, R5.reuse, -R7.reuse ;  /* 0x000000051cb17223 */ /* 0x180fe20000010807 */
[-CC-:B------:R-:W-:Y:S01]  /*9220*/  FFMA.FTZ R28, R42, R5.reuse, -R7.reuse ;  /* 0x000000052a1c7223 */ /* 0x180fe20000010807 */
[----:B------:R-:W-:Y:S01]  /*9230*/  IMAD.U32 R42, RZ, RZ, UR7 ;  /* 0x00000007ff2a7e24 */ /* 0x000fe2000f8e00ff */
[----:B------:R-:W-:Y:S01]  /*9240*/  UMOV UR7, 0x40000040 ;  /* 0x4000004000077882 */ /* 0x000fe20000000000 */
[-CC-:B------:R-:W-:Y:S01]  /*9250*/  FFMA.FTZ R181, R12, R5.reuse, -R7.reuse ;  /* 0x000000050cb57223 */ /* 0x180fe20000010807 */
[-CC-:B------:R-:W-:Y:S01]  /*9260*/  FFMA.FTZ R12, R14, R5.reuse, -R7.reuse ;  /* 0x000000050e0c7223 */ /* 0x180fe20000010807 */
[----:B------:R-:W-:Y:S01]  /*9270*/  MUFU.EX2 R0, R0 ;  /* 0x0000000000007308 */ /* 0x000fe20000000800 */
[-CC-:B------:R-:W-:Y:S01]  /*9280*/  FFMA.FTZ R183, R20, R5.reuse, -R7.reuse ;  /* 0x0000000514b77223 */ /* 0x180fe20000010807 */
[-CC-:B------:R-:W-:Y:S01]  /*9290*/  FFMA.FTZ R14, R24, R5.reuse, -R7.reuse ;  /* 0x00000005180e7223 */ /* 0x180fe20000010807 */
[----:B------:R-:W-:Y:S01]  /*92a0*/  FFMA.FTZ R20, R34, R5, -R7 ;  /* 0x0000000522147223 */ /* 0x000fe20000010807 */
[----:B------:R-:W-:-:S02]  /*92b0*/  @!P1 VIADD R42, R42, 0x34860 ;  /* 0x000348602a2a9836 */ /* 0x000fc40000000000 */
[-CC-:B------:R-:W-:Y:S01]  /*92c0*/  FFMA.FTZ R179, R36, R5.reuse, -R7.reuse ;  /* 0x0000000524b37223 */ /* 0x180fe20000010807 */
[-CC-:B------:R-:W-:Y:S01]  /*92d0*/  FFMA.FTZ R175, R44, R5.reuse, -R7.reuse ;  /* 0x000000052caf7223 */ /* 0x180fe20000010807 */
[-CC-:B------:R-:W-:Y:S01]  /*92e0*/  FFMA.FTZ R24, R38, R5.reuse, -R7.reuse ;  /* 0x0000000526187223 */ /* 0x180fe20000010807 */
[----:B------:R-:W1:Y:S01]  /*92f0*/  MUFU.EX2 R181, R181 ;  /* 0x000000b500b57308 */ /* 0x000e620000000800 */
[----:B------:R-:W-:Y:S01]  /*9300*/  @!P1 PRMT R44, RZ, 0x654, R42 ;  /* 0x00000654ff2c9816 */ /* 0x000fe2000000002a */
[-CC-:B------:R-:W-:Y:S01]  /*9310*/  FFMA.FTZ R173, R40, R5.reuse, -R7.reuse ;  /* 0x0000000528ad7223 */ /* 0x180fe20000010807 */
[-CC-:B------:R-:W-:Y:S01]  /*9320*/  FFMA.FTZ R34, R46, R5.reuse, -R7.reuse ;  /* 0x000000052e227223 */ /* 0x180fe20000010807 */
[-CC-:B------:R-:W-:Y:S01]  /*9330*/  FFMA.FTZ R169, R48, R5.reuse, -R7.reuse ;  /* 0x0000000530a97223 */ /* 0x180fe20000010807 */
[-CC-:B------:R-:W-:Y:S01]  /*9340*/  FFMA.FTZ R36, R50, R5.reuse, -R7.reuse ;  /* 0x0000000532247223 */ /* 0x180fe20000010807 */
[-CC-:B------:R-:W-:Y:S01]  /*9350*/  FFMA.FTZ R171, R52, R5.reuse, -R7.reuse ;  /* 0x0000000534ab7223 */ /* 0x180fe20000010807 */
[-CC-:B------:R-:W-:Y:S01]  /*9360*/  FFMA.FTZ R38, R54, R5.reuse, -R7.reuse ;  /* 0x0000000536267223 */ /* 0x180fe20000010807 */
[----:B------:R-:W2:Y:S01]  /*9370*/  MUFU.EX2 R12, R12 ;  /* 0x0000000c000c7308 */ /* 0x000ea20000000800 */
[--C-:B------:R-:W-:Y:S01]  /*9380*/  FFMA.FTZ R40, R58, R5, -R7.reuse ;  /* 0x000000053a287223 */ /* 0x100fe20000010807 */
[----:B0-----:R-:W-:Y:S01]  /*9390*/  F2FP.F16.F32.PACK_AB R180, R170, R9 ;  /* 0x00000009aab4723e */ /* 0x001fe200000000ff */
[-CC-:B------:R-:W-:Y:S01]  /*93a0*/  FFMA.FTZ R64, R64, R5.reuse, -R7.reuse ;  /* 0x0000000540407223 */ /* 0x180fe20000010807 */
[-CC-:B------:R-:W-:Y:S01]  /*93b0*/  FFMA.FTZ R66, R66, R5.reuse, -R7.reuse ;  /* 0x0000000542427223 */ /* 0x180fe20000010807 */
[-CC-:B------:R-:W-:Y:S01]  /*93c0*/  FFMA.FTZ R68, R68, R5.reuse, -R7.reuse ;  /* 0x0000000544447223 */ /* 0x180fe20000010807 */
[-CC-:B------:R-:W-:Y:S01]  /*93d0*/  FFMA.FTZ R70, R70, R5.reuse, -R7.reuse ;  /* 0x0000000546467223 */ /* 0x180fe20000010807 */
[----:B------:R-:W-:Y:S01]  /*93e0*/  FFMA.FTZ R72, R72, R5, -R7 ;  /* 0x0000000548487223 */ /* 0x000fe20000010807 */
[----:B------:R-:W-:Y:S01]  /*93f0*/  MUFU.EX2 R183, R183 ;  /* 0x000000b700b77308 */ /* 0x000fe20000000800 */
[----:B-1----:R-:W-:Y:S01]  /*9400*/  FFMA.FTZ R3, R0, R3, R181 ;  /* 0x0000000300037223 */ /* 0x002fe200000100b5 */
[-CC-:B------:R-:W-:Y:S01]  /*9410*/  FFMA.FTZ R74, R74, R5.reuse, -R7.reuse ;  /* 0x000000054a4a7223 */ /* 0x180fe20000010807 */
[-CC-:B------:R-:W-:Y:S01]  /*9420*/  FFMA.FTZ R76, R76, R5.reuse, -R7.reuse ;  /* 0x000000054c4c7223 */ /* 0x180fe20000010807 */
[-CC-:B------:R-:W-:Y:S01]  /*9430*/  FFMA.FTZ R78, R78, R5.reuse, -R7.reuse ;  /* 0x000000054e4e7223 */ /* 0x180fe20000010807 */
[-CC-:B------:R-:W-:Y:S01]  /*9440*/  FFMA.FTZ R80, R80, R5.reuse, -R7.reuse ;  /* 0x0000000550507223 */ /* 0x180fe20000010807 */
[-CC-:B------:R-:W-:Y:S01]  /*9450*/  FFMA.FTZ R82, R82, R5.reuse, -R7.reuse ;  /* 0x0000000552527223 */ /* 0x180fe20000010807 */
[----:B------:R-:W-:Y:S01]  /*9460*/  FFMA.FTZ R86, R86, R5, -R7 ;  /* 0x0000000556567223 */ /* 0x000fe20000010807 */
[----:B------:R-:W-:Y:S01]  /*9470*/  MUFU.EX2 R14, R14 ;  /* 0x0000000e000e7308 */ /* 0x000fe20000000800 */
[C---:B--2---:R-:W-:Y:S01]  /*9480*/  FADD.FTZ R42, R12.reuse, R3 ;  /* 0x000000030c2a7221 */ /* 0x044fe20000010000 */
[----:B------:R-:W-:-:S06]  /*9490*/  F2FP.F16.F32.PACK_AB R181, R12, R181 ;  /* 0x000000b50cb5723e */ /* 0x000fcc00000000ff */
[----:B------:R-:W-:Y:S01]  /*94a0*/  MUFU.EX2 R177, R177 ;  /* 0x000000b100b17308 */ /* 0x000fe20000000800 */
[----:B------:R-:W-:Y:S02]  /*94b0*/  WARPGROUP.DEPBAR.LE gsb0, 0x0 ;  /* 0x00008000000079c5 */ /* 0x000fe40000010000 */
[----:B------:R-:W-:Y:S01]  /*94c0*/  WARPGROUP.ARRIVE ;  /* 0x00000000000079c5 */ /* 0x000fe20000000000 */
[-CC-:B------:R-:W-:Y:S01]  /*94d0*/  FFMA.FTZ R164, R204, R5.reuse, -R29.reuse ;  /* 0x00000005cca47223 */ /* 0x180fe2000001081d */
[-CC-:B------:R-:W-:Y:S01]  /*94e0*/  FFMA.FTZ R166, R178, R5.reuse, -R29.reuse ;  /* 0x00000005b2a67223 */ /* 0x180fe2000001081d */
[-C--:B------:R-:W-:Y:S02]  /*94f0*/  FFMA.FTZ R204, R222, R5.reuse, -R29 ;  /* 0x00000005decc7223 */ /* 0x080fe4000001081d */
[----:B------:R-:W-:Y:S01]  /*9500*/  MUFU.EX2 R20, R20 ;  /* 0x0000001400147308 */ /* 0x000fe20000000800 */
[-CC-:B------:R-:W-:Y:S01]  /*9510*/  FFMA.FTZ R165, R56, R5.reuse, -R7.reuse ;  /* 0x0000000538a57223 */ /* 0x180fe20000010807 */
[----:B------:R-:W-:Y:S01]  /*9520*/  HGMMA.64x128x16.F32 R88, R160, gdesc[UR8].tnspB, R88, gsb0 ;  /* 0x41e00008a0587df0 */ /* 0x000fe20008000858 */
[----:B------:R-:W-:Y:S01]  /*9530*/  UIADD3 UR10, UR6, 0x300, URZ ;  /* 0x00000300060a7890 */ /* 0x000fe2000fffe03f */
[----:B------:R-:W-:Y:S01]  /*9540*/  FFMA.FTZ R167, R60, R5, -R7 ;  /* 0x000000053ca77223 */ /* 0x000fe20000010807 */
[----:B------:R-:W-:Y:S01]  /*9550*/  UMOV UR11, 0x40000040 ;  /* 0x40000040000b7882 */ /* 0x000fe20000000000 */
[----:B------:R-:W-:-:S02]  /*9560*/  UIADD3 UR6, UR6, 0x380, URZ ;  /* 0x0000038006067890 */ /* 0x000fc4000fffe03f */
[----:B------:R-:W-:Y:S08]  /*9570*/  MUFU.EX2 R179, R179 ;  /* 0x000000b300b37308 */ /* 0x000ff00000000800 */
[----:B------:R-:W0:Y:S08]  /*9580*/  MUFU.EX2 R30, R30 ;  /* 0x0000001e001e7308 */ /* 0x000e300000000800 */
[----:B------:R-:W-:Y:S08]  /*9590*/  MUFU.EX2 R24, R24 ;  /* 0x0000001800187308 */ /* 0x000ff00000000800 */
[----:B------:R-:W-:Y:S01]  /*95a0*/  MUFU.EX2 R173, R173 ;  /* 0x000000ad00ad7308 */ /* 0x000fe20000000800 */
[----:B0-----:R-:W-:-:S07]  /*95b0*/  F2FP.F16.F32.PACK_AB R178, R30, R15 ;  /* 0x0000000f1eb2723e */ /* 0x001fce00000000ff */
[----:B------:R-:W0:Y:S08]  /*95c0*/  MUFU.EX2 R32, R32 ;  /* 0x0000002000207308 */ /* 0x000e300000000800 */
[----:B------:R-:W-:Y:S08]  /*95d0*/  MUFU.EX2 R28, R28 ;  /* 0x0000001c001c7308 */ /* 0x000ff00000000800 */
[----:B------:R-:W-:Y:S01]  /*95e0*/  MUFU.EX2 R175, R175 ;  /* 0x000000af00af7308 */ /* 0x000fe20000000800 */
[----:B0-----:R-:W-:-:S07]  /*95f0*/  F2FP.F16.F32.PACK_AB R172, R32, R17 ;  /* 0x0000001120ac723e */ /* 0x001fce00000000ff */
[----:B------:R-:W0:Y:S08]  /*9600*/  MUFU.EX2 R164, R164 ;  /* 0x000000a400a47308 */ /* 0x000e300000000800 */
[----:B------:R-:W-:Y:S08]  /*9610*/  MUFU.EX2 R34, R34 ;  /* 0x0000002200227308 */ /* 0x000ff00000000800 */
[----:B------:R1:W-:Y:S01]  /*9620*/  MUFU.EX2 R25, R176 ;  /* 0x000000b000197308 */ /* 0x0003e20000000800 */
[----:B0-----:R-:W-:-:S07]  /*9630*/  F2FP.F16.F32.PACK_AB R174, R164, R21 ;  /* 0x00000015a4ae723e */ /* 0x001fce00000000ff */
[----:B------:R-:W-:Y:S01]  /*9640*/  MUFU.EX2 R169, R169 ;  /* 0x000000a900a97308 */ /* 0x000fe20000000800 */
[----:B-1----:R-:W-:-:S07]  /*9650*/  F2FP.F16.F32.PACK_AB R176, R26, R13 ;  /* 0x0000000d1ab0723e */ /* 0x002fce00000000ff */
        /* <DEDUP_REMOVED lines=13> */
[----:B------:R-:W-:-:S05]  /*9730*/  @!P1 LEA R29, R29, UR37, 0x3 ;  /* 0x000000251d1d9c11 */ /* 0x000fca000f8e18ff */
[----:B------:R-:W-:Y:S01]  /*9740*/  @!P1 VIADD R29, R29, 0x34840 ;  /* 0x000348401d1d9836 */ /* 0x000fe20000000000 */
[----:B------:R-:W-:Y:S04]  /*9750*/  MUFU.EX2 R160, R160 ;  /* 0x000000a000a07308 */ /* 0x000fe80000000800 */
[----:B------:R-:W-:-:S04]  /*9760*/  @!P1 PRMT R29, RZ, 0x654, R29 ;  /* 0x00000654ff1d9816 */ /* 0x000fc8000000001d */
        /* <DEDUP_REMOVED lines=17> */
[----:B------:R-:W1:Y:S01]  /*9880*/  MUFU.EX2 R74, R74 ;  /* 0x0000004a004a7308 */ /* 0x000e620000000800 */
[----:B------:R-:W-:Y:S02]  /*9890*/  WARPGROUP.DEPBAR.LE gsb0, 0x0 ;  /* 0x00008000000079c5 */ /* 0x000fe40000010000 */
[----:B------:R-:W-:-:S05]  /*98a0*/  WARPGROUP.ARRIVE ;  /* 0x00000000000079c5 */ /* 0x000fca0000000000 */
[----:B------:R-:W-:Y:S01]  /*98b0*/  MUFU.EX2 R41, R41 ;  /* 0x0000002900297308 */ /* 0x000fe20000000800 */
[----:B0-----:R-:W-:Y:S01]  /*98c0*/  F2FP.F16.F32.PACK_AB R156, R206, R39 ;  /* 0x00000027ce9c723e */ /* 0x001fe200000000ff */
[----:B------:R-:W-:Y:S01]  /*98d0*/  HGMMA.64x128x16.F32 R88, R152, gdesc[UR4].tnspB, R88, gsb0 ;  /* 0x41e0000498587df0 */ /* 0x000fe20008000858 */
[----:B-1----:R-:W-:-:S05]  /*98e0*/  F2FP.F16.F32.PACK_AB R157, R74, R72 ;  /* 0x000000484a9d723e */ /* 0x002fca00000000ff */
[----:B------:R-:W-:Y:S08]  /*98f0*/  MUFU.EX2 R76, R76 ;  /* 0x0000004c004c7308 */ /* 0x000ff00000000800 */
        /* <DEDUP_REMOVED lines=27> */
[----:B------:R-:W-:Y:S02]  /*9ab0*/  F2FP.F16.F32.PACK_AB R168, R166, R25 ;  /* 0x00000019a6a8723e */ /* 0x000fe400000000ff */
[----:B------:R-:W-:Y:S01]  /*9ac0*/  FADD.FTZ R3, R13, R42 ;  /* 0x0000002a0d037221 */ /* 0x000fe20000010000 */
[C---:B------:R-:W-:Y:S01]  /*9ad0*/  FADD.FTZ R44, R20.reuse, R29 ;  /* 0x0000001d142c7221 */ /* 0x040fe20000010000 */
        /* <DEDUP_REMOVED lines=19> */
[----:B0-----:R-:W-:Y:S02]  /*9c10*/  F2FP.F16.F32.PACK_AB R155, R7, R86 ;  /* 0x00000056079b723e */ /* 0x001fe400000000ff */
[----:B------:R-:W-:Y:S01]  /*9c20*/  FADD.FTZ R42, R164, R3 ;  /* 0x00000003a42a7221 */ /* 0x000fe20000010000 */
[----:B------:R-:W-:Y:S01]  /*9c30*/  FADD.FTZ R9, R169, R44 ;  /* 0x0000002ca9097221 */ /* 0x000fe20000010000 */
[----:B------:R-:W-:-:S02]  /*9c40*/  F2FP.F16.F32.PACK_AB R164, R160, R31 ;  /* 0x0000001fa0a4723e */ /* 0x000fc400000000ff */
[----:B------:R-:W-:Y:S01]  /*9c50*/  FADD.FTZ R3, R25, R42 ;  /* 0x0000002a19037221 */ /* 0x000fe20000010000 */
[C---:B------:R-:W-:Y:S01]  /*9c60*/  FADD.FTZ R16, R36.reuse, R9 ;  /* 0x0000000924107221 */ /* 0x040fe20000010000 */
[----:B------:R-:W-:Y:S02]  /*9c70*/  F2FP.F16.F32.PACK_AB R169, R36, R169 ;  /* 0x000000a924a9723e */ /* 0x000fe400000000ff */
        /* <DEDUP_REMOVED lines=46> */
.L_x_2463:
        /* <DEDUP_REMOVED lines=67> */
.L_x_2473:
[----:B------:R-:W-:Y:S01]  /*a390*/  ULEA UR5, UR36, UR37, 0x3 ;  /* 0x0000002524057291 */ /* 0x000fe2000f8e183f */
[----:B------:R-:W-:-:S05]  /*a3a0*/  IMAD.U32 R0, RZ, RZ, UR38 ;  /* 0x00000026ff007e24 */ /* 0x000fca000f8e00ff */
[----:B------:R-:W-:-:S04]  /*a3b0*/  SHF.L.U32 R0, R0, 0x1f, RZ ;  /* 0x0000001f00007819 */ /* 0x000fc800000006ff */
[----:B------:R0:W1:Y:S01]  /*a3c0*/  SYNCS.PHASECHK.TRANS64.TRYWAIT P2, [UR5+0x34850], R0 ;  /* 0x03485000ff0075a7 */ /* 0x0000620008040145 */
[----:B------:R-:W-:Y:S05]  /*a3d0*/  @!P0 BRA `(.L_x_2474) ;  /* 0x0000000000048947 */ /* 0x000fea0003800000 */
[----:B------:R-:W-:Y:S01]  /*a3e0*/  BPT.TRAP 0x1 ;  /* 0x000000040000795c */ /* 0x000fe20000300000 */
.L_x_2474:
[----:B-1----:R-:W-:Y:S05]  /*a3f0*/  @P2 BRA `(.L_x_2475) ;  /* 0x0000000000082947 */ /* 0x002fea0003800000 */
[----:B------:R-:W1:Y:S02]  /*a400*/  SYNCS.PHASECHK.TRANS64.TRYWAIT P0, [UR5+0x34850], R0 ;  /* 0x03485000ff0075a7 */ /* 0x000e640008000145 */
[----:B-1----:R-:W-:Y:S05]  /*a410*/  @!P0 BRA `(.L_x_2476) ;  /* 0x0000009000288947 */ /* 0x002fea0003800000 */
.L_x_2475:
        /* <DEDUP_REMOVED lines=8> */
[----:B------:R-:W-:-:S03]  /*a4a0*/  VIADD R191, R191, 0x1 ;  /* 0x00000001bfbf7836 */ /* 0x000fc60000000000 */
[----:B------:R-:W-:-:S04]  /*a4b0*/  ULOP3.LUT UR4, UR37, 0x4000000, URZ, 0xfc, !UPT ;  /* 0x0400000025047892 */ /* 0x000fc8000f8efc3f */
[----:B------:R-:W-:Y:S02]  /*a4c0*/  ULEA UR4, UR36, UR4, 0xb ;  /* 0x0000000424047291 */ /* 0x000fe4000f8e583f */
[----:B------:R-:W-:-:S04]  /*a4d0*/  UIADD3 UR36, UR36, 0x1, URZ ;  /* 0x0000000124247890 */ /* 0x000fc8000fffe03f */
[----:B------:R-:W-:Y:S01]  /*a4e0*/  UISETP.NE.AND UP0, UPT, UR36, 0x2, UPT ;  /* 0x000000022400788c */ /* 0x000fe2000bf05270 */
[----:B------:R-:W-:Y:S02]  /*a4f0*/  UMOV UR6, UR4 ;  /* 0x0000000400067c82 */ /* 0x000fe40008000000 */
[----:B------:R-:W-:Y:S01]  /*a500*/  HGMMA.64x128x16.F32 R24, R180, gdesc[UR4].tnspB, R24, gsb0 ;  /* 0x41e00004b4187df0 */ /* 0x000fe20008000818 */
[----:B------:R-:W-:Y:S01]  /*a510*/  UIADD3 UR6, UR4, 0x80, URZ ;  /* 0x0000008004067890 */ /* 0x000fe2000fffe03f */
[----:B-1----:R-:W-:Y:S01]  /*a520*/  FADD.FTZ R7, R7, R4 ;  /* 0x0000000407077221 */ /* 0x002fe20000010000 */
[----:B------:R-:W-:Y:S01]  /*a530*/  UMOV UR7, 0x40000040 ;  /* 0x4000004000077882 */ /* 0x000fe20000000000 */
[----:B------:R-:W-:Y:S02]  /*a540*/  IMAD.MOV.U32 R4, RZ, RZ, RZ ;  /* 0x000000ffff047224 */ /* 0x000fe400078e00ff */
[----:B0-----:R-:W-:Y:S01]  /*a550*/  FADD.FTZ R2, R0, R3 ;  /* 0x0000000300027221 */ /* 0x001fe20000010000 */
[----:B------:R-:W-:Y:S01]  /*a560*/  IMAD.MOV.U32 R3, RZ, RZ, RZ ;  /* 0x000000ffff037224 */ /* 0x000fe200078e00ff */
[----:B------:R-:W0:Y:S01]  /*a570*/  SHFL.BFLY PT, R0, R7, 0x1, 0x1f ;  /* 0x0c201f0007007f89 */ /* 0x000e2200000e0000 */
[----:B------:R-:W-:-:S03]  /*a580*/  USEL UR36, UR36, URZ, UP0 ;  /* 0x0000003f24247287 */ /* 0x000fc60008000000 */
[----:B------:R-:W1:Y:S01]  /*a590*/  SHFL.BFLY PT, R9, R2, 0x1, 0x1f ;  /* 0x0c201f0002097f89 */ /* 0x000e6200000e0000 */
[----:B0-----:R-:W-:Y:S01]  /*a5a0*/  FADD.FTZ R11, R7, R0 ;  /* 0x00000000070b7221 */ /* 0x001fe20000010000 */
[----:B------:R-:W-:Y:S02]  /*a5b0*/  IMAD.MOV.U32 R0, RZ, RZ, -0x800000 ;  /* 0xff800000ff007424 */ /* 0x000fe400078e00ff */
[----:B-1----:R-:W-:Y:S02]  /*a5c0*/  FADD.FTZ R12, R2, R9 ;  /* 0x00000009020c7221 */ /* 0x002fe40000010000 */
[----:B------:R-:W-:Y:S01]  /*a5d0*/  FSETP.NE.FTZ.AND P0, PT, R11, RZ, PT ;  /* 0x000000ff0b00720b */ /* 0x000fe20003f15000 */
[----:B------:R-:W-:Y:S02]  /*a5e0*/  IMAD.MOV.U32 R2, RZ, RZ, -0x800000 ;  /* 0xff800000ff027424 */ /* 0x000fe400078e00ff */
[----:B------:R-:W-:-:S10]  /*a5f0*/  FSETP.NE.FTZ.AND P2, PT, R12, RZ, PT ;  /* 0x000000ff0c00720b */ /* 0x000fd40003f55000 */
[C---:B------:R-:W-:Y:S01]  /*a600*/  @P0 FMUL.FTZ R7, R5.reuse, 0.69314718246459960938 ;  /* 0x3f31721805070820 */ /* 0x040fe20000410000 */
[----:B------:R-:W0:Y:S02]  /*a610*/  @P0 MUFU.LG2 R8, R11 ;  /* 0x0000000b00080308 */ /* 0x000e240000000c00 */
[----:B------:R-:W-:Y:S01]  /*a620*/  @P2 FMUL.FTZ R14, R5, 0.69314718246459960938 ;  /* 0x3f317218050e2820 */ /* 0x000fe20000410000 */
[----:B------:R-:W-:-:S05]  /*a630*/  @!P1 VIADD R5, R13, 0x34860 ;  /* 0x000348600d059836 */ /* 0x000fca0000000000 */
[----:B------:R-:W1:Y:S01]  /*a640*/  @P2 MUFU.LG2 R9, R12 ;  /* 0x0000000c00092308 */ /* 0x000e620000000c00 */
[----:B------:R-:W-:-:S07]  /*a650*/  @!P1 PRMT R5, RZ, 0x654, R5 ;  /* 0x00000654ff059816 */ /* 0x000fce0000000005 */
        /* <DEDUP_REMOVED lines=109> */
.L_x_2446:
        /* <DEDUP_REMOVED lines=24> */
[----:B------:R-:W-:Y:S02]  /*aeb0*/  MOV R16, R3 ;  /* 0x0000000300107202 */ /* 0x000fe40000000f00 */
[----:B--2---:R-:W-:-:S03]  /*aec0*/  MOV R17, R4 ;  /* 0x0000000400117202 */ /* 0x004fc60000000f00 */
[----:B------:R-:W-:-:S03]  /*aed0*/  IMAD.WIDE R4, R195, 0x2, R16 ;  /* 0x00000002c3047825 */ /* 0x000fc600078e0210 */
[C---:B------:R-:W-:Y:S02]  /*aee0*/  LOP3.LUT R9, R4.reuse, 0x380, RZ, 0xc0, !PT ;  /* 0x0000038004097812 */ /* 0x040fe400078ec0ff */
[C---:B------:R-:W-:Y:S02]  /*aef0*/  IADD3 R97, P5, R4.reuse, 0x40, RZ ;  /* 0x0000004004617810 */ /* 0x040fe40007fbe0ff */
[----:B------:R-:W-:Y:S02]  /*af00*/  IADD3 R99, P4, R4, 0x60, RZ ;  /* 0x0000006004637810 */ /* 0x000fe40007f9e0ff */
[----:B------:R-:W-:Y:S01]  /*af10*/  SHF.R.U64 R9, R9, 0x3, RZ ;  /* 0x0000000309097819 */ /* 0x000fe200000012ff */
[----:B------:R-:W-:Y:S01]  /*af20*/  IMAD.X R25, RZ, RZ, R5, P5 ;  /* 0x000000ffff197224 */ /* 0x000fe200028e0605 */
[----:B------:R-:W-:Y:S02]  /*af30*/  LOP3.LUT R14, R97, 0x380, RZ, 0xc0, !PT ;  /* 0x00000380610e7812 */ /* 0x000fe400078ec0ff */
[----:B------:R-:W-:-:S02]  /*af40*/  LOP3.LUT R20, R99, 0x380, RZ, 0xc0, !PT ;  /* 0x0000038063147812 */ /* 0x000fc400078ec0ff */
[C---:B------:R-:W-:Y:S02]  /*af50*/  IADD3 R31, P6, R4.reuse, 0x20, RZ ;  /* 0x00000020041f7810 */ /* 0x040fe40007fde0ff */
[C---:B------:R-:W-:Y:S02]  /*af60*/  IADD3 R101, P3, R4.reuse, 0x4000, RZ ;  /* 0x0000400004657810 */ /* 0x040fe40007f7e0ff */
[C---:B------:R-:W-:Y:S01]  /*af70*/  IADD3 R103, P2, R4.reuse, 0x4020, RZ ;  /* 0x0000402004677810 */ /* 0x040fe20007f5e0ff */
[--C-:B------:R-:W-:Y:S01]  /*af80*/  IMAD.X R27, RZ, RZ, R5.reuse, P6 ;  /* 0x000000ffff1b7224 */ /* 0x100fe200030e0605 */
[C---:B------:R-:W-:Y:S01]  /*af90*/  IADD3 R105, P1, R4.reuse, 0x4040, RZ ;  /* 0x0000404004697810 */ /* 0x040fe20007f3e0ff */
[--C-:B------:R-:W-:Y:S01]  /*afa0*/  IMAD.X R13, RZ, RZ, R5.reuse, P3 ;  /* 0x000000ffff0d7224 */ /* 0x100fe200018e0605 */
[----:B------:R-:W-:Y:S01]  /*afb0*/  BAR.SYNC.DEFER_BLOCKING 0x1, 0x100 ;  /* 0x0044000000007b1d */ /* 0x000fe20000010000 */
[----:B------:R-:W-:Y:S01]  /*afc0*/  IADD3 R88, P0, R4, 0x4060, RZ ;  /* 0x0000406004587810 */ /* 0x000fe20007f1e0ff */
[--C-:B------:R-:W-:Y:S01]  /*afd0*/  IMAD.X R11, RZ, RZ, R5.reuse, P2 ;  /* 0x000000ffff0b7224 */ /* 0x100fe200010e0605 */
[----:B------:R-:W-:Y:S01]  /*afe0*/  LOP3.LUT R4, R9, R4, RZ, 0x3c, !PT ;  /* 0x0000000409047212 */ /* 0x000fe200078e3cff */
[--C-:B------:R-:W-:Y:S01]  /*aff0*/  IMAD.X R9, RZ, RZ, R5.reuse, P1 ;  /* 0x000000ffff097224 */ /* 0x100fe200008e0605 */
[----:B------:R-:W-:Y:S01]  /*b000*/  SHF.R.U64 R14, R14, 0x3, RZ ;  /* 0x000000030e0e7819 */ /* 0x000fe200000012ff */
[----:B------:R-:W-:Y:S01]  /*b010*/  IMAD.X R21, RZ, RZ, R5, P0 ;  /* 0x000000ffff157224 */ /* 0x000fe200000e0605 */
[----:B------:R-:W-:-:S02]  /*b020*/  SHF.R.U64 R20, R20, 0x3, RZ ;  /* 0x0000000314147819 */ /* 0x000fc400000012ff */
[-C--:B------:R-:W-:Y:S02]  /*b030*/  IADD3.X R15, RZ, R5.reuse, RZ, P4, !PT ;  /* 0x00000005ff0f7210 */ /* 0x080fe400027fe4ff */
[----:B------:R-:W-:Y:S02]  /*b040*/  MOV R94, R4 ;  /* 0x00000004005e7202 */ /* 0x000fe40000000f00 */
[----:B------:R-:W-:Y:S02]  /*b050*/  LOP3.LUT R24, R14, R97, RZ, 0x3c, !PT ;  /* 0x000000610e187212 */ /* 0x000fe400078e3cff */
[----:B------:R-:W-:Y:S02]  /*b060*/  F2FP.F16.F32.PACK_AB R5, R8, R93 ;  /* 0x0000005d0805723e */ /* 0x000fe400000000ff */
[----:B------:R-:W-:Y:S02]  /*b070*/  LOP3.LUT R14, R20, R99, RZ, 0x3c, !PT ;  /* 0x00000063140e7212 */ /* 0x000fe400078e3cff */
[----:B------:R-:W-:-:S02]  /*b080*/  LOP3.LUT R8, R103, 0x380, RZ, 0xc0, !PT ;  /* 0x0000038067087812 */ /* 0x000fc400078ec0ff */
[----:B------:R-:W-:Y:S02]  /*b090*/  LOP3.LUT R12, R31, 0x380, RZ, 0xc0, !PT ;  /* 0x000003801f0c7812 */ /* 0x000fe400078ec0ff */
[----:B------:R-:W-:Y:S02]  /*b0a0*/  LOP3.LUT R20, R105, 0x380, RZ, 0xc0, !PT ;  /* 0x0000038069147812 */ /* 0x000fe400078ec0ff */
[----:B------:R-:W-:Y:S02]  /*b0b0*/  SHF.R.U64 R8, R8, 0x3, RZ ;  /* 0x0000000308087819 */ /* 0x000fe400000012ff */
[----:B------:R-:W-:Y:S02]  /*b0c0*/  SHF.R.U64 R12, R12, 0x3, RZ ;  /* 0x000000030c0c7819 */ /* 0x000fe400000012ff */
[----:B------:R-:W-:Y:S02]  /*b0d0*/  SHF.R.U64 R20, R20, 0x3, RZ ;  /* 0x0000000314147819 */ /* 0x000fe400000012ff */
[----:B------:R-:W-:-:S02]  /*b0e0*/  F2FP.F16.F32.PACK_AB R4, R10, R95 ;  /* 0x0000005f0a04723e */ /* 0x000fc400000000ff */
[----:B------:R-:W-:Y:S02]  /*b0f0*/  LOP3.LUT R10, R8, R103, RZ, 0x3c, !PT ;  /* 0x00000067080a7212 */ /* 0x000fe400078e3cff */
[----:B-1----:R-:W-:Y:S01]  /*b100*/  LOP3.LUT R44, R101, 0x380, RZ, 0xc0, !PT ;  /* 0x00000380652c7812 */ /* 0x002fe200078ec0ff */
[----:B------:R1:W-:Y:S01]  /*b110*/  STSM.16.M88.4 [R94], R4 ;  /* 0x000000045e007844 */ /* 0x0003e20000000200 */
[----:B------:R-:W-:Y:S02]  /*b120*/  LOP3.LUT R26, R12, R31, RZ, 0x3c, !PT ;  /* 0x0000001f0c1a7212 */ /* 0x000fe400078e3cff */
[----:B------:R-:W-:Y:S02]  /*b130*/  LOP3.LUT R8, R20, R105, RZ, 0x3c, !PT ;  /* 0x0000006914087212 */ /* 0x000fe400078e3cff */
[----:B------:R-:W-:Y:S02]  /*b140*/  LOP3.LUT R31, R88, 0x380, RZ, 0xc0, !PT ;  /* 0x00000380581f7812 */ /* 0x000fe400078ec0ff */
[----:B------:R-:W-:-:S02]  /*b150*/  SHF.R.U64 R44, R44, 0x3, RZ ;  /* 0x000000032c2c7819 */ /* 0x000fc400000012ff */
[----:B------:R-:W-:Y:S02]  /*b160*/  MOV R30, R8 ;  /* 0x00000008001e7202 */ /* 0x000fe40000000f00 */
[----:B------:R-:W-:Y:S02]  /*b170*/  SHF.R.U64 R31, R31, 0x3, RZ ;  /* 0x000000031f1f7819 */ /* 0x000fe400000012ff */
[----:B------:R-:W-:Y:S02]  /*b180*/  F2FP.F16.F32.PACK_AB R9, R35, R34 ;  /* 0x000000222309723e */ /* 0x000fe400000000ff */
[----:B------:R-:W2:Y:S01]  /*b190*/  LDC.64 R34, c[0x0][0xc00] ;  /* 0x00030000ff227b82 */ /* 0x000ea20000000a00 */
[----:B------:R-:W-:Y:S02]  /*b1a0*/  LOP3.LUT R12, R44, R101, RZ, 0x3c, !PT ;  /* 0x000000652c0c7212 */ /* 0x000fe400078e3cff */
[----:B------:R-:W-:Y:S02]  /*b1b0*/  LOP3.LUT R20, R31, R88, RZ, 0x3c, !PT ;  /* 0x000000581f147212 */ /* 0x000fe400078e3cff */
[----:B------:R-:W-:-:S02]  /*b1c0*/  MOV R31, R10 ;  /* 0x0000000a001f7202 */ /* 0x000fc40000000f00 */
[----:B------:R-:W-:Y:S02]  /*b1d0*/  MOV R92, R26 ;  /* 0x0000001a005c7202 */ /* 0x000fe40000000f00 */
[----:B------:R-:W-:Y:S02]  /*b1e0*/  F2FP.F16.F32.PACK_AB R8, R89, R90 ;  /* 0x0000005a5908723e */ /* 0x000fe400000000ff */
[----:B------:R-:W-:Y:S02]  /*b1f0*/  F2FP.F16.F32.PACK_AB R10, R37, R36 ;  /* 0x00000024250a723e */ /* 0x000fe400000000ff */
[----:B------:R-:W-:Y:S02]  /*b200*/  F2FP.F16.F32.PACK_AB R11, R39, R38 ;  /* 0x00000026270b723e */ /* 0x000fe400000000ff */
[----:B------:R-:W-:Y:S02]  /*b210*/  MOV R91, R24 ;  /* 0x00000018005b7202 */ /* 0x000fe40000000f00 */
[----:B------:R-:W-:Y:S01]  /*b220*/  MOV R88, R14 ;  /* 0x0000000e00587202 */ /* 0x000fe20000000f00 */
[----:B------:R-:W-:Y:S01]  /*b230*/  STSM.16.M88.4 [R92], R8 ;  /* 0x000000085c007844 */ /* 0x000fe20000000200 */
[----:B------:R-:W-:-:S02]  /*b240*/  MOV R44, R12 ;  /* 0x0000000c002c7202 */ /* 0x000fc40000000f00 */
[----:B-1----:R-:W-:Y:S02]  /*b250*/  F2FP.F16.F32.PACK_AB R4, R41, R40 ;  /* 0x000000282904723e */ /* 0x002fe400000000ff */
[----:B------:R-:W-:Y:S02]  /*b260*/  F2FP.F16.F32.PACK_AB R5, R43, R42 ;  /* 0x0000002a2b05723e */ /* 0x000fe400000000ff */
[----:B------:R-:W-:Y:S02]  /*b270*/  F2FP.F16.F32.PACK_AB R6, R32, R33 ;  /* 0x000000212006723e */ /* 0x000fe400000000ff */
[----:B------:R-:W-:Y:S02]  /*b280*/  F2FP.F16.F32.PACK_AB R7, R28, R29 ;  /* 0x0000001d1c07723e */ /* 0x000fe400000000ff */
[----:B------:R-:W-:Y:S02]  /*b290*/  F2FP.F16.F32.PACK_AB R12, R49, R48 ;  /* 0x00000030310c723e */ /* 0x000fe400000000ff */
[----:B------:R-:W-:Y:S01]  /*b2a0*/  F2FP.F16.F32.PACK_AB R13, R51, R50 ;  /* 0x00000032330d723e */ /* 0x000fe200000000ff */
[----:B------:R1:W-:Y:S01]  /*b2b0*/  STSM.16.M88.4 [R91], R4 ;  /* 0x000000045b007844 */ /* 0x0003e20000000200 */
[----:B------:R-:W-:-:S02]  /*b2c0*/  F2FP.F16.F32.PACK_AB R14, R53, R52 ;  /* 0x00000034350e723e */ /* 0x000fc400000000ff */
[----:B------:R-:W-:Y:S02]  /*b2d0*/  F2FP.F16.F32.PACK_AB R15, R55, R54 ;  /* 0x00000036370f723e */ /* 0x000fe400000000ff */
[----:B------:R-:W-:Y:S02]  /*b2e0*/  F2FP.F16.F32.PACK_AB R24, R57, R56 ;  /* 0x000000383918723e */ /* 0x000fe400000000ff */
[----:B------:R-:W-:Y:S01]  /*b2f0*/  F2FP.F16.F32.PACK_AB R25, R59, R58 ;  /* 0x0000003a3b19723e */ /* 0x000fe200000000ff */
[----:B------:R-:W-:Y:S01]  /*b300*/  STSM.16.M88.4 [R88], R12 ;  /* 0x0000000c58007844 */ /* 0x000fe20000000200 */
[----:B------:R-:W-:Y:S02]  /*b310*/  F2FP.F16.F32.PACK_AB R26, R61, R60 ;  /* 0x0000003c3d1a723e */ /* 0x000fe400000000ff */
[----:B------:R-:W-:Y:S02]  /*b320*/  F2FP.F16.F32.PACK_AB R27, R63, R62 ;  /* 0x0000003e3f1b723e */ /* 0x000fe400000000ff */
[----:B------:R-:W-:Y:S01]  /*b330*/  MOV R21, R20 ;  /* 0x0000001400157202 */ /* 0x000fe20000000f00 */
[----:B------:R-:W-:Y:S01]  /*b340*/  IMAD.MOV.U32 R20, RZ, RZ, RZ ;  /* 0x000000ffff147224 */ /* 0x000fe200078e00ff */
[----:B------:R-:W-:Y:S01]  /*b350*/  ISETP.NE.U32.AND P2, PT, RZ, UR4, PT ;  /* 0x00000004ff007c0c */ /* 0x000fe2000bf45070 */
[----:B------:R3:W-:Y:S01]  /*b360*/  STSM.16.M88.4 [R44], R24 ;  /* 0x000000182c007844 */ /* 0x0007e20000000200 */
[----:B--2---:R-:W-:Y:S01]  /*b370*/  ISETP.NE.U32.AND P0, PT, R34, RZ, PT ;  /* 0x000000ff2200720c */ /* 0x004fe20003f05070 */
[C---:B-1----:R-:W-:Y:S01]  /*b380*/  IMAD.SHL.U32 R5, R185.reuse, 0x4, RZ ;  /* 0x00000004b9057824 */ /* 0x042fe200078e00ff */
[----:B------:R-:W-:Y:S01]  /*b390*/  SHF.L.U64.HI R10, R185, 0x2, R189 ;  /* 0x00000002b90a7819 */ /* 0x000fe200000102bd */
[----:B------:R1:W-:Y:S01]  /*b3a0*/  STSM.16.M88.4 [R31], R64 ;  /* 0x000000401f007844 */ /* 0x0003e20000000200 */
[----:B------:R-:W-:-:S02]  /*b3b0*/  ISETP.NE.AND.EX P2, PT, RZ, UR5, PT, P2 ;  /* 0x00000005ff007c0c */ /* 0x000fc4000bf45320 */
[----:B------:R-:W-:Y:S01]  /*b3c0*/  ISETP.NE.AND.EX P0, PT, R35, RZ, PT, P0 ;  /* 0x000000ff2300720c */ /* 0x000fe20003f05300 */
[----:B------:R1:W-:Y:S01]  /*b3d0*/  STSM.16.M88.4 [R30], R72 ;  /* 0x000000481e007844 */ /* 0x0003e20000000200 */
[----:B------:R-:W-:-:S03]  /*b3e0*/  IADD3 R6, P1, R5, R34, RZ ;  /* 0x0000002205067210 */ /* 0x000fc60007f3e0ff */
[----:B------:R1:W-:Y:S02]  /*b3f0*/  STSM.16.M88.4 [R21], R80 ;  /* 0x0000005015007844 */ /* 0x0003e40000000200 */
[----:B------:R-:W-:Y:S01]  /*b400*/  IMAD.X R7, R10, 0x1, R35, P1 ;  /* 0x000000010a077824 */ /* 0x000fe200008e0623 */
[----:B------:R-:W-:Y:S03]  /*b410*/  BAR.SYNC.DEFER_BLOCKING 0x1, 0x100 ;  /* 0x0044000000007b1d */ /* 0x000fe60000010000 */
[----:B------:R-:W-:-:S03]  /*b420*/  @P2 IADD3 R4, P3, R5, UR4, RZ ;  /* 0x0000000405042c10 */ /* 0x000fc6000ff7e0ff */
[----:B------:R-:W-:Y:S01]  /*b430*/  ULDC UR4, c[0x0][0xa88] ;  /* 0x0002a20000047ab9 */ /* 0x000fe20000000800 */
[----:B------:R-:W-:Y:S01]  /*b440*/  @P2 IADD3.X R5, R10, UR5, RZ, P3, !PT ;  /* 0x000000050a052c10 */ /* 0x000fe20009ffe4ff */
[----:B------:R-:W-:Y:S01]  /*b450*/  IMAD.U32 R9, RZ, RZ, UR4 ;  /* 0x00000004ff097e24 */ /* 0x000fe2000f8e00ff */
[----:B---3--:R-:W2:Y:S01]  /*b460*/  LDC R44, c[0x0][0xbe8] ;  /* 0x0002fa00ff2c7b82 */ /* 0x008ea20000000800 */
[----:B------:R1:W5:Y:S04]  /*b470*/  @P0 LDG.E R20, desc[UR56][R6.64] ;  /* 0x0000003806140981 */ /* 0x000368000c1e1900 */
[----:B------:R1:W5:Y:S01]  /*b480*/  @P2 LDG.E R9, desc[UR56][R4.64] ;  /* 0x0000003804092981 */ /* 0x000362000c1e1900 */
[----:B--2---:R-:W-:-:S13]  /*b490*/  ISETP.NE.AND P1, PT, R44, 0x1, PT ;  /* 0x000000012c00780c */ /* 0x004fda0003f25270 */
[----:B------:R-:W2:Y:S08]  /*b4a0*/  @P1 LDC R8, c[0x0][0xbec] ;  /* 0x0002fb00ff081b82 */ /* 0x000eb00000000800 */
[----:B------:R-:W3:Y:S01]  /*b4b0*/  @P1 LDC R11, c[0x0][0xbf0] ;  /* 0x0002fc00ff0b1b82 */ /* 0x000ee20000000800 */
[----:B-1----:R-:W-:Y:S05]  /*b4c0*/  @P2 BRA `(.L_x_2479) ;  /* 0x0000000000102947 */ /* 0x002fea0003800000 */
[----:B------:R-:W-:Y:S05]  /*b4d0*/  @!P0 BRA `(.L_x_2479) ;  /* 0x00000000000c8947 */ /* 0x000fea0003800000 */
[----:B------:R-:W4:Y:S04]  /*b4e0*/  LDG.E R4, desc[UR56][R6.64] ;  /* 0x0000003806047981 */ /* 0x000f28000c1e1900 */
[----:B-----5:R-:W4:Y:S02]  /*b4f0*/  LDG.E R9, desc[UR56][R6.64+0x4] ;  /* 0x0000043806097981 */ /* 0x020f24000c1e1900 */
[----:B----4-:R-:W-:-:S07]  /*b500*/  IMAD.IADD R9, R9, 0x1, -R4 ;  /* 0x0000000109097824 */ /* 0x010fce00078e0a04 */
.L_x_2479:
[----:B------:R-:W-:Y:S01]  /*b510*/  SHF.R.S32.HI R52, RZ, 0x1f, R188 ;  /* 0x0000001fff347819 */ /* 0x000fe200000114bc */
[----:B------:R-:W-:Y:S01]  /*b520*/  IMAD.IADD R15, R184, 0x1, R18 ;  /* 0x00000001b80f7824 */ /* 0x000fe200078e0212 */
[----:B------:R-:W-:Y:S01]  /*b530*/  ULDC.64 UR4, c[0x0][0xb90] ;  /* 0x0002e40000047ab9 */ /* 0x000fe20000000a00 */
[----:B-----5:R-:W-:Y:S01]  /*b540*/  SHF.R.S32.HI R21, RZ, 0x1f, R20 ;  /* 0x0000001fff157819 */ /* 0x020fe20000011414 */
[----:B------:R-:W-:Y:S01]  /*b550*/  IMAD.IADD R24, R194, 0x1, R18 ;  /* 0x00000001c2187824 */ /* 0x000fe200078e0212 */
[----:B------:R-:W-:Y:S01]  /*b560*/  SEL R189, R189, RZ, !P0 ;  /* 0x000000ffbdbd7207 */ /* 0x000fe20004000000 */
[----:B------:R-:W-:Y:S01]  /*b570*/  IMAD R5, R52, UR4, RZ ;  /* 0x0000000434057c24 */ /* 0x000fe2000f8e02ff */
[----:B------:R-:W-:Y:S01]  /*b580*/  SEL R185, R185, RZ, !P0 ;  /* 0x000000ffb9b97207 */ /* 0x000fe20004000000 */
[----:B--2---:R-:W-:Y:S01]  /*b590*/  @P1 IMAD.HI.U32 R6, R15, R8, RZ ;  /* 0x000000080f061227 */ /* 0x004fe200078e00ff */
[----:B------:R-:W1:Y:S03]  /*b5a0*/  @P1 LDC R55, c[0x0][0xbec] ;  /* 0x0002fb00ff371b82 */ /* 0x000e660000000800 */
[----:B------:R-:W-:Y:S01]  /*b5b0*/  IMAD.MOV.U32 R7, RZ, RZ, R15 ;  /* 0x000000ffff077224 */ /* 0x000fe200078e000f */
[----:B---3--:R-:W-:Y:S01]  /*b5c0*/  @P1 SHF.R.U32.HI R7, RZ, R11, R6 ;  /* 0x0000000bff071219 */ /* 0x008fe20000011606 */
[----:B------:R-:W-:-:S02]  /*b5d0*/  IMAD R13, R188, UR5, R5 ;  /* 0x00000005bc0d7c24 */ /* 0x000fc4000f8e0205 */
[----:B------:R-:W-:Y:S01]  /*b5e0*/  IMAD.WIDE.U32 R4, R188, UR4, R20 ;  /* 0x00000004bc047c25 */ /* 0x000fe2000f8e0014 */
[----:B------:R-:W-:-:S03]  /*b5f0*/  ULDC.64 UR4, c[0x0][0xb98] ;  /* 0x0002e60000047ab9 */ /* 0x000fc60000000a00 */
[----:B------:R-:W-:Y:S02]  /*b600*/  IMAD R11, R190, 0x40, R22 ;  /* 0x00000040be0b7824 */ /* 0x000fe400078e0216 */
[----:B------:R-:W-:Y:S02]  /*b610*/  IMAD.IADD R5, R5, 0x1, R13 ;  /* 0x0000000105057824 */ /* 0x000fe400078e020d */
[----:B------:R-:W-:Y:S02]  /*b620*/  IMAD.MOV R13, RZ, RZ, -R7 ;  /* 0x000000ffff0d7224 */ /* 0x000fe400078e0a07 */
[----:B------:R-:W-:-:S04]  /*b630*/  IMAD.WIDE R16, R11, 0x2, R16 ;  /* 0x000000020b107825 */ /* 0x000fc800078e0210 */
        /* <DEDUP_REMOVED lines=21> */
[----:B------:R-:W-:Y:S01]  /*b790*/  SHF.R.U64 R8, R8, 0x3, RZ ;  /* 0x0000000308087819 */ /* 0x000fe200000012ff */
[----:B------:R-:W-:Y:S01]  /*b7a0*/  VIADD R6, R24, 0x8 ;  /* 0x0000000818067836 */ /* 0x000fe20000000000 */
[----:B------:R-:W-:Y:S01]  /*b7b0*/  LEA R10, P4, R4, UR4, 0x2 ;  /* 0x00000004040a7c11 */ /* 0x000fe2000f8810ff */
[----:B------:R-:W-:Y:S01]  /*b7c0*/  IMAD.IADD R11, R5, 0x1, R13 ;  /* 0x00000001050b7824 */ /* 0x000fe200078e020d */
[----:B------:R-:W-:Y:S01]  /*b7d0*/  LOP3.LUT R8, R8, R7, RZ, 0x3c, !PT ;  /* 0x0000000708087212 */ /* 0x000fe200078e3cff */
[----:B------:R-:W-:Y:S01]  /*b7e0*/  IMAD.X R9, RZ, RZ, R17, P3 ;  /* 0x000000ffff097224 */ /* 0x000fe200018e0611 */
[----:B------:R-:W-:Y:S01]  /*b7f0*/  IADD3 R7, P2, R16, 0x3000, RZ ;  /* 0x0000300010077810 */ /* 0x000fe20007f5e0ff */
[----:B------:R-:W-:Y:S01]  /*b800*/  SHFL.IDX PT, R48, R10, RZ, 0x1c1f ;  /* 0x001c1fff0a307589 */ /* 0x000fe200000e0000 */
[----:B------:R-:W-:Y:S01]  /*b810*/  LEA.HI.X R14, R4, UR5, R11, 0x2, P4 ;  /* 0x00000005040e7c11 */ /* 0x000fe2000a0f140b */
[----:B------:R-:W-:Y:S01]  /*b820*/  ULDC.64 UR4, c[0x0][0xaa0] ;  /* 0x0002a80000047ab9 */ /* 0x000fe20000000a00 */
[----:B------:R-:W-:Y:S01]  /*b830*/  LOP3.LUT R5, R7, 0x380, RZ, 0xc0, !PT ;  /* 0x0000038007057812 */ /* 0x000fe200078ec0ff */
[----:B------:R-:W-:Y:S01]  /*b840*/  SHFL.IDX PT, R50, R10, 0x1, 0x1c1f ;  /* 0x003c1f000a327f89 */ /* 0x000fe200000e0000 */
[----:B------:R-:W-:-:S02]  /*b850*/  IADD3.X R13, RZ, R17, RZ, P0, !PT ;  /* 0x00000011ff0d7210 */ /* 0x000fc400007fe4ff */
[----:B------:R-:W-:Y:S01]  /*b860*/  LOP3.LUT P0, RZ, R192, 0x3, RZ, 0xc0, !PT ;  /* 0x00000003c0ff7812 */ /* 0x000fe2000780c0ff */
[----:B------:R-:W2:Y:S01]  /*b870*/  SHFL.IDX PT, R49, R14, RZ, 0x1c1f ;  /* 0x001c1fff0e317589 */ /* 0x000ea200000e0000 */
[----:B------:R-:W-:Y:S01]  /*b880*/  SHF.R.U64 R4, R5, 0x3, RZ ;  /* 0x0000000305047819 */ /* 0x000fe200000012ff */
[----:B------:R-:W-:Y:S01]  /*b890*/  IMAD.X R5, RZ, RZ, R17, P2 ;  /* 0x000000ffff057224 */ /* 0x000fe200010e0611 */
[-C--:B------:R-:W-:Y:S01]  /*b8a0*/  ISETP.GE.OR P2, PT, R24, R53.reuse, P0 ;  /* 0x000000351800720c */ /* 0x080fe20000746670 */
[----:B------:R-:W3:Y:S01]  /*b8b0*/  SHFL.IDX PT, R51, R14, 0x1, 0x1c1f ;  /* 0x003c1f000e337f89 */ /* 0x000ee200000e0000 */
[----:B------:R-:W-:Y:S02]  /*b8c0*/  ISETP.GE.OR P0, PT, R6, R53, P0 ;  /* 0x000000350600720c */ /* 0x000fe40000706670 */
[C---:B------:R-:W-:Y:S02]  /*b8d0*/  IADD3 R33, P4, R16.reuse, 0x6000, RZ ;  /* 0x0000600010217810 */ /* 0x040fe40007f9e0ff */
[----:B------:R-:W-:-:S02]  /*b8e0*/  LOP3.LUT R11, R16, 0x380, RZ, 0xc0, !PT ;  /* 0x00000380100b7812 */ /* 0x000fc400078ec0ff */
[----:B------:R-:W-:Y:S02]  /*b8f0*/  LOP3.LUT R32, R33, 0x380, RZ, 0xc0, !PT ;  /* 0x0000038021207812 */ /* 0x000fe400078ec0ff */
[----:B------:R-:W-:Y:S02]  /*b900*/  SHF.R.U64 R11, R11, 0x3, RZ ;  /* 0x000000030b0b7819 */ /* 0x000fe400000012ff */
[----:B------:R-:W-:Y:S02]  /*b910*/  LOP3.LUT R4, R4, R7, RZ, 0x3c, !PT ;  /* 0x0000000704047212 */ /* 0x000fe400078e3cff */
[----:B------:R-:W-:Y:S02]  /*b920*/  IADD3 R7, P3, R16, 0x7000, RZ ;  /* 0x0000700010077810 */ /* 0x000fe40007f7e0ff */
[----:B------:R-:W-:Y:S02]  /*b930*/  SHF.R.U64 R40, R40, 0x3, RZ ;  /* 0x0000000328287819 */ /* 0x000fe400000012ff */
[----:B------:R-:W-:Y:S01]  /*b940*/  SHF.R.U64 R36, R36, 0x3, RZ ;  /* 0x0000000324247819 */ /* 0x000fe200000012ff */
[----:B------:R-:W-:Y:S01]  /*b950*/  IMAD R21, R21, UR4, RZ ;  /* 0x0000000415157c24 */ /* 0x000fe2000f8e02ff */
[----:B------:R-:W-:Y:S01]  /*b960*/  SHF.R.U64 R32, R32, 0x3, RZ ;  /* 0x0000000320207819 */ /* 0x000fe200000012ff */
[----:B--2---:R-:W-:Y:S01]  /*b970*/  @!P2 ST.E desc[UR56][R48.64], R2 ;  /* 0x000000023000a985 */ /* 0x004fe2000c101938 */
[----:B------:R-:W-:Y:S01]  /*b980*/  LOP3.LUT R16, R11, R16, RZ, 0x3c, !PT ;  /* 0x000000100b107212 */ /* 0x000fe200078e3cff */
[--C-:B------:R-:W-:Y:S01]  /*b990*/  IMAD.X R29, RZ, RZ, R17.reuse, P3 ;  /* 0x000000ffff1d7224 */ /* 0x100fe200018e0611 */
[----:B------:R-:W-:Y:S01]  /*b9a0*/  LOP3.LUT R40, R40, R41, RZ, 0x3c, !PT ;  /* 0x0000002928287212 */ /* 0x000fe200078e3cff */
[----:B---3--:R2:W-:Y:S01]  /*b9b0*/  @!P0 ST.E desc[UR56][R50.64], R0 ;  /* 0x0000000032008985 */ /* 0x0085e2000c101938 */
[----:B------:R-:W-:Y:S01]  /*b9c0*/  LOP3.LUT R36, R36, R37, RZ, 0x3c, !PT ;  /* 0x0000002524247212 */ /* 0x000fe200078e3cff */
[--C-:B------:R-:W-:Y:S01]  /*b9d0*/  IMAD.X R41, RZ, RZ, R17.reuse, P6 ;  /* 0x000000ffff297224 */ /* 0x100fe200030e0611 */
[----:B------:R-:W-:Y:S01]  /*b9e0*/  LOP3.LUT R32, R32, R33, RZ, 0x3c, !PT ;  /* 0x0000002120207212 */ /* 0x000fe200078e3cff */
[--C-:B------:R-:W-:Y:S01]  /*b9f0*/  IMAD.X R37, RZ, RZ, R17.reuse, P5 ;  /* 0x000000ffff257224 */ /* 0x100fe200028e0611 */
[----:B------:R3:W5:Y:S01]  /*ba00*/  LD.E.128 R24, desc[UR56][R16.64] ;  /* 0x0000003810187980 */ /* 0x000762000c101d00 */
[----:B------:R-:W-:Y:S01]  /*ba10*/  IMAD.X R33, RZ, RZ, R17, P4 ;  /* 0x000000ffff217224 */ /* 0x000fe200020e0611 */
[----:B------:R-:W-:Y:S01]  /*ba20*/  LOP3.LUT R12, R15, 0x380, RZ, 0xc0, !PT ;  /* 0x000003800f0c7812 */ /* 0x000fe200078ec0ff */
[----:B------:R-:W-:Y:S01]  /*ba30*/  IMAD R21, R20, UR5, R21 ;  /* 0x0000000514157c24 */ /* 0x000fe2000f8e0215 */
[----:B------:R-:W-:Y:S01]  /*ba40*/  LOP3.LUT R6, R7, 0x380, RZ, 0xc0, !PT ;  /* 0x0000038007067812 */ /* 0x000fe200078ec0ff */
[----:B------:R-:W5:Y:S01]  /*ba50*/  LD.E.128 R8, desc[UR56][R8.64] ;  /* 0x0000003808087980 */ /* 0x000f62000c101d00 */
[----:B------:R-:W-:Y:S01]  /*ba60*/  SHF.R.U64 R12, R12, 0x3, RZ ;  /* 0x000000030c0c7819 */ /* 0x000fe200000012ff */
[----:B--2---:R-:W2:Y:S01]  /*ba70*/  @P1 LDC R51, c[0x0][0xbf0] ;  /* 0x0002fc00ff331b82 */ /* 0x004ea20000000800 */
[----:B------:R-:W-:Y:S01]  /*ba80*/  SHF.R.U64 R6, R6, 0x3, RZ ;  /* 0x0000000306067819 */ /* 0x000fe200000012ff */
[----:B------:R-:W5:Y:S01]  /*ba90*/  LD.E.128 R40, desc[UR56][R40.64] ;  /* 0x0000003828287980 */ /* 0x000f62000c101d00 */
[----:B---3--:R-:W-:Y:S01]  /*baa0*/  IMAD.WIDE.U32 R16, R20, UR4, RZ ;  /* 0x0000000414107c25 */ /* 0x008fe2000f8e00ff */
[----:B------:R-:W-:Y:S01]  /*bab0*/  ULDC.64 UR4, c[0x0][0xae8] ;  /* 0x0002ba0000047ab9 */ /* 0x000fe20000000a00 */
[----:B------:R-:W-:Y:S01]  /*bac0*/  LOP3.LUT R12, R12, R15, RZ, 0x3c, !PT ;  /* 0x0000000f0c0c7212 */ /* 0x000fe200078e3cff */
[----:B------:R-:W5:Y:S01]  /*bad0*/  LD.E.128 R36, desc[UR56][R36.64] ;  /* 0x0000003824247980 */ /* 0x000f62000c101d00 */
[----:B------:R-:W-:Y:S01]  /*bae0*/  IMAD.IADD R17, R17, 0x1, R21 ;  /* 0x0000000111117824 */ /* 0x000fe200078e0215 */
[----:B------:R-:W-:Y:S01]  /*baf0*/  LOP3.LUT R28, R6, R7, RZ, 0x3c, !PT ;  /* 0x00000007061c7212 */ /* 0x000fe200078e3cff */
[----:B------:R-:W-:Y:S01]  /*bb00*/  IMAD R21, R187, 0x20, R190 ;  /* 0x00000020bb157824 */ /* 0x000fe200078e02be */
[----:B------:R-:W5:Y:S01]  /*bb10*/  LD.E.128 R4, desc[UR56][R4.64] ;  /* 0x0000003804047980 */ /* 0x000f62000c101d00 */
[----:B------:R-:W-:-:S02]  /*bb20*/  IMAD R49, R52, UR4, RZ ;  /* 0x0000000434317c24 */ /* 0x000fc4000f8e02ff */
[----:B------:R-:W-:Y:S01]  /*bb30*/  IMAD.IADD R20, R18, 0x1, R21 ;  /* 0x0000000112147824 */ /* 0x000fe200078e0215 */
[----:B------:R-:W5:Y:S01]  /*bb40*/  LD.E.128 R12, desc[UR56][R12.64] ;  /* 0x000000380c0c7980 */ /* 0x000f62000c101d00 */
[----:B------:R-:W-:Y:S02]  /*bb50*/  IMAD R49, R188, UR5, R49 ;  /* 0x00000005bc317c24 */ /* 0x000fe4000f8e0231 */
[----:B-1----:R-:W-:Y:S01]  /*bb60*/  @P1 IMAD.HI.U32 R0, R20, R55, RZ ;  /* 0x0000003714001227 */ /* 0x002fe200078e00ff */
[----:B------:R-:W5:Y:S03]  /*bb70*/  LD.E.128 R32, desc[UR56][R32.64] ;  /* 0x0000003820207980 */ /* 0x000f66000c101d00 */
[----:B------:R-:W-:Y:S01]  /*bb80*/  IMAD.WIDE.U32 R16, R188, UR4, R16 ;  /* 0x00000004bc107c25 */ /* 0x000fe2000f8e0010 */
[----:B------:R-:W-:Y:S01]  /*bb90*/  ULDC.64 UR4, c[0x0][0xaf0] ;  /* 0x0002bc0000047ab9 */ /* 0x000fe20000000a00 */
[----:B------:R-:W5:Y:S02]  /*bba0*/  LD.E.128 R28, desc[UR56][R28.64] ;  /* 0x000000381c1c7980 */ /* 0x000f64000c101d00 */
[----:B------:R-:W-:Y:S01]  /*bbb0*/  IMAD.MOV.U32 R21, RZ, RZ, R20 ;  /* 0x000000ffff157224 */ /* 0x000fe200078e0014 */
[----:B--2---:R-:W-:Y:S01]  /*bbc0*/  @P1 SHF.R.U32.HI R21, RZ, R51, R0 ;  /* 0x00000033ff151219 */ /* 0x004fe20000011600 */
[----:B------:R-:W-:Y:S01]  /*bbd0*/  IMAD.IADD R17, R17, 0x1, R49 ;  /* 0x0000000111117824 */ /* 0x000fe200078e0231 */
[----:B------:R-:W-:Y:S01]  /*bbe0*/  @!PT LDS RZ, [RZ] ;  /* 0x00000000fffff984 */ /* 0x000fe20000000800 */
[----:B------:R-:W-:Y:S01]  /*bbf0*/  @!PT LDS RZ, [RZ] ;  /* 0x00000000fffff984 */ /* 0x000fe20000000800 */
[----:B------:R-:W-:Y:S01]  /*bc00*/  @!PT LDS RZ, [RZ] ;  /* 0x00000000fffff984 */ /* 0x000fe20000000800 */
[----:B------:R-:W-:Y:S01]  /*bc10*/  @!PT LDS RZ, [RZ] ;  /* 0x00000000fffff984 */ /* 0x000fe20000000800 */
[----:B------:R1:W-:Y:S06]  /*bc20*/  MEMBAR.ALL.CTA ;  /* 0x0000000000007992 */ /* 0x0003ec0000008000 */
[----:B-1----:R-:W1:Y:S01]  /*bc30*/  FENCE.VIEW.ASYNC.S ;  /* 0x00000000000073c6 */ /* 0x002e620000000000 */
[----:B------:R-:W-:Y:S01]  /*bc40*/  IMAD R2, R189, UR4, RZ ;  /* 0x00000004bd027c24 */ /* 0x000fe2000f8e02ff */
[----:B------:R-:W-:Y:S01]  /*bc50*/  SHF.R.S32.HI R0, RZ, 0x1f, R21 ;  /* 0x0000001fff007819 */ /* 0x000fe20000011415 */
[----:B------:R-:W-:-:S04]  /*bc60*/  IMAD.WIDE.U32 R16, R185, UR4, R16 ;  /* 0x00000004b9107c25 */ /* 0x000fc8000f8e0010 */
        /* <DEDUP_REMOVED lines=15> */
[----:B------:R-:W-:Y:S01]  /*bd60*/  ISETP.GE.AND P2, PT, R44, R53, PT ;  /* 0x000000352c00720c */ /* 0x000fe20003f46270 */
[----:B------:R-:W-:Y:S02]  /*bd70*/  ULDC.64 UR4, c[0x0][0xa80] ;  /* 0x0002a00000047ab9 */ /* 0x000fe40000000a00 */
[----:B0-----:R-:W-:Y:S01]  /*bd80*/  VIADD R3, R3, 0x34820 ;  /* 0x0003482003037836 */ /* 0x001fe20000000000 */
[----:B------:R-:W-:Y:S01]  /*bd90*/  LEA R18, P3, R16, UR4, 0x1 ;  /* 0x0000000410127c11 */ /* 0x000fe2000f8608ff */
[----:B------:R-:W-:Y:S01]  /*bda0*/  IMAD.IADD R17, R17, 0x1, R21 ;  /* 0x0000000111117824 */ /* 0x000fe200078e0215 */
[----:B------:R-:W-:Y:S02]  /*bdb0*/  IADD3 R0, R44, 0x20, RZ ;  /* 0x000000202c007810 */ /* 0x000fe40007ffe0ff */
[----:B------:R-:W-:Y:S02]  /*bdc0*/  PRMT R3, RZ, 0x654, R3 ;  /* 0x00000654ff037816 */ /* 0x000fe40000000003 */
[----:B------:R-:W-:-:S02]  /*bdd0*/  LEA.HI.X R20, R16, UR5, R17, 0x1, P3 ;  /* 0x0000000510147c11 */ /* 0x000fc400098f0c11 */
[-C--:B------:R-:W-:Y:S01]  /*bde0*/  ISETP.GE.AND P0, PT, R0, R53.reuse, PT ;  /* 0x000000350000720c */ /* 0x080fe20003f06270 */
[----:B------:R-:W-:Y:S01]  /*bdf0*/  VIADD R0, R44, 0x40 ;  /* 0x000000402c007836 */ /* 0x000fe20000000000 */
[----:B-1----:R0:W-:Y:S01]  /*be00*/  SYNCS.ARRIVE.TRANS64.RED.A1T0 RZ, [R3+URZ], RZ ;  /* 0x000000ff03ff79a7 */ /* 0x0021e2000810043f */
[----:B------:R1:W2:Y:S01]  /*be10*/  SHFL.IDX PT, R17, R20, RZ, 0x181f ;  /* 0x00181fff14117589 */ /* 0x0002a200000e0000 */
[----:B------:R-:W-:Y:S02]  /*be20*/  BSSY B1, `(.L_x_2480) ;  /* 0x000000d000017945 */ /* 0x000fe40003800000 */
[----:B------:R-:W-:Y:S01]  /*be30*/  ISETP.GE.AND P1, PT, R0, R53, PT ;  /* 0x000000350000720c */ /* 0x000fe20003f26270 */
[----:B0-----:R1:W0:Y:S01]  /*be40*/  SHFL.IDX PT, R3, R18, RZ, 0x181f ;  /* 0x00181fff12037589 */ /* 0x00122200000e0000 */
[----:B------:R-:W-:Y:S11]  /*be50*/  @P2 BRA `(.L_x_2481) ;  /* 0x0000000000242947 */ /* 0x000ff60003800000 */
[----:B------:R-:W-:Y:S02]  /*be60*/  ULDC UR4, c[0x0][0xac8] ;  /* 0x0002b20000047ab9 */ /* 0x000fe40000000800 */
[----:B------:R-:W-:Y:S02]  /*be70*/  ISETP.GE.AND P2, PT, R22, UR4, PT ;  /* 0x0000000416007c0c */ /* 0x000fe4000bf46270 */
[----:B------:R-:W-:-:S11]  /*be80*/  ISETP.GE.AND P3, PT, R186, UR4, PT ;  /* 0x00000004ba007c0c */ /* 0x000fd6000bf66270 */
[-C--:B0-----:R-:W-:Y:S02]  /*be90*/  @!P2 LEA R2, P4, R22, R3.reuse, 0x1 ;  /* 0x000000031602a211 */ /* 0x081fe400078808ff */
[----:B------:R-:W-:Y:S02]  /*bea0*/  @!P3 LEA R16, P5, R186, R3, 0x1 ;  /* 0x00000003ba10b211 */ /* 0x000fe400078a08ff */
[-C--:B--2---:R-:W-:Y:S02]  /*beb0*/  @!P2 LEA.HI.X R3, R22, R17.reuse, R197, 0x1, P4 ;  /* 0x000000111603a211 */ /* 0x084fe400020f0cc5 */
[----:B------:R-:W-:-:S03]  /*bec0*/  @!P3 LEA.HI.X R17, R186, R17, R196, 0x1, P5 ;  /* 0x00000011ba11b211 */ /* 0x000fc600028f0cc4 */
[----:B-----5:R3:W-:Y:S04]  /*bed0*/  @!P2 ST.E.128 desc[UR56][R2.64], R24 ;  /* 0x000000180200a985 */ /* 0x0207e8000c101d38 */
[----:B------:R3:W-:Y:S02]  /*bee0*/  @!P3 ST.E.128 desc[UR56][R16.64], R40 ;  /* 0x000000281000b985 */ /* 0x0007e4000c101d38 */
.L_x_2481:
[----:B------:R-:W-:Y:S05]  /*bef0*/  BSYNC B1 ;  /* 0x0000000000017941 */ /* 0x000fea0003800000 */
.L_x_2480:
[----:B--23--:R2:W3:Y:S01]  /*bf00*/  SHFL.IDX PT, R17, R20, 0x1, 0x181f ;  /* 0x00381f0014117f89 */ /* 0x00c4e200000e0000 */
[----:B------:R-:W-:Y:S03]  /*bf10*/  BSSY B1, `(.L_x_2482) ;  /* 0x000000c000017945 */ /* 0x000fe60003800000 */
[----:B0-----:R2:W0:Y:S01]  /*bf20*/  SHFL.IDX PT, R3, R18, 0x1, 0x181f ;  /* 0x00381f0012037f89 */ /* 0x00142200000e0000 */
[----:B------:R-:W-:Y:S05]  /*bf30*/  @P0 BRA `(.L_x_2483) ;  /* 0x0000000000240947 */ /* 0x000fea0003800000 */
[----:B------:R-:W-:Y:S02]  /*bf40*/  ULDC UR4, c[0x0][0xac8] ;  /* 0x0002b20000047ab9 */ /* 0x000fe40000000800 */
[----:B------:R-:W-:Y:S02]  /*bf50*/  ISETP.GE.AND P3, PT, R22, UR4, PT ;  /* 0x0000000416007c0c */ /* 0x000fe4000bf66270 */
[----:B------:R-:W-:-:S11]  /*bf60*/  ISETP.GE.AND P4, PT, R186, UR4, PT ;  /* 0x00000004ba007c0c */ /* 0x000fd6000bf86270 */
[-C--:B0-----:R-:W-:Y:S02]  /*bf70*/  @!P3 LEA R2, P0, R22, R3.reuse, 0x1 ;  /* 0x000000031602b211 */ /* 0x081fe400078008ff */
[----:B------:R-:W-:Y:S02]  /*bf80*/  @!P4 LEA R16, P2, R186, R3, 0x1 ;  /* 0x00000003ba10c211 */ /* 0x000fe400078408ff */
[-C--:B---3--:R-:W-:Y:S02]  /*bf90*/  @!P3 LEA.HI.X R3, R22, R17.reuse, R197, 0x1, P0 ;  /* 0x000000111603b211 */ /* 0x088fe400000f0cc5 */
[----:B------:R-:W-:-:S03]  /*bfa0*/  @!P4 LEA.HI.X R17, R186, R17, R196, 0x1, P2 ;  /* 0x00000011ba11c211 */ /* 0x000fc600010f0cc4 */
[----:B-----5:R4:W-:Y:S04]  /*bfb0*/  @!P3 ST.E.128 desc[UR56][R2.64], R12 ;  /* 0x0000000c0200b985 */ /* 0x0209e8000c101d38 */
[----:B------:R4:W-:Y:S02]  /*bfc0*/  @!P4 ST.E.128 desc[UR56][R16.64], R36 ;  /* 0x000000241000c985 */ /* 0x0009e4000c101d38 */
.L_x_2483:
[----:B------:R-:W-:Y:S05]  /*bfd0*/  BSYNC B1 ;  /* 0x0000000000017941 */ /* 0x000fea0003800000 */
.L_x_2482:
[----:B----45:R4:W1:Y:S01]  /*bfe0*/  SHFL.IDX PT, R13, R20, 0x2, 0x181f ;  /* 0x00581f00140d7f89 */ /* 0x03086200000e0000 */
        /* <DEDUP_REMOVED lines=8> */
[-C--:B-1----:R-:W-:Y:S02]  /*c070*/  @!P2 LEA.HI.X R3, R22, R13.reuse, R197, 0x1, P0 ;  /* 0x0000000d1603a211 */ /* 0x082fe400000f0cc5 */
[----:B------:R-:W-:-:S03]  /*c080*/  @!P3 LEA.HI.X R13, R186, R13, R196, 0x1, P1 ;  /* 0x0000000dba0db211 */ /* 0x000fc600008f0cc4 */
[----:B------:R0:W-:Y:S04]  /*c090*/  @!P2 ST.E.128 desc[UR56][R2.64], R8 ;  /* 0x000000080200a985 */ /* 0x0001e8000c101d38 */
[----:B------:R0:W-:Y:S02]  /*c0a0*/  @!P3 ST.E.128 desc[UR56][R12.64], R32 ;  /* 0x000000200c00b985 */ /* 0x0001e4000c101d38 */
.L_x_2485:
[----:B------:R-:W-:Y:S05]  /*c0b0*/  BSYNC B1 ;  /* 0x0000000000017941 */ /* 0x000fea0003800000 */
.L_x_2484:
[----:B------:R-:W-:Y:S01]  /*c0c0*/  VIADD R0, R44, 0x60 ;  /* 0x000000602c007836 */ /* 0x000fe20000000000 */
[----:B0-----:R0:W0:Y:S04]  /*c0d0*/  SHFL.IDX PT, R9, R20, 0x3, 0x181f ;  /* 0x00781f0014097f89 */ /* 0x00102800000e0000 */
[----:B------:R-:W-:Y:S01]  /*c0e0*/  ISETP.GE.AND P0, PT, R0, R53, PT ;  /* 0x000000350000720c */ /* 0x000fe20003f06270 */
[----:B------:R0:W0:-:S12]  /*c0f0*/  SHFL.IDX PT, R11, R18, 0x3, 0x181f ;  /* 0x00781f00120b7f89 */ /* 0x00001800000e0000 */
[----:B------:R-:W-:Y:S05]  /*c100*/  @P0 BRA `(.L_x_2486) ;  /* 0x0000000800d80947 */ /* 0x000fea0003800000 */
[----:B------:R-:W-:Y:S02]  /*c110*/  ULDC UR4, c[0x0][0xac8] ;  /* 0x0002b20000047ab9 */ /* 0x000fe40000000800 */
[----:B------:R-:W-:-:S13]  /*c120*/  ISETP.GE.AND P1, PT, R22, UR4, PT ;  /* 0x0000000416007c0c */ /* 0x000fda000bf26270 */
[----:B0-----:R-:W-:-:S04]  /*c130*/  @!P1 LEA R2, P0, R22, R11, 0x1 ;  /* 0x0000000b16029211 */ /* 0x001fc800078008ff */
[----:B------:R-:W-:Y:S02]  /*c140*/  @!P1 LEA.HI.X R3, R22, R9, R197, 0x1, P0 ;  /* 0x0000000916039211 */ /* 0x000fe400000f0cc5 */
[----:B------:R-:W-:-:S03]  /*c150*/  ISETP.GE.AND P0, PT, R186, UR4, PT ;  /* 0x00000004ba007c0c */ /* 0x000fc6000bf06270 */
[----:B------:R0:W-:Y:S10]  /*c160*/  @!P1 ST.E.128 desc[UR56][R2.64], R4 ;  /* 0x0000000402009985 */ /* 0x0001f4000c101d38 */
[----:B------:R-:W-:Y:S05]  /*c170*/  @P0 BRA `(.L_x_2486) ;  /* 0x0000000800bc0947 */ /* 0x000fea0003800000 */
[----:B0-----:R-:W-:-:S04]  /*c180*/  LEA R2, P0, R186, R11, 0x1 ;  /* 0x0000000bba027211 */ /* 0x001fc800078008ff */
[----:B------:R-:W-:-:S05]  /*c190*/  LEA.HI.X R3, R186, R9, R196, 0x1, P0 ;  /* 0x00000009ba037211 */ /* 0x000fca00000f0cc4 */
[----:B------:R0:W-:Y:S01]  /*c1a0*/  ST.E.128 desc[UR56][R2.64], R28 ;  /* 0x0000001c02007985 */ /* 0x0001e2000c101d38 */
[----:B------:R-:W-:Y:S05]  /*c1b0*/  BRA `(.L_x_2486) ;  /* 0x0000000800ac7947 */ /* 0x000fea0003800000 */
.L_x_2478:
[----:B------:R-:W2:Y:S01]  /*c1c0*/  LDC.64 R4, c[0x0][0xc00] ;  /* 0x00030000ff047b82 */ /* 0x000ea20000000a00 */
[----:B------:R-:W-:Y:S01]  /*c1d0*/  ULDC.64 UR4, c[0x0][0xc08] ;  /* 0x0003020000047ab9 */ /* 0x000fe20000000a00 */
[----:B------:R-:W-:-:S06]  /*c1e0*/  IMAD.MOV.U32 R6, RZ, RZ, RZ ;  /* 0x000000ffff067224 */ /* 0x000fcc00078e00ff */
[----:B0-----:R-:W0:Y:S01]  /*c1f0*/  LDC.64 R2, c[0x0][0xc00] ;  /* 0x00030000ff027b82 */ /* 0x001e220000000a00 */
[----:B------:R-:W-:-:S04]  /*c200*/  ISETP.NE.U32.AND P1, PT, RZ, UR4, PT ;  /* 0x00000004ff007c0c */ /* 0x000fc8000bf25070 */
[----:B------:R-:W-:-:S03]  /*c210*/  ISETP.NE.AND.EX P1, PT, RZ, UR5, PT, P1 ;  /* 0x00000005ff007c0c */ /* 0x000fc6000bf25310 */
[----:B------:R-:W3:Y:S01]  /*c220*/  LDC R17, c[0x0][0xbe8] ;  /* 0x0002fa00ff117b82 */ /* 0x000ee20000000800 */
[----:B--2---:R-:W-:-:S04]  /*c230*/  ISETP.NE.U32.AND P0, PT, R4, RZ, PT ;  /* 0x000000ff0400720c */ /* 0x004fc80003f05070 */
[----:B------:R-:W-:Y:S01]  /*c240*/  ISETP.NE.AND.EX P0, PT, R5, RZ, PT, P0 ;  /* 0x000000ff0500720c */ /* 0x000fe20003f05300 */
[----:B0-----:R-:W-:-:S04]  /*c250*/  IMAD.WIDE R4, R185, 0x4, R2 ;  /* 0x00000004b9047825 */ /* 0x001fc800078e0202 */
[----:B------:R-:W0:Y:S01]  /*c260*/  @P1 LDC.64 R2, c[0x0][0xc08] ;  /* 0x00030200ff021b82 */ /* 0x000e220000000a00 */
[----:B------:R-:W-:Y:S02]  /*c270*/  ULDC UR4, c[0x0][0xa88] ;  /* 0x0002a20000047ab9 */ /* 0x000fe40000000800 */
[----:B------:R-:W-:-:S05]  /*c280*/  IMAD.U32 R0, RZ, RZ, UR4 ;  /* 0x00000004ff007e24 */ /* 0x000fca000f8e00ff */
[----:B------:R2:W5:Y:S01]  /*c290*/  @P0 LDG.E R6, desc[UR56][R4.64] ;  /* 0x0000003804060981 */ /* 0x000562000c1e1900 */
[----:B0-----:R-:W-:-:S05]  /*c2a0*/  @P1 IMAD.WIDE R2, R185, 0x4, R2 ;  /* 0x00000004b9021825 */ /* 0x001fca00078e0202 */
[----:B------:R2:W5:Y:S01]  /*c2b0*/  @P1 LDG.E R0, desc[UR56][R2.64] ;  /* 0x0000003802001981 */ /* 0x000562000c1e1900 */
[----:B---3--:R-:W-:Y:S02]  /*c2c0*/  ISETP.NE.AND P2, PT, R17, 0x1, PT ;  /* 0x000000011100780c */ /* 0x008fe40003f45270 */
[----:B------:R-:W-:-:S11]  /*c2d0*/  ISETP.GE.AND P3, PT, R198, 0x80, PT ;  /* 0x00000080c600780c */ /* 0x000fd60003f66270 */
[----:B------:R-:W0:Y:S08]  /*c2e0*/  @P2 LDC R12, c[0x0][0xbec] ;  /* 0x0002fb00ff0c2b82 */ /* 0x000e300000000800 */
[----:B------:R-:W3:Y:S01]  /*c2f0*/  @P2 LDC R21, c[0x0][0xbf0] ;  /* 0x0002fc00ff152b82 */ /* 0x000ee20000000800 */
[----:B--2---:R-:W-:Y:S05]  /*c300*/  @P1 BRA `(.L_x_2487) ;  /* 0x0000000000101947 */ /* 0x004fea0003800000 */
[----:B------:R-:W-:Y:S05]  /*c310*/  @!P0 BRA `(.L_x_2487) ;  /* 0x00000000000c8947 */ /* 0x000fea0003800000 */
[----:B------:R-:W2:Y:S04]  /*c320*/  LDG.E R3, desc[UR56][R4.64] ;  /* 0x0000003804037981 */ /* 0x000ea8000c1e1900 */
[----:B-----5:R-:W2:Y:S02]  /*c330*/  LDG.E R0, desc[UR56][R4.64+0x4] ;  /* 0x0000043804007981 */ /* 0x020ea4000c1e1900 */
[----:B--2---:R-:W-:-:S07]  /*c340*/  IMAD.IADD R0, R0, 0x1, -R3 ;  /* 0x0000000100007824 */ /* 0x004fce00078e0a03 */
.L_x_2487:
[----:B------:R-:W-:Y:S01]  /*c350*/  BSSY B1, `(.L_x_2488) ;  /* 0x000002d000017945 */ /* 0x000fe20003800000 */
[----:B------:R-:W-:Y:S02]  /*c360*/  SHF.R.S32.HI R10, RZ, 0x1f, R188 ;  /* 0x0000001fff0a7819 */ /* 0x000fe400000114bc */
[----:B------:R-:W-:Y:S02]  /*c370*/  SEL R185, R185, RZ, !P0 ;  /* 0x000000ffb9b97207 */ /* 0x000fe40004000000 */
[----:B------:R-:W-:Y:S02]  /*c380*/  SEL R189, R189, RZ, !P0 ;  /* 0x000000ffbdbd7207 */ /* 0x000fe40004000000 */
[----:B-----5:R-:W-:Y:S01]  /*c390*/  SHF.R.S32.HI R11, RZ, 0x1f, R6 ;  /* 0x0000001fff0b7819 */ /* 0x020fe20000011406 */
[----:B------:R-:W-:Y:S06]  /*c3a0*/  @P3 BRA `(.L_x_2489) ;  /* 0x00000000009c3947 */ /* 0x000fec0003800000 */
[----:B------:R-:W2:Y:S01]  /*c3b0*/  S2R R3, SR_TID.X ;  /* 0x0000000000037919 */ /* 0x000ea20000002100 */
[----:B------:R-:W4:Y:S02]  /*c3c0*/  LDC R9, c[0x0][0xbe8] ;  /* 0x0002fa00ff097b82 */ /* 0x000f240000000800 */
[----:B----4-:R-:W-:Y:S01]  /*c3d0*/  IMAD R2, R0, R9, RZ ;  /* 0x0000000900027224 */ /* 0x010fe200078e02ff */
[----:B--2---:R-:W-:-:S04]  /*c3e0*/  IADD3 R8, R18, -0x80, R3 ;  /* 0xffffff8012087810 */ /* 0x004fc80007ffe003 */
[----:B------:R-:W-:-:S13]  /*c3f0*/  ISETP.GE.AND P0, PT, R8, R2, PT ;  /* 0x000000020800720c */ /* 0x000fda0003f06270 */
[----:B------:R-:W-:Y:S05]  /*c400*/  @P0 BRA `(.L_x_2489) ;  /* 0x0000000000840947 */ /* 0x000fea0003800000 */
[----:B------:R-:W-:Y:S01]  /*c410*/  ISETP.NE.AND P0, PT, R9, 0x1, PT ;  /* 0x000000010900780c */ /* 0x000fe20003f05270 */
[----:B------:R-:W-:Y:S01]  /*c420*/  ULDC.64 UR4, c[0x0][0xb90] ;  /* 0x0002e40000047ab9 */ /* 0x000fe20000000a00 */
[----:B------:R-:W-:Y:S02]  /*c430*/  IMAD.MOV.U32 R2, RZ, RZ, R6 ;  /* 0x000000ffff027224 */ /* 0x000fe400078e0006 */
[----:B------:R-:W-:Y:S02]  /*c440*/  IMAD R7, R10, UR4, RZ ;  /* 0x000000040a077c24 */ /* 0x000fe4000f8e02ff */
[----:B------:R-:W-:Y:S02]  /*c450*/  IMAD.MOV.U32 R3, RZ, RZ, R11 ;  /* 0x000000ffff037224 */ /* 0x000fe400078e000b */
[----:B------:R-:W-:Y:S02]  /*c460*/  IMAD.MOV.U32 R5, RZ, RZ, R8 ;  /* 0x000000ffff057224 */ /* 0x000fe400078e0008 */
[----:B------:R-:W-:-:S03]  /*c470*/  IMAD.WIDE.U32 R2, R188, UR4, R2 ;  /* 0x00000004bc027c25 */ /* 0x000fc6000f8e0002 */
[----:B------:R-:W2:Y:S01]  /*c480*/  @P0 LDC R13, c[0x0][0xbec] ;  /* 0x0002fb00ff0d0b82 */ /* 0x000ea20000000800 */
[----:B------:R-:W-:Y:S01]  /*c490*/  IMAD R7, R188, UR5, R7 ;  /* 0x00000005bc077c24 */ /* 0x000fe2000f8e0207 */
[----:B------:R-:W-:-:S03]  /*c4a0*/  ULDC.64 UR4, c[0x0][0xb98] ;  /* 0x0002e60000047ab9 */ /* 0x000fc60000000a00 */
[----:B------:R-:W-:-:S03]  /*c4b0*/  IMAD.IADD R3, R3, 0x1, R7 ;  /* 0x0000000103037824 */ /* 0x000fc600078e0207 */
[----:B------:R-:W4:Y:S01]  /*c4c0*/  @P0 LDC R15, c[0x0][0xbf0] ;  /* 0x0002fc00ff0f0b82 */ /* 0x000f220000000800 */
[----:B------:R-:W-:-:S04]  /*c4d0*/  IMAD.WIDE.U32 R2, R185, UR4, R2 ;  /* 0x00000004b9027c25 */ /* 0x000fc8000f8e0002 */
[----:B--2---:R-:W-:-:S05]  /*c4e0*/  @P0 IMAD.HI.U32 R4, R8, R13, RZ ;  /* 0x0000000d08040227 */ /* 0x004fca00078e00ff */
[----:B----4-:R-:W-:Y:S01]  /*c4f0*/  @P0 SHF.R.U32.HI R5, RZ, R15, R4 ;  /* 0x0000000fff050219 */ /* 0x010fe20000011604 */
[----:B------:R-:W-:-:S03]  /*c500*/  IMAD R4, R189, UR4, RZ ;  /* 0x00000004bd047c24 */ /* 0x000fc6000f8e02ff */
[----:B------:R-:W-:Y:S01]  /*c510*/  IADD3 R2, P0, R5, R2, RZ ;  /* 0x0000000205027210 */ /* 0x000fe20007f1e0ff */
[----:B------:R-:W-:-:S04]  /*c520*/  IMAD.MOV R7, RZ, RZ, -R5 ;  /* 0x000000ffff077224 */ /* 0x000fc800078e0a05 */
        /* <DEDUP_REMOVED lines=15> */
.L_x_2489:
[----:B------:R-:W-:Y:S05]  /*c620*/  BSYNC B1 ;  /* 0x0000000000017941 */ /* 0x000fea0003800000 */
.L_x_2488:
[----:B------:R-:W-:Y:S01]  /*c630*/  ULDC.64 UR4, c[0x0][0xaa0] ;  /* 0x0002a80000047ab9 */ /* 0x000fe20000000a00 */
[----:B------:R-:W-:Y:S01]  /*c640*/  IMAD R7, R187, 0x20, R190 ;  /* 0x00000020bb077824 */ /* 0x000fe200078e02be */
[----:B------:R-:W-:Y:S01]  /*c650*/  BSSY B1, `(.L_x_2490) ;  /* 0x0000037000017945 */ /* 0x000fe20003800000 */
[----:B--2---:R-:W-:-:S03]  /*c660*/  IMAD R3, R11, UR4, RZ ;  /* 0x000000040b037c24 */ /* 0x004fc6000f8e02ff */
[----:B------:R-:W-:Y:S01]  /*c670*/  IADD3 R9, R18, R7, RZ ;  /* 0x0000000712097210 */ /* 0x000fe20007ffe0ff */
[C---:B------:R-:W-:Y:S02]  /*c680*/  IMAD R5, R6.reuse, UR5, R3 ;  /* 0x0000000506057c24 */ /* 0x040fe4000f8e0203 */
[----:B------:R-:W-:Y:S01]  /*c690*/  IMAD.WIDE.U32 R2, R6, UR4, RZ ;  /* 0x0000000406027c25 */ /* 0x000fe2000f8e00ff */
[----:B------:R-:W-:-:S03]  /*c6a0*/  ULDC.64 UR4, c[0x0][0xae8] ;  /* 0x0002ba0000047ab9 */ /* 0x000fc60000000a00 */
[----:B------:R-:W-:Y:S02]  /*c6b0*/  IMAD.IADD R3, R3, 0x1, R5 ;  /* 0x0000000103037824 */ /* 0x000fe400078e0205 */
[----:B------:R-:W-:Y:S02]  /*c6c0*/  IMAD R7, R10, UR4, RZ ;  /* 0x000000040a077c24 */ /* 0x000fe4000f8e02ff */
[----:B0-----:R-:W-:-:S04]  /*c6d0*/  @P2 IMAD.HI.U32 R4, R9, R12, RZ ;  /* 0x0000000c09042227 */ /* 0x001fc800078e00ff */
[C---:B------:R-:W-:Y:S02]  /*c6e0*/  IMAD R7, R188.reuse, UR5, R7 ;  /* 0x00000005bc077c24 */ /* 0x040fe4000f8e0207 */
[----:B------:R-:W-:Y:S01]  /*c6f0*/  IMAD.WIDE.U32 R2, R188, UR4, R2 ;  /* 0x00000004bc027c25 */ /* 0x000fe2000f8e0002 */
[----:B------:R-:W-:-:S03]  /*c700*/  ULDC.64 UR4, c[0x0][0xaf0] ;  /* 0x0002bc0000047ab9 */ /* 0x000fc60000000a00 */
[----:B------:R-:W-:Y:S01]  /*c710*/  IMAD.MOV.U32 R5, RZ, RZ, R9 ;  /* 0x000000ffff057224 */ /* 0x000fe200078e0009 */
[----:B---3--:R-:W-:Y:S01]  /*c720*/  @P2 SHF.R.U32.HI R5, RZ, R21, R4 ;  /* 0x00000015ff052219 */ /* 0x008fe20000011604 */
        /* <DEDUP_REMOVED lines=22> */
[----:B------:R-:W-:Y:S01]  /*c890*/  IMAD.IADD R3, R3, 0x1, R5 ;  /* 0x0000000103037824 */ /* 0x000fe200078e0205 */
[----:B------:R-:W-:Y:S01]  /*c8a0*/  LEA R4, P3, R2, UR4, 0x1 ;  /* 0x0000000402047c11 */ /* 0x000fe2000f8608ff */
[----:B------:R-:W-:-:S03]  /*c8b0*/  VIADD R0, R18, 0x20 ;  /* 0x0000002012007836 */ /* 0x000fc60000000000 */
[----:B------:R-:W-:Y:S01]  /*c8c0*/  LEA.HI.X R5, R2, UR5, R3, 0x1, P3 ;  /* 0x0000000502057c11 */ /* 0x000fe200098f0c03 */
[----:B------:R0:W2:Y:S01]  /*c8d0*/  SHFL.IDX PT, R7, R4, RZ, 0x181f ;  /* 0x00181fff04077589 */ /* 0x0000a200000e0000 */
[-C--:B------:R-:W-:Y:S01]  /*c8e0*/  ISETP.GE.AND P1, PT, R0, R17.reuse, PT ;  /* 0x000000110000720c */ /* 0x080fe20003f26270 */
[----:B------:R-:W-:Y:S02]  /*c8f0*/  VIADD R0, R18, 0x40 ;  /* 0x0000004012007836 */ /* 0x000fe40000000000 */
[----:B------:R0:W3:Y:S03]  /*c900*/  SHFL.IDX PT, R3, R5, RZ, 0x181f ;  /* 0x00181fff05037589 */ /* 0x0000e600000e0000 */
[----:B------:R-:W-:Y:S01]  /*c910*/  ISETP.GE.AND P0, PT, R0, R17, PT ;  /* 0x000000110000720c */ /* 0x000fe20003f06270 */
[----:B------:R-:W-:-:S12]  /*c920*/  @P2 BRA `(.L_x_2491) ;  /* 0x0000000000242947 */ /* 0x000fd80003800000 */
[----:B------:R-:W-:Y:S02]  /*c930*/  ULDC UR4, c[0x0][0xac8] ;  /* 0x0002b20000047ab9 */ /* 0x000fe40000000800 */
[----:B------:R-:W-:Y:S02]  /*c940*/  ISETP.GE.AND P4, PT, R22, UR4, PT ;  /* 0x0000000416007c0c */ /* 0x000fe4000bf86270 */
[----:B------:R-:W-:-:S11]  /*c950*/  ISETP.GE.AND P5, PT, R186, UR4, PT ;  /* 0x00000004ba007c0c */ /* 0x000fd6000bfa6270 */
[-C--:B--2---:R-:W-:Y:S02]  /*c960*/  @!P4 LEA R6, P2, R22, R7.reuse, 0x1 ;  /* 0x000000071606c211 */ /* 0x084fe400078408ff */
[----:B------:R-:W-:Y:S02]  /*c970*/  @!P5 LEA R2, P3, R186, R7, 0x1 ;  /* 0x00000007ba02d211 */ /* 0x000fe400078608ff */
[-C--:B---3--:R-:W-:Y:S02]  /*c980*/  @!P4 LEA.HI.X R7, R22, R3.reuse, R197, 0x1, P2 ;  /* 0x000000031607c211 */ /* 0x088fe400010f0cc5 */
[----:B------:R-:W-:-:S03]  /*c990*/  @!P5 LEA.HI.X R3, R186, R3, R196, 0x1, P3 ;  /* 0x00000003ba03d211 */ /* 0x000fc600018f0cc4 */
[----:B------:R4:W-:Y:S04]  /*c9a0*/  @!P4 ST.E.128 desc[UR56][R6.64], RZ ;  /* 0x000000ff0600c985 */ /* 0x0009e8000c101d38 */
[----:B------:R4:W-:Y:S02]  /*c9b0*/  @!P5 ST.E.128 desc[UR56][R2.64], RZ ;  /* 0x000000ff0200d985 */ /* 0x0009e4000c101d38 */
.L_x_2491:
[----:B------:R-:W-:Y:S05]  /*c9c0*/  BSYNC B1 ;  /* 0x0000000000017941 */ /* 0x000fea0003800000 */
.L_x_2490:
[----:B---34-:R3:W4:Y:S01]  /*c9d0*/  SHFL.IDX PT, R3, R5, 0x1, 0x181f ;  /* 0x00381f0005037f89 */ /* 0x01872200000e0000 */
[----:B------:R-:W-:Y:S03]  /*c9e0*/  BSSY B1, `(.L_x_2492) ;  /* 0x000000c000017945 */ /* 0x000fe60003800000 */
[----:B--2---:R3:W2:Y:S01]  /*c9f0*/  SHFL.IDX PT, R7, R4, 0x1, 0x181f ;  /* 0x00381f0004077f89 */ /* 0x0046a200000e0000 */
[----:B------:R-:W-:Y:S05]  /*ca00*/  @P1 BRA `(.L_x_2493) ;  /* 0x0000000000241947 */ /* 0x000fea0003800000 */
[----:B------:R-:W-:Y:S02]  /*ca10*/  ULDC UR4, c[0x0][0xac8] ;  /* 0x0002b20000047ab9 */ /* 0x000fe40000000800 */
[----:B------:R-:W-:Y:S02]  /*ca20*/  ISETP.GE.AND P3, PT, R22, UR4, PT ;  /* 0x0000000416007c0c */ /* 0x000fe4000bf66270 */
[----:B------:R-:W-:-:S11]  /*ca30*/  ISETP.GE.AND P4, PT, R186, UR4, PT ;  /* 0x00000004ba007c0c */ /* 0x000fd6000bf86270 */
[-C--:B--2---:R-:W-:Y:S02]  /*ca40*/  @!P3 LEA R6, P1, R22, R7.reuse, 0x1 ;  /* 0x000000071606b211 */ /* 0x084fe400078208ff */
[----:B------:R-:W-:Y:S02]  /*ca50*/  @!P4 LEA R2, P2, R186, R7, 0x1 ;  /* 0x00000007ba02c211 */ /* 0x000fe400078408ff */
[-C--:B----4-:R-:W-:Y:S02]  /*ca60*/  @!P3 LEA.HI.X R7, R22, R3.reuse, R197, 0x1, P1 ;  /* 0x000000031607b211 */ /* 0x090fe400008f0cc5 */
[----:B------:R-:W-:-:S03]  /*ca70*/  @!P4 LEA.HI.X R3, R186, R3, R196, 0x1, P2 ;  /* 0x00000003ba03c211 */ /* 0x000fc600010f0cc4 */
[----:B------:R2:W-:Y:S04]  /*ca80*/  @!P3 ST.E.128 desc[UR56][R6.64], RZ ;  /* 0x000000ff0600b985 */ /* 0x0005e8000c101d38 */
[----:B------:R2:W-:Y:S02]  /*ca90*/  @!P4 ST.E.128 desc[UR56][R2.64], RZ ;  /* 0x000000ff0200c985 */ /* 0x0005e4000c101d38 */
.L_x_2493:
[----:B------:R-:W-:Y:S05]  /*caa0*/  BSYNC B1 ;  /* 0x0000000000017941 */ /* 0x000fea0003800000 */
.L_x_2492:
[----:B--2-4-:R2:W4:Y:S01]  /*cab0*/  SHFL.IDX PT, R3, R5, 0x2, 0x181f ;  /* 0x00581f0005037f89 */ /* 0x01452200000e0000 */
[----:B------:R-:W-:Y:S03]  /*cac0*/  BSSY B1, `(.L_x_2494) ;  /* 0x000000c000017945 */ /* 0x000fe60003800000 */
[----:B------:R2:W0:Y:S01]  /*cad0*/  SHFL.IDX PT, R7, R4, 0x2, 0x181f ;  /* 0x00581f0004077f89 */ /* 0x00042200000e0000 */
[----:B------:R-:W-:Y:S05]  /*cae0*/  @P0 BRA `(.L_x_2495) ;  /* 0x0000000000240947 */ /* 0x000fea0003800000 */
[----:B------:R-:W-:Y:S02]  /*caf0*/  ULDC UR4, c[0x0][0xac8] ;  /* 0x0002b20000047ab9 */ /* 0x000fe40000000800 */
[----:B------:R-:W-:Y:S02]  /*cb00*/  ISETP.GE.AND P2, PT, R22, UR4, PT ;  /* 0x0000000416007c0c */ /* 0x000fe4000bf46270 */
[----:B------:R-:W-:-:S11]  /*cb10*/  ISETP.GE.AND P3, PT, R186, UR4, PT ;  /* 0x00000004ba007c0c */ /* 0x000fd6000bf66270 */
[-C--:B0-----:R-:W-:Y:S02]  /*cb20*/  @!P2 LEA R6, P0, R22, R7.reuse, 0x1 ;  /* 0x000000071606a211 */ /* 0x081fe400078008ff */
[----:B------:R-:W-:Y:S02]  /*cb30*/  @!P3 LEA R2, P1, R186, R7, 0x1 ;  /* 0x00000007ba02b211 */ /* 0x000fe400078208ff */
[-C--:B----4-:R-:W-:Y:S02]  /*cb40*/  @!P2 LEA.HI.X R7, R22, R3.reuse, R197, 0x1, P0 ;  /* 0x000000031607a211 */ /* 0x090fe400000f0cc5 */
[----:B------:R-:W-:-:S03]  /*cb50*/  @!P3 LEA.HI.X R3, R186, R3, R196, 0x1, P1 ;  /* 0x00000003ba03b211 */ /* 0x000fc600008f0cc4 */
[----:B------:R0:W-:Y:S04]  /*cb60*/  @!P2 ST.E.128 desc[UR56][R6.64], RZ ;  /* 0x000000ff0600a985 */ /* 0x0001e8000c101d38 */
[----:B------:R0:W-:Y:S02]  /*cb70*/  @!P3 ST.E.128 desc[UR56][R2.64], RZ ;  /* 0x000000ff0200b985 */ /* 0x0001e4000c101d38 */
.L_x_2495:
[----:B------:R-:W-:Y:S05]  /*cb80*/  BSYNC B1 ;  /* 0x0000000000017941 */ /* 0x000fea0003800000 */
.L_x_2494:
[----:B------:R-:W-:Y:S01]  /*cb90*/  VIADD R0, R18, 0x60 ;  /* 0x0000006012007836 */ /* 0x000fe20000000000 */
[----:B0-23--:R-:W0:Y:S04]  /*cba0*/  SHFL.IDX PT, R5, R5, 0x3, 0x181f ;  /* 0x00781f0005057f89 */ /* 0x00de2800000e0000 */
[----:B------:R-:W-:Y:S01]  /*cbb0*/  ISETP.GE.AND P0, PT, R0, R17, PT ;  /* 0x000000110000720c */ /* 0x000fe20003f06270 */
[----:B----4-:R2:W3:-:S12]  /*cbc0*/  SHFL.IDX PT, R3, R4, 0x3, 0x181f ;  /* 0x00781f0004037f89 */ /* 0x0104d800000e0000 */
[----:B--2---:R-:W-:Y:S05]  /*cbd0*/  @P0 BRA `(.L_x_2486) ;  /* 0x0000000000240947 */ /* 0x004fea0003800000 */
[----:B------:R-:W-:Y:S02]  /*cbe0*/  ULDC UR4, c[0x0][0xac8] ;  /* 0x0002b20000047ab9 */ /* 0x000fe40000000800 */
[----:B------:R-:W-:Y:S02]  /*cbf0*/  ISETP.GE.AND P2, PT, R22, UR4, PT ;  /* 0x0000000416007c0c */ /* 0x000fe4000bf46270 */
[----:B------:R-:W-:-:S11]  /*cc00*/  ISETP.GE.AND P3, PT, R186, UR4, PT ;  /* 0x00000004ba007c0c */ /* 0x000fd6000bf66270 */
[-C--:B---3--:R-:W-:Y:S02]  /*cc10*/  @!P2 LEA R6, P0, R22, R3.reuse, 0x1 ;  /* 0x000000031606a211 */ /* 0x088fe400078008ff */
[----:B------:R-:W-:Y:S02]  /*cc20*/  @!P3 LEA R2, P1, R186, R3, 0x1 ;  /* 0x00000003ba02b211 */ /* 0x000fe400078208ff */
[-C--:B0-----:R-:W-:Y:S02]  /*cc30*/  @!P2 LEA.HI.X R7, R22, R5.reuse, R197, 0x1, P0 ;  /* 0x000000051607a211 */ /* 0x081fe400000f0cc5 */
[----:B------:R-:W-:-:S03]  /*cc40*/  @!P3 LEA.HI.X R3, R186, R5, R196, 0x1, P1 ;  /* 0x00000005ba03b211 */ /* 0x000fc600008f0cc4 */
[----:B------:R0:W-:Y:S04]  /*cc50*/  @!P2 ST.E.128 desc[UR56][R6.64], RZ ;  /* 0x000000ff0600a985 */ /* 0x0001e8000c101d38 */
[----:B------:R0:W-:Y:S02]  /*cc60*/  @!P3 ST.E.128 desc[UR56][R2.64], RZ ;  /* 0x000000ff0200b985 */ /* 0x0001e4000c101d38 */
.L_x_2486:
[----:B------:R-:W-:Y:S05]  /*cc70*/  BSYNC B0 ;  /* 0x0000000000007941 */ /* 0x000fea0003800000 */
.L_x_2477:
[----:B------:R-:W-:Y:S02]  /*cc80*/  ULDC UR4, c[0x0][0xc3c] ;  /* 0x00030f0000047ab9 */ /* 0x000fe40000000800 */
[----:B-1----:R-:W-:-:S13]  /*cc90*/  ISETP.GE.AND P0, PT, R47, UR4, PT ;  /* 0x000000042f007c0c */ /* 0x002fda000bf06270 */
[----:B------:R-:W-:Y:S05]  /*cca0*/  @!P0 BRA `(.L_x_2496) ;  /* 0xffffff4000408947 */ /* 0x000fea000383ffff */
[----:B------:R-:W-:Y:S05]  /*ccb0*/  EXIT ;  /* 0x000000000000794d */ /* 0x000fea0003800000 */
.L_x_2441:
[----:B------:R-:W-:-:S08]  /*ccc0*/  NOP ;  /* 0x0000000000007918 */ /* 0x000fd00000000000 */
[----:B0-----:R-:W0:-:S00]  /*ccd0*/  USETMAXREG.DEALLOC.CTAPOOL 0x18 ;  /* 0x00000018000079c8 */ /* 0x001e0000080e0500 */
[----:B0-----:R-:W-:Y:S01]  /*cce0*/  LOP3.LUT R0, R0, 0x3, RZ, 0xc0, !PT ;  /* 0x0000000300007812 */ /* 0x001fe200078ec0ff */
[----:B------:R-:W-:-:S05]  /*ccf0*/  IMAD.MOV.U32 R5, RZ, RZ, RZ ;  /* 0x000000ffff057224 */ /* 0x000fca00078e00ff */
[----:B------:R-:W0:Y:S02]  /*cd00*/  SHFL.IDX PT, R0, R0, RZ, 0x1f ;  /* 0x00001fff00007589 */ /* 0x000e2400000e0000 */
[----:B0-----:R-:W-:-:S04]  /*cd10*/  ISETP.NE.AND P0, PT, R0, RZ, PT ;  /* 0x000000ff0000720c */ /* 0x001fc80003f05270 */
[----:B------:R-:W-:-:S05]  /*cd20*/  P2R R0, PR, RZ, 0x1 ;  /* 0x00000001ff007803 */ /* 0x000fca0000000000 */
[----:B------:R0:W-:Y:S04]  /*cd30*/  STL [R1+0x50], R0 ;  /* 0x0000500001007387 */ /* 0x0001e80000100800 */
        /* <DEDUP_REMOVED lines=8> */
.L_x_2497:
[----:B0-----:R-:W0:Y:S01]  /*cdc0*/  S2R R0, SR_TID.X ;  /* 0x0000000000007919 */ /* 0x001e220000002100 */
[----:B------:R-:W-:Y:S01]  /*cdd0*/  ULDC UR4, c[0x0][0xc3c] ;  /* 0x00030f0000047ab9 */ /* 0x000fe20000000800 */
[----:B------:R-:W1:Y:S01]  /*cde0*/  S2UR UR6, SR_CTAID.X ;  /* 0x00000000000679c3 */ /* 0x000e620000002500 */
        /* <DEDUP_REMOVED lines=8> */
[----:B------:R-:W-:Y:S01]  /*ce70*/  UMOV UR4, URZ ;  /* 0x0000003f00047c82 */ /* 0x000fe20008000000 */
[C---:B------:R-:W-:Y:S02]  /*ce80*/  ISETP.GE.U32.AND P2, PT, R0.reuse, 0x2, PT ;  /* 0x000000020000780c */ /* 0x040fe40003f46070 */
[C---:B------:R-:W-:Y:S02]  /*ce90*/  ISETP.GE.U32.AND P3, PT, R0.reuse, 0x4, PT ;  /* 0x000000040000780c */ /* 0x040fe40003f66070 */
[C---:B------:R-:W-:Y:S02]  /*cea0*/  ISETP.GE.U32.AND P4, PT, R0.reuse, 0x8, PT ;  /* 0x000000080000780c */ /* 0x040fe40003f86070 */
[----:B------:R-:W-:Y:S02]  /*ceb0*/  ISETP.GE.U32.AND P5, PT, R0, 0x10, PT ;  /* 0x000000100000780c */ /* 0x000fe40003fa6070 */
[----:B------:R-:W-:Y:S01]  /*cec0*/  MOV R16, RZ ;  /* 0x000000ff00107202 */ /* 0x000fe20000000f00 */
[----:B--2---:R-:W0:Y:S02]  /*ced0*/  SHFL.UP PT, R4, R5, 0x1, RZ ;  /* 0x0420000005047989 */ /* 0x004e2400000e00ff */
        /* <DEDUP_REMOVED lines=16> */
[----:B------:R-:W-:Y:S01]  /*cfe0*/  IMAD.MOV.U32 R7, RZ, RZ, R6 ;  /* 0x000000ffff077224 */ /* 0x000fe200078e0006 */
[----:B-1----:R-:W-:-:S13]  /*cff0*/  ISETP.GT.AND P6, PT, R6, UR6, PT ;  /* 0x0000000606007c0c */ /* 0x002fda000bfc4270 */
[----:B------:R-:W-:Y:S05]  /*d000*/  @P6 BRA `(.L_x_2499) ;  /* 0x00000000009c6947 */ /* 0x000fea0003800000 */
[----:B------:R-:W0:Y:S01]  /*d010*/  LDC R4, c[0x0][0xc3c] ;  /* 0x00030f00ff047b82 */ /* 0x000e220000000800 */
[----:B------:R-:W-:Y:S01]  /*d020*/  IMAD.MOV.U32 R6, RZ, RZ, R7 ;  /* 0x000000ffff067224 */ /* 0x000fe200078e0007 */
[----:B------:R-:W-:Y:S01]  /*d030*/  UMOV UR4, URZ ;  /* 0x0000003f00047c82 */ /* 0x000fe20008000000 */
[----:B------:R-:W-:Y:S01]  /*d040*/  ULDC UR7, c[0x0][0xc3c] ;  /* 0x00030f0000077ab9 */ /* 0x000fe20000000800 */
[----:B------:R-:W-:-:S05]  /*d050*/  ULDC UR5, c[0x0][0xc38] ;  /* 0x00030e0000057ab9 */ /* 0x000fca0000000800 */
.L_x_2503:
        /* <DEDUP_REMOVED lines=9> */
[----:B------:R-:W0:Y:S02]  /*d0f0*/  LDC.64 R2, c[0x0][0xc80] ;  /* 0x00032000ff027b82 */ /* 0x000e240000000a00 */
[----:B0-----:R-:W-:-:S05]  /*d100*/  IMAD.WIDE R2, R7, 0x4, R2 ;  /* 0x0000000407027825 */ /* 0x001fca00078e0202 */
[----:B------:R0:W5:Y:S02]  /*d110*/  LDG.E R5, desc[UR56][R2.64] ;  /* 0x0000003802057981 */ /* 0x000164000c1e1900 */
.L_x_2502:
[----:B------:R-:W-:Y:S05]  /*d120*/  BSYNC B0 ;  /* 0x0000000000007941 */ /* 0x000fea0003800000 */
.L_x_2501:
        /* <DEDUP_REMOVED lines=21> */
.L_x_2499:
[----:B------:R-:W-:-:S04]  /*d280*/  IMAD.IADD R7, R6, 0x1, -R7 ;  /* 0x0000000106077824 */ /* 0x000fc800078e0a07 */
        /* <DEDUP_REMOVED lines=19> */
.L_x_2504:
[----:B-1----:R-:W-:Y:S01]  /*d3c0*/  IADD3 R2, RZ, -R3, RZ ;  /* 0x80000003ff027210 */ /* 0x002fe20007ffe0ff */
[----:B---3--:R-:W-:Y:S01]  /*d3d0*/  IMAD R16, R16, UR5, R7 ;  /* 0x0000000510107c24 */ /* 0x008fe2000f8e0207 */
[----:B--2---:R-:W-:-:S03]  /*d3e0*/  IABS R4, R8 ;  /* 0x0000000800047213 */ /* 0x004fc60000000000 */
        /* <DEDUP_REMOVED lines=46> */
[----:B------:R-:W-:-:S05]  /*d6d0*/  @P0 VIADD R3, R3, 0x1 ;  /* 0x0000000103030836 */ /* 0x000fca0000000000 */
[----:B------:R-:W-:Y:S02]  /*d6e0*/  @!P2 IADD3 R3, -R3, RZ, RZ ;  /* 0x000000ff0303a210 */ /* 0x000fe40007ffe1ff */
[----:B------:R-:W-:Y:S01]  /*d6f0*/  @!P1 LOP3.LUT R3, RZ, R10, RZ, 0x33, !PT ;  /* 0x0000000aff039212 */ /* 0x000fe200078e33ff */
[----:B------:R-:W-:-:S03]  /*d700*/  IMAD.MOV R10, RZ, RZ, -R10 ;  /* 0x000000ffff0a7224 */ /* 0x000fc600078e0a0a */
[----:B------:R-:W-:Y:S01]  /*d710*/  LOP3.LUT R2, RZ, R3, RZ, 0x33, !PT ;  /* 0x00000003ff027212 */ /* 0x000fe200078e33ff */
[----:B------:R-:W-:-:S04]  /*d720*/  IMAD R18, R3, R10, R4 ;  /* 0x0000000a03127224 */ /* 0x000fc800078e0204 */
[----:B------:R-:W-:Y:S01]  /*d730*/  IMAD.IADD R17, R5, 0x1, R2 ;  /* 0x0000000105117824 */ /* 0x000fe200078e0202 */
[----:B------:R-:W-:Y:S06]  /*d740*/  BRA `(.L_x_2505) ;  /* 0x00000000000c7947 */ /* 0x000fec0003800000 */
.L_x_2500:
[----:B------:R-:W-:Y:S02]  /*d750*/  IMAD.MOV.U32 R17, RZ, RZ, RZ ;  /* 0x000000ffff117224 */ /* 0x000fe400078e00ff */
[----:B------:R-:W-:Y:S02]  /*d760*/  IMAD.U32 R16, RZ, RZ, UR6 ;  /* 0x00000006ff107e24 */ /* 0x000fe4000f8e00ff */
[----:B------:R-:W-:-:S07]  /*d770*/  IMAD.MOV.U32 R18, RZ, RZ, RZ ;  /* 0x000000ffff127224 */ /* 0x000fce00078e00ff */
.L_x_2505:
[----:B------:R-:W-:-:S13]  /*d780*/  ISETP.NE.AND P0, PT, R0, RZ, PT ;  /* 0x000000ff0000720c */ /* 0x000fda0003f05270 */
[----:B------:R-:W1:Y:S01]  /*d790*/  @!P0 S2R R3, SR_CgaCtaId ;  /* 0x0000000000038919 */ /* 0x000e620000008800 */
[----:B------:R-:W-:-:S04]  /*d7a0*/  @!P0 MOV R0, 0x400 ;  /* 0x0000040000008802 */ /* 0x000fc80000000f00 */
[----:B-1----:R-:W-:-:S05]  /*d7b0*/  @!P0 LEA R0, R3, R0, 0x18 ;  /* 0x0000000003008211 */ /* 0x002fca00078ec0ff */
[----:B------:R1:W-:Y:S01]  /*d7c0*/  @!P0 STS.128 [R0+0x348d0], R16 ;  /* 0x0348d01000008388 */ /* 0x0003e20000000c00 */
[----:B------:R-:W-:Y:S06]  /*d7d0*/  BAR.ARV 0x5, 0x180 ;  /* 0x0146000000007b1d */ /* 0x000fec0000002000 */
.L_x_2498:
[----:B01----:R-:W-:Y:S01]  /*d7e0*/  IMAD.MOV.U32 R0, RZ, RZ, 0x1 ;  /* 0x00000001ff007424 */ /* 0x003fe200078e00ff */
[----:B------:R0:W-:Y:S01]  /*d7f0*/  STL [R1+0x48], RZ ;  /* 0x000048ff01007387 */ /* 0x0001e20000100800 */
[----:B------:R-:W-:Y:S02]  /*d800*/  ULDC UR4, c[0x0][0xc3c] ;  /* 0x00030f0000047ab9 */ /* 0x000fe40000000800 */
[----:B--2---:R-:W-:Y:S01]  /*d810*/  ISETP.GE.AND P0, PT, R19, UR4, PT ;  /* 0x0000000413007c0c */ /* 0x004fe2000bf06270 */
        /* <DEDUP_REMOVED lines=22> */
[----:B------:R-:W-:Y:S01]  /*d980*/  STL [R1+0x4], R4 ;  /* 0x0000040401007387 */ /* 0x000fe20000100800 */
[----:B------:R-:W-:-:S03]  /*d990*/  IMAD.MOV.U32 R2, RZ, RZ, 0x1 ;  /* 0x00000001ff027424 */ /* 0x000fc600078e00ff */
[----:B------:R-:W-:Y:S04]  /*d9a0*/  STL [R1+0x24], R3 ;  /* 0x0000240301007387 */ /* 0x000fe80000100800 */
[----:B------:R-:W-:Y:S04]  /*d9b0*/  STL [R1+0x8], RZ ;  /* 0x000008ff01007387 */ /* 0x000fe80000100800 */
[----:B------:R0:W-:Y:S04]  /*d9c0*/  STL [R1+0x14], R2 ;  /* 0x0000140201007387 */ /* 0x0001e80000100800 */
[----:B------:R1:W-:Y:S01]  /*d9d0*/  STL [R1+0x48], RZ ;  /* 0x000048ff01007387 */ /* 0x0003e20000100800 */
[----:B0-----:R-:W-:-:S02]  /*d9e0*/  LOP3.LUT R2, R0, 0x40, RZ, 0xfc, !PT ;  /* 0x0000004000027812 */ /* 0x001fc400078efcff */
[----:B-1----:R-:W-:-:S07]  /*d9f0*/  LOP3.LUT R0, R0, 0x80, RZ, 0xfc, !PT ;  /* 0x0000008000007812 */ /* 0x002fce00078efcff */
.L_x_2608:
[----:B0-----:R-:W0:Y:S02]  /*da00*/  LDC.64 R2, c[0x0][0xc88] ;  /* 0x00032200ff027b82 */ /* 0x001e240000000a00 */
[----:B0-----:R-:W-:-:S05]  /*da10*/  IMAD.WIDE R2, R19, 0x4, R2 ;  /* 0x0000000413027825 */ /* 0x001fca00078e0202 */
[----:B--2---:R-:W2:Y:S01]  /*da20*/  LDG.E R12, desc[UR56][R2.64] ;  /* 0x00000038020c7981 */ /* 0x004ea2000c1e1900 */
[----:B------:R-:W-:Y:S05]  /*da30*/  YIELD ;  /* 0x0000000000007946 */ /* 0x000fea0003800000 */
[----:B------:R-:W-:Y:S01]  /*da40*/  ULDC.64 UR4, c[0x0][0xa28] ;  /* 0x00028a0000047ab9 */ /* 0x000fe20000000a00 */
[----:B------:R-:W-:Y:S01]  /*da50*/  IMAD.MOV.U32 R0, RZ, RZ, RZ ;  /* 0x000000ffff007224 */ /* 0x000fe200078e00ff */
[----:B------:R-:W-:Y:S01]  /*da60*/  ISETP.NE.U32.AND P0, PT, RZ, UR4, PT ;  /* 0x00000004ff007c0c */ /* 0x000fe2000bf05070 */
[----:B------:R-:W-:Y:S01]  /*da70*/  IMAD.MOV.U32 R6, RZ, RZ, RZ ;  /* 0x000000ffff067224 */ /* 0x000fe200078e00ff */
[----:B------:R-:W-:Y:S01]  /*da80*/  ULDC.64 UR8, c[0x0][0xa18] ;  /* 0x0002860000087ab9 */ /* 0x000fe20000000a00 */
[----:B------:R-:W-:Y:S01]  /*da90*/  ULDC.64 UR6, c[0x0][0xa08] ;  /* 0x0002820000067ab9 */ /* 0x000fe20000000a00 */
[----:B------:R-:W-:-:S02]  /*daa0*/  ISETP.NE.AND.EX P0, PT, RZ, UR5, PT, P0 ;  /* 0x00000005ff007c0c */ /* 0x000fc4000bf05300 */
        /* <DEDUP_REMOVED lines=10> */
[----:B------:R-:W-:Y:S02]  /*db50*/  ISETP.NE.AND.EX P1, PT, RZ, UR5, PT, P1 ;  /* 0x00000005ff007c0c */ /* 0x000fe4000bf25310 */
[----:B------:R-:W-:Y:S01]  /*db60*/  ISETP.NE.U32.AND P2, PT, RZ, UR8, PT ;  /* 0x00000008ff007c0c */ /* 0x000fe2000bf45070 */
[----:B------:R-:W-:Y:S01]  /*db70*/  STL [R1], R11 ;  /* 0x0000000b01007387 */ /* 0x000fe20000100800 */
[----:B------:R-:W-:Y:S02]  /*db80*/  ISETP.NE.U32.AND P0, PT, RZ, UR6, PT ;  /* 0x00000006ff007c0c */ /* 0x000fe4000bf05070 */
[----:B------:R-:W-:Y:S01]  /*db90*/  ISETP.NE.AND.EX P2, PT, RZ, UR9, PT, P2 ;  /* 0x00000009ff007c0c */ /* 0x000fe2000bf45320 */
[----:B------:R-:W-:Y:S01]  /*dba0*/  STL [R1+0xc], R10 ;  /* 0x00000c0a01007387 */ /* 0x000fe20000100800 */
[----:B------:R-:W-:Y:S02]  /*dbb0*/  ISETP.NE.AND.EX P0, PT, RZ, UR7, PT, P0 ;  /* 0x00000007ff007c0c */ /* 0x000fe4000bf05300 */
[----:B-1----:R-:W-:-:S02]  /*dbc0*/  IADD3 R2, P3, R11, UR4, RZ ;  /* 0x000000040b027c10 */ /* 0x002fc4000ff7e0ff */
[C---:B0-----:R-:W-:Y:S02]  /*dbd0*/  IADD3 R4, P4, R11.reuse, UR6, RZ ;  /* 0x000000060b047c10 */ /* 0x041fe4000ff9e0ff */
[C---:B------:R-:W-:Y:S01]  /*dbe0*/  IADD3.X R3, R10.reuse, UR5, RZ, P3, !PT ;  /* 0x000000050a037c10 */ /* 0x040fe20009ffe4ff */
[----:B------:R-:W-:Y:S01]  /*dbf0*/  ULDC UR4, c[0x0][0x288] ;  /* 0x0000a20000047ab9 */ /* 0x000fe20000000800 */
[----:B----4-:R-:W-:Y:S02]  /*dc00*/  MOV R8, RZ ;  /* 0x000000ff00087202 */ /* 0x010fe40000000f00 */
[----:B------:R-:W-:Y:S01]  /*dc10*/  IADD3.X R5, R10, UR7, RZ, P4, !PT ;  /* 0x000000070a057c10 */ /* 0x000fe2000a7fe4ff */
        /* <DEDUP_REMOVED lines=18> */
[----:B------:R-:W0:Y:S04]  /*dd40*/  LDG.E R7, desc[UR56][R2.64] ;  /* 0x0000003802077981 */ /* 0x000e28000c1e1900 */
[----:B------:R-:W0:Y:S02]  /*dd50*/  LDG.E R2, desc[UR56][R2.64+0x4] ;  /* 0x0000043802027981 */ /* 0x000e24000c1e1900 */
[----:B0-----:R-:W-:-:S05]  /*dd60*/  IMAD.IADD R9, R2, 0x1, -R7 ;  /* 0x0000000102097824 */ /* 0x001fca00078e0a07 */
[----:B------:R1:W-:Y:S02]  /*dd70*/  STL [R1+0x34], R9 ;  /* 0x0000340901007387 */ /* 0x0003e40000100800 */
.L_x_2507:
[----:B------:R-:W-:Y:S01]  /*dd80*/  IMAD.MOV.U32 R2, RZ, RZ, R12 ;  /* 0x000000ffff027224 */ /* 0x000fe200078e000c */
[----:B------:R-:W-:Y:S01]  /*dd90*/  ULDC.64 UR4, c[0x0][0xa20] ;  /* 0x0002880000047ab9 */ /* 0x000fe20000000a00 */
[----:B-----5:R-:W-:Y:S01]  /*dda0*/  IMAD.IADD R3, R8, 0x1, R0 ;  /* 0x0000000108037824 */ /* 0x020fe200078e0200 */
[----:B------:R-:W-:Y:S02]  /*ddb0*/  ISETP.NE.U32.AND P1, PT, RZ, UR4, PT ;  /* 0x00000004ff007c0c */ /* 0x000fe4000bf25070 */
[----:B------:R2:W-:Y:S02]  /*ddc0*/  STL [R1+0x10], R2 ;  /* 0x0000100201007387 */ /* 0x0005e40000100800 */
[----:B------:R-:W-:Y:S02]  /*ddd0*/  ISETP.NE.AND.EX P1, PT, RZ, UR5, PT, P1 ;  /* 0x00000005ff007c0c */ /* 0x000fe4000bf25310 */
[----:B------:R2:W-:Y:S11]  /*dde0*/  STL [R1+0x18], R3 ;  /* 0x0000180301007387 */ /* 0x0005f60000100800 */
[----:B--2---:R-:W-:Y:S05]  /*ddf0*/  @!P1 BRA `(.L_x_2508) ;  /* 0x0000000000109947 */ /* 0x004fea0003800000 */
[----:B------:R-:W-:-:S04]  /*de00*/  IADD3 R6, P0, R11, UR4, RZ ;  /* 0x000000040b067c10 */ /* 0x000fc8000ff1e0ff */
[----:B------:R-:W-:-:S05]  /*de10*/  IADD3.X R7, R10, UR5, RZ, P0, !PT ;  /* 0x000000050a077c10 */ /* 0x000fca00087fe4ff */
[----:B------:R2:W5:Y:S01]  /*de20*/  LDG.E R6, desc[UR56][R6.64] ;  /* 0x0000003806067981 */ /* 0x000562000c1e1900 */
[----:B------:R-:W-:Y:S05]  /*de30*/  BRA `(.L_x_2509) ;  /* 0x0000000000107947 */ /* 0x000fea0003800000 */
.L_x_2508:
[----:B------:R-:W-:Y:S05]  /*de40*/  @!P0 BRA `(.L_x_2509) ;  /* 0x00000000000c8947 */ /* 0x000fea0003800000 */
[----:B------:R-:W2:Y:S04]  /*de50*/  LDG.E R6, desc[UR56][R4.64] ;  /* 0x0000003804067981 */ /* 0x000ea8000c1e1900 */
[----:B------:R-:W2:Y:S02]  /*de60*/  LDG.E R4, desc[UR56][R4.64+0x4] ;  /* 0x0000043804047981 */ /* 0x000ea4000c1e1900 */
[----:B--2---:R-:W-:-:S07]  /*de70*/  IMAD.IADD R6, R4, 0x1, -R6 ;  /* 0x0000000104067824 */ /* 0x004fce00078e0a06 */
.L_x_2509:
[----:B-----5:R-:W-:Y:S01]  /*de80*/  IMAD.IADD R6, R6, 0x1, -R0 ;  /* 0x0000000106067824 */ /* 0x020fe200078e0a00 */
[----:B------:R-:W-:Y:S01]  /*de90*/  BSSY B7, `(.L_x_2510) ;  /* 0x000043b000077945 */ /* 0x000fe20003800000 */
[----:B------:R-:W3:Y:S02]  /*dea0*/  LDC R0, c[0x0][0x448] ;  /* 0x00011200ff007b82 */ /* 0x000ee40000000800 */
[----:B---3--:R-:W-:Y:S01]  /*deb0*/  ISETP.NE.AND P0, PT, R0, 0x1, PT ;  /* 0x000000010000780c */ /* 0x008fe20003f05270 */
[----:B------:R-:W-:-:S04]  /*dec0*/  IMAD.SHL.U32 R0, R17, 0x80, RZ ;  /* 0x0000008011007824 */ /* 0x000fc800078e00ff */
[----:B------:R-:W-:-:S08]  /*ded0*/  VIADD R0, R0, 0x7f ;  /* 0x0000007f00007836 */ /* 0x000fd00000000000 */
[----:B------:R-:W3:Y:S08]  /*dee0*/  @P0 LDC R2, c[0x0][0x44c] ;  /* 0x00011300ff020b82 */ /* 0x000ef00000000800 */
[----:B------:R-:W4:Y:S01]  /*def0*/  @P0 LDC R3, c[0x0][0x450] ;  /* 0x00011400ff030b82 */ /* 0x000f220000000800 */
[----:B---3--:R-:W-:-:S05]  /*df00*/  @P0 IMAD.HI.U32 R2, R0, R2, RZ ;  /* 0x0000000200020227 */ /* 0x008fca00078e00ff */
[----:B----4-:R-:W-:Y:S02]  /*df10*/  @P0 SHF.R.U32.HI R0, RZ, R3, R2 ;  /* 0x00000003ff000219 */ /* 0x010fe40000011602 */
[C---:B------:R-:W-:Y:S01]  /*df20*/  IADD3 R2, R6.reuse, 0x80, -R9 ;  /* 0x0000008006027810 */ /* 0x040fe20007ffe809 */
[----:B------:R-:W-:-:S04]  /*df30*/  VIADD R6, R6, 0x7f ;  /* 0x0000007f06067836 */ /* 0x000fc80000000000 */
[----:B------:R-:W-:Y:S01]  /*df40*/  IMAD.IADD R0, R2, 0x1, R0 ;  /* 0x0000000102007824 */ /* 0x000fe200078e0200 */
[----:B------:R-:W-:-:S04]  /*df50*/  SHF.R.S32.HI R2, RZ, 0x1f, R6 ;  /* 0x0000001fff027819 */ /* 0x000fc80000011406 */
[----:B------:R-:W-:Y:S02]  /*df60*/  SHF.R.S32.HI R3, RZ, 0x1f, R0 ;  /* 0x0000001fff037819 */ /* 0x000fe40000011400 */
[----:B------:R-:W-:Y:S02]  /*df70*/  LEA.HI R2, R2, R6, RZ, 0x7 ;  /* 0x0000000602027211 */ /* 0x000fe400078f38ff */
[----:B------:R-:W-:Y:S02]  /*df80*/  LEA.HI R3, R3, R0, RZ, 0x7 ;  /* 0x0000000003037211 */ /* 0x000fe400078f38ff */
[----:B------:R-:W-:Y:S02]  /*df90*/  SHF.R.S32.HI R2, RZ, 0x7, R2 ;  /* 0x00000007ff027819 */ /* 0x000fe40000011402 */
[----:B------:R-:W-:-:S04]  /*dfa0*/  SHF.R.S32.HI R3, RZ, 0x7, R3 ;  /* 0x00000007ff037819 */ /* 0x000fc80000011403 */
[----:B------:R-:W-:-:S04]  /*dfb0*/  VIMNMX R4, R2, R3, PT ;  /* 0x0000000302047248 */ /* 0x000fc80003fe0100 */
[----:B------:R-:W-:Y:S01]  /*dfc0*/  ISETP.GT.AND P0, PT, R4, RZ, PT ;  /* 0x000000ff0400720c */ /* 0x000fe20003f04270 */
[----:B------:R3:W-:-:S12]  /*dfd0*/  STL [R1+0x2c], R4 ;  /* 0x00002c0401007387 */ /* 0x0007d80000100800 */
[----:B---3--:R-:W-:Y:S05]  /*dfe0*/  @P0 BRA `(.L_x_2511) ;  /* 0x0000000000440947 */ /* 0x008fea0003800000 */
[----:B------:R-:W3:Y:S02]  /*dff0*/  S2R R4, SR_TID.X ;  /* 0x0000000000047919 */ /* 0x000ee40000002100 */
[----:B---3--:R-:W-:-:S04]  /*e000*/  LOP3.LUT R4, R4, 0x7f, RZ, 0xc0, !PT ;  /* 0x0000007f04047812 */ /* 0x008fc800078ec0ff */
[----:B------:R-:W-:-:S13]  /*e010*/  ISETP.NE.AND P0, PT, R4, RZ, PT ;  /* 0x000000ff0400720c */ /* 0x000fda0003f05270 */
[----:B------:R-:W-:Y:S05]  /*e020*/  @P0 BRA `(.L_x_2512) ;  /* 0x0000004000840947 */ /* 0x000fea0003800000 */
[----:B------:R-:W3:Y:S01]  /*e030*/  S2R R3, SR_LANEID ;  /* 0x0000000000037919 */ /* 0x000ee20000000000 */
[----:B------:R-:W-:Y:S02]  /*e040*/  VOTEU.ANY UR4, UPT, PT ;  /* 0x0000000000047886 */ /* 0x000fe400038e0100 */
[----:B------:R-:W3:Y:S08]  /*e050*/  FLO.U32 R0, UR4 ;  /* 0x0000000400007d00 */ /* 0x000ef000080e0000 */
[----:B------:R-:W4:Y:S01]  /*e060*/  POPC R5, UR4 ;  /* 0x0000000400057d09 */ /* 0x000f220008000000 */
[----:B---3--:R-:W-:-:S02]  /*e070*/  ISETP.EQ.U32.AND P0, PT, R0, R3, PT ;  /* 0x000000030000720c */ /* 0x008fc40003f02070 */
[----:B------:R-:W4:Y:S11]  /*e080*/  LDC.64 R2, c[0x0][0xc60] ;  /* 0x00031800ff027b82 */ /* 0x000f360000000a00 */
[----:B----4-:R-:W3:Y:S01]  /*e090*/  @P0 ATOMG.E.ADD.STRONG.GPU PT, R3, desc[UR56][R2.64], R5 ;  /* 0x00000005020309a8 */ /* 0x010ee200081ee1f8 */
[----:B------:R-:W4:Y:S02]  /*e0a0*/  S2R R4, SR_LTMASK ;  /* 0x0000000000047919 */ /* 0x000f240000003900 */
[----:B----4-:R-:W-:-:S04]  /*e0b0*/  LOP3.LUT R4, R4, UR4, RZ, 0xc0, !PT ;  /* 0x0000000404047c12 */ /* 0x010fc8000f8ec0ff */
[----:B--2---:R-:W2:Y:S01]  /*e0c0*/  POPC R7, R4 ;  /* 0x0000000400077309 */ /* 0x004ea20000000000 */
[----:B---3--:R-:W2:Y:S02]  /*e0d0*/  SHFL.IDX PT, R0, R3, R0, 0x1f ;  /* 0x00001f0003007589 */ /* 0x008ea400000e0000 */
[----:B--2---:R-:W-:Y:S01]  /*e0e0*/  IADD3 R16, R0, UR36, R7 ;  /* 0x0000002400107c10 */ /* 0x004fe2000fffe007 */
[----:B------:R-:W-:Y:S06]  /*e0f0*/  BRA `(.L_x_2512) ;  /* 0x0000004000507947 */ /* 0x000fec0003800000 */
.L_x_2511:
[----:B------:R-:W3:Y:S01]  /*e100*/  LDL R0, [R1+0x4] ;  /* 0x0000040001007983 */ /* 0x000ee20000100800 */
        /* <DEDUP_REMOVED lines=13> */
[----:B--2---:R-:W-:-:S02]  /*e1e0*/  IMAD.U32 R7, RZ, RZ, UR9 ;  /* 0x00000009ff077e24 */ /* 0x004fc4000f8e00ff */
[----:B------:R-:W-:Y:S02]  /*e1f0*/  IMAD.U32 R11, RZ, RZ, UR5 ;  /* 0x00000005ff0b7e24 */ /* 0x000fe4000f8e00ff */
[----:B------:R-:W-:Y:S02]  /*e200*/  IMAD.MOV.U32 R8, RZ, RZ, 0x70 ;  /* 0x00000070ff087424 */ /* 0x000fe400078e00ff */
[----:B------:R-:W-:Y:S02]  /*e210*/  IMAD.MOV.U32 R12, RZ, RZ, 0x1 ;  /* 0x00000001ff0c7424 */ /* 0x000fe400078e00ff */
[----:B------:R-:W-:-:S07]  /*e220*/  IMAD.MOV.U32 R13, RZ, RZ, RZ ;  /* 0x000000ffff0d7224 */ /* 0x000fce00078e00ff */
[----:B------:R-:W-:-:S07]  /*e230*/  LEPC R20, `(.L_x_2514) ;  /* 0x000000001014794e */ /* 0x000fce0000000000 */
[----:B01-3--:R-:W-:Y:S05]  /*e240*/  CALL.ABS.NOINC R2 ;  /* 0x0000000002007343 */ /* 0x00bfea0003c00000 */
.L_x_2514:
[----:B------:R-:W-:Y:S05]  /*e250*/  BSYNC B6 ;  /* 0x0000000000067941 */ /* 0x000fea0003800000 */
.L_x_2513:
        /* <DEDUP_REMOVED lines=21> */
.L_x_2517:
        /* <DEDUP_REMOVED lines=16> */
.L_x_2516:
[----:B------:R-:W-:Y:S05]  /*e4b0*/  BSYNC B6 ;  /* 0x0000000000067941 */ /* 0x000fea0003800000 */
.L_x_2515:
[----:B------:R-:W3:Y:S01]  /*e4c0*/  LDL.LU R2, [R1] ;  /* 0x0000000001027983 */ /* 0x000ee20000300800 */
[----:B------:R-:W-:-:S03]  /*e4d0*/  ULDC.64 UR4, c[0x0][0x9f8] ;  /* 0x00027e0000047ab9 */ /* 0x000fc60000000a00 */
[----:B------:R-:W4:Y:S04]  /*e4e0*/  LDL.LU R4, [R1+0xc] ;  /* 0x00000c0001047983 */ /* 0x000f280000300800 */
[----:B--2---:R-:W2:Y:S01]  /*e4f0*/  LDL R7, [R1+0x10] ;  /* 0x0000100001077983 */ /* 0x004ea20000100800 */
[----:B------:R-:W-:-:S03]  /*e500*/  ISETP.NE.U32.AND P0, PT, RZ, UR4, PT ;  /* 0x00000004ff007c0c */ /* 0x000fc6000bf05070 */
[----:B------:R-:W5:Y:S01]  /*e510*/  LDL R0, [R1+0x2c] ;  /* 0x00002c0001007983 */ /* 0x000f620000100800 */
[----:B------:R-:W-:-:S13]  /*e520*/  ISETP.NE.AND.EX P0, PT, RZ, UR5, PT, P0 ;  /* 0x00000005ff007c0c */ /* 0x000fda000bf05300 */
[----:B---3--:R-:W-:-:S04]  /*e530*/  @P0 IADD3 R2, P1, R2, UR4, RZ ;  /* 0x0000000402020c10 */ /* 0x008fc8000ff3e0ff */
[----:B----4-:R-:W-:Y:S01]  /*e540*/  @P0 IADD3.X R3, R4, UR5, RZ, P1, !PT ;  /* 0x0000000504030c10 */ /* 0x010fe20008ffe4ff */
[----:B------:R-:W-:-:S04]  /*e550*/  ULDC.64 UR4, c[0x0][0xa08] ;  /* 0x0002820000047ab9 */ /* 0x000fc80000000a00 */
[----:B--2---:R2:W3:Y:S02]  /*e560*/  @P0 LDG.E R7, desc[UR56][R2.64] ;  /* 0x0000003802070981 */ /* 0x0044e4000c1e1900 */
[----:B--2---:R-:W2:Y:S01]  /*e570*/  LDC.64 R2, c[0x0][0x418] ;  /* 0x00010600ff027b82 */ /* 0x004ea20000000a00 */
[----:B-----5:R-:W-:Y:S01]  /*e580*/  VIADD R4, R0, 0xffffffff ;  /* 0xffffffff00047836 */ /* 0x020fe20000000000 */
[----:B---3--:R-:W-:Y:S01]  /*e590*/  SHF.R.S32.HI R8, RZ, 0x1f, R7 ;  /* 0x0000001fff087819 */ /* 0x008fe20000011407 */
[----:B------:R3:W-:Y:S04]  /*e5a0*/  @P0 STL [R1+0x10], R7 ;  /* 0x0000100701000387 */ /* 0x0007e80000100800 */
[----:B------:R3:W-:Y:S01]  /*e5b0*/  STL [R1+0x1c], R8 ;  /* 0x00001c0801007387 */ /* 0x0007e20000100800 */
[----:B--2---:R-:W-:Y:S01]  /*e5c0*/  LOP3.LUT P0, RZ, R2, UR4, RZ, 0xfc, !PT ;  /* 0x0000000402ff7c12 */ /* 0x004fe2000f80fcff */
[----:B------:R-:W-:-:S03]  /*e5d0*/  UMOV UR4, 0xffffffff ;  /* 0xffffffff00047882 */ /* 0x000fc60000000000 */
[----:B------:R-:W-:-:S04]  /*e5e0*/  LOP3.LUT P0, RZ, R3, UR5, RZ, 0xfc, P0 ;  /* 0x0000000503ff7c12 */ /* 0x000fc8000800fcff */
[----:B------:R-:W-:Y:S01]  /*e5f0*/  SEL R0, R7, RZ, !P0 ;  /* 0x000000ff07007207 */ /* 0x000fe20004000000 */
[----:B---3--:R-:W-:Y:S08]  /*e600*/  BRA.DIV UR4, `(.L_x_2518) ;  /* 0x0000004e04c47947 */ /* 0x008ff0000b800000 */
[----:B------:R-:W2:Y:S02]  /*e610*/  S2R R5, SR_TID.X ;  /* 0x0000000000057919 */ /* 0x000ea40000002100 */
[----:B--2---:R-:W-:-:S04]  /*e620*/  SHF.R.U32.HI R5, RZ, 0x5, R5 ;  /* 0x00000005ff057819 */ /* 0x004fc80000011605 */
[----:B------:R-:W-:-:S05]  /*e630*/  LOP3.LUT R5, R5, 0x3, RZ, 0xc0, !PT ;  /* 0x0000000305057812 */ /* 0x000fca00078ec0ff */
[----:B------:R2:W3:Y:S02]  /*e640*/  SHFL.IDX PT, R14, R5, RZ, 0x1f ;  /* 0x00001fff050e7589 */ /* 0x0004e400000e0000 */
.L_x_2624:
[----:B------:R-:W-:Y:S01]  /*e650*/  PLOP3.LUT P1, PT, PT, PT, PT, 0x8, 0x0 ;  /* 0x000000000000781c */ /* 0x000fe20003f2e170 */
[----:B------:R4:W-:Y:S01]  /*e660*/  STL [R1], R0 ;  /* 0x0000000001007387 */ /* 0x0009e20000100800 */
[----:B---3--:R-:W-:-:S03]  /*e670*/  ISETP.NE.AND P0, PT, R14, RZ, PT ;  /* 0x000000ff0e00720c */ /* 0x008fc60003f05270 */
[----:B------:R3:W-:Y:S01]  /*e680*/  STL [R1+0xc], R4 ;  /* 0x00000c0401007387 */ /* 0x0007e20000100800 */
[----:B----4-:R-:W-:-:S05]  /*e690*/  P2R R0, PR, RZ, 0x2 ;  /* 0x00000002ff007803 */ /* 0x010fca0000000000 */
[----:B------:R3:W-:Y:S04]  /*e6a0*/  STL [R1+0x20], R0 ;  /* 0x0000200001007387 */ /* 0x0007e80000100800 */
[----:B------:R-:W-:Y:S05]  /*e6b0*/  @P0 BRA `(.L_x_2519) ;  /* 0x0000000400480947 */ /* 0x000fea0003800000 */
[----:B------:R-:W-:-:S03]  /*e6c0*/  UMOV UR4, 0xffffffff ;  /* 0xffffffff00047882 */ /* 0x000fc60000000000 */
[----:B------:R-:W-:Y:S05]  /*e6d0*/  BRA.DIV UR4, `(.L_x_2520) ;  /* 0x0000004e04c47947 */ /* 0x000fea000b800000 */
[----:B------:R-:W-:-:S13]  /*e6e0*/  ELECT P6, URZ, PT ;  /* 0x00000000003f782f */ /* 0x000fda00038c0000 */
.L_x_2627:
[----:B------:R-:W-:Y:S05]  /*e6f0*/  @!P6 BRA `(.L_x_2519) ;  /* 0x000000040038e947 */ /* 0x000fea0003800000 */
[----:B------:R-:W-:-:S04]  /*e700*/  ISETP.NE.U32.AND P0, PT, R2, RZ, PT ;  /* 0x000000ff0200720c */ /* 0x000fc80003f05070 */
[----:B------:R-:W-:-:S13]  /*e710*/  ISETP.NE.AND.EX P0, PT, R3, RZ, PT, P0 ;  /* 0x000000ff0300720c */ /* 0x000fda0003f05300 */
[----:B------:R-:W-:Y:S05]  /*e720*/  @!P0 BRA `(.L_x_2521) ;  /* 0x0000000000548947 */ /* 0x000fea0003800000 */
[----:B------:R-:W4:Y:S01]  /*e730*/  LDC R6, c[0x0][0x43c] ;  /* 0x00010f00ff067b82 */ /* 0x000f220000000800 */
[----:B01----:R-:W-:Y:S01]  /*e740*/  IMAD.MOV.U32 R9, RZ, RZ, R4 ;  /* 0x000000ffff097224 */ /* 0x003fe200078e0004 */
[----:B------:R-:W-:-:S03]  /*e750*/  ULDC.64 UR4, c[0x0][0x428] ;  /* 0x00010a0000047ab9 */ /* 0x000fc60000000a00 */
[----:B---3--:R-:W-:Y:S01]  /*e760*/  IMAD.MOV.U32 R0, RZ, RZ, R9 ;  /* 0x000000ffff007224 */ /* 0x008fe200078e0009 */
[----:B----4-:R-:W-:-:S13]  /*e770*/  ISETP.NE.AND P0, PT, R6, 0x1, PT ;  /* 0x000000010600780c */ /* 0x010fda0003f05270 */
[----:B--2---:R-:W0:Y:S02]  /*e780*/  @P0 LDC.64 R4, c[0x0][0x440] ;  /* 0x00011000ff040b82 */ /* 0x004e240000000a00 */
        /* <DEDUP_REMOVED lines=13> */
[----:B------:R-:W2:Y:S04]  /*e860*/  LDG.E R0, desc[UR56][R2.64] ;  /* 0x0000003802007981 */ /* 0x000ea8000c1e1900 */
[----:B--2---:R4:W-:Y:S02]  /*e870*/  STL [R1], R0 ;  /* 0x0000000001007387 */ /* 0x0049e40000100800 */
.L_x_2521:
[----:B------:R-:W5:Y:S04]  /*e880*/  LDL R7, [R1+0x4] ;  /* 0x0000040001077983 */ /* 0x000f680000100800 */
[----:B---34-:R-:W5:Y:S04]  /*e890*/  LDL R0, [R1+0x8] ;  /* 0x0000080001007983 */ /* 0x018f680000100800 */
[----:B------:R-:W3:Y:S01]  /*e8a0*/  LDL R2, [R1+0x14] ;  /* 0x0000140001027983 */ /* 0x000ee20000100800 */
[----:B-----5:R-:W-:Y:S01]  /*e8b0*/  IMAD R0, R0, 0x8, R7 ;  /* 0x0000000800007824 */ /* 0x020fe200078e0207 */
[----:B---3--:R-:W-:-:S04]  /*e8c0*/  SHF.L.U32 R2, R2, 0x1f, RZ ;  /* 0x0000001f02027819 */ /* 0x008fc800000006ff */
[----:B------:R-:W3:Y:S02]  /*e8d0*/  SYNCS.PHASECHK.TRANS64.TRYWAIT P0, [R0+URZ+0x34840], R2 ;  /* 0x03484002000075a7 */ /* 0x000ee4000800017f */
[----:B---3--:R-:W-:Y:S05]  /*e8e0*/  @!P0 BRA `(.L_x_2522) ;  /* 0x0000004c00608947 */ /* 0x008fea0003800000 */
.L_x_2628:
[----:B------:R-:W4:Y:S02]  /*e8f0*/  S2R R3, SR_TID.X ;  /* 0x0000000000037919 */ /* 0x000f240000002100 */
        /* <DEDUP_REMOVED lines=10> */
.L_x_2523:
[----:B------:R-:W4:Y:S04]  /*e9a0*/  LDL R6, [R1+0x4] ;  /* 0x0000040001067983 */ /* 0x000f280000100800 */
[----:B--2---:R-:W4:Y:S04]  /*e9b0*/  LDL R5, [R1+0x8] ;  /* 0x0000080001057983 */ /* 0x004f280000100800 */
[----:B------:R-:W2:Y:S04]  /*e9c0*/  LDL R4, [R1+0xc] ;  /* 0x00000c0001047983 */ /* 0x000ea80000100800 */
[----:B------:R-:W5:Y:S04]  /*e9d0*/  LDL R3, [R1+0x18] ;  /* 0x0000180001037983 */ /* 0x000f680000100800 */
[----:B---3--:R-:W3:Y:S01]  /*e9e0*/  LDL R2, [R1] ;  /* 0x0000000001027983 */ /* 0x008ee20000100800 */
        /* <DEDUP_REMOVED lines=9> */
[----:B----4-:R-:W-:Y:S01]  /*ea80*/  IMAD R0, R5, 0xc000, R6 ;  /* 0x0000c00005007824 */ /* 0x010fe200078e0206 */
[----:B--2---:R-:W-:-:S04]  /*ea90*/  R2UR UR11, R4 ;  /* 0x00000000040b72ca */ /* 0x004fc800000e0000 */
[----:B------:R-:W-:Y:S02]  /*eaa0*/  R2UR UR8, R0 ;  /* 0x00000000000872ca */ /* 0x000fe400000e0000 */
[----:B-----5:R-:W-:Y:S02]  /*eab0*/  R2UR UR5, R3 ;  /* 0x00000000030572ca */ /* 0x020fe400000e0000 */
[----:B------:R-:W-:Y:S02]  /*eac0*/  P2R R0, PR, RZ, 0x1 ;  /* 0x00000001ff007803 */ /* 0x000fe40000000000 */
[----:B---3--:R-:W-:-:S03]  /*ead0*/  R2UR UR13, R2 ;  /* 0x00000000020d72ca */ /* 0x008fc600000e0000 */
        /* <DEDUP_REMOVED lines=15> */
[----:B----4-:R-:W-:Y:S01]  /*ebd0*/  NOP ;  /* 0x0000000000007918 */ /* 0x010fe20000000000 */
.L_x_2519:
[----:B------:R-:W4:Y:S04]  /*ebe0*/  LDL R2, [R1+0x4] ;  /* 0x0000040001027983 */ /* 0x000f280000100800 */
[----:B------:R-:W5:Y:S04]  /*ebf0*/  LDL.LU R3, [R1+0x30] ;  /* 0x0000300001037983 */ /* 0x000f680000300800 */
[----:B--2---:R-:W2:Y:S04]  /*ec00*/  LDL.LU R5, [R1+0x28] ;  /* 0x0000280001057983 */ /* 0x004ea80000300800 */
[----:B---3--:R-:W3:Y:S01]  /*ec10*/  LDL.LU R4, [R1+0x38] ;  /* 0x0000380001047983 */ /* 0x008ee20000300800 */
[----:B------:R-:W-:Y:S05]  /*ec20*/  WARPSYNC.ALL ;  /* 0x0000000000007948 */ /* 0x000fea0003800000 */
[----:B------:R-:W-:Y:S01]  /*ec30*/  ULDC.64 UR4, c[0x0][0x298] ;  /* 0x0000a60000047ab9 */ /* 0x000fe20000000a00 */
[----:B------:R-:W-:Y:S01]  /*ec40*/  ULDC.64 UR6, c[0x0][0xa00] ;  /* 0x0002800000067ab9 */ /* 0x000fe20000000a00 */
[----:B------:R-:W-:Y:S01]  /*ec50*/  BSSY B6, `(.L_x_2524) ;  /* 0x0000024000067945 */ /* 0x000fe20003800000 */
[----:B------:R-:W-:Y:S01]  /*ec60*/  BAR.SYNC.DEFER_BLOCKING 0x8, 0x180 ;  /* 0x0206000000007b1d */ /* 0x000fe20000010000 */
[----:B------:R-:W-:-:S04]  /*ec70*/  ISETP.NE.U32.AND P0, PT, RZ, UR6, PT ;  /* 0x00000006ff007c0c */ /* 0x000fc8000bf05070 */
[----:B------:R-:W-:Y:S01]  /*ec80*/  ISETP.NE.AND.EX P0, PT, RZ, UR7, PT, P0 ;  /* 0x00000007ff007c0c */ /* 0x000fe2000bf05300 */
[----:B----4-:R-:W-:Y:S01]  /*ec90*/  VIADD R2, R2, 0x10400 ;  /* 0x0001040002027836 */ /* 0x010fe20000000000 */
[----:B-----5:R-:W-:-:S04]  /*eca0*/  SHF.R.S32.HI R0, RZ, 0x1f, R3 ;  /* 0x0000001fff007819 */ /* 0x020fc80000011403 */
[----:B------:R-:W-:Y:S02]  /*ecb0*/  LOP3.LUT P1, RZ, R2, 0x3ff, RZ, 0xc0, !PT ;  /* 0x000003ff02ff7812 */ /* 0x000fe4000782c0ff */
[----:B--2---:R-:W-:Y:S01]  /*ecc0*/  SEL R5, R5, RZ, !P0 ;  /* 0x000000ff05057207 */ /* 0x004fe20004000000 */
[----:B------:R-:W-:Y:S01]  /*ecd0*/  IMAD R0, R0, UR4, RZ ;  /* 0x0000000400007c24 */ /* 0x000fe2000f8e02ff */
[----:B---3--:R-:W-:-:S03]  /*ece0*/  SEL R4, R4, RZ, !P0 ;  /* 0x000000ff04047207 */ /* 0x008fc60004000000 */
[C---:B------:R-:W-:Y:S02]  /*ecf0*/  IMAD R0, R3.reuse, UR5, R0 ;  /* 0x0000000503007c24 */ /* 0x040fe4000f8e0200 */
[----:B------:R-:W-:-:S05]  /*ed00*/  IMAD.WIDE.U32 R2, R3, UR4, RZ ;  /* 0x0000000403027c25 */ /* 0x000fca000f8e00ff */
[----:B------:R2:W-:Y:S04]  /*ed10*/  STL.64 [R1+0x40], R2 ;  /* 0x0000400201007387 */ /* 0x0005e80000100a00 */
[----:B------:R3:W-:Y:S04]  /*ed20*/  STL [R1+0x28], R5 ;  /* 0x0000280501007387 */ /* 0x0007e80000100800 */
[----:B------:R3:W-:Y:S01]  /*ed30*/  STL [R1+0x4c], R4 ;  /* 0x00004c0401007387 */ /* 0x0007e20000100800 */
[----:B--2---:R-:W-:Y:S01]  /*ed40*/  IMAD.IADD R2, R3, 0x1, R0 ;  /* 0x0000000103027824 */ /* 0x004fe200078e0200 */
[----:B------:R-:W-:-:S05]  /*ed50*/  SHF.R.S32.HI R0, RZ, 0x1f, R18 ;  /* 0x0000001fff007819 */ /* 0x000fca0000011412 */
[----:B------:R3:W-:Y:S04]  /*ed60*/  STL [R1+0x38], R0 ;  /* 0x0000380001007387 */ /* 0x0007e80000100800 */
[----:B------:R3:W-:Y:S01]  /*ed70*/  STL [R1+0x30], R2 ;  /* 0x0000300201007387 */ /* 0x0007e20000100800 */
[----:B------:R-:W-:Y:S05]  /*ed80*/  @!P1 BRA `(.L_x_2525) ;  /* 0x0000000000409947 */ /* 0x000fea0003800000 */
[----:B---3--:R-:W-:Y:S01]  /*ed90*/  MOV R2, 0x0 ;  /* 0x0000000000027802 */ /* 0x008fe20000000f00 */
[----:B------:R-:W-:Y:S01]  /*eda0*/  ULDC.64 UR6, c[0x4][0xb8] ;  /* 0x01002e0000067ab9 */ /* 0x000fe20000000a00 */
[----:B------:R-:W-:Y:S01]  /*edb0*/  ULDC.64 UR8, c[0x4][0xc0] ;  /* 0x0100300000087ab9 */ /* 0x000fe20000000a00 */
[----:B------:R-:W-:Y:S01]  /*edc0*/  ULDC.64 UR4, c[0x4][0x20] ;  /* 0x0100080000047ab9 */ /* 0x000fe20000000a00 */
[----:B------:R-:W-:Y:S01]  /*edd0*/  MOV R4, UR6 ;  /* 0x0000000600047c02 */ /* 0x000fe20008000f00 */
[----:B------:R-:W-:Y:S01]  /*ede0*/  IMAD.U32 R5, RZ, RZ, UR7 ;  /* 0x00000007ff057e24 */ /* 0x000fe2000f8e00ff */
[----:B------:R-:W2:Y:S01]  /*edf0*/  LDC.64 R2, c[0x4][R2] ;  /* 0x0100000002027b82 */ /* 0x000ea20000000a00 */
        /* <DEDUP_REMOVED lines=8> */
[----:B012---:R-:W-:Y:S05]  /*ee80*/  CALL.ABS.NOINC R2 ;  /* 0x0000000002007343 */ /* 0x007fea0003c00000 */
.L_x_2525:
[----:B------:R-:W-:Y:S05]  /*ee90*/  BSYNC B6 ;  /* 0x0000000000067941 */ /* 0x000fea0003800000 */
.L_x_2524:
[----:B---3--:R-:W2:Y:S01]  /*eea0*/  LDL.LU R5, [R1+0x30] ;  /* 0x0000300001057983 */ /* 0x008ea20000300800 */
[----:B------:R-:W-:Y:S01]  /*eeb0*/  ULDC.64 UR4, c[0x0][0x2d8] ;  /* 0x0000b60000047ab9 */ /* 0x000fe20000000a00 */
[----:B------:R-:W3:Y:S01]  /*eec0*/  LDC R7, c[0x0][0x448] ;  /* 0x00011200ff077b82 */ /* 0x000ee20000000800 */
[----:B------:R-:W-:Y:S01]  /*eed0*/  ULDC.64 UR6, c[0x0][0x280] ;  /* 0x0000a00000067ab9 */ /* 0x000fe20000000a00 */
[----:B------:R-:W2:Y:S04]  /*eee0*/  LDL.LU.64 R2, [R1+0x40] ;  /* 0x0000400001027983 */ /* 0x000ea80000300a00 */
[----:B------:R-:W4:Y:S04]  /*eef0*/  LDL.LU R0, [R1+0x38] ;  /* 0x0000380001007983 */ /* 0x000f280000300800 */
[----:B------:R-:W4:Y:S04]  /*ef00*/  LDL.LU R6, [R1+0x4c] ;  /* 0x00004c0001067983 */ /* 0x000f280000300800 */
[----:B------:R-:W4:Y:S01]  /*ef10*/  LDL.LU R4, [R1+0x28] ;  /* 0x0000280001047983 */ /* 0x000f220000300800 */
[----:B01----:R-:W0:Y:S01]  /*ef20*/  S2R R9, SR_TID.X ;  /* 0x0000000000097919 */ /* 0x003e220000002100 */
[----:B------:R-:W1:Y:S01]  /*ef30*/  S2R R8, SR_TID.X ;  /* 0x0000000000087919 */ /* 0x000e620000002100 */
[----:B---3--:R-:W-:Y:S01]  /*ef40*/  ISETP.NE.AND P0, PT, R7, 0x1, PT ;  /* 0x000000010700780c */ /* 0x008fe20003f05270 */
[----:B0-----:R-:W-:-:S02]  /*ef50*/  IMAD.SHL.U32 R9, R9, 0x8, RZ ;  /* 0x0000000809097824 */ /* 0x001fc400078e00ff */
[----:B-1----:R-:W-:-:S03]  /*ef60*/  IMAD.SHL.U32 R10, R8, 0x8, RZ ;  /* 0x00000008080a7824 */ /* 0x002fc600078e00ff */
[----:B------:R-:W-:-:S04]  /*ef70*/  LOP3.LUT R9, R9, 0x38, RZ, 0xc0, !PT ;  /* 0x0000003809097812 */ /* 0x000fc800078ec0ff */
[C---:B------:R-:W-:Y:S02]  /*ef80*/  LOP3.LUT R11, R9.reuse, 0x40, RZ, 0xfc, !PT ;  /* 0x00000040090b7812 */ /* 0x040fe400078efcff */
[----:B------:R-:W-:Y:S02]  /*ef90*/  LOP3.LUT R9, R9, 0x80, RZ, 0xfc, !PT ;  /* 0x0000008009097812 */ /* 0x000fe400078efcff */
[----:B------:R-:W-:Y:S01]  /*efa0*/  LOP3.LUT R10, R10, 0x38, RZ, 0xc0, !PT ;  /* 0x000000380a0a7812 */ /* 0x000fe200078ec0ff */
[----:B--2---:R-:W-:Y:S02]  /*efb0*/  IMAD.MOV.U32 R3, RZ, RZ, R5 ;  /* 0x000000ffff037224 */ /* 0x004fe400078e0005 */
[----:B------:R-:W0:Y:S01]  /*efc0*/  S2R R5, SR_TID.X ;  /* 0x0000000000057919 */ /* 0x000e220000002100 */
[----:B----4-:R-:W-:Y:S02]  /*efd0*/  IMAD R0, R0, UR4, RZ ;  /* 0x0000000400007c24 */ /* 0x010fe4000f8e02ff */
[----:B------:R-:W-:-:S04]  /*efe0*/  IMAD.WIDE.U32 R2, R18, UR4, R2 ;  /* 0x0000000412027c25 */ /* 0x000fc8000f8e0002 */
[----:B------:R-:W-:Y:S01]  /*eff0*/  IMAD R0, R18, UR5, R0 ;  /* 0x0000000512007c24 */ /* 0x000fe2000f8e0200 */
[----:B------:R-:W-:-:S03]  /*f000*/  ULDC.64 UR4, c[0x0][0x2e0] ;  /* 0x0000b80000047ab9 */ /* 0x000fc60000000a00 */
[----:B------:R-:W-:Y:S02]  /*f010*/  IMAD.IADD R3, R3, 0x1, R0 ;  /* 0x0000000103037824 */ /* 0x000fe400078e0200 */
[----:B------:R-:W-:Y:S02]  /*f020*/  IMAD R0, R6, UR4, RZ ;  /* 0x0000000406007c24 */ /* 0x000fe4000f8e02ff */
[C---:B------:R-:W-:Y:S01]  /*f030*/  IMAD.WIDE.U32 R2, R4.reuse, UR4, R2 ;  /* 0x0000000404027c25 */ /* 0x040fe2000f8e0002 */
[----:B------:R-:W1:Y:S03]  /*f040*/  @P0 LDC R6, c[0x0][0x450] ;  /* 0x00011400ff060b82 */ /* 0x000e660000000800 */
[----:B------:R-:W-:Y:S01]  /*f050*/  IMAD R0, R4, UR5, R0 ;  /* 0x0000000504007c24 */ /* 0x000fe2000f8e0200 */
[----:B------:R-:W-:Y:S01]  /*f060*/  ULDC.64 UR4, c[0x0][0x2d0] ;  /* 0x0000b40000047ab9 */ /* 0x000fe20000000a00 */
[----:B------:R-:W2:Y:S02]  /*f070*/  S2R R4, SR_TID.X ;  /* 0x0000000000047919 */ /* 0x000ea40000002100 */
[----:B------:R-:W-:Y:S01]  /*f080*/  IMAD.IADD R3, R3, 0x1, R0 ;  /* 0x0000000103037824 */ /* 0x000fe200078e0200 */
[----:B0-----:R-:W-:-:S04]  /*f090*/  LOP3.LUT R5, R5, 0x7f, RZ, 0xc0, !PT ;  /* 0x0000007f05057812 */ /* 0x001fc800078ec0ff */
[----:B------:R-:W-:Y:S01]  /*f0a0*/  SHF.R.U32.HI R5, RZ, 0x3, R5 ;  /* 0x00000003ff057819 */ /* 0x000fe20000011605 */
[----:B--2---:R-:W-:-:S05]  /*f0b0*/  IMAD.SHL.U32 R4, R4, 0x10, RZ ;  /* 0x0000001004047824 */ /* 0x004fca00078e00ff */
[----:B------:R-:W-:Y:S02]  /*f0c0*/  LOP3.LUT R4, R5, 0x70, R4, 0xf8, !PT ;  /* 0x0000007005047812 */ /* 0x000fe400078ef804 */
[----:B------:R-:W0:Y:S03]  /*f0d0*/  @P0 LDC R5, c[0x0][0x44c] ;  /* 0x00011300ff050b82 */ /* 0x000e260000000800 */
[----:B------:R-:W-:-:S04]  /*f0e0*/  IMAD R0, R17, 0x80, R4 ;  /* 0x0000008011007824 */ /* 0x000fc800078e0204 */
        /* <DEDUP_REMOVED lines=11> */
[----:B------:R-:W-:-:S05]  /*f1a0*/  SHF.R.S32.HI R4, RZ, 0x1f, R0 ;  /* 0x0000001fff047819 */ /* 0x000fca0000011400 */
[----:B------:R-:W-:Y:S02]  /*f1b0*/  IMAD R6, R4, UR4, RZ ;  /* 0x0000000404067c24 */ /* 0x000fe4000f8e02ff */
[C---:B------:R-:W-:Y:S01]  /*f1c0*/  IMAD.WIDE.U32 R4, R0.reuse, UR4, R2 ;  /* 0x0000000400047c25 */ /* 0x040fe2000f8e0002 */
        /* <DEDUP_REMOVED lines=15> */
[----:B------:R-:W-:Y:S01]  /*f2c0*/  IMAD R17, R17, 0x80, R5 ;  /* 0x0000008011117824 */ /* 0x000fe200078e0205 */
[----:B------:R-:W-:Y:S04]  /*f2d0*/  SHFL.IDX PT, R6, R3, 0x1, 0x181f ;  /* 0x00381f0003067f89 */ /* 0x000fe800000e0000 */
[----:B------:R-:W0:Y:S04]  /*f2e0*/  SHFL.IDX PT, R5, R3, RZ, 0x181f ;  /* 0x00181fff03057589 */ /* 0x000e2800000e0000 */
[----:B------:R-:W-:Y:S01]  /*f2f0*/  SHFL.IDX PT, R8, R0, 0x1, 0x181f ;  /* 0x00381f0000087f89 */ /* 0x000fe200000e0000 */
[----:B--2---:R-:W-:-:S02]  /*f300*/  IMAD R2, R4, R7, RZ ;  /* 0x0000000704027224 */ /* 0x004fc400078e02ff */
[----:B------:R-:W-:-:S03]  /*f310*/  VIADD R4, R17, 0x10 ;  /* 0x0000001011047836 */ /* 0x000fc60000000000 */
[-C--:B------:R-:W-:Y:S02]  /*f320*/  ISETP.GE.AND P4, PT, R17, R2.reuse, PT ;  /* 0x000000021100720c */ /* 0x080fe40003f86270 */
[----:B------:R-:W-:Y:S02]  /*f330*/  ISETP.GE.AND P3, PT, R4, R2, PT ;  /* 0x000000020400720c */ /* 0x000fe40003f66270 */
[----:B------:R-:W1:Y:S09]  /*f340*/  SHFL.IDX PT, R4, R0, RZ, 0x181f ;  /* 0x00181fff00047589 */ /* 0x000e7200000e0000 */
[----:B0-----:R-:W-:-:S05]  /*f350*/  @!P4 LEA R5, P5, R10, R5, 0x1 ;  /* 0x000000050a05c211 */ /* 0x001fca00078a08ff */
[----:B-1----:R-:W-:Y:S01]  /*f360*/  @!P4 IMAD.X R4, RZ, RZ, R4, P5 ;  /* 0x000000ffff04c224 */ /* 0x002fe200028e0604 */
[----:B------:R-:W-:-:S04]  /*f370*/  @!P3 LEA R7, P5, R10, R6, 0x1 ;  /* 0x000000060a07b211 */ /* 0x000fc800078a08ff */
        /* <DEDUP_REMOVED lines=9> */
[----:B------:R-:W0:Y:S04]  /*f410*/  SHFL.IDX PT, R7, R3, 0x2, 0x181f ;  /* 0x00581f0003077f89 */ /* 0x000e2800000e0000 */
[----:B------:R-:W-:Y:S04]  /*f420*/  @!P3 LDGSTS.E.BYPASS.LTC128B.128 [R9+0x10c00], desc[UR56][R4.64], !P2 ;  /* 0x10c000000409bfae */ /* 0x000fe8000d101d78 */
[----:B------:R-:W-:Y:S04]  /*f430*/  @!P3 LDGSTS.E.BYPASS.LTC128B.128 [R9+0x14c00], desc[UR56][R4.64+0x80], !P1 ;  /* 0x14c000800409bfae */ /* 0x000fe8000c901d78 */
[----:B------:R1:W-:Y:S04]  /*f440*/  @!P3 LDGSTS.E.BYPASS.LTC128B.128 [R9+0x18c00], desc[UR56][R4.64+0x100], !P0 ;  /* 0x18c001000409bfae */ /* 0x0003e8000c101d78 */
[----:B------:R-:W2:Y:S01]  /*f450*/  SHFL.IDX PT, R6, R0, 0x2, 0x181f ;  /* 0x00581f0000067f89 */ /* 0x000ea200000e0000 */
[----:B-1----:R-:W-:-:S05]  /*f460*/  VIADD R4, R17, 0x20 ;  /* 0x0000002011047836 */ /* 0x002fca0000000000 */
[----:B------:R-:W-:-:S13]  /*f470*/  ISETP.GE.AND P3, PT, R4, R2, PT ;  /* 0x000000020400720c */ /* 0x000fda0003f66270 */
[----:B0-----:R-:W-:-:S05]  /*f480*/  @!P3 LEA R7, P4, R10, R7, 0x1 ;  /* 0x000000070a07b211 */ /* 0x001fca00078808ff */
[----:B--2---:R-:W-:-:S04]  /*f490*/  @!P3 IMAD.X R4, RZ, RZ, R6, P4 ;  /* 0x000000ffff04b224 */ /* 0x004fc800020e0606 */
[----:B------:R-:W-:Y:S02]  /*f4a0*/  @!P3 IMAD.MOV.U32 R5, RZ, RZ, R4 ;  /* 0x000000ffff05b224 */ /* 0x000fe400078e0004 */
[----:B------:R-:W-:-:S05]  /*f4b0*/  @!P3 IMAD.MOV.U32 R4, RZ, RZ, R7 ;  /* 0x000000ffff04b224 */ /* 0x000fca00078e0007 */
        /* <DEDUP_REMOVED lines=15> */
[----:B0-----:R-:W-:-:S02]  /*f5b0*/  IADD3 R4, R17, 0x40, RZ ;  /* 0x0000004011047810 */ /* 0x001fc40007ffe0ff */
[----:B------:R-:W0:Y:S02]  /*f5c0*/  SHFL.IDX PT, R5, R3, 0x4, 0x181f ;  /* 0x00981f0003057f89 */ /* 0x000e2400000e0000 */
        /* <DEDUP_REMOVED lines=36> */
.L_x_2645:
        /* <DEDUP_REMOVED lines=12> */
.L_x_2528:
[----:B------:R-:W-:Y:S05]  /*f8d0*/  BSYNC B0 ;  /* 0x0000000000007941 */ /* 0x000fea0003800000 */
.L_x_2527:
[----:B012---:R-:W2:Y:S01]  /*f8e0*/  LDL R9, [R1+0x4] ;  /* 0x0000040001097983 */ /* 0x007ea20000100800 */
[----:B------:R-:W-:Y:S01]  /*f8f0*/  PLOP3.LUT P0, PT, PT, PT, PT, 0x80, 0x0 ;  /* 0x000000000000781c */ /* 0x000fe20003f0f070 */
[----:B------:R-:W-:Y:S01]  /*f900*/  NOP ;  /* 0x0000000000007918 */ /* 0x000fe20000000000 */
[----:B--2---:R-:W-:-:S11]  /*f910*/  VIADD R6, R9, 0x34800 ;  /* 0x0003480009067836 */ /* 0x004fd60000000000 */
.L_x_2529:
        /* <DEDUP_REMOVED lines=19> */
.L_x_2646:
[----:B------:R-:W-:Y:S05]  /*fa50*/  BSYNC B0 ;  /* 0x0000000000007941 */ /* 0x000fea0003800000 */
.L_x_2530:
[----:B0-----:R-:W2:Y:S01]  /*fa60*/  LDL R2, [R1+0x2c] ;  /* 0x00002c0001027983 */ /* 0x001ea20000100800 */
[----:B------:R-:W-:Y:S01]  /*fa70*/  BSSY B0, `(.L_x_2532) ;  /* 0x000021f000007945 */ /* 0x000fe20003800000 */
[----:B--2---:R-:W-:-:S13]  /*fa80*/  ISETP.GE.AND P0, PT, R2, 0x2, PT ;  /* 0x000000020200780c */ /* 0x004fda0003f06270 */
[----:B------:R-:W-:Y:S05]  /*fa90*/  @!P0 BRA `(.L_x_2533) ;  /* 0x0000002000708947 */ /* 0x000fea0003800000 */
[C---:B------:R-:W-:Y:S01]  /*faa0*/  LOP3.LUT R0, R2.reuse, 0x1, RZ, 0xc0, !PT ;  /* 0x0000000102007812 */ /* 0x040fe200078ec0ff */
[----:B------:R-:W-:Y:S01]  /*fab0*/  VIADD R4, R2, 0xfffffffe ;  /* 0xfffffffe02047836 */ /* 0x000fe20000000000 */
[----:B------:R-:W-:Y:S02]  /*fac0*/  BSSY B2, `(.L_x_2534) ;  /* 0x00000b9000027945 */ /* 0x000fe40003800000 */
[----:B------:R-:W-:Y:S01]  /*fad0*/  ISETP.NE.U32.AND P0, PT, R0, 0x1, PT ;  /* 0x000000010000780c */ /* 0x000fe20003f05070 */
[----:B------:R-:W-:-:S12]  /*fae0*/  IMAD.MOV.U32 R0, RZ, RZ, R4 ;  /* 0x000000ffff007224 */ /* 0x000fd800078e0004 */
[----:B------:R-:W-:Y:S05]  /*faf0*/  @!P0 BRA `(.L_x_2535) ;  /* 0x0000000800d48947 */ /* 0x000fea0003800000 */
[----:B------:R-:W2:Y:S04]  /*fb00*/  LDL R5, [R1+0x20] ;  /* 0x0000200001057983 */ /* 0x000ea80000100800 */
[----:B------:R-:W3:Y:S04]  /*fb10*/  LDL R3, [R1+0x8] ;  /* 0x0000080001037983 */ /* 0x000ee80000100800 */
[----:B------:R-:W4:Y:S01]  /*fb20*/  LDL R2, [R1+0x14] ;  /* 0x0000140001027983 */ /* 0x000f220000100800 */
        /* <DEDUP_REMOVED lines=11> */
[----:B------:R-:W-:Y:S01]  /*fbe0*/  ISETP.NE.AND.EX P0, PT, RZ, UR5, PT, P0 ;  /* 0x00000005ff007c0c */ /* 0x000fe2000bf05300 */
[----:B------:R-:W-:-:S12]  /*fbf0*/  IMAD.MOV.U32 R8, RZ, RZ, R4 ;  /* 0x000000ffff087224 */ /* 0x000fd800078e0004 */
[----:B0-----:R-:W-:Y:S05]  /*fc00*/  @!P0 BRA `(.L_x_2538) ;  /* 0x0000000000508947 */ /* 0x001fea0003800000 */
[----:B------:R-:W2:Y:S01]  /*fc10*/  LDL R10, [R1+0x1c] ;  /* 0x00001c00010a7983 */ /* 0x000ea20000100800 */
[----:B------:R-:W0:Y:S03]  /*fc20*/  LDC R5, c[0x0][0x43c] ;  /* 0x00010f00ff057b82 */ /* 0x000e260000000800 */
[----:B------:R-:W3:Y:S01]  /*fc30*/  LDL R7, [R1+0x10] ;  /* 0x0000100001077983 */ /* 0x000ee20000100800 */
[----:B------:R-:W-:Y:S01]  /*fc40*/  IMAD.MOV.U32 R0, RZ, RZ, R4 ;  /* 0x000000ffff007224 */ /* 0x000fe200078e0004 */
[----:B------:R-:W-:Y:S01]  /*fc50*/  ULDC.64 UR6, c[0x0][0x428] ;  /* 0x00010a0000067ab9 */ /* 0x000fe20000000a00 */
[----:B0-----:R-:W-:-:S13]  /*fc60*/  ISETP.NE.AND P0, PT, R5, 0x1, PT ;  /* 0x000000010500780c */ /* 0x001fda0003f05270 */
[----:B-----5:R-:W0:Y:S02]  /*fc70*/  @P0 LDC.64 R2, c[0x0][0x440] ;  /* 0x00011000ff020b82 */ /* 0x020e240000000a00 */
[----:B0-----:R-:W-:-:S05]  /*fc80*/  @P0 IMAD.HI.U32 R2, R4, R2, RZ ;  /* 0x0000000204020227 */ /* 0x001fca00078e00ff */
[----:B------:R-:W-:-:S04]  /*fc90*/  @P0 SHF.R.U32.HI R0, RZ, R3, R2 ;  /* 0x00000003ff000219 */ /* 0x000fc80000011602 */
[----:B------:R-:W-:Y:S02]  /*fca0*/  IADD3 R8, -R0, RZ, RZ ;  /* 0x000000ff00087210 */ /* 0x000fe40007ffe1ff */
[----:B------:R-:W-:-:S03]  /*fcb0*/  SHF.R.S32.HI R3, RZ, 0x1f, R0 ;  /* 0x0000001fff037819 */ /* 0x000fc60000011400 */
[----:B------:R-:W-:Y:S02]  /*fcc0*/  IMAD R8, R5, R8, R4 ;  /* 0x0000000805087224 */ /* 0x000fe400078e0204 */
[----:B--2---:R-:W-:-:S04]  /*fcd0*/  IMAD R2, R10, UR6, RZ ;  /* 0x000000060a027c24 */ /* 0x004fc8000f8e02ff */
[----:B---3--:R-:W-:Y:S02]  /*fce0*/  IMAD R5, R7, UR7, R2 ;  /* 0x0000000707057c24 */ /* 0x008fe4000f8e0202 */
[----:B------:R-:W-:-:S04]  /*fcf0*/  IMAD.MOV.U32 R2, RZ, RZ, R0 ;  /* 0x000000ffff027224 */ /* 0x000fc800078e0000 */
[----:B------:R-:W-:-:S04]  /*fd00*/  IMAD.WIDE.U32 R2, R7, UR6, R2 ;  /* 0x0000000607027c25 */ /* 0x000fc8000f8e0002 */
[----:B------:R-:W-:Y:S01]  /*fd10*/  IMAD.IADD R0, R5, 0x1, R3 ;  /* 0x0000000105007824 */ /* 0x000fe200078e0203 */
[----:B------:R-:W-:-:S04]  /*fd20*/  LEA R10, P0, R2, UR4, 0x2 ;  /* 0x00000004020a7c11 */ /* 0x000fc8000f8010ff */
[----:B------:R-:W-:-:S05]  /*fd30*/  LEA.HI.X R11, R2, UR5, R0, 0x2, P0 ;  /* 0x00000005020b7c11 */ /* 0x000fca00080f1400 */
[----:B------:R0:W5:Y:S04]  /*fd40*/  LDG.E R3, desc[UR56][R10.64] ;  /* 0x000000380a037981 */ /* 0x000168000c1e1900 */
.L_x_2538:
[----:B------:R-:W2:Y:S01]  /*fd50*/  LDL R0, [R1+0x4] ;  /* 0x0000040001007983 */ /* 0x000ea20000100800 */
[----:B------:R-:W-:Y:S01]  /*fd60*/  BSSY B3, `(.L_x_2539) ;  /* 0x0000005000037945 */ /* 0x000fe20003800000 */
[----:B--2---:R-:W-:Y:S01]  /*fd70*/  IMAD R2, R9, 0x8, R0 ;  /* 0x0000000809027824 */ /* 0x004fe200078e0200 */
[----:B------:R-:W-:-:S04]  /*fd80*/  SHF.L.U32 R0, R12, 0x1f, RZ ;  /* 0x0000001f0c007819 */ /* 0x000fc800000006ff */
[----:B------:R-:W1:Y:S02]  /*fd90*/  SYNCS.PHASECHK.TRANS64.TRYWAIT P0, [R2+URZ+0x34840], R0 ;  /* 0x03484000020075a7 */ /* 0x000e64000800017f */
[----:B-1----:R-:W-:Y:S05]  /*fda0*/  @!P0 BRA `(.L_x_2540) ;  /* 0x0000004400488947 */ /* 0x002fea0003800000 */
.L_x_2647:
[----:B------:R-:W-:Y:S05]  /*fdb0*/  BSYNC B3 ;  /* 0x0000000000037941 */ /* 0x000fea0003800000 */
.L_x_2539:
[----:B------:R-:W2:Y:S01]  /*fdc0*/  S2R R5, SR_TID.X ;  /* 0x0000000000057919 */ /* 0x000ea20000002100 */
        /* <DEDUP_REMOVED lines=11> */
.L_x_2542:
[----:B------:R-:W-:Y:S05]  /*fe80*/  BSYNC B3 ;  /* 0x0000000000037941 */ /* 0x000fea0003800000 */
.L_x_2541:
        /* <DEDUP_REMOVED lines=13> */
.L_x_2543:
        /* <DEDUP_REMOVED lines=12> */
[----:B------:R-:W-:Y:S01]  /*10020*/  VIADD R5, R7, 0x20400 ;  /* 0x0002040007057836 */ /* 0x000fe20000000000 */
[----:B------:R-:W-:Y:S01]  /*10030*/  UMOV UR6, 0x0 ;  /* 0x0000000000067882 */ /* 0x000fe20000000000 */
[----:B------:R-:W-:Y:S01]  /*10040*/  UMOV UR7, 0x14f00000 ;  /* 0x14f0000000077882 */ /* 0x000fe20000000000 */
[----:B------:R-:W-:-:S15]  /*10050*/  R2UR UR10, R14 ;  /* 0x000000000e0a72ca */ /* 0x000fde00000e0000 */
.L_x_2544:
        /* <DEDUP_REMOVED lines=15> */
.L_x_2545:
        /* <DEDUP_REMOVED lines=10> */
[----:B0-----:R-:W2:Y:S04]  /*101f0*/  LDL.LU R10, [R1+0x14] ;  /* 0x00001400010a7983 */ /* 0x001ea80000300800 */
[----:B------:R-:W3:Y:S01]  /*10200*/  LDL R5, [R1+0x8] ;  /* 0x0000080001057983 */ /* 0x000ee20000100800 */
[----:B------:R-:W-:Y:S01]  /*10210*/  BSSY B3, `(.L_x_2546) ;  /* 0x0000005000037945 */ /* 0x000fe20003800000 */
[----:B--2---:R-:W-:Y:S01]  /*10220*/  SHF.L.U32 R0, R10, 0x1f, RZ ;  /* 0x0000001f0a007819 */ /* 0x004fe200000006ff */
[----:B---3--:R-:W-:-:S04]  /*10230*/  IMAD R2, R5, 0x8, R6 ;  /* 0x0000000805027824 */ /* 0x008fc800078e0206 */
[----:B------:R-:W0:Y:S02]  /*10240*/  SYNCS.PHASECHK.TRANS64.TRYWAIT P0, [R2+URZ+0x60], R0 ;  /* 0x00006000020075a7 */ /* 0x000e24000800017f */
[----:B0-----:R-:W-:Y:S05]  /*10250*/  @!P0 BRA `(.L_x_2547) ;  /* 0x0000004000308947 */ /* 0x001fea0003800000 */
.L_x_2648:
[----:B------:R-:W-:Y:S05]  /*10260*/  BSYNC B3 ;  /* 0x0000000000037941 */ /* 0x000fea0003800000 */
.L_x_2546:
[----:B------:R1:W5:Y:S04]  /*10270*/  LDL R17, [R1+0x4] ;  /* 0x0000040001117983 */ /* 0x0003680000100800 */
        /* <DEDUP_REMOVED lines=13> */
.L_x_2549:
[----:B------:R-:W-:Y:S05]  /*10350*/  BSYNC B3 ;  /* 0x0000000000037941 */ /* 0x000fea0003800000 */
.L_x_2548:
[----:B------:R-:W2:Y:S04]  /*10360*/  LDL R7, [R1+0x18] ;  /* 0x0000180001077983 */ /* 0x000ea80000100800 */
[----:B0-----:R-:W2:Y:S01]  /*10370*/  LDL.LU R2, [R1+0xc] ;  /* 0x00000c0001027983 */ /* 0x001ea20000300800 */
[----:B------:R-:W-:Y:S01]  /*10380*/  R2UR UR10, R13 ;  /* 0x000000000d0a72ca */ /* 0x000fe200000e0000 */
[C-C-:B-----5:R-:W-:Y:S01]  /*10390*/  IMAD R5, R15.reuse, 0x8, R17.reuse ;  /* 0x000000080f057824 */ /* 0x160fe200078e0211 */
        /* <DEDUP_REMOVED lines=9> */
.L_x_2550:
        /* <DEDUP_REMOVED lines=16> */
.L_x_2551:
        /* <DEDUP_REMOVED lines=13> */
.L_x_2537:
[----:B------:R-:W-:Y:S05]  /*10600*/  BSYNC B1 ;  /* 0x0000000000017941 */ /* 0x000fea0003800000 */
.L_x_2536:
[----:B------:R-:W2:Y:S04]  /*10610*/  LDL.LU R0, [R1+0x2c] ;  /* 0x00002c0001007983 */ /* 0x000ea80000300800 */
[----:B------:R3:W-:Y:S04]  /*10620*/  STL [R1+0x8], R9 ;  /* 0x0000080901007387 */ /* 0x0007e80000100800 */
[----:B------:R3:W-:Y:S02]  /*10630*/  STL [R1+0x14], R12 ;  /* 0x0000140c01007387 */ /* 0x0007e40000100800 */
[----:B--23--:R-:W-:-:S07]  /*10640*/  VIADD R0, R0, 0xfffffffd ;  /* 0xfffffffd00007836 */ /* 0x00cfce0000000000 */
.L_x_2535:
[----:B------:R-:W-:Y:S05]  /*10650*/  BSYNC B2 ;  /* 0x0000000000027941 */ /* 0x000fea0003800000 */
.L_x_2534:
[----:B------:R-:W-:-:S13]  /*10660*/  ISETP.NE.AND P0, PT, R4, RZ, PT ;  /* 0x000000ff0400720c */ /* 0x000fda0003f05270 */
[----:B------:R-:W-:Y:S05]  /*10670*/  @!P0 BRA `(.L_x_2533) ;  /* 0x0000001400788947 */ /* 0x000fea0003800000 */
[----:B0-----:R0:W5:Y:S02]  /*10680*/  LDL R8, [R1] ;  /* 0x0000000001087983 */ /* 0x0011640000100800 */
.L_x_2584:
        /* <DEDUP_REMOVED lines=18> */
[----:B-----5:R-:W3:Y:S01]  /*107b0*/  LDC R8, c[0x0][0x43c] ;  /* 0x00010f00ff087b82 */ /* 0x020ee20000000800 */
[----:B------:R-:W-:Y:S02]  /*107c0*/  ULDC.64 UR6, c[0x0][0x428] ;  /* 0x00010a0000067ab9 */ /* 0x000fe40000000a00 */
[----:B------:R-:W4:Y:S01]  /*107d0*/  LDL R9, [R1+0x10] ;  /* 0x0000100001097983 */ /* 0x000f220000100800 */
        /* <DEDUP_REMOVED lines=15> */
.L_x_2554:
[----:B------:R-:W3:Y:S01]  /*108d0*/  LDL R2, [R1+0x4] ;  /* 0x0000040001027983 */ /* 0x000ee20000100800 */
[----:B------:R-:W-:Y:S01]  /*108e0*/  BSSY B2, `(.L_x_2555) ;  /* 0x0000005000027945 */ /* 0x000fe20003800000 */
[----:B---3--:R-:W-:Y:S01]  /*108f0*/  IMAD R3, R4, 0x8, R2 ;  /* 0x0000000804037824 */ /* 0x008fe200078e0202 */
[----:B------:R-:W-:-:S04]  /*10900*/  SHF.L.U32 R2, R5, 0x1f, RZ ;  /* 0x0000001f05027819 */ /* 0x000fc800000006ff */
[----:B------:R-:W3:Y:S02]  /*10910*/  SYNCS.PHASECHK.TRANS64.TRYWAIT P0, [R3+URZ+0x34840], R2 ;  /* 0x03484002030075a7 */ /* 0x000ee4000800017f */
[----:B---3--:R-:W-:Y:S05]  /*10920*/  @!P0 BRA `(.L_x_2556) ;  /* 0x0000003800908947 */ /* 0x008fea0003800000 */
.L_x_2649:
[----:B------:R-:W-:Y:S05]  /*10930*/  BSYNC B2 ;  /* 0x0000000000027941 */ /* 0x000fea0003800000 */
.L_x_2555:
        /* <DEDUP_REMOVED lines=12> */
.L_x_2558:
[----:B------:R-:W-:Y:S05]  /*10a00*/  BSYNC B2 ;  /* 0x0000000000027941 */ /* 0x000fea0003800000 */
.L_x_2557:
[----:B------:R-:W2:Y:S04]  /*10a10*/  LDL R9, [R1+0x4] ;  /* 0x0000040001097983 */ /* 0x000ea80000100800 */
[----:B---3--:R-:W3:Y:S01]  /*10a20*/  LDL R2, [R1+0x18] ;  /* 0x0000180001027983 */ /* 0x008ee20000100800 */
        /* <DEDUP_REMOVED lines=8> */
[----:B--2---:R-:W-:-:S02]  /*10ab0*/  IMAD R9, R4, 0xc000, R9 ;  /* 0x0000c00004097824 */ /* 0x004fc400078e0209 */
[----:B---3--:R-:W-:Y:S02]  /*10ac0*/  IMAD R2, R7, 0x80, R2 ;  /* 0x0000008007027824 */ /* 0x008fe400078e0202 */
[----:B------:R-:W-:-:S09]  /*10ad0*/  VIADD R10, R9, 0x1c400 ;  /* 0x0001c400090a7836 */ /* 0x000fd20000000000 */
.L_x_2559:
        /* <DEDUP_REMOVED lines=16> */
.L_x_2560:
        /* <DEDUP_REMOVED lines=15> */
.L_x_2561:
        /* <DEDUP_REMOVED lines=17> */
.L_x_2650:
[----:B------:R-:W-:Y:S05]  /*10de0*/  BSYNC B2 ;  /* 0x0000000000027941 */ /* 0x000fea0003800000 */
.L_x_2562:
        /* <DEDUP_REMOVED lines=11> */
.L_x_2565:
[----:B------:R-:W-:Y:S05]  /*10ea0*/  BSYNC B2 ;  /* 0x0000000000027941 */ /* 0x000fea0003800000 */
.L_x_2564:
        /* <DEDUP_REMOVED lines=14> */
.L_x_2566:
        /* <DEDUP_REMOVED lines=16> */
.L_x_2567:
        /* <DEDUP_REMOVED lines=13> */
.L_x_2553:
[----:B------:R-:W-:Y:S05]  /*11160*/  BSYNC B1 ;  /* 0x0000000000017941 */ /* 0x000fea0003800000 */
.L_x_2552:
        /* <DEDUP_REMOVED lines=12> */
[----:B--2---:R-:W-:Y:S02]  /*11230*/  IADD3 R7, R0, -0x1, RZ ;  /* 0xffffffff00077810 */ /* 0x004fe40007ffe0ff */
[----:B------:R-:W-:-:S04]  /*11240*/  ISETP.NE.U32.AND P0, PT, RZ, UR4, PT ;  /* 0x00000004ff007c0c */ /* 0x000fc8000bf05070 */
[----:B------:R-:W-:-:S13]  /*11250*/  ISETP.NE.AND.EX P0, PT, RZ, UR5, PT, P0 ;  /* 0x00000005ff007c0c */ /* 0x000fda000bf05300 */
[----:B------:R-:W-:Y:S05]  /*11260*/  @!P0 BRA `(.L_x_2570) ;  /* 0x00000000004c8947 */ /* 0x000fea0003800000 */
[----:B------:R-:W2:Y:S01]  /*11270*/  LDL R13, [R1+0x1c] ;  /* 0x00001c00010d7983 */ /* 0x000ea20000100800 */
[----:B------:R-:W4:Y:S01]  /*11280*/  LDC R9, c[0x0][0x43c] ;  /* 0x00010f00ff097b82 */ /* 0x000f220000000800 */
[----:B------:R-:W-:Y:S02]  /*11290*/  ULDC.64 UR6, c[0x0][0x428] ;  /* 0x00010a0000067ab9 */ /* 0x000fe40000000a00 */
[----:B------:R-:W3:Y:S01]  /*112a0*/  LDL R12, [R1+0x10] ;  /* 0x00001000010c7983 */ /* 0x000ee20000100800 */
        /* <DEDUP_REMOVED lines=15> */
.L_x_2570:
[----:B------:R-:W4:Y:S01]  /*113a0*/  LDL R2, [R1+0x4] ;  /* 0x0000040001027983 */ /* 0x000f220000100800 */
[----:B------:R-:W-:Y:S01]  /*113b0*/  SHF.L.U32 R3, R10, 0x1f, RZ ;  /* 0x0000001f0a037819 */ /* 0x000fe200000006ff */
[----:B------:R-:W-:Y:S01]  /*113c0*/  BSSY B2, `(.L_x_2571) ;  /* 0x0000004000027945 */ /* 0x000fe20003800000 */
[----:B----4-:R-:W-:-:S04]  /*113d0*/  IMAD R2, R11, 0x8, R2 ;  /* 0x000000080b027824 */ /* 0x010fc800078e0202 */
[----:B------:R-:W4:Y:S02]  /*113e0*/  SYNCS.PHASECHK.TRANS64.TRYWAIT P0, [R2+URZ+0x34840], R3 ;  /* 0x03484003020075a7 */ /* 0x000f24000800017f */
[----:B----4-:R-:W-:Y:S05]  /*113f0*/  @!P0 BRA `(.L_x_2572) ;  /* 0x0000003000048947 */ /* 0x010fea0003800000 */
.L_x_2651:
[----:B------:R-:W-:Y:S05]  /*11400*/  BSYNC B2 ;  /* 0x0000000000027941 */ /* 0x000fea0003800000 */
.L_x_2571:
        /* <DEDUP_REMOVED lines=12> */
.L_x_2574:
[----:B------:R-:W-:Y:S05]  /*114d0*/  BSYNC B2 ;  /* 0x0000000000027941 */ /* 0x000fea0003800000 */
.L_x_2573:
        /* <DEDUP_REMOVED lines=15> */
.L_x_2575:
        /* <DEDUP_REMOVED lines=16> */
.L_x_2576:
        /* <DEDUP_REMOVED lines=15> */
.L_x_2577:
        /* <DEDUP_REMOVED lines=15> */
.L_x_2652:
[----:B------:R-:W-:Y:S05]  /*118b0*/  BSYNC B2 ;  /* 0x0000000000027941 */ /* 0x000fea0003800000 */
.L_x_2578:
[----:B------:R-:W-:Y:S01]  /*118c0*/  BSSY B2, `(.L_x_2580) ;  /* 0x000000b000027945 */ /* 0x000fe20003800000 */
[----:B------:R-:W-:Y:S01]  /*118d0*/  IMAD.MOV.U32 R10, RZ, RZ, 0x0 ;  /* 0x00000000ff0a7424 */ /* 0x000fe200078e00ff */
[----:B------:R-:W-:Y:S02]  /*118e0*/  MOV R11, 0x14f00000 ;  /* 0x14f00000000b7802 */ /* 0x000fe40000000f00 */
[----:B------:R-:W-:Y:S05]  /*118f0*/  @P1 BRA `(.L_x_2581) ;  /* 0x00000000001c1947 */ /* 0x000fea0003800000 */
[----:B------:R-:W3:Y:S02]  /*11900*/  S2R R3, SR_TID.X ;  /* 0x0000000000037919 */ /* 0x000ee40000002100 */
[----:B---3--:R-:W-:Y:S01]  /*11910*/  LOP3.LUT R9, R3, 0x1f, RZ, 0xc0, !PT ;  /* 0x0000001f03097812 */ /* 0x008fe200078ec0ff */
[----:B------:R-:W-:-:S03]  /*11920*/  IMAD.MOV.U32 R3, RZ, RZ, 0x8000 ;  /* 0x00008000ff037424 */ /* 0x000fc600078e00ff */
[----:B------:R-:W-:Y:S01]  /*11930*/  ISETP.NE.AND P0, PT, R9, RZ, PT ;  /* 0x000000ff0900720c */ /* 0x000fe20003f05270 */
[----:B------:R3:W-:-:S12]  /*11940*/  SYNCS.ARRIVE.TRANS64 RZ, [R2+URZ+0x50], R3 ;  /* 0x0000500302ff79a7 */ /* 0x0007d8000800003f */
[----:B---3--:R-:W-:Y:S05]  /*11950*/  @!P0 BRA `(.L_x_2581) ;  /* 0x0000000000048947 */ /* 0x008fea0003800000 */
[----:B------:R-:W-:Y:S01]  /*11960*/  BPT.TRAP 0x1 ;  /* 0x000000040000795c */ /* 0x000fe20000300000 */
.L_x_2581:
[----:B------:R-:W-:Y:S05]  /*11970*/  BSYNC B2 ;  /* 0x0000000000027941 */ /* 0x000fea0003800000 */
.L_x_2580:
        /* <DEDUP_REMOVED lines=13> */
.L_x_2582:
        /* <DEDUP_REMOVED lines=16> */
.L_x_2583:
        /* <DEDUP_REMOVED lines=13> */
.L_x_2569:
[----:B------:R-:W-:Y:S05]  /*11c20*/  BSYNC B1 ;  /* 0x0000000000017941 */ /* 0x000fea0003800000 */
.L_x_2568:
[C---:B------:R-:W-:Y:S01]  /*11c30*/  ISETP.GT.AND P0, PT, R0.reuse, 0x1, PT ;  /* 0x000000010000780c */ /* 0x040fe20003f04270 */
[----:B------:R-:W-:-:S12]  /*11c40*/  VIADD R0, R0, 0xfffffffe ;  /* 0xfffffffe00007836 */ /* 0x000fd80000000000 */
[----:B------:R-:W-:Y:S05]  /*11c50*/  @P0 BRA `(.L_x_2584) ;  /* 0xffffffe8008c0947 */ /* 0x000fea000383ffff */
.L_x_2533:
[----:B------:R-:W-:Y:S05]  /*11c60*/  BSYNC B0 ;  /* 0x0000000000007941 */ /* 0x000fea0003800000 */
.L_x_2532:
        /* <DEDUP_REMOVED lines=8> */
[----:B------:R-:W0:Y:S02]  /*11cf0*/  FLO.U32 R0, UR4 ;  /* 0x0000000400007d00 */ /* 0x000e2400080e0000 */
        /* <DEDUP_REMOVED lines=8> */
.L_x_2586:
[----:B------:R-:W-:Y:S05]  /*11d80*/  BSYNC B0 ;  /* 0x0000000000007941 */ /* 0x000fea0003800000 */
.L_x_2585:
        /* <DEDUP_REMOVED lines=13> */
.L_x_2653:
[----:B------:R-:W-:Y:S05]  /*11e60*/  BSYNC B1 ;  /* 0x0000000000017941 */ /* 0x000fea0003800000 */
.L_x_2589:
        /* <DEDUP_REMOVED lines=9> */
.L_x_2592:
[----:B------:R-:W-:Y:S05]  /*11f00*/  BSYNC B1 ;  /* 0x0000000000017941 */ /* 0x000fea0003800000 */
.L_x_2591:
[----:B------:R-:W2:Y:S04]  /*11f10*/  LDL.LU R5, [R1+0x18] ;  /* 0x0000180001057983 */ /* 0x000ea80000300800 */
[----:B------:R-:W2:Y:S04]  /*11f20*/  LDL.LU R3, [R1+0xc] ;  /* 0x00000c0001037983 */ /* 0x000ea80000300800 */
[----:B------:R-:W3:Y:S04]  /*11f30*/  LDL R4, [R1+0x4] ;  /* 0x0000040001047983 */ /* 0x000ee80000100800 */
[----:B0-----:R-:W3:Y:S01]  /*11f40*/  LDL R2, [R1+0x8] ;  /* 0x0000080001027983 */ /* 0x001ee20000100800 */
[----:B------:R-:W-:Y:S01]  /*11f50*/  UIADD3 UR4, UP0, UR38, 0x470, URZ ;  /* 0x0000047026047890 */ /* 0x000fe2000ff1e03f */
[----:B------:R-:W-:Y:S01]  /*11f60*/  PLOP3.LUT P0, PT, PT, PT, PT, 0x80, 0x0 ;  /* 0x000000000000781c */ /* 0x000fe20003f0f070 */
[----:B------:R-:W-:Y:S01]  /*11f70*/  VIADD R0, R0, 0x34850 ;  /* 0x0003485000007836 */ /* 0x000fe20000000000 */
[----:B------:R-:W-:Y:S01]  /*11f80*/  UMOV UR6, 0x0 ;  /* 0x0000000000067882 */ /* 0x000fe20000000000 */
[----:B------:R-:W-:Y:S01]  /*11f90*/  UIADD3.X UR5, URZ, UR39, URZ, UP0, !UPT ;  /* 0x000000273f057290 */ /* 0x000fe200087fe43f */
[----:B------:R-:W-:Y:S01]  /*11fa0*/  UMOV UR7, 0x14f00000 ;  /* 0x14f0000000077882 */ /* 0x000fe20000000000 */
[----:B------:R-:W-:Y:S01]  /*11fb0*/  UMOV UR10, URZ ;  /* 0x0000003f000a7c82 */ /* 0x000fe20008000000 */
[----:B--2---:R-:W-:-:S02]  /*11fc0*/  IMAD R3, R3, 0x80, R5 ;  /* 0x0000008003037824 */ /* 0x004fc400078e0205 */
[----:B---3--:R-:W-:-:S04]  /*11fd0*/  IMAD R2, R2, 0x8000, R4 ;  /* 0x0000800002027824 */ /* 0x008fc800078e0204 */
[----:B------:R-:W-:-:S07]  /*11fe0*/  VIADD R4, R2, 0x400 ;  /* 0x0000040002047836 */ /* 0x000fce0000000000 */
.L_x_2593:
        /* <DEDUP_REMOVED lines=16> */
.L_x_2594:
        /* <DEDUP_REMOVED lines=11> */
.L_x_2588:
[----:B------:R-:W-:Y:S05]  /*121a0*/  BSYNC B0 ;  /* 0x0000000000007941 */ /* 0x000fea0003800000 */
.L_x_2587:
[----:B------:R-:W2:Y:S04]  /*121b0*/  LDL.LU R5, [R1+0x8] ;  /* 0x0000080001057983 */ /* 0x000ea80000300800 */
        /* <DEDUP_REMOVED lines=8> */
.L_x_2512:
[----:B------:R-:W-:Y:S05]  /*12240*/  BSYNC B7 ;  /* 0x0000000000077941 */ /* 0x000fea0003800000 */
.L_x_2510:
[----:B0-----:R-:W3:Y:S02]  /*12250*/  LDL R0, [R1+0x50] ;  /* 0x0000500001007983 */ /* 0x001ee40000100800 */
[----:B---3--:R-:W-:-:S13]  /*12260*/  ISETP.NE.AND P0, PT, R0, RZ, PT ;  /* 0x000000ff0000720c */ /* 0x008fda0003f05270 */
[----:B------:R-:W-:Y:S05]  /*12270*/  @!P0 BRA `(.L_x_2595) ;  /* 0x0000000000288947 */ /* 0x000fea0003800000 */
[----:B------:R-:W-:Y:S05]  /*12280*/  WARPSYNC.ALL ;  /* 0x0000000000007948 */ /* 0x000fea0003800000 */
[----:B------:R-:W0:Y:S08]  /*12290*/  S2UR UR5, SR_CgaCtaId ;  /* 0x00000000000579c3 */ /* 0x000e300000008800 */
[----:B------:R-:W-:Y:S06]  /*122a0*/  BAR.SYNC.DEFER_BLOCKING 0x5, 0x180 ;  /* 0x0146000000007b1d */ /* 0x000fec0000010000 */
[----:B------:R-:W-:-:S02]  /*122b0*/  UMOV UR4, 0x400 ;  /* 0x0000040000047882 */ /* 0x000fc40000000000 */
[----:B0-----:R-:W-:-:S06]  /*122c0*/  ULEA UR4, UR5, UR4, 0x18 ;  /* 0x0000000405047291 */ /* 0x001fcc000f8ec03f */
[----:B------:R-:W-:-:S05]  /*122d0*/  MOV R0, UR4 ;  /* 0x0000000400007c02 */ /* 0x000fca0008000f00 */
[----:B------:R0:W3:Y:S04]  /*122e0*/  LDS.128 R16, [R0+0x348d0] ;  /* 0x0348d00000107984 */ /* 0x0000e80000000c00 */
[----:B------:R0:W-:Y:S01]  /*122f0*/  STL [R1+0x4], R0 ;  /* 0x0000040001007387 */ /* 0x0001e20000100800 */
[----:B------:R-:W-:Y:S06]  /*12300*/  BAR.ARV 0x4, 0x180 ;  /* 0x0106000000007b1d */ /* 0x000fec0000002000 */
[----:B------:R-:W-:Y:S05]  /*12310*/  BRA `(.L_x_2596) ;  /* 0x0000000800d87947 */ /* 0x000fea0003800000 */
.L_x_2595:
[----:B------:R-:W0:Y:S01]  /*12320*/  S2R R0, SR_TID.X ;  /* 0x0000000000007919 */ /* 0x000e220000002100 */
[----:B------:R-:W-:Y:S01]  /*12330*/  UMOV UR4, 0xffffffff ;  /* 0xffffffff00047882 */ /* 0x000fe20000000000 */
[----:B0-----:R-:W-:-:S04]  /*12340*/  LOP3.LUT R6, R0, 0x1f, RZ, 0xc0, !PT ;  /* 0x0000001f00067812 */ /* 0x001fc800078ec0ff */
[----:B------:R-:W-:Y:S01]  /*12350*/  ISETP.NE.AND P0, PT, R6, 0x1f, PT ;  /* 0x0000001f0600780c */ /* 0x000fe20003f05270 */
[----:B------:R-:W-:-:S12]  /*12360*/  BRA.DIV UR4, `(.L_x_2597) ;  /* 0x0000002204647947 */ /* 0x000fd8000b800000 */
[----:B------:R-:W-:Y:S01]  /*12370*/  IMAD.IADD R5, R19, 0x1, R6 ;  /* 0x0000000113057824 */ /* 0x000fe200078e0206 */
[----:B------:R-:W-:-:S04]  /*12380*/  ULDC UR4, c[0x0][0xc3c] ;  /* 0x00030f0000047ab9 */ /* 0x000fc80000000800 */
[----:B------:R-:W-:-:S13]  /*12390*/  ISETP.GE.OR P1, PT, R5, UR4, !P0 ;  /* 0x0000000405007c0c */ /* 0x000fda000c726670 */
[----:B------:R-:W0:Y:S02]  /*123a0*/  @!P1 LDC.64 R2, c[0x0][0xc80] ;  /* 0x00032000ff029b82 */ /* 0x000e240000000a00 */
[----:B0-----:R-:W-:-:S06]  /*123b0*/  @!P1 IMAD.WIDE R2, R5, 0x4, R2 ;  /* 0x0000000405029825 */ /* 0x001fcc00078e0202 */
[----:B------:R0:W3:Y:S01]  /*123c0*/  @!P1 LDG.E R3, desc[UR56][R2.64] ;  /* 0x0000003802039981 */ /* 0x0000e2000c1e1900 */
[C---:B------:R-:W-:Y:S02]  /*123d0*/  ISETP.GE.U32.AND P2, PT, R6.reuse, 0x2, PT ;  /* 0x000000020600780c */ /* 0x040fe40003f46070 */
[C---:B------:R-:W-:Y:S01]  /*123e0*/  ISETP.GE.U32.AND P3, PT, R6.reuse, 0x4, PT ;  /* 0x000000040600780c */ /* 0x040fe20003f66070 */
[----:B------:R-:W-:Y:S01]  /*123f0*/  SHFL.IDX PT, R0, R16, RZ, 0x1f ;  /* 0x00001fff10007589 */ /* 0x000fe200000e0000 */
[C---:B------:R-:W-:Y:S02]  /*12400*/  ISETP.GE.U32.AND P4, PT, R6.reuse, 0x8, PT ;  /* 0x000000080600780c */ /* 0x040fe40003f86070 */
[C---:B------:R-:W-:Y:S01]  /*12410*/  ISETP.GE.U32.AND P5, PT, R6.reuse, 0x10, PT ;  /* 0x000000100600780c */ /* 0x040fe20003fa6070 */
[----:B0-----:R-:W-:Y:S02]  /*12420*/  IMAD.MOV.U32 R2, RZ, RZ, RZ ;  /* 0x000000ffff027224 */ /* 0x001fe400078e00ff */
[----:B---3--:R-:W-:Y:S01]  /*12430*/  @!P1 IMAD.MOV.U32 R2, RZ, RZ, R3 ;  /* 0x000000ffff029224 */ /* 0x008fe200078e0003 */
[----:B------:R-:W-:-:S04]  /*12440*/  ISETP.NE.AND P1, PT, R6, RZ, PT ;  /* 0x000000ff0600720c */ /* 0x000fc80003f25270 */
[----:B------:R-:W0:Y:S02]  /*12450*/  SHFL.UP PT, R14, R2, 0x1, RZ ;  /* 0x04200000020e7989 */ /* 0x000e2400000e00ff */
[----:B0-----:R-:W-:-:S05]  /*12460*/  SEL R5, R14, RZ, P1 ;  /* 0x000000ff0e057207 */ /* 0x001fca0000800000 */
[----:B------:R-:W-:Y:S02]  /*12470*/  IMAD.IADD R3, R2, 0x1, R5 ;  /* 0x0000000102037824 */ /* 0x000fe400078e0205 */
[----:B------:R-:W-:Y:S04]  /*12480*/  SHFL.IDX PT, R5, R16, 0x1, 0x1f ;  /* 0x00201f0010057f89 */ /* 0x000fe800000e0000 */
        /* <DEDUP_REMOVED lines=12> */
[----:B------:R0:W3:Y:S02]  /*12550*/  SHFL.IDX PT, R16, R3, 0x1f, 0x1f ;  /* 0x03e01f0003107f89 */ /* 0x0000e400000e0000 */
.L_x_2663:
[----:B------:R-:W-:Y:S02]  /*12560*/  ULDC UR4, c[0x0][0xc38] ;  /* 0x00030e0000047ab9 */ /* 0x000fe40000000800 */
[----:B------:R-:W-:-:S04]  /*12570*/  IMAD.U32 R4, RZ, RZ, UR4 ;  /* 0x00000004ff047e24 */ /* 0x000fc8000f8e00ff */
[----:B---3--:R-:W-:-:S04]  /*12580*/  IMAD R16, R16, R4, RZ ;  /* 0x0000000410107224 */ /* 0x008fc800078e02ff */
[----:B------:R-:W-:-:S05]  /*12590*/  IMAD.IADD R5, R5, 0x1, R16 ;  /* 0x0000000105057824 */ /* 0x000fca00078e0210 */
[----:B------:R-:W-:-:S13]  /*125a0*/  ISETP.GT.AND P6, PT, R5, R0, PT ;  /* 0x000000000500720c */ /* 0x000fda0003fc4270 */
[----:B------:R-:W-:Y:S05]  /*125b0*/  @P6 BRA `(.L_x_2598) ;  /* 0x00000000009c6947 */ /* 0x000fea0003800000 */
.L_x_2603:
[----:B------:R-:W3:Y:S01]  /*125c0*/  LDC R2, c[0x0][0xc3c] ;  /* 0x00030f00ff027b82 */ /* 0x000ee20000000800 */
[----:B------:R-:W-:-:S05]  /*125d0*/  VIADD R19, R19, 0x1f ;  /* 0x0000001f13137836 */ /* 0x000fca0000000000 */
[----:B---3--:R-:W-:-:S13]  /*125e0*/  ISETP.GE.AND P6, PT, R19, R2, PT ;  /* 0x000000021300720c */ /* 0x008fda0003fc6270 */
[----:B------:R-:W-:Y:S05]  /*125f0*/  @P6 BRA `(.L_x_2599) ;  /* 0x0000000400d46947 */ /* 0x000fea0003800000 */
[----:B0-----:R-:W0:Y:S01]  /*12600*/  S2R R3, SR_TID.X ;  /* 0x0000000000037919 */ /* 0x001e220000002100 */
[----:B------:R-:W-:Y:S01]  /*12610*/  BSSY B0, `(.L_x_2600) ;  /* 0x0000009000007945 */ /* 0x000fe20003800000 */
[----:B0-----:R-:W-:-:S05]  /*12620*/  LOP3.LUT R3, R3, 0x1f, RZ, 0xc0, !PT ;  /* 0x0000001f03037812 */ /* 0x001fca00078ec0ff */
[----:B------:R-:W-:-:S05]  /*12630*/  IMAD.IADD R4, R19, 0x1, R3 ;  /* 0x0000000113047824 */ /* 0x000fca00078e0203 */
[----:B------:R-:W-:Y:S01]  /*12640*/  ISETP.GE.OR P6, PT, R4, R2, !P0 ;  /* 0x000000020400720c */ /* 0x000fe200047c6670 */
[----:B------:R-:W-:-:S12]  /*12650*/  IMAD.MOV.U32 R2, RZ, RZ, RZ ;  /* 0x000000ffff027224 */ /* 0x000fd800078e00ff */
[----:B------:R-:W-:Y:S05]  /*12660*/  @P6 BRA `(.L_x_2601) ;  /* 0x00000000000c6947 */ /* 0x000fea0003800000 */
[----:B------:R-:W0:Y:S02]  /*12670*/  LDC.64 R2, c[0x0][0xc80] ;  /* 0x00032000ff027b82 */ /* 0x000e240000000a00 */
[----:B0-----:R-:W-:-:S06]  /*12680*/  IMAD.WIDE R2, R4, 0x4, R2 ;  /* 0x0000000404027825 */ /* 0x001fcc00078e0202 */
[----:B------:R0:W5:Y:S02]  /*12690*/  LDG.E R2, desc[UR56][R2.64] ;  /* 0x0000003802027981 */ /* 0x000164000c1e1900 */
.L_x_2601:
[----:B------:R-:W-:Y:S05]  /*126a0*/  BSYNC B0 ;  /* 0x0000000000007941 */ /* 0x000fea0003800000 */
.L_x_2600:
        /* <DEDUP_REMOVED lines=17> */
[----:B------:R0:W3:Y:S02]  /*127c0*/  SHFL.IDX PT, R16, R3, 0x1f, 0x1f ;  /* 0x03e01f0003107f89 */ /* 0x0000e400000e0000 */
.L_x_2671:
[----:B------:R-:W-:Y:S02]  /*127d0*/  ULDC UR4, c[0x0][0xc38] ;  /* 0x00030e0000047ab9 */ /* 0x000fe40000000800 */
[----:B------:R-:W-:-:S04]  /*127e0*/  IMAD.U32 R4, RZ, RZ, UR4 ;  /* 0x00000004ff047e24 */ /* 0x000fc8000f8e00ff */
[----:B---3--:R-:W-:-:S04]  /*127f0*/  IMAD R16, R16, R4, RZ ;  /* 0x0000000410107224 */ /* 0x008fc800078e02ff */
[----:B------:R-:W-:-:S05]  /*12800*/  IMAD.IADD R5, R16, 0x1, R5 ;  /* 0x0000000110057824 */ /* 0x000fca00078e0205 */
[----:B------:R-:W-:-:S13]  /*12810*/  ISETP.GT.AND P6, PT, R5, R0, PT ;  /* 0x000000000500720c */ /* 0x000fda0003fc4270 */
[----:B------:R-:W-:Y:S05]  /*12820*/  @!P6 BRA `(.L_x_2603) ;  /* 0xfffffffc0064e947 */ /* 0x000fea000383ffff */
.L_x_2598:
[----:B------:R-:W-:Y:S01]  /*12830*/  IMAD.IADD R16, R5, 0x1, -R16 ;  /* 0x0000000105107824 */ /* 0x000fe200078e0a10 */
[----:B------:R-:W-:-:S03]  /*12840*/  UMOV UR4, 0xffffffff ;  /* 0xffffffff00047882 */ /* 0x000fc60000000000 */
[----:B------:R-:W-:-:S05]  /*12850*/  IMAD R5, R3, R4, R16 ;  /* 0x0000000403057224 */ /* 0x000fca00078e0210 */
[----:B------:R-:W-:Y:S01]  /*12860*/  ISETP.GT.AND P6, PT, R5, R0, PT ;  /* 0x000000000500720c */ /* 0x000fe20003fc4270 */
[----:B------:R-:W-:-:S12]  /*12870*/  BRA.DIV UR4, `(.L_x_2604) ;  /* 0x00000026041c7947 */ /* 0x000fd8000b800000 */
[----:B------:R-:W-:-:S04]  /*12880*/  VOTE.ANY R5, PT, !P6 ;  /* 0x0000000000057806 */ /* 0x000fc800070e0100 */
[----:B------:R-:W3:Y:S02]  /*12890*/  POPC R6, R5 ;  /* 0x0000000500067309 */ /* 0x000ee40000000000 */
[----:B---3--:R3:W0:Y:S02]  /*128a0*/  SHFL.IDX PT, R17, R2, R6, 0x1f ;  /* 0x00001f0602117589 */ /* 0x00862400000e0000 */
.L_x_2675:
[----:B------:R-:W-:Y:S01]  /*128b0*/  ISETP.NE.AND P0, PT, R5, RZ, PT ;  /* 0x000000ff0500720c */ /* 0x000fe20003f05270 */
[----:B------:R-:W-:-:S12]  /*128c0*/  IMAD.MOV.U32 R5, RZ, RZ, RZ ;  /* 0x000000ffff057224 */ /* 0x000fd800078e00ff */
[----:B------:R-:W-:Y:S05]  /*128d0*/  @!P0 BRA `(.L_x_2605) ;  /* 0x0000000000148947 */ /* 0x000fea0003800000 */
[----:B------:R-:W-:Y:S01]  /*128e0*/  UMOV UR4, 0xffffffff ;  /* 0xffffffff00047882 */ /* 0x000fe20000000000 */
[----:B------:R-:W-:Y:S02]  /*128f0*/  VIADD R12, R6, 0xffffffff ;  /* 0xffffffff060c7836 */ /* 0x000fe40000000000 */
[----:B------:R-:W-:Y:S05]  /*12900*/  BRA.DIV UR4, `(.L_x_2606) ;  /* 0x0000002604407947 */ /* 0x000fea000b800000 */
[----:B0-----:R0:W0:Y:S02]  /*12910*/  SHFL.IDX PT, R3, R3, R12, 0x1f ;  /* 0x00001f0c03037589 */ /* 0x00102400000e0000 */
.L_x_2678:
[----:B0-----:R-:W-:-:S07]  /*12920*/  IMAD.MOV.U32 R5, RZ, RZ, R3 ;  /* 0x000000ffff057224 */ /* 0x001fce00078e0003 */
.L_x_2605:
[----:B0--3--:R-:W0:Y:S01]  /*12930*/  LDC.64 R2, c[0x0][0xc90] ;  /* 0x00032400ff027b82 */ /* 0x009e220000000a00 */
[----:B------:R-:W-:-:S04]  /*12940*/  IMAD.IADD R19, R6, 0x1, R19 ;  /* 0x0000000106137824 */ /* 0x000fc800078e0213 */
[----:B0-----:R-:W-:-:S05]  /*12950*/  IMAD.WIDE R2, R19, 0x4, R2 ;  /* 0x0000000413027825 */ /* 0x001fca00078e0202 */
[----:B--2-4-:R-:W2:Y:S01]  /*12960*/  LDG.E R7, desc[UR56][R2.64] ;  /* 0x0000003802077981 */ /* 0x014ea2000c1e1900 */
[----:B------:R-:W-:-:S04]  /*12970*/  IMAD R16, R5, R4, R16 ;  /* 0x0000000405107224 */ /* 0x000fc800078e0210 */
[----:B------:R-:W-:Y:S02]  /*12980*/  IMAD.IADD R0, R0, 0x1, -R16 ;  /* 0x0000000100007824 */ /* 0x000fe400078e0a10 */
[----:B--2---:R-:W-:-:S05]  /*12990*/  IMAD R6, R17, R7, RZ ;  /* 0x0000000711067224 */ /* 0x004fca00078e02ff */
[----:B-----5:R-:W-:-:S04]  /*129a0*/  IABS R8, R6 ;  /* 0x0000000600087213 */ /* 0x020fc80000000000 */
        /* <DEDUP_REMOVED lines=58> */
.L_x_2599:
[----:B------:R-:W-:Y:S01]  /*12d50*/  UMOV UR4, URZ ;  /* 0x0000003f00047c82 */ /* 0x000fe20008000000 */
[----:B------:R-:W-:Y:S01]  /*12d60*/  UMOV UR5, URZ ;  /* 0x0000003f00057c82 */ /* 0x000fe20008000000 */
[----:B------:R-:W-:Y:S01]  /*12d70*/  ULDC UR6, c[0x0][0xc3c] ;  /* 0x00030f0000067ab9 */ /* 0x000fe20000000800 */
[----:B------:R-:W-:Y:S01]  /*12d80*/  MOV R16, R0 ;  /* 0x0000000000107202 */ /* 0x000fe20000000f00 */
[----:B------:R-:W-:Y:S02]  /*12d90*/  IMAD.U32 R17, RZ, RZ, UR4 ;  /* 0x00000004ff117e24 */ /* 0x000fe4000f8e00ff */
[----:B------:R-:W-:Y:S02]  /*12da0*/  IMAD.U32 R18, RZ, RZ, UR5 ;  /* 0x00000005ff127e24 */ /* 0x000fe4000f8e00ff */
[----:B------:R-:W-:-:S07]  /*12db0*/  IMAD.U32 R19, RZ, RZ, UR6 ;  /* 0x00000006ff137e24 */ /* 0x000fce000f8e00ff */
.L_x_2607:
        /* <DEDUP_REMOVED lines=12> */
.L_x_2596:
[----:B------:R-:W-:Y:S02]  /*12e80*/  ULDC UR4, c[0x0][0xc3c] ;  /* 0x00030f0000047ab9 */ /* 0x000fe40000000800 */
[----:B---3--:R-:W-:-:S13]  /*12e90*/  ISETP.GE.AND P0, PT, R19, UR4, PT ;  /* 0x0000000413007c0c */ /* 0x008fda000bf06270 */
[----:B------:R-:W-:Y:S05]  /*12ea0*/  @!P0 BRA `(.L_x_2608) ;  /* 0xffffffa800d48947 */ /* 0x000fea000383ffff */
[----:B------:R-:W-:Y:S05]  /*12eb0*/  BSYNC B8 ;  /* 0x0000000000087941 */ /* 0x000fea0003800000 */
.L_x_2506:
[----:B0-----:R-:W3:Y:S01]  /*12ec0*/  LDL.LU R0, [R1+0x48] ;  /* 0x0000480001007983 */ /* 0x001ee20000300800 */
[----:B------:R-:W-:Y:S01]  /*12ed0*/  BSSY B0, `(.L_x_2609) ;  /* 0x000000b000007945 */ /* 0x000fe20003800000 */
[----:B------:R-:W0:Y:S01]  /*12ee0*/  S2R R5, SR_CgaCtaId ;  /* 0x0000000000057919 */ /* 0x000e220000008800 */
[----:B---3--:R-:W-:-:S05]  /*12ef0*/  VIADD R0, R0, 0x1 ;  /* 0x0000000100007836 */ /* 0x008fca0000000000 */
[----:B------:R-:W-:-:S04]  /*12f00*/  LEA.HI R2, R0, R0, RZ, 0x1 ;  /* 0x0000000000027211 */ /* 0x000fc800078f08ff */
[----:B------:R-:W-:-:S05]  /*12f10*/  LOP3.LUT R3, R2, 0xfffffffe, RZ, 0xc0, !PT ;  /* 0xfffffffe02037812 */ /* 0x000fca00078ec0ff */
[----:B------:R-:W-:Y:S01]  /*12f20*/  IMAD.IADD R3, R0, 0x1, -R3 ;  /* 0x0000000100037824 */ /* 0x000fe200078e0a03 */
[----:B------:R-:W-:-:S04]  /*12f30*/  MOV R0, 0x400 ;  /* 0x0000040000007802 */ /* 0x000fc80000000f00 */
[----:B0-----:R-:W-:Y:S02]  /*12f40*/  LEA R0, R5, R0, 0x18 ;  /* 0x0000000005007211 */ /* 0x001fe400078ec0ff */
[----:B------:R-:W-:-:S04]  /*12f50*/  SHF.L.U32 R3, R3, 0x1f, RZ ;  /* 0x0000001f03037819 */ /* 0x000fc800000006ff */
[----:B------:R-:W0:Y:S02]  /*12f60*/  SYNCS.PHASECHK.TRANS64.TRYWAIT P0, [R0+URZ+0x34820], R3 ;  /* 0x03482003000075a7 */ /* 0x000e24000800017f */
[----:B0-----:R-:W-:Y:S05]  /*12f70*/  @!P0 BRA `(.L_x_2610) ;  /* 0x0000001c00cc8947 */ /* 0x001fea0003800000 */
.L_x_2679:
[----:B------:R-:W-:Y:S05]  /*12f80*/  BSYNC B0 ;  /* 0x0000000000007941 */ /* 0x000fea0003800000 */
.L_x_2609:
[----:B------:R-:W-:-:S03]  /*12f90*/  UMOV UR4, 0xffffffff ;  /* 0xffffffff00047882 */ /* 0x000fc60000000000 */
[----:B------:R-:W-:Y:S05]  /*12fa0*/  BRA.DIV UR4, `(.L_x_2611) ;  /* 0x0000001e04d47947 */ /* 0x000fea000b800000 */
[----:B------:R-:W3:Y:S02]  /*12fb0*/  S2R R2, SR_TID.X ;  /* 0x0000000000027919 */ /* 0x000ee40000002100 */
[----:B---3--:R-:W-:-:S04]  /*12fc0*/  SHF.R.U32.HI R2, RZ, 0x5, R2 ;  /* 0x00000005ff027819 */ /* 0x008fc80000011602 */
[----:B------:R-:W-:-:S05]  /*12fd0*/  LOP3.LUT R2, R2, 0x3, RZ, 0xc0, !PT ;  /* 0x0000000302027812 */ /* 0x000fca00078ec0ff */
[----:B------:R3:W0:Y:S02]  /*12fe0*/  SHFL.IDX PT, R14, R2, RZ, 0x1f ;  /* 0x00001fff020e7589 */ /* 0x00062400000e0000 */
.L_x_2682:
[----:B0-----:R-:W-:Y:S01]  /*12ff0*/  ISETP.NE.AND P0, PT, R14, RZ, PT ;  /* 0x000000ff0e00720c */ /* 0x001fe20003f05270 */
[----:B------:R-:W-:-:S12]  /*13000*/  BSSY B0, `(.L_x_2612) ;  /* 0x0000027000007945 */ /* 0x000fd80003800000 */
[----:B------:R-:W-:Y:S05]  /*13010*/  @P0 BRA `(.L_x_2613) ;  /* 0x0000000000940947 */ /* 0x000fea0003800000 */
[----:B------:R-:W-:-:S03]  /*13020*/  UMOV UR4, 0xffffffff ;  /* 0xffffffff00047882 */ /* 0x000fc60000000000 */
[----:B------:R-:W-:Y:S05]  /*13030*/  BRA.DIV UR4, `(.L_x_2614) ;  /* 0x0000001e04e47947 */ /* 0x000fea000b800000 */
[----:B------:R-:W-:-:S13]  /*13040*/  ELECT P6, URZ, PT ;  /* 0x00000000003f782f */ /* 0x000fda00038c0000 */
.L_x_2685:
[----:B------:R-:W-:Y:S05]  /*13050*/  @!P6 BRA `(.L_x_2613) ;  /* 0x000000000084e947 */ /* 0x000fea0003800000 */
[----:B---3--:R-:W3:Y:S02]  /*13060*/  LDL.LU R2, [R1+0x54] ;  /* 0x0000540001027983 */ /* 0x008ee40000300800 */
[----:B---3--:R-:W-:-:S04]  /*13070*/  LOP3.LUT R2, R2, 0x2, RZ, 0xfc, !PT ;  /* 0x0000000202027812 */ /* 0x008fc800078efcff */
[----:B------:R-:W-:-:S13]  /*13080*/  ISETP.NE.AND P2, PT, R2, 0x3, PT ;  /* 0x000000030200780c */ /* 0x000fda0003f45270 */
[----:B------:R-:W-:Y:S05]  /*13090*/  @!P2 BRA `(.L_x_2615) ;  /* 0x000000000004a947 */ /* 0x000fea0003800000 */
[----:B------:R-:W-:Y:S01]  /*130a0*/  BPT.TRAP 0x1 ;  /* 0x000000040000795c */ /* 0x000fe20000300000 */
.L_x_2615:
[----:B------:R-:W3:Y:S04]  /*130b0*/  LDL R3, [R1+0x8] ;  /* 0x0000080001037983 */ /* 0x000ee80000100800 */
[----:B--2-4-:R-:W2:Y:S01]  /*130c0*/  LDL.LU R7, [R1+0x14] ;  /* 0x0000140001077983 */ /* 0x014ea20000300800 */
[----:B------:R-:W-:-:S04]  /*130d0*/  VIADD R2, R0, 0x34840 ;  /* 0x0003484000027836 */ /* 0x000fc80000000000 */
[C---:B---3--:R-:W-:Y:S02]  /*130e0*/  IMAD R6, R3.reuse, 0x8, R2 ;  /* 0x0000000803067824 */ /* 0x048fe400078e0202 */
        /* <DEDUP_REMOVED lines=10> */
.L_x_2686:
[----:B------:R-:W2:Y:S02]  /*13190*/  SYNCS.PHASECHK.TRANS64.TRYWAIT P0, [R7+URZ], R2 ;  /* 0x00000002070075a7 */ /* 0x000ea4000800017f */
[----:B--2---:R-:W-:Y:S05]  /*131a0*/  @!P0 BRA `(.L_x_2617) ;  /* 0x0000001c00bc8947 */ /* 0x004fea0003800000 */
.L_x_2687:
[----:B------:R-:W-:Y:S05]  /*131b0*/  @!P2 BRA `(.L_x_2618) ;  /* 0x000000000004a947 */ /* 0x000fea0003800000 */
[----:B------:R-:W-:Y:S01]  /*131c0*/  BPT.TRAP 0x1 ;  /* 0x000000040000795c */ /* 0x000fe20000300000 */
.L_x_2618:
[----:B------:R-:W3:Y:S01]  /*131d0*/  LDL.LU R4, [R1+0x8] ;  /* 0x0000080001047983 */ /* 0x000ee20000300800 */
[----:B------:R-:W-:-:S04]  /*131e0*/  VIADD R0, R0, 0x34860 ;  /* 0x0003486000007836 */ /* 0x000fc80000000000 */
[----:B---3--:R-:W-:-:S04]  /*131f0*/  IMAD R4, R4, 0x8, R0 ;  /* 0x0000000804047824 */ /* 0x008fc800078e0200 */
[----:B------:R-:W3:Y:S02]  /*13200*/  SYNCS.PHASECHK.TRANS64.TRYWAIT P0, [R4+URZ], R5 ;  /* 0x00000005040075a7 */ /* 0x000ee4000800017f */
[----:B---3--:R-:W-:Y:S05]  /*13210*/  @!P0 BRA `(.L_x_2619) ;  /* 0x0000001c00b48947 */ /* 0x008fea0003800000 */
.L_x_2688:
[----:B------:R-:W-:-:S07]  /*13220*/  IMAD R3, R3, 0x8, R0 ;  /* 0x0000000803037824 */ /* 0x000fce00078e0200 */
.L_x_2620:
[----:B----4-:R4:W0:Y:S02]  /*13230*/  SYNCS.PHASECHK.TRANS64.TRYWAIT P0, [R3+URZ], R2 ;  /* 0x00000002030075a7 */ /* 0x010824000800017f */
[----:B0-----:R-:W-:Y:S05]  /*13240*/  @!P0 NANOSLEEP.SYNCS 0x989680 ;  /* 0x009896800000895d */ /* 0x001fea0003900000 */
[----:B------:R-:W0:Y:S02]  /*13250*/  @!P0 SYNCS.PHASECHK.TRANS64 P0, [R3+URZ], R2 ;  /* 0x00000002030085a7 */ /* 0x000e24000800007f */
[----:B0-----:R-:W-:Y:S05]  /*13260*/  @!P0 BRA `(.L_x_2620) ;  /* 0xfffffffc00f08947 */ /* 0x001fea000383ffff */
.L_x_2613:
[----:B------:R-:W-:Y:S05]  /*13270*/  BSYNC B0 ;  /* 0x0000000000007941 */ /* 0x000fea0003800000 */
.L_x_2612:
[----:B------:R-:W-:Y:S05]  /*13280*/  EXIT ;  /* 0x000000000000794d */ /* 0x000fea0003800000 */
.L_x_2448:
[----:B0-----:R-:W-:-:S04]  /*13290*/  IMAD.U32 R3, RZ, RZ, UR37 ;  /* 0x00000025ff037e24 */ /* 0x001fc8000f8e00ff */
[----:B------:R0:W1:Y:S03]  /*132a0*/  SYNCS.PHASECHK.TRANS64.TRYWAIT P1, [R3+URZ+0x34800], R0 ;  /* 0x03480000030075a7 */ /* 0x000066000802017f */
[----:B-1----:R-:W-:Y:S05]  /*132b0*/  @!P1 NANOSLEEP.SYNCS 0x989680 ;  /* 0x009896800000995d */ /* 0x002fea0003900000 */
[----:B------:R-:W1:Y:S02]  /*132c0*/  @!P1 SYNCS.PHASECHK.TRANS64 P1, [R3+URZ+0x34800], R0 ;  /* 0x03480000030095a7 */ /* 0x000e64000802007f */
[----:B-1----:R-:W-:Y:S05]  /*132d0*/  @!P1 BRA `(.L_x_2448) ;  /* 0xfffffffc00ec9947 */ /* 0x002fea000383ffff */
[----:B------:R-:W-:Y:S05]  /*132e0*/  BRA `(.L_x_2621) ;  /* 0xfffffee400107947 */ /* 0x000fea000383ffff */
.L_x_2452:
[----:B-1----:R1:W2:Y:S02]  /*132f0*/  SYNCS.PHASECHK.TRANS64.TRYWAIT P2, [R0+URZ+0x34830], R3 ;  /* 0x03483003000075a7 */ /* 0x0022a4000804017f */
[----:B--2---:R-:W-:Y:S05]  /*13300*/  @!P2 NANOSLEEP.SYNCS 0x989680 ;  /* 0x009896800000a95d */ /* 0x004fea0003900000 */
[----:B------:R-:W2:Y:S02]  /*13310*/  @!P2 SYNCS.PHASECHK.TRANS64 P2, [R0+URZ+0x34830], R3 ;  /* 0x034830030000a5a7 */ /* 0x000ea4000804007f */
[----:B--2---:R-:W-:Y:S05]  /*13320*/  @!P2 BRA `(.L_x_2452) ;  /* 0xfffffffc00f0a947 */ /* 0x004fea000383ffff */
[----:B------:R-:W-:Y:S05]  /*13330*/  BRA `(.L_x_2451) ;  /* 0xfffffee400347947 */ /* 0x000fea000383ffff */
.L_x_2457:
[----:B-1----:R-:W-:-:S04]  /*13340*/  IMAD.U32 R6, RZ, RZ, UR59 ;  /* 0x0000003bff067e24 */ /* 0x002fc8000f8e00ff */
[----:B------:R1:W2:Y:S03]  /*13350*/  SYNCS.PHASECHK.TRANS64.TRYWAIT P3, [R6+URZ+0x34830], R5 ;  /* 0x03483005060075a7 */ /* 0x0002a6000806017f */
[----:B--2---:R-:W-:Y:S05]  /*13360*/  @!P3 NANOSLEEP.SYNCS 0x989680 ;  /* 0x009896800000b95d */ /* 0x004fea0003900000 */
[----:B------:R-:W2:Y:S02]  /*13370*/  @!P3 SYNCS.PHASECHK.TRANS64 P3, [R6+URZ+0x34830], R5 ;  /* 0x034830050600b5a7 */ /* 0x000ea4000806007f */
[----:B--2---:R-:W-:Y:S05]  /*13380*/  @!P3 BRA `(.L_x_2457) ;  /* 0xfffffffc00ecb947 */ /* 0x004fea000383ffff */
[----:B------:R-:W-:Y:S05]  /*13390*/  BRA `(.L_x_2456) ;  /* 0xffffff1000a47947 */ /* 0x000fea000383ffff */
.L_x_2461:
[----:B01----:R-:W-:-:S04]  /*133a0*/  IMAD.U32 R5, RZ, RZ, UR7 ;  /* 0x00000007ff057e24 */ /* 0x003fc8000f8e00ff */
[----:B------:R0:W1:Y:S03]  /*133b0*/  SYNCS.PHASECHK.TRANS64.TRYWAIT P3, [R5+URZ+0x34850], R0 ;  /* 0x03485000050075a7 */ /* 0x000066000806017f */
[----:B-1----:R-:W-:Y:S05]  /*133c0*/  @!P3 NANOSLEEP.SYNCS 0x989680 ;  /* 0x009896800000b95d */ /* 0x002fea0003900000 */
[----:B------:R-:W1:Y:S02]  /*133d0*/  @!P3 SYNCS.PHASECHK.TRANS64 P3, [R5+URZ+0x34850], R0 ;  /* 0x034850000500b5a7 */ /* 0x000e64000806007f */
[----:B-1----:R-:W-:Y:S05]  /*133e0*/  @!P3 BRA `(.L_x_2461) ;  /* 0xfffffffc00ecb947 */ /* 0x002fea000383ffff */
[----:B------:R-:W-:Y:S05]  /*133f0*/  BRA `(.L_x_2460) ;  /* 0xffffff1800a87947 */ /* 0x000fea000383ffff */
.L_x_2467:
[----:B-1----:R-:W-:-:S04]  /*13400*/  MOV R6, UR6 ;  /* 0x0000000600067c02 */ /* 0x002fc80008000f00 */
[----:B------:R1:W2:Y:S03]  /*13410*/  SYNCS.PHASECHK.TRANS64.TRYWAIT P2, [R6+URZ+0x34830], R5 ;  /* 0x03483005060075a7 */ /* 0x0002a6000804017f */
[----:B--2---:R-:W-:Y:S05]  /*13420*/  @!P2 NANOSLEEP.SYNCS 0x989680 ;  /* 0x009896800000a95d */ /* 0x004fea0003900000 */
[----:B------:R-:W2:Y:S02]  /*13430*/  @!P2 SYNCS.PHASECHK.TRANS64 P2, [R6+URZ+0x34830], R5 ;  /* 0x034830050600a5a7 */ /* 0x000ea4000804007f */
[----:B--2---:R-:W-:Y:S05]  /*13440*/  @!P2 BRA `(.L_x_2467) ;  /* 0xfffffffc00eca947 */ /* 0x004fea000383ffff */
[----:B------:R-:W-:Y:S05]  /*13450*/  BRA `(.L_x_2466) ;  /* 0xffffff4000ec7947 */ /* 0x000fea000383ffff */
.L_x_2471:
[----:B01----:R-:W-:-:S04]  /*13460*/  IMAD.U32 R5, RZ, RZ, UR7 ;  /* 0x00000007ff057e24 */ /* 0x003fc8000f8e00ff */
[----:B------:R0:W1:Y:S03]  /*13470*/  SYNCS.PHASECHK.TRANS64.TRYWAIT P2, [R5+URZ+0x34850], R0 ;  /* 0x03485000050075a7 */ /* 0x000066000804017f */
[----:B-1----:R-:W-:Y:S05]  /*13480*/  @!P2 NANOSLEEP.SYNCS 0x989680 ;  /* 0x009896800000a95d */ /* 0x002fea0003900000 */
[----:B------:R-:W1:Y:S02]  /*13490*/  @!P2 SYNCS.PHASECHK.TRANS64 P2, [R5+URZ+0x34850], R0 ;  /* 0x034850000500a5a7 */ /* 0x000e64000804007f */
[----:B-1----:R-:W-:Y:S05]  /*134a0*/  @!P2 BRA `(.L_x_2471) ;  /* 0xfffffffc00eca947 */ /* 0x002fea000383ffff */
[----:B------:R-:W-:Y:S05]  /*134b0*/  BRA `(.L_x_2470) ;  /* 0xffffff4800f07947 */ /* 0x000fea000383ffff */
.L_x_2476:
[----:B-1----:R-:W-:-:S04]  /*134c0*/  IMAD.U32 R7, RZ, RZ, UR5 ;  /* 0x00000005ff077e24 */ /* 0x002fc8000f8e00ff */
[----:B------:R1:W2:Y:S03]  /*134d0*/  SYNCS.PHASECHK.TRANS64.TRYWAIT P0, [R7+URZ+0x34850], R0 ;  /* 0x03485000070075a7 */ /* 0x0002a6000800017f */
[----:B--2---:R-:W-:Y:S05]  /*134e0*/  @!P0 NANOSLEEP.SYNCS 0x989680 ;  /* 0x009896800000895d */ /* 0x004fea0003900000 */
[----:B------:R-:W2:Y:S02]  /*134f0*/  @!P0 SYNCS.PHASECHK.TRANS64 P0, [R7+URZ+0x34850], R0 ;  /* 0x03485000070085a7 */ /* 0x000ea4000800007f */
[----:B--2---:R-:W-:Y:S05]  /*13500*/  @!P0 BRA `(.L_x_2476) ;  /* 0xfffffffc00ec8947 */ /* 0x004fea000383ffff */
[----:B------:R-:W-:Y:S05]  /*13510*/  BRA `(.L_x_2475) ;  /* 0xffffff6c00c07947 */ /* 0x000fea000383ffff */
.L_x_2518:
        /* <DEDUP_REMOVED lines=11> */
.L_x_2623:
[----:B------:R-:W-:Y:S05]  /*135d0*/  BSYNC B0 ;  /* 0x0000000000007941 */ /* 0x000fea0003800000 */
.L_x_2622:
[----:B------:R-:W-:Y:S05]  /*135e0*/  BRA `(.L_x_2624) ;  /* 0xffffffb000187947 */ /* 0x000fea000383ffff */
.L_x_2520:
[----:B------:R-:W-:Y:S01]  /*135f0*/  BSSY B0, `(.L_x_2625) ;  /* 0x0000006000007945 */ /* 0x000fe20003800000 */
[----:B------:R-:W-:-:S07]  /*13600*/  IMAD.MOV.U32 R15, RZ, RZ, -0x1 ;  /* 0xffffffffff0f7424 */ /* 0x000fce00078e00ff */
[----:B0123--:R-:W-:Y:S05]  /*13610*/  WARPSYNC.COLLECTIVE R15, `(.L_x_2626) ;  /* 0x000000000f0c7348 */ /* 0x00ffea0003c00000 */
[----:B------:R-:W-:Y:S02]  /*13620*/  ELECT P6, UR62, PT ;  /* 0x00000000003e782f */ /* 0x000fe400038c0000 */
[----:B------:R-:W-:Y:S01]  /*13630*/  MOV R14, UR62 ;  /* 0x0000003e000e7c02 */ /* 0x000fe20008000f00 */
[----:B0123--:R-:W-:Y:S10]  /*13640*/  ENDCOLLECTIVE ;  /* 0x000000000000791b */ /* 0x00fff40003800000 */
.L_x_2626:
[----:B------:R-:W-:Y:S05]  /*13650*/  BSYNC B0 ;  /* 0x0000000000007941 */ /* 0x000fea0003800000 */
.L_x_2625:
[----:B------:R-:W-:Y:S05]  /*13660*/  BRA `(.L_x_2627) ;  /* 0xffffffb000207947 */ /* 0x000fea000383ffff */
.L_x_2522:
[----:B---3--:R3:W4:Y:S02]  /*13670*/  SYNCS.PHASECHK.TRANS64.TRYWAIT P0, [R0+URZ+0x34840], R2 ;  /* 0x03484002000075a7 */ /* 0x008724000800017f */
[----:B----4-:R-:W-:Y:S05]  /*13680*/  @!P0 NANOSLEEP.SYNCS 0x989680 ;  /* 0x009896800000895d */ /* 0x010fea0003900000 */
[----:B------:R-:W4:Y:S02]  /*13690*/  @!P0 SYNCS.PHASECHK.TRANS64 P0, [R0+URZ+0x34840], R2 ;  /* 0x03484002000085a7 */ /* 0x000f24000800007f */
[----:B----4-:R-:W-:Y:S05]  /*136a0*/  @!P0 BRA `(.L_x_2522) ;  /* 0xfffffffc00f08947 */ /* 0x010fea000383ffff */
[----:B------:R-:W-:Y:S05]  /*136b0*/  BRA `(.L_x_2628) ;  /* 0xffffffb0008c7947 */ /* 0x000fea000383ffff */
.L_x_2526:
[----:B------:R-:W2:Y:S01]  /*136c0*/  LDL.LU R11, [R1+0x34] ;  /* 0x00003400010b7983 */ /* 0x000ea20000300800 */
[----:B------:R-:W-:Y:S01]  /*136d0*/  IMAD.MOV.U32 R13, RZ, RZ, R0 ;  /* 0x000000ffff0d7224 */ /* 0x000fe200078e0000 */
[----:B------:R-:W-:Y:S01]  /*136e0*/  LOP3.LUT R8, R8, 0x7f, RZ, 0xc0, !PT ;  /* 0x0000007f08087812 */ /* 0x000fe200078ec0ff */
[----:B------:R-:W-:Y:S02]  /*136f0*/  IMAD.MOV.U32 R12, RZ, RZ, RZ ;  /* 0x000000ffff0c7224 */ /* 0x000fe400078e00ff */
[----:B------:R-:W-:Y:S01]  /*13700*/  IMAD.MOV.U32 R15, RZ, RZ, -0x1 ;  /* 0xffffffffff0f7424 */ /* 0x000fe200078e00ff */
[----:B------:R-:W-:-:S05]  /*13710*/  SHF.R.U32.HI R6, RZ, 0x3, R8 ;  /* 0x00000003ff067819 */ /* 0x000fca0000011608 */
[----:B------:R-:W-:Y:S02]  /*13720*/  IMAD R17, R17, 0x80, R6 ;  /* 0x0000008011117824 */ /* 0x000fe400078e0206 */
[----:B--2---:R-:W-:Y:S02]  /*13730*/  IMAD R2, R11, R7, RZ ;  /* 0x000000070b027224 */ /* 0x004fe400078e02ff */
[----:B------:R-:W-:-:S03]  /*13740*/  IMAD.MOV.U32 R11, RZ, RZ, 0x181f ;  /* 0x0000181fff0b7424 */ /* 0x000fc600078e00ff */
[----:B------:R-:W-:-:S13]  /*13750*/  ISETP.GE.AND P3, PT, R17, R2, PT ;  /* 0x000000021100720c */ /* 0x000fda0003f66270 */
[----:B-----5:R-:W-:Y:S05]  /*13760*/  WARPSYNC.COLLECTIVE R15, `(.L_x_2629) ;  /* 0x000000000f087348 */ /* 0x020fea0003c00000 */
[----:B------:R0:W1:Y:S02]  /*13770*/  SHFL.IDX P6, R14, R13, R12, R11 ;  /* 0x0000000c0d0e7389 */ /* 0x00006400000c000b */
[----:B01---5:R-:W-:Y:S01]  /*13780*/  ENDCOLLECTIVE ;  /* 0x000000000000791b */ /* 0x023fe20003800000 */
.L_x_2629:
[----:B------:R-:W-:Y:S02]  /*13790*/  IMAD.MOV.U32 R13, RZ, RZ, R3 ;  /* 0x000000ffff0d7224 */ /* 0x000fe400078e0003 */
[----:B------:R-:W-:-:S07]  /*137a0*/  IMAD.MOV.U32 R4, RZ, RZ, R14 ;  /* 0x000000ffff047224 */ /* 0x000fce00078e000e */
[----:B------:R-:W-:Y:S05]  /*137b0*/  WARPSYNC.COLLECTIVE R15, `(.L_x_2630) ;  /* 0x000000000f087348 */ /* 0x000fea0003c00000 */
[----:B------:R0:W1:Y:S02]  /*137c0*/  SHFL.IDX P6, R14, R13, R12, R11 ;  /* 0x0000000c0d0e7389 */ /* 0x00006400000c000b */
[----:B01----:R-:W-:Y:S01]  /*137d0*/  ENDCOLLECTIVE ;  /* 0x000000000000791b */ /* 0x003fe20003800000 */
.L_x_2630:
[----:B------:R-:W-:Y:S02]  /*137e0*/  IMAD.MOV.U32 R13, RZ, RZ, R0 ;  /* 0x000000ffff0d7224 */ /* 0x000fe400078e0000 */
[----:B------:R-:W-:Y:S02]  /*137f0*/  IMAD.MOV.U32 R12, RZ, RZ, 0x1 ;  /* 0x00000001ff0c7424 */ /* 0x000fe400078e00ff */
[----:B------:R-:W-:-:S07]  /*13800*/  IMAD.MOV.U32 R5, RZ, RZ, R14 ;  /* 0x000000ffff057224 */ /* 0x000fce00078e000e */
[----:B------:R-:W-:Y:S05]  /*13810*/  WARPSYNC.COLLECTIVE R15, `(.L_x_2631) ;  /* 0x000000000f087348 */ /* 0x000fea0003c00000 */
[----:B------:R0:W1:Y:S02]  /*13820*/  SHFL.IDX P6, R14, R13, R12, R11 ;  /* 0x0000000c0d0e7389 */ /* 0x00006400000c000b */
[----:B01----:R-:W-:Y:S01]  /*13830*/  ENDCOLLECTIVE ;  /* 0x000000000000791b */ /* 0x003fe20003800000 */
.L_x_2631:
[----:B------:R-:W-:-:S04]  /*13840*/  @!P3 LEA R5, P5, R10, R5, 0x1 ;  /* 0x000000050a05b211 */ /* 0x000fc800078a08ff */
[----:B------:R-:W-:-:S04]  /*13850*/  @!P3 IADD3.X R4, RZ, R4, RZ, P5, !PT ;  /* 0x00000004ff04b210 */ /* 0x000fc80002ffe4ff */
[----:B------:R-:W-:Y:S01]  /*13860*/  @!P3 LOP3.LUT R5, R5, R4, RZ, 0x3c, !PT ;  /* 0x000000040505b212 */ /* 0x000fe200078e3cff */
[----:B------:R-:W-:-:S03]  /*13870*/  IMAD.MOV.U32 R13, RZ, RZ, R3 ;  /* 0x000000ffff0d7224 */ /* 0x000fc600078e0003 */
[----:B------:R-:W-:-:S04]  /*13880*/  @!P3 LOP3.LUT R4, R5, R4, RZ, 0x3c, !PT ;  /* 0x000000040504b212 */ /* 0x000fc800078e3cff */
[----:B------:R-:W-:Y:S01]  /*13890*/  @!P3 LOP3.LUT R5, R5, R4, RZ, 0x3c, !PT ;  /* 0x000000040505b212 */ /* 0x000fe200078e3cff */
[----:B------:R-:W-:-:S04]  /*138a0*/  IMAD.MOV.U32 R8, RZ, RZ, R14 ;  /* 0x000000ffff087224 */ /* 0x000fc800078e000e */
[----:B------:R-:W-:Y:S01]  /*138b0*/  @!PT LDS RZ, [RZ] ;  /* 0x00000000fffff984 */ /* 0x000fe20000000800 */
[----:B------:R-:W-:Y:S01]  /*138c0*/  @!PT LDS RZ, [RZ] ;  /* 0x00000000fffff984 */ /* 0x000fe20000000800 */
[----:B------:R-:W-:Y:S01]  /*138d0*/  @!PT LDS RZ, [RZ] ;  /* 0x00000000fffff984 */ /* 0x000fe20000000800 */
[----:B------:R0:W-:Y:S03]  /*138e0*/  @!P3 LDGSTS.E.BYPASS.LTC128B.128 [R9+0x10400], desc[UR56][R4.64], !P2 ;  /* 0x104000000409bfae */ /* 0x0001e6000d101d78 */
[----:B0-----:R-:W-:Y:S05]  /*138f0*/  WARPSYNC.COLLECTIVE R15, `(.L_x_2632) ;  /* 0x000000000f087348 */ /* 0x001fea0003c00000 */
[----:B------:R1:W2:Y:S02]  /*13900*/  SHFL.IDX P6, R14, R13, R12, R11 ;  /* 0x0000000c0d0e7389 */ /* 0x0002a400000c000b */
[----:B012---:R-:W-:Y:S01]  /*13910*/  ENDCOLLECTIVE ;  /* 0x000000000000791b */ /* 0x007fe20003800000 */
.L_x_2632:
[----:B------:R-:W-:Y:S01]  /*13920*/  @!PT LDS RZ, [RZ] ;  /* 0x00000000fffff984 */ /* 0x000fe20000000800 */
[----:B------:R-:W-:Y:S01]  /*13930*/  @!PT LDS RZ, [RZ] ;  /* 0x00000000fffff984 */ /* 0x000fe20000000800 */
[----:B------:R-:W-:Y:S01]  /*13940*/  @!PT LDS RZ, [RZ] ;  /* 0x00000000fffff984 */ /* 0x000fe20000000800 */
[----:B------:R-:W-:Y:S04]  /*13950*/  @!P3 LDGSTS.E.BYPASS.LTC128B.128 [R9+0x14400], desc[UR56][R4.64+0x80], !P1 ;  /* 0x144000800409bfae */ /* 0x000fe8000c901d78 */
[----:B------:R0:W-:Y:S01]  /*13960*/  @!P3 LDGSTS.E.BYPASS.LTC128B.128 [R9+0x18400], desc[UR56][R4.64+0x100], !P0 ;  /* 0x184001000409bfae */ /* 0x0001e2000c101d78 */
[----:B------:R-:W-:Y:S02]  /*13970*/  IMAD.MOV.U32 R13, RZ, RZ, R0 ;  /* 0x000000ffff0d7224 */ /* 0x000fe400078e0000 */
[----:B------:R-:W-:Y:S02]  /*13980*/  IMAD.MOV.U32 R12, RZ, RZ, 0x2 ;  /* 0x00000002ff0c7424 */ /* 0x000fe400078e00ff */
[----:B0-----:R-:W-:Y:S02]  /*13990*/  VIADD R4, R17, 0x10 ;  /* 0x0000001011047836 */ /* 0x001fe40000000000 */
[----:B------:R-:W-:-:S03]  /*139a0*/  IMAD.MOV.U32 R6, RZ, RZ, R14 ;  /* 0x000000ffff067224 */ /* 0x000fc600078e000e */
[----:B------:R-:W-:-:S13]  /*139b0*/  ISETP.GE.AND P3, PT, R4, R2, PT ;  /* 0x000000020400720c */ /* 0x000fda0003f66270 */
[----:B------:R-:W-:Y:S05]  /*139c0*/  WARPSYNC.COLLECTIVE R15, `(.L_x_2633) ;  /* 0x000000000f087348 */ /* 0x000fea0003c00000 */
[----:B------:R0:W1:Y:S02]  /*139d0*/  SHFL.IDX P6, R14, R13, R12, R11 ;  /* 0x0000000c0d0e7389 */ /* 0x00006400000c000b */
[----:B01----:R-:W-:Y:S01]  /*139e0*/  ENDCOLLECTIVE ;  /* 0x000000000000791b */ /* 0x003fe20003800000 */
.L_x_2633:
[----:B------:R-:W-:Y:S01]  /*139f0*/  @!P3 LEA R7, P5, R10, R6, 0x1 ;  /* 0x000000060a07b211 */ /* 0x000fe200078a08ff */
[----:B------:R-:W-:-:S04]  /*13a00*/  IMAD.MOV.U32 R13, RZ, RZ, R3 ;  /* 0x000000ffff0d7224 */ /* 0x000fc800078e0003 */
[----:B------:R-:W-:Y:S02]  /*13a10*/  @!P3 IMAD.X R6, RZ, RZ, R8, P5 ;  /* 0x000000ffff06b224 */ /* 0x000fe400028e0608 */
[----:B------:R-:W-:Y:S02]  /*13a20*/  @!P3 IMAD.MOV.U32 R4, RZ, RZ, R7 ;  /* 0x000000ffff04b224 */ /* 0x000fe400078e0007 */
[----:B------:R-:W-:Y:S02]  /*13a30*/  @!P3 IMAD.MOV.U32 R5, RZ, RZ, R6 ;  /* 0x000000ffff05b224 */ /* 0x000fe400078e0006 */
[----:B------:R-:W-:-:S07]  /*13a40*/  IMAD.MOV.U32 R6, RZ, RZ, R14 ;  /* 0x000000ffff067224 */ /* 0x000fce00078e000e */
[----:B------:R-:W-:Y:S05]  /*13a50*/  WARPSYNC.COLLECTIVE R15, `(.L_x_2634) ;  /* 0x000000000f087348 */ /* 0x000fea0003c00000 */
[----:B------:R0:W1:Y:S02]  /*13a60*/  SHFL.IDX P6, R14, R13, R12, R11 ;  /* 0x0000000c0d0e7389 */ /* 0x00006400000c000b */
[----:B01----:R-:W-:Y:S01]  /*13a70*/  ENDCOLLECTIVE ;  /* 0x000000000000791b */ /* 0x003fe20003800000 */
.L_x_2634:
[----:B------:R-:W-:Y:S01]  /*13a80*/  @!PT LDS RZ, [RZ] ;  /* 0x00000000fffff984 */ /* 0x000fe20000000800 */
[----:B------:R-:W-:Y:S01]  /*13a90*/  @!PT LDS RZ, [RZ] ;  /* 0x00000000fffff984 */ /* 0x000fe20000000800 */
[----:B------:R-:W-:Y:S01]  /*13aa0*/  @!PT LDS RZ, [RZ] ;  /* 0x00000000fffff984 */ /* 0x000fe20000000800 */
[----:B------:R-:W-:Y:S04]  /*13ab0*/  @!P3 LDGSTS.E.BYPASS.LTC128B.128 [R9+0x10c00], desc[UR56][R4.64], !P2 ;  /* 0x10c000000409bfae */ /* 0x000fe8000d101d78 */
[----:B------:R-:W-:Y:S04]  /*13ac0*/  @!P3 LDGSTS.E.BYPASS.LTC128B.128 [R9+0x14c00], desc[UR56][R4.64+0x80], !P1 ;  /* 0x14c000800409bfae */ /* 0x000fe8000c901d78 */
[----:B------:R0:W-:Y:S01]  /*13ad0*/  @!P3 LDGSTS.E.BYPASS.LTC128B.128 [R9+0x18c00], desc[UR56][R4.64+0x100], !P0 ;  /* 0x18c001000409bfae */ /* 0x0001e2000c101d78 */
[----:B------:R-:W-:Y:S02]  /*13ae0*/  IMAD.MOV.U32 R13, RZ, RZ, R0 ;  /* 0x000000ffff0d7224 */ /* 0x000fe400078e0000 */
[----:B------:R-:W-:-:S02]  /*13af0*/  IMAD.MOV.U32 R12, RZ, RZ, 0x3 ;  /* 0x00000003ff0c7424 */ /* 0x000fc400078e00ff */
[----:B0-----:R-:W-:Y:S02]  /*13b00*/  VIADD R4, R17, 0x20 ;  /* 0x0000002011047836 */ /* 0x001fe40000000000 */
[----:B------:R-:W-:-:S07]  /*13b10*/  IMAD.MOV.U32 R7, RZ, RZ, R14 ;  /* 0x000000ffff077224 */ /* 0x000fce00078e000e */
[----:B------:R-:W-:Y:S05]  /*13b20*/  WARPSYNC.COLLECTIVE R15, `(.L_x_2635) ;  /* 0x000000000f087348 */ /* 0x000fea0003c00000 */
[----:B------:R0:W1:Y:S02]  /*13b30*/  SHFL.IDX P6, R14, R13, R12, R11 ;  /* 0x0000000c0d0e7389 */ /* 0x00006400000c000b */
[----:B01----:R-:W-:Y:S01]  /*13b40*/  ENDCOLLECTIVE ;  /* 0x000000000000791b */ /* 0x003fe20003800000 */
.L_x_2635:
[----:B------:R-:W-:-:S13]  /*13b50*/  ISETP.GE.AND P3, PT, R4, R2, PT ;  /* 0x000000020400720c */ /* 0x000fda0003f66270 */
[----:B------:R-:W-:Y:S01]  /*13b60*/  @!P3 LEA R7, P4, R10, R7, 0x1 ;  /* 0x000000070a07b211 */ /* 0x000fe200078808ff */
[----:B------:R-:W-:-:S03]  /*13b70*/  IMAD.MOV.U32 R13, RZ, RZ, R3 ;  /* 0x000000ffff0d7224 */ /* 0x000fc600078e0003 */
[----:B------:R-:W-:-:S05]  /*13b80*/  @!P3 IADD3.X R4, RZ, R6, RZ, P4, !PT ;  /* 0x00000006ff04b210 */ /* 0x000fca00027fe4ff */
[----:B------:R-:W-:Y:S02]  /*13b90*/  @!P3 IMAD.MOV.U32 R5, RZ, RZ, R4 ;  /* 0x000000ffff05b224 */ /* 0x000fe400078e0004 */
[----:B------:R-:W-:Y:S02]  /*13ba0*/  @!P3 IMAD.MOV.U32 R4, RZ, RZ, R7 ;  /* 0x000000ffff04b224 */ /* 0x000fe400078e0007 */
[----:B------:R-:W-:-:S03]  /*13bb0*/  VIADD R7, R17, 0x60 ;  /* 0x0000006011077836 */ /* 0x000fc60000000000 */
[----:B------:R-:W-:Y:S01]  /*13bc0*/  @!PT LDS RZ, [RZ] ;  /* 0x00000000fffff984 */ /* 0x000fe20000000800 */
[----:B------:R-:W-:Y:S01]  /*13bd0*/  @!PT LDS RZ, [RZ] ;  /* 0x00000000fffff984 */ /* 0x000fe20000000800 */
[----:B------:R-:W-:Y:S01]  /*13be0*/  @!PT LDS RZ, [RZ] ;  /* 0x00000000fffff984 */ /* 0x000fe20000000800 */
[----:B------:R-:W-:Y:S04]  /*13bf0*/  @!P3 LDGSTS.E.BYPASS.LTC128B.128 [R9+0x11400], desc[UR56][R4.64], !P2 ;  /* 0x114000000409bfae */ /* 0x000fe8000d101d78 */
[----:B------:R-:W-:Y:S04]  /*13c00*/  @!P3 LDGSTS.E.BYPASS.LTC128B.128 [R9+0x15400], desc[UR56][R4.64+0x80], !P1 ;  /* 0x154000800409bfae */ /* 0x000fe8000c901d78 */
[----:B------:R0:W-:Y:S02]  /*13c10*/  @!P3 LDGSTS.E.BYPASS.LTC128B.128 [R9+0x19400], desc[UR56][R4.64+0x100], !P0 ;  /* 0x194001000409bfae */ /* 0x0001e4000c101d78 */
[----:B0-----:R-:W-:-:S05]  /*13c20*/  VIADD R4, R17, 0x30 ;  /* 0x0000003011047836 */ /* 0x001fca0000000000 */
[----:B------:R-:W-:Y:S01]  /*13c30*/  ISETP.GE.AND P3, PT, R4, R2, PT ;  /* 0x000000020400720c */ /* 0x000fe20003f66270 */
[----:B------:R-:W-:-:S12]  /*13c40*/  IMAD.MOV.U32 R4, RZ, RZ, R14 ;  /* 0x000000ffff047224 */ /* 0x000fd800078e000e */
[----:B------:R-:W-:Y:S05]  /*13c50*/  WARPSYNC.COLLECTIVE R15, `(.L_x_2636) ;  /* 0x000000000f087348 */ /* 0x000fea0003c00000 */
[----:B------:R0:W1:Y:S02]  /*13c60*/  SHFL.IDX P6, R14, R13, R12, R11 ;  /* 0x0000000c0d0e7389 */ /* 0x00006400000c000b */
[----:B01----:R-:W-:Y:S01]  /*13c70*/  ENDCOLLECTIVE ;  /* 0x000000000000791b */ /* 0x003fe20003800000 */
.L_x_2636:
[----:B------:R-:W-:Y:S02]  /*13c80*/  IMAD.MOV.U32 R13, RZ, RZ, R0 ;  /* 0x000000ffff0d7224 */ /* 0x000fe400078e0000 */
[----:B------:R-:W-:Y:S02]  /*13c90*/  IMAD.MOV.U32 R12, RZ, RZ, 0x4 ;  /* 0x00000004ff0c7424 */ /* 0x000fe400078e00ff */
[----:B------:R-:W-:-:S07]  /*13ca0*/  IMAD.MOV.U32 R5, RZ, RZ, R14 ;  /* 0x000000ffff057224 */ /* 0x000fce00078e000e */
[----:B------:R-:W-:Y:S05]  /*13cb0*/  WARPSYNC.COLLECTIVE R15, `(.L_x_2637) ;  /* 0x000000000f087348 */ /* 0x000fea0003c00000 */
[----:B------:R0:W1:Y:S02]  /*13cc0*/  SHFL.IDX P6, R14, R13, R12, R11 ;  /* 0x0000000c0d0e7389 */ /* 0x00006400000c000b */
[----:B01----:R-:W-:Y:S01]  /*13cd0*/  ENDCOLLECTIVE ;  /* 0x000000000000791b */ /* 0x003fe20003800000 */
.L_x_2637:
        /* <DEDUP_REMOVED lines=18> */
.L_x_2638:
[----:B------:R-:W-:Y:S02]  /*13e00*/  IMAD.MOV.U32 R13, RZ, RZ, R0 ;  /* 0x000000ffff0d7224 */ /* 0x000fe400078e0000 */
[----:B------:R-:W-:Y:S02]  /*13e10*/  IMAD.MOV.U32 R12, RZ, RZ, 0x5 ;  /* 0x00000005ff0c7424 */ /* 0x000fe400078e00ff */
[----:B------:R-:W-:-:S07]  /*13e20*/  IMAD.MOV.U32 R5, RZ, RZ, R14 ;  /* 0x000000ffff057224 */ /* 0x000fce00078e000e */
[----:B------:R-:W-:Y:S05]  /*13e30*/  WARPSYNC.COLLECTIVE R15, `(.L_x_2639) ;  /* 0x000000000f087348 */ /* 0x000fea0003c00000 */
[----:B------:R0:W1:Y:S02]  /*13e40*/  SHFL.IDX P6, R14, R13, R12, R11 ;  /* 0x0000000c0d0e7389 */ /* 0x00006400000c000b */
[----:B01----:R-:W-:Y:S01]  /*13e50*/  ENDCOLLECTIVE ;  /* 0x000000000000791b */ /* 0x003fe20003800000 */
.L_x_2639:
[----:B------:R-:W-:-:S04]  /*13e60*/  @!P3 LEA R5, P4, R10, R5, 0x1 ;  /* 0x000000050a05b211 */ /* 0x000fc800078808ff */
[----:B------:R-:W-:-:S04]  /*13e70*/  @!P3 IADD3.X R4, RZ, R4, RZ, P4, !PT ;  /* 0x00000004ff04b210 */ /* 0x000fc800027fe4ff */
        /* <DEDUP_REMOVED lines=16> */
.L_x_2640:
[----:B------:R-:W-:Y:S02]  /*13f80*/  IMAD.MOV.U32 R13, RZ, RZ, R0 ;  /* 0x000000ffff0d7224 */ /* 0x000fe400078e0000 */
[----:B------:R-:W-:Y:S02]  /*13f90*/  IMAD.MOV.U32 R12, RZ, RZ, 0x6 ;  /* 0x00000006ff0c7424 */ /* 0x000fe400078e00ff */
[----:B------:R-:W-:-:S07]  /*13fa0*/  IMAD.MOV.U32 R5, RZ, RZ, R14 ;  /* 0x000000ffff057224 */ /* 0x000fce00078e000e */
[----:B------:R-:W-:Y:S05]  /*13fb0*/  WARPSYNC.COLLECTIVE R15, `(.L_x_2641) ;  /* 0x000000000f087348 */ /* 0x000fea0003c00000 */
[----:B------:R0:W1:Y:S02]  /*13fc0*/  SHFL.IDX P6, R14, R13, R12, R11 ;  /* 0x0000000c0d0e7389 */ /* 0x00006400000c000b */
[----:B01----:R-:W-:Y:S01]  /*13fd0*/  ENDCOLLECTIVE ;  /* 0x000000000000791b */ /* 0x003fe20003800000 */
.L_x_2641:
[----:B------:R-:W-:-:S05]  /*13fe0*/  @!P3 LEA R5, P4, R10, R5, 0x1 ;  /* 0x000000050a05b211 */ /* 0x000fca00078808ff */
[----:B------:R-:W-:Y:S01]  /*13ff0*/  @!P3 IMAD.X R4, RZ, RZ, R4, P4 ;  /* 0x000000ffff04b224 */ /* 0x000fe200020e0604 */
[----:B------:R-:W-:-:S04]  /*14000*/  ISETP.GE.AND P4, PT, R7, R2, PT ;  /* 0x000000020700720c */ /* 0x000fc80003f86270 */
        /* <DEDUP_REMOVED lines=10> */
[----:B0-----:R-:W-:-:S07]  /*140b0*/  IMAD.MOV.U32 R4, RZ, RZ, R14 ;  /* 0x000000ffff047224 */ /* 0x001fce00078e000e */
[----:B------:R-:W-:Y:S05]  /*140c0*/  WARPSYNC.COLLECTIVE R15, `(.L_x_2642) ;  /* 0x000000000f087348 */ /* 0x000fea0003c00000 */
[----:B------:R0:W1:Y:S02]  /*140d0*/  SHFL.IDX P6, R14, R13, R12, R11 ;  /* 0x0000000c0d0e7389 */ /* 0x00006400000c000b */
[----:B01----:R-:W-:Y:S01]  /*140e0*/  ENDCOLLECTIVE ;  /* 0x000000000000791b */ /* 0x003fe20003800000 */
.L_x_2642:
[----:B------:R-:W-:Y:S01]  /*140f0*/  IMAD.MOV.U32 R13, RZ, RZ, R0 ;  /* 0x000000ffff0d7224 */ /* 0x000fe200078e0000 */
[----:B------:R-:W-:Y:S01]  /*14100*/  MOV R12, 0x7 ;  /* 0x00000007000c7802 */ /* 0x000fe20000000f00 */
[----:B------:R-:W-:-:S07]  /*14110*/  IMAD.MOV.U32 R5, RZ, RZ, R14 ;  /* 0x000000ffff057224 */ /* 0x000fce00078e000e */
[----:B------:R-:W-:Y:S05]  /*14120*/  WARPSYNC.COLLECTIVE R15, `(.L_x_2643) ;  /* 0x000000000f087348 */ /* 0x000fea0003c00000 */
[----:B------:R0:W1:Y:S02]  /*14130*/  SHFL.IDX P6, R14, R13, R12, R11 ;  /* 0x0000000c0d0e7389 */ /* 0x00006400000c000b */
[----:B01----:R-:W-:Y:S01]  /*14140*/  ENDCOLLECTIVE ;  /* 0x000000000000791b */ /* 0x003fe20003800000 */
.L_x_2643:
        /* <DEDUP_REMOVED lines=10> */
.L_x_2644:
        /* <DEDUP_REMOVED lines=8> */
.L_x_2531:
[----:B0-----:R-:W2:Y:S02]  /*14270*/  LDL R2, [R1+0x4] ;  /* 0x0000040001027983 */ /* 0x001ea40000100800 */
[----:B--2---:R0:W1:Y:S02]  /*14280*/  SYNCS.PHASECHK.TRANS64.TRYWAIT P0, [R2+URZ+0x34820], R0 ;  /* 0x03482000020075a7 */ /* 0x004064000800017f */
[----:B-1----:R-:W-:Y:S05]  /*14290*/  @!P0 NANOSLEEP.SYNCS 0x989680 ;  /* 0x009896800000895d */ /* 0x002fea0003900000 */
[----:B------:R-:W1:Y:S02]  /*142a0*/  @!P0 SYNCS.PHASECHK.TRANS64 P0, [R2+URZ+0x34820], R0 ;  /* 0x03482000020085a7 */ /* 0x000e64000800007f */
[----:B-1----:R-:W-:Y:S05]  /*142b0*/  @!P0 BRA `(.L_x_2531) ;  /* 0xfffffffc00ec8947 */ /* 0x002fea000383ffff */
[----:B------:R-:W-:Y:S05]  /*142c0*/  BRA `(.L_x_2646) ;  /* 0xffffffb400e07947 */ /* 0x000fea000383ffff */
.L_x_2540:
[----:B-1----:R1:W2:Y:S02]  /*142d0*/  SYNCS.PHASECHK.TRANS64.TRYWAIT P0, [R2+URZ+0x34840], R0 ;  /* 0x03484000020075a7 */ /* 0x0022a4000800017f */
[----:B--2---:R-:W-:Y:S05]  /*142e0*/  @!P0 NANOSLEEP.SYNCS 0x989680 ;  /* 0x009896800000895d */ /* 0x004fea0003900000 */
[----:B------:R-:W2:Y:S02]  /*142f0*/  @!P0 SYNCS.PHASECHK.TRANS64 P0, [R2+URZ+0x34840], R0 ;  /* 0x03484000020085a7 */ /* 0x000ea4000800007f */
[----:B--2---:R-:W-:Y:S05]  /*14300*/  @!P0 BRA `(.L_x_2540) ;  /* 0xfffffffc00f08947 */ /* 0x004fea000383ffff */
[----:B------:R-:W-:Y:S05]  /*14310*/  BRA `(.L_x_2647) ;  /* 0xffffffb800a47947 */ /* 0x000fea000383ffff */
.L_x_2547:
[----:B0-----:R0:W1:Y:S02]  /*14320*/  SYNCS.PHASECHK.TRANS64.TRYWAIT P0, [R2+URZ+0x60], R0 ;  /* 0x00006000020075a7 */ /* 0x001064000800017f */
[----:B-1----:R-:W-:Y:S05]  /*14330*/  @!P0 NANOSLEEP.SYNCS 0x989680 ;  /* 0x009896800000895d */ /* 0x002fea0003900000 */
[----:B------:R-:W1:Y:S02]  /*14340*/  @!P0 SYNCS.PHASECHK.TRANS64 P0, [R2+URZ+0x60], R0 ;  /* 0x00006000020085a7 */ /* 0x000e64000800007f */
[----:B-1----:R-:W-:Y:S05]  /*14350*/  @!P0 BRA `(.L_x_2547) ;  /* 0xfffffffc00f08947 */ /* 0x002fea000383ffff */
[----:B------:R-:W-:Y:S05]  /*14360*/  BRA `(.L_x_2648) ;  /* 0xffffffbc00bc7947 */ /* 0x000fea000383ffff */
.L_x_2556:
[----:B---3--:R3:W4:Y:S02]  /*14370*/  SYNCS.PHASECHK.TRANS64.TRYWAIT P0, [R3+URZ+0x34840], R2 ;  /* 0x03484002030075a7 */ /* 0x008724000800017f */
[----:B----4-:R-:W-:Y:S05]  /*14380*/  @!P0 NANOSLEEP.SYNCS 0x989680 ;  /* 0x009896800000895d */ /* 0x010fea0003900000 */
[----:B------:R-:W4:Y:S02]  /*14390*/  @!P0 SYNCS.PHASECHK.TRANS64 P0, [R3+URZ+0x34840], R2 ;  /* 0x03484002030085a7 */ /* 0x000f24000800007f */
[----:B----4-:R-:W-:Y:S05]  /*143a0*/  @!P0 BRA `(.L_x_2556) ;  /* 0xfffffffc00f08947 */ /* 0x010fea000383ffff */
[----:B------:R-:W-:Y:S05]  /*143b0*/  BRA `(.L_x_2649) ;  /* 0xffffffc4005c7947 */ /* 0x000fea000383ffff */
.L_x_2563:
[----:B--2---:R2:W3:Y:S02]  /*143c0*/  SYNCS.PHASECHK.TRANS64.TRYWAIT P0, [R2+URZ+0x60], R3 ;  /* 0x00006003020075a7 */ /* 0x0044e4000800017f */
[----:B---3--:R-:W-:Y:S05]  /*143d0*/  @!P0 NANOSLEEP.SYNCS 0x989680 ;  /* 0x009896800000895d */ /* 0x008fea0003900000 */
[----:B------:R-:W3:Y:S02]  /*143e0*/  @!P0 SYNCS.PHASECHK.TRANS64 P0, [R2+URZ+0x60], R3 ;  /* 0x00006003020085a7 */ /* 0x000ee4000800007f */
[----:B---3--:R-:W-:Y:S05]  /*143f0*/  @!P0 BRA `(.L_x_2563) ;  /* 0xfffffffc00f08947 */ /* 0x008fea000383ffff */
[----:B------:R-:W-:Y:S05]  /*14400*/  BRA `(.L_x_2650) ;  /* 0xffffffc800747947 */ /* 0x000fea000383ffff */
.L_x_2572:
[----:B----4-:R4:W0:Y:S02]  /*14410*/  SYNCS.PHASECHK.TRANS64.TRYWAIT P0, [R2+URZ+0x34840], R3 ;  /* 0x03484003020075a7 */ /* 0x010824000800017f */
[----:B0-----:R-:W-:Y:S05]  /*14420*/  @!P0 NANOSLEEP.SYNCS 0x989680 ;  /* 0x009896800000895d */ /* 0x001fea0003900000 */
[----:B------:R-:W0:Y:S02]  /*14430*/  @!P0 SYNCS.PHASECHK.TRANS64 P0, [R2+URZ+0x34840], R3 ;  /* 0x03484003020085a7 */ /* 0x000e24000800007f */
[----:B0-----:R-:W-:Y:S05]  /*14440*/  @!P0 BRA `(.L_x_2572) ;  /* 0xfffffffc00f08947 */ /* 0x001fea000383ffff */
[----:B------:R-:W-:Y:S05]  /*14450*/  BRA `(.L_x_2651) ;  /* 0xffffffcc00e87947 */ /* 0x000fea000383ffff */
.L_x_2579:
[----:B--2---:R2:W3:Y:S02]  /*14460*/  SYNCS.PHASECHK.TRANS64.TRYWAIT P0, [R2+URZ+0x60], R5 ;  /* 0x00006005020075a7 */ /* 0x0044e4000800017f */
[----:B---3--:R-:W-:Y:S05]  /*14470*/  @!P0 NANOSLEEP.SYNCS 0x989680 ;  /* 0x009896800000895d */ /* 0x008fea0003900000 */
[----:B------:R-:W3:Y:S02]  /*14480*/  @!P0 SYNCS.PHASECHK.TRANS64 P0, [R2+URZ+0x60], R5 ;  /* 0x00006005020085a7 */ /* 0x000ee4000800007f */
[----:B---3--:R-:W-:Y:S05]  /*14490*/  @!P0 BRA `(.L_x_2579) ;  /* 0xfffffffc00f08947 */ /* 0x008fea000383ffff */
[----:B------:R-:W-:Y:S05]  /*144a0*/  BRA `(.L_x_2652) ;  /* 0xffffffd400007947 */ /* 0x000fea000383ffff */
.L_x_2590:
[----:B0-----:R0:W2:Y:S02]  /*144b0*/  SYNCS.PHASECHK.TRANS64.TRYWAIT P0, [R0+URZ+0x34860], R2 ;  /* 0x03486002000075a7 */ /* 0x0010a4000800017f */
[----:B--2---:R-:W-:Y:S05]  /*144c0*/  @!P0 NANOSLEEP.SYNCS 0x989680 ;  /* 0x009896800000895d */ /* 0x004fea0003900000 */
[----:B------:R-:W2:Y:S02]  /*144d0*/  @!P0 SYNCS.PHASECHK.TRANS64 P0, [R0+URZ+0x34860], R2 ;  /* 0x03486002000085a7 */ /* 0x000ea4000800007f */
[----:B--2---:R-:W-:Y:S05]  /*144e0*/  @!P0 BRA `(.L_x_2590) ;  /* 0xfffffffc00f08947 */ /* 0x004fea000383ffff */
[----:B------:R-:W-:Y:S05]  /*144f0*/  BRA `(.L_x_2653) ;  /* 0xffffffd800587947 */ /* 0x000fea000383ffff */
.L_x_2597:
[----:B------:R-:W-:Y:S01]  /*14500*/  BSSY B0, `(.L_x_2654) ;  /* 0x0000008000007945 */ /* 0x000fe20003800000 */
[----:B------:R-:W-:Y:S02]  /*14510*/  IMAD.MOV.U32 R13, RZ, RZ, R16 ;  /* 0x000000ffff0d7224 */ /* 0x000fe400078e0010 */
[----:B------:R-:W-:Y:S02]  /*14520*/  IMAD.MOV.U32 R12, RZ, RZ, RZ ;  /* 0x000000ffff0c7224 */ /* 0x000fe400078e00ff */
[----:B------:R-:W-:Y:S02]  /*14530*/  IMAD.MOV.U32 R11, RZ, RZ, 0x1f ;  /* 0x0000001fff0b7424 */ /* 0x000fe400078e00ff */
[----:B------:R-:W-:-:S07]  /*14540*/  IMAD.MOV.U32 R15, RZ, RZ, -0x1 ;  /* 0xffffffffff0f7424 */ /* 0x000fce00078e00ff */
[----:B-12-45:R-:W-:Y:S05]  /*14550*/  WARPSYNC.COLLECTIVE R15, `(.L_x_2655) ;  /* 0x000000000f087348 */ /* 0x036fea0003c00000 */
[----:B------:R0:W3:Y:S02]  /*14560*/  SHFL.IDX P6, R14, R13, R12, R11 ;  /* 0x0000000c0d0e7389 */ /* 0x0000e400000c000b */
[----:B012345:R-:W-:Y:S01]  /*14570*/  ENDCOLLECTIVE ;  /* 0x000000000000791b */ /* 0x03ffe20003800000 */
.L_x_2655:
[----:B------:R-:W-:Y:S05]  /*14580*/  BSYNC B0 ;  /* 0x0000000000007941 */ /* 0x000fea0003800000 */
.L_x_2654:
        /* <DEDUP_REMOVED lines=9> */
.L_x_2656:
[----:B------:R-:W-:Y:S02]  /*14620*/  ULDC UR4, c[0x0][0xc3c] ;  /* 0x00030f0000047ab9 */ /* 0x000fe40000000800 */
        /* <DEDUP_REMOVED lines=17> */
.L_x_2657:
[----:B------:R-:W-:Y:S01]  /*14740*/  IMAD.MOV.U32 R12, RZ, RZ, 0x2 ;  /* 0x00000002ff0c7424 */ /* 0x000fe200078e00ff */
[----:B------:R-:W-:-:S05]  /*14750*/  SEL R7, R14, RZ, P1 ;  /* 0x000000ff0e077207 */ /* 0x000fca0000800000 */
[----:B------:R-:W-:-:S04]  /*14760*/  IMAD.IADD R3, R2, 0x1, R7 ;  /* 0x0000000102037824 */ /* 0x000fc800078e0207 */
[----:B------:R-:W-:-:S07]  /*14770*/  IMAD.MOV.U32 R13, RZ, RZ, R3 ;  /* 0x000000ffff0d7224 */ /* 0x000fce00078e0003 */
[----:B------:R-:W-:Y:S05]  /*14780*/  WARPSYNC.COLLECTIVE R15, `(.L_x_2658) ;  /* 0x000000000f087348 */ /* 0x000fea0003c00000 */
[----:B------:R0:W1:Y:S02]  /*14790*/  SHFL.UP P6, R14, R13, R12, R11 ;  /* 0x0400000c0d0e7389 */ /* 0x00006400000c000b */
[----:B01----:R-:W-:Y:S01]  /*147a0*/  ENDCOLLECTIVE ;  /* 0x000000000000791b */ /* 0x003fe20003800000 */
.L_x_2658:
        /* <DEDUP_REMOVED lines=8> */
.L_x_2659:
        /* <DEDUP_REMOVED lines=8> */
.L_x_2660:
        /* <DEDUP_REMOVED lines=8> */
.L_x_2661:
        /* <DEDUP_REMOVED lines=9> */
.L_x_2662:
[----:B------:R-:W-:Y:S01]  /*149c0*/  IMAD.MOV.U32 R16, RZ, RZ, R14 ;  /* 0x000000ffff107224 */ /* 0x000fe200078e000e */
[----:B------:R-:W-:Y:S06]  /*149d0*/  BRA `(.L_x_2663) ;  /* 0xffffffd800e07947 */ /* 0x000fec000383ffff */
.L_x_2602:
[----:B------:R-:W-:Y:S01]  /*149e0*/  BSSY B0, `(.L_x_2664) ;  /* 0x0000008000007945 */ /* 0x000fe20003800000 */
[----:B-----5:R-:W-:Y:S02]  /*149f0*/  IMAD.MOV.U32 R13, RZ, RZ, R2 ;  /* 0x000000ffff0d7224 */ /* 0x020fe400078e0002 */
[----:B------:R-:W-:Y:S02]  /*14a00*/  IMAD.MOV.U32 R12, RZ, RZ, 0x1 ;  /* 0x00000001ff0c7424 */ /* 0x000fe400078e00ff */
[----:B------:R-:W-:Y:S02]  /*14a10*/  IMAD.MOV.U32 R11, RZ, RZ, RZ ;  /* 0x000000ffff0b7224 */ /* 0x000fe400078e00ff */
[----:B------:R-:W-:-:S07]  /*14a20*/  IMAD.MOV.U32 R15, RZ, RZ, -0x1 ;  /* 0xffffffffff0f7424 */ /* 0x000fce00078e00ff */
[----:B012-4-:R-:W-:Y:S05]  /*14a30*/  WARPSYNC.COLLECTIVE R15, `(.L_x_2665) ;  /* 0x000000000f087348 */ /* 0x017fea0003c00000 */
[----:B------:R3:W0:Y:S02]  /*14a40*/  SHFL.UP P6, R14, R13, R12, R11 ;  /* 0x0400000c0d0e7389 */ /* 0x00062400000c000b */
[----:B01234-:R-:W-:Y:S01]  /*14a50*/  ENDCOLLECTIVE ;  /* 0x000000000000791b */ /* 0x01ffe20003800000 */
.L_x_2665:
[----:B------:R-:W-:Y:S05]  /*14a60*/  BSYNC B0 ;  /* 0x0000000000007941 */ /* 0x000fea0003800000 */
.L_x_2664:
        /* <DEDUP_REMOVED lines=9> */
.L_x_2666:
[----:B------:R-:W-:Y:S01]  /*14b00*/  IMAD.MOV.U32 R12, RZ, RZ, 0x4 ;  /* 0x00000004ff0c7424 */ /* 0x000fe200078e00ff */
[----:B------:R-:W-:-:S05]  /*14b10*/  SEL R14, R14, RZ, P2 ;  /* 0x000000ff0e0e7207 */ /* 0x000fca0001000000 */
[----:B------:R-:W-:-:S04]  /*14b20*/  IMAD.IADD R3, R3, 0x1, R14 ;  /* 0x0000000103037824 */ /* 0x000fc800078e020e */
[----:B------:R-:W-:-:S07]  /*14b30*/  IMAD.MOV.U32 R13, RZ, RZ, R3 ;  /* 0x000000ffff0d7224 */ /* 0x000fce00078e0003 */
[----:B------:R-:W-:Y:S05]  /*14b40*/  WARPSYNC.COLLECTIVE R15, `(.L_x_2667) ;  /* 0x000000000f087348 */ /* 0x000fea0003c00000 */
[----:B------:R0:W1:Y:S02]  /*14b50*/  SHFL.UP P6, R14, R13, R12, R11 ;  /* 0x0400000c0d0e7389 */ /* 0x00006400000c000b */
[----:B01----:R-:W-:Y:S01]  /*14b60*/  ENDCOLLECTIVE ;  /* 0x000000000000791b */ /* 0x003fe20003800000 */
.L_x_2667:
[----:B------:R-:W-:Y:S01]  /*14b70*/  IMAD.MOV.U32 R12, RZ, RZ, 0x8 ;  /* 0x00000008ff0c7424 */ /* 0x000fe200078e00ff */
[----:B------:R-:W-:-:S05]  /*14b80*/  SEL R14, R14, RZ, P3 ;  /* 0x000000ff0e0e7207 */ /* 0x000fca0001800000 */
[----:B------:R-:W-:-:S04]  /*14b90*/  IMAD.IADD R3, R3, 0x1, R14 ;  /* 0x0000000103037824 */ /* 0x000fc800078e020e */
[----:B------:R-:W-:-:S07]  /*14ba0*/  IMAD.MOV.U32 R13, RZ, RZ, R3 ;  /* 0x000000ffff0d7224 */ /* 0x000fce00078e0003 */
[----:B------:R-:W-:Y:S05]  /*14bb0*/  WARPSYNC.COLLECTIVE R15, `(.L_x_2668) ;  /* 0x000000000f087348 */ /* 0x000fea0003c00000 */
[----:B------:R0:W1:Y:S02]  /*14bc0*/  SHFL.UP P6, R14, R13, R12, R11 ;  /* 0x0400000c0d0e7389 */ /* 0x00006400000c000b */
[----:B01----:R-:W-:Y:S01]  /*14bd0*/  ENDCOLLECTIVE ;  /* 0x000000000000791b */ /* 0x003fe20003800000 */
.L_x_2668:
[----:B------:R-:W-:Y:S01]  /*14be0*/  IMAD.MOV.U32 R12, RZ, RZ, 0x10 ;  /* 0x00000010ff0c7424 */ /* 0x000fe200078e00ff */
[----:B------:R-:W-:-:S05]  /*14bf0*/  SEL R14, R14, RZ, P4 ;  /* 0x000000ff0e0e7207 */ /* 0x000fca0002000000 */
[----:B------:R-:W-:-:S04]  /*14c00*/  IMAD.IADD R3, R3, 0x1, R14 ;  /* 0x0000000103037824 */ /* 0x000fc800078e020e */
[----:B------:R-:W-:-:S07]  /*14c10*/  IMAD.MOV.U32 R13, RZ, RZ, R3 ;  /* 0x000000ffff0d7224 */ /* 0x000fce00078e0003 */
[----:B------:R-:W-:Y:S05]  /*14c20*/  WARPSYNC.COLLECTIVE R15, `(.L_x_2669) ;  /* 0x000000000f087348 */ /* 0x000fea0003c00000 */
[----:B------:R0:W1:Y:S02]  /*14c30*/  SHFL.UP P6, R14, R13, R12, R11 ;  /* 0x0400000c0d0e7389 */ /* 0x00006400000c000b */
[----:B01----:R-:W-:Y:S01]  /*14c40*/  ENDCOLLECTIVE ;  /* 0x000000000000791b */ /* 0x003fe20003800000 */
.L_x_2669:
        /* <DEDUP_REMOVED lines=8> */
.L_x_2670:
[----:B------:R-:W-:Y:S01]  /*14cd0*/  IMAD.MOV.U32 R16, RZ, RZ, R14 ;  /* 0x000000ffff107224 */ /* 0x000fe200078e000e */
[----:B------:R-:W-:Y:S06]  /*14ce0*/  BRA `(.L_x_2671) ;  /* 0xffffffd800b87947 */ /* 0x000fec000383ffff */
.L_x_2604:
[----:B------:R-:W-:Y:S01]  /*14cf0*/  BSSY B0, `(.L_x_2672) ;  /* 0x0000006000007945 */ /* 0x000fe20003800000 */
[----:B------:R-:W-:Y:S01]  /*14d00*/  PLOP3.LUT P6, PT, P6, PT, PT, 0x8, 0x0 ;  /* 0x000000000000781c */ /* 0x000fe200037ce170 */
[----:B------:R-:W-:-:S12]  /*14d10*/  IMAD.MOV.U32 R15, RZ, RZ, -0x1 ;  /* 0xffffffffff0f7424 */ /* 0x000fd800078e00ff */
[----:B012-45:R-:W-:Y:S05]  /*14d20*/  WARPSYNC.COLLECTIVE R15, `(.L_x_2673) ;  /* 0x000000000f087348 */ /* 0x037fea0003c00000 */
[----:B------:R-:W-:Y:S01]  /*14d30*/  VOTE.ANY R14, PT, P6 ;  /* 0x00000000000e7806 */ /* 0x000fe200030e0100 */
[----:B012-45:R-:W-:Y:S06]  /*14d40*/  ENDCOLLECTIVE ;  /* 0x000000000000791b */ /* 0x037fec0003800000 */
.L_x_2673:
[----:B------:R-:W-:Y:S05]  /*14d50*/  BSYNC B0 ;  /* 0x0000000000007941 */ /* 0x000fea0003800000 */
.L_x_2672:
[----:B------:R-:W-:Y:S01]  /*14d60*/  MOV R5, R14 ;  /* 0x0000000e00057202 */ /* 0x000fe20000000f00 */
[----:B------:R-:W-:Y:S02]  /*14d70*/  IMAD.MOV.U32 R13, RZ, RZ, R2 ;  /* 0x000000ffff0d7224 */ /* 0x000fe400078e0002 */
[----:B------:R-:W-:Y:S01]  /*14d80*/  IMAD.MOV.U32 R11, RZ, RZ, 0x1f ;  /* 0x0000001fff0b7424 */ /* 0x000fe200078e00ff */
[----:B------:R-:W0:Y:S01]  /*14d90*/  POPC R6, R5 ;  /* 0x0000000500067309 */ /* 0x000e220000000000 */
[----:B------:R-:W-:Y:S02]  /*14da0*/  IMAD.MOV.U32 R15, RZ, RZ, -0x1 ;  /* 0xffffffffff0f7424 */ /* 0x000fe400078e00ff */
[----:B0-----:R-:W-:-:S07]  /*14db0*/  IMAD.MOV.U32 R12, RZ, RZ, R6 ;  /* 0x000000ffff0c7224 */ /* 0x001fce00078e0006 */
[----:B------:R-:W-:Y:S05]  /*14dc0*/  WARPSYNC.COLLECTIVE R15, `(.L_x_2674) ;  /* 0x000000000f087348 */ /* 0x000fea0003c00000 */
[----:B------:R0:W1:Y:S02]  /*14dd0*/  SHFL.IDX P6, R14, R13, R12, R11 ;  /* 0x0000000c0d0e7389 */ /* 0x00006400000c000b */
[----:B01----:R-:W-:Y:S01]  /*14de0*/  ENDCOLLECTIVE ;  /* 0x000000000000791b */ /* 0x003fe20003800000 */
.L_x_2674:
[----:B------:R-:W-:Y:S01]  /*14df0*/  IMAD.MOV.U32 R17, RZ, RZ, R14 ;  /* 0x000000ffff117224 */ /* 0x000fe200078e000e */
[----:B------:R-:W-:Y:S06]  /*14e00*/  BRA `(.L_x_2675) ;  /* 0xffffffd800a87947 */ /* 0x000fec000383ffff */
.L_x_2606:
[----:B------:R-:W-:Y:S01]  /*14e10*/  BSSY B0, `(.L_x_2676) ;  /* 0x0000007000007945 */ /* 0x000fe20003800000 */
[----:B------:R-:W-:Y:S02]  /*14e20*/  IMAD.MOV.U32 R13, RZ, RZ, R3 ;  /* 0x000000ffff0d7224 */ /* 0x000fe400078e0003 */
[----:B------:R-:W-:Y:S02]  /*14e30*/  IMAD.MOV.U32 R11, RZ, RZ, 0x1f ;  /* 0x0000001fff0b7424 */ /* 0x000fe400078e00ff */
[----:B------:R-:W-:-:S07]  /*14e40*/  IMAD.MOV.U32 R15, RZ, RZ, -0x1 ;  /* 0xffffffffff0f7424 */ /* 0x000fce00078e00ff */
[----:B012345:R-:W-:Y:S05]  /*14e50*/  WARPSYNC.COLLECTIVE R15, `(.L_x_2677) ;  /* 0x000000000f087348 */ /* 0x03ffea0003c00000 */
[----:B------:R0:W0:Y:S02]  /*14e60*/  SHFL.IDX P6, R14, R13, R12, R11 ;  /* 0x0000000c0d0e7389 */ /* 0x00002400000c000b */
[----:B012345:R-:W-:Y:S01]  /*14e70*/  ENDCOLLECTIVE ;  /* 0x000000000000791b */ /* 0x03ffe20003800000 */
.L_x_2677:
[----:B------:R-:W-:Y:S05]  /*14e80*/  BSYNC B0 ;  /* 0x0000000000007941 */ /* 0x000fea0003800000 */
.L_x_2676:
[----:B------:R-:W-:Y:S01]  /*14e90*/  IMAD.MOV.U32 R3, RZ, RZ, R14 ;  /* 0x000000ffff037224 */ /* 0x000fe200078e000e */
[----:B------:R-:W-:Y:S06]  /*14ea0*/  BRA `(.L_x_2678) ;  /* 0xffffffd8009c7947 */ /* 0x000fec000383ffff */
.L_x_2610:
[----:B0-----:R0:W3:Y:S02]  /*14eb0*/  SYNCS.PHASECHK.TRANS64.TRYWAIT P0, [R0+URZ+0x34820], R3 ;  /* 0x03482003000075a7 */ /* 0x0010e4000800017f */
[----:B---3--:R-:W-:Y:S05]  /*14ec0*/  @!P0 NANOSLEEP.SYNCS 0x989680 ;  /* 0x009896800000895d */ /* 0x008fea0003900000 */
[----:B------:R-:W3:Y:S02]  /*14ed0*/  @!P0 SYNCS.PHASECHK.TRANS64 P0, [R0+URZ+0x34820], R3 ;  /* 0x03482003000085a7 */ /* 0x000ee4000800007f */
[----:B---3--:R-:W-:Y:S05]  /*14ee0*/  @!P0 BRA `(.L_x_2610) ;  /* 0xfffffffc00f08947 */ /* 0x008fea000383ffff */
[----:B------:R-:W-:Y:S05]  /*14ef0*/  BRA `(.L_x_2679) ;  /* 0xffffffe000207947 */ /* 0x000fea000383ffff */
.L_x_2611:
        /* <DEDUP_REMOVED lines=8> */
[----:B012-45:R-:W-:Y:S05]  /*14f80*/  WARPSYNC.COLLECTIVE R15, `(.L_x_2681) ;  /* 0x000000000f087348 */ /* 0x037fea0003c00000 */
[----:B------:R3:W0:Y:S02]  /*14f90*/  SHFL.IDX P6, R14, R13, R12, R11 ;  /* 0x0000000c0d0e7389 */ /* 0x00062400000c000b */
[----:B012345:R-:W-:Y:S01]  /*14fa0*/  ENDCOLLECTIVE ;  /* 0x000000000000791b */ /* 0x03ffe20003800000 */
.L_x_2681:
[----:B------:R-:W-:Y:S05]  /*14fb0*/  BSYNC B0 ;  /* 0x0000000000007941 */ /* 0x000fea0003800000 */
.L_x_2680:
[----:B------:R-:W-:Y:S05]  /*14fc0*/  BRA `(.L_x_2682) ;  /* 0xffffffe000087947 */ /* 0x000fea000383ffff */
.L_x_2614:
[----:B------:R-:W-:Y:S01]  /*14fd0*/  BSSY B1, `(.L_x_2683) ;  /* 0x0000006000017945 */ /* 0x000fe20003800000 */
[----:B------:R-:W-:-:S07]  /*14fe0*/  IMAD.MOV.U32 R15, RZ, RZ, -0x1 ;  /* 0xffffffffff0f7424 */ /* 0x000fce00078e00ff */
[----:B-12345:R-:W-:Y:S05]  /*14ff0*/  WARPSYNC.COLLECTIVE R15, `(.L_x_2684) ;  /* 0x000000000f0c7348 */ /* 0x03efea0003c00000 */
[----:B------:R-:W-:Y:S02]  /*15000*/  ELECT P6, UR62, PT ;  /* 0x00000000003e782f */ /* 0x000fe400038c0000 */
[----:B------:R-:W-:Y:S01]  /*15010*/  MOV R14, UR62 ;  /* 0x0000003e000e7c02 */ /* 0x000fe20008000f00 */
[----:B-12345:R-:W-:Y:S10]  /*15020*/  ENDCOLLECTIVE ;  /* 0x000000000000791b */ /* 0x03eff40003800000 */
.L_x_2684:
[----:B------:R-:W-:Y:S05]  /*15030*/  BSYNC B1 ;  /* 0x0000000000017941 */ /* 0x000fea0003800000 */
.L_x_2683:
[----:B------:R-:W-:Y:S05]  /*15040*/  BRA `(.L_x_2685) ;  /* 0xffffffe000007947 */ /* 0x000fea000383ffff */
.L_x_2616:
[----:B0-----:R0:W2:Y:S02]  /*15050*/  SYNCS.PHASECHK.TRANS64.TRYWAIT P0, [R6+URZ], R5 ;  /* 0x00000005060075a7 */ /* 0x0010a4000800017f */
[----:B--2---:R-:W-:Y:S05]  /*15060*/  @!P0 NANOSLEEP.SYNCS 0x989680 ;  /* 0x009896800000895d */ /* 0x004fea0003900000 */
[----:B------:R-:W2:Y:S02]  /*15070*/  @!P0 SYNCS.PHASECHK.TRANS64 P0, [R6+URZ], R5 ;  /* 0x00000005060085a7 */ /* 0x000ea4000800007f */
[----:B--2---:R-:W-:Y:S05]  /*15080*/  @!P0 BRA `(.L_x_2616) ;  /* 0xfffffffc00f08947 */ /* 0x004fea000383ffff */
[----:B------:R-:W-:Y:S05]  /*15090*/  BRA `(.L_x_2686) ;  /* 0xffffffe0003c7947 */ /* 0x000fea000383ffff */
.L_x_2617:
[----:B--2---:R2:W3:Y:S02]  /*150a0*/  SYNCS.PHASECHK.TRANS64.TRYWAIT P0, [R7+URZ], R2 ;  /* 0x00000002070075a7 */ /* 0x0044e4000800017f */
[----:B---3--:R-:W-:Y:S05]  /*150b0*/  @!P0 NANOSLEEP.SYNCS 0x989680 ;  /* 0x009896800000895d */ /* 0x008fea0003900000 */
[----:B------:R-:W3:Y:S02]  /*150c0*/  @!P0 SYNCS.PHASECHK.TRANS64 P0, [R7+URZ], R2 ;  /* 0x00000002070085a7 */ /* 0x000ee4000800007f */
[----:B---3--:R-:W-:Y:S05]  /*150d0*/  @!P0 BRA `(.L_x_2617) ;  /* 0xfffffffc00f08947 */ /* 0x008fea000383ffff */
[----:B------:R-:W-:Y:S05]  /*150e0*/  BRA `(.L_x_2687) ;  /* 0xffffffe000307947 */ /* 0x000fea000383ffff */
.L_x_2619:
[----:B---3--:R3:W4:Y:S02]  /*150f0*/  SYNCS.PHASECHK.TRANS64.TRYWAIT P0, [R4+URZ], R5 ;  /* 0x00000005040075a7 */ /* 0x008724000800017f */
[----:B----4-:R-:W-:Y:S05]  /*15100*/  @!P0 NANOSLEEP.SYNCS 0x989680 ;  /* 0x009896800000895d */ /* 0x010fea0003900000 */
[----:B------:R-:W4:Y:S02]  /*15110*/  @!P0 SYNCS.PHASECHK.TRANS64 P0, [R4+URZ], R5 ;  /* 0x00000005040085a7 */ /* 0x000f24000800007f */
[----:B----4-:R-:W-:Y:S05]  /*15120*/  @!P0 BRA `(.L_x_2619) ;  /* 0xfffffffc00f08947 */ /* 0x010fea000383ffff */
[----:B------:R-:W-:Y:S05]  /*15130*/  BRA `(.L_x_2688) ;  /* 0xffffffe000387947 */ /* 0x000fea000383ffff */
.L_x_2689:
        /* <DEDUP_REMOVED lines=12> */
.L_x_3201:


//--------------------- .text._ZN7cutlass13device_kernelIN5flash11enable_sm90INS1_16FlashAttnFwdSm90INS1_25CollectiveMainloopFwdSm90ILi2EN4cute5tupleIJNS5_1CILi1EEES8_S8_EEENS6_IJNS7_ILi128EEESA_NS7_ILi192EEEEEELi128ENS_6half_tEfNS_4arch4Sm90ELb1ELb0ELb1ELb1ELb0ELb1ELb0ELb1ELb1ELb1ELb0ELb0EEENS1_21CollectiveEpilogueFwdINS6_IJSA_SA_SA_EEES9_SD_SF_Li256ELb1ELb1ELb0ELb0EEENS1_36VarlenDynamicPersistentTileSchedulerILi128ELi128ELi256ELi128ELb0ELb1ELb1ELb1ELb1ELb1EEEEEEEEEvNT_6ParamsE --------------------------
	.section	.text._ZN7cutlass13device_kernelIN5flash11enable_sm90INS1_16FlashAttnFwdSm90INS1_25CollectiveMainloopFwdSm90ILi2EN4cute5tupleIJNS5_1CILi1EEES8_S8_EEENS6_IJNS7_ILi128EEESA_NS7_ILi192EEEEEELi128ENS_6half_tEfNS_4arch4Sm90ELb1ELb0ELb1ELb1ELb0ELb1ELb0ELb1ELb1ELb1ELb0ELb0EEENS1_21CollectiveEpilogueFwdINS6_IJSA_SA_SA_EEES9_SD_SF_Li256ELb1ELb1ELb0ELb0EEENS1_36VarlenDynamicPersistentTileSchedulerILi128ELi128ELi256ELi128ELb0ELb1ELb1ELb1ELb1ELb1EEEEEEEEEvNT_6ParamsE,"ax",@progbits
	.align	128
.text._ZN7cutlass13device_kernelIN5flash11enable_sm90INS1_16FlashAttnFwdSm90INS1_25CollectiveMainloopFwdSm90ILi2EN4cute5tupleIJNS5_1CILi1EEES8_S8_EEENS6_IJNS7_ILi128EEESA_NS7_ILi192EEEEEELi128ENS_6half_tEfNS_4arch4Sm90ELb1ELb0ELb1ELb1ELb0ELb1ELb0ELb1ELb1ELb1ELb0ELb0EEENS1_21CollectiveEpilogueFwdINS6_IJSA_SA_SA_EEES9_SD_SF_Li256ELb1ELb1ELb0ELb0EEENS1_36VarlenDynamicPersistentTileSchedulerILi128ELi128ELi256ELi128ELb0ELb1ELb1ELb1ELb1ELb1EEEEEEEEEvNT_6ParamsE:
        .type           _ZN7cutlass13device_kernelIN5flash11enable_sm90INS1_16FlashAttnFwdSm90INS1_25CollectiveMainloopFwdSm90ILi2EN4cute5tupleIJNS5_1CILi1EEES8_S8_EEENS6_IJNS7_ILi128EEESA_NS7_ILi192EEEEEELi128ENS_6half_tEfNS_4arch4Sm90ELb1ELb0ELb1ELb1ELb0ELb1ELb0ELb1ELb1ELb1ELb0ELb0EEENS1_21CollectiveEpilogueFwdINS6_IJSA_SA_SA_EEES9_SD_SF_Li256ELb1ELb1ELb0ELb0EEENS1_36VarlenDynamicPersistentTileSchedulerILi128ELi128ELi256ELi128ELb0ELb1ELb1ELb1ELb1ELb1EEEEEEEEEvNT_6ParamsE,@function
        .size           _ZN7cutlass13device_kernelIN5flash11enable_sm90INS1_16FlashAttnFwdSm90INS1_25CollectiveMainloopFwdSm90ILi2EN4cute5tupleIJNS5_1CILi1EEES8_S8_EEENS6_IJNS7_ILi128EEESA_NS7_ILi192EEEEEELi128ENS_6half_tEfNS_4arch4Sm90ELb1ELb0ELb1ELb1ELb0ELb1ELb0ELb1ELb1ELb1ELb0ELb0EEENS1_21CollectiveEpilogueFwdINS6_IJSA_SA_SA_EEES9_SD_SF_Li256ELb1ELb1ELb0ELb0EEENS1_36VarlenDynamicPersistentTileSchedulerILi128ELi128ELi256ELi128ELb0ELb1ELb1ELb1ELb1ELb1EEEEEEEEEvNT_6ParamsE,(.L_x_3202 - _ZN7cutlass13device_kernelIN5flash11enable_sm90INS1_16FlashAttnFwdSm90INS1_25CollectiveMainloopFwdSm90ILi2EN4cute5tupleIJNS5_1CILi1EEES8_S8_EEENS6_IJNS7_ILi128EEESA_NS7_ILi192EEEEEELi128ENS_6half_tEfNS_4arch4Sm90ELb1ELb0ELb1ELb1ELb0ELb1ELb0ELb1ELb1ELb1ELb0ELb0EEENS1_21CollectiveEpilogueFwdINS6_IJSA_SA_SA_EEES9_SD_SF_Li256ELb1ELb1ELb0ELb0EEENS1_36VarlenDynamicPersistentTileSchedulerILi128ELi128ELi256ELi128ELb0ELb1ELb1ELb1ELb1ELb1EEEEEEEEEvNT_6ParamsE)
        .other          _ZN7cutlass13device_kernelIN5flash11enable_sm90INS1_16FlashAttnFwdSm90INS1_25CollectiveMainloopFwdSm90ILi2EN4cute5tupleIJNS5_1CILi1EEES8_S8_EEENS6_IJNS7_ILi128EEESA_NS7_ILi192EEEEEELi128ENS_6half_tEfNS_4arch4Sm90ELb1ELb0ELb1ELb1ELb0ELb1ELb0ELb1ELb1ELb1ELb0ELb0EEENS1_21CollectiveEpilogueFwdINS6_IJSA_SA_SA_EEES9_SD_SF_Li256ELb1ELb1ELb0ELb0EEENS1_36VarlenDynamicPersistentTileSchedulerILi128ELi128ELi256ELi128ELb0ELb1ELb1ELb1ELb1ELb1EEEEEEEEEvNT_6ParamsE,@"STO_CUDA_ENTRY STV_DEFAULT"
_ZN7cutlass13device_kernelIN5flash11enable_sm90INS1_16FlashAttnFwdSm90INS1_25CollectiveMainloopFwdSm90ILi2EN4cute5tupleIJNS5_1CILi1EEES8_S8_EEENS6_IJNS7_ILi128EEESA_NS7_ILi192EEEEEELi128ENS_6half_tEfNS_4arch4Sm90ELb1ELb0ELb1ELb1ELb0ELb1ELb0ELb1ELb1ELb1ELb0ELb0EEENS1_21CollectiveEpilogueFwdINS6_IJSA_SA_SA_EEES9_SD_SF_Li256ELb1ELb1ELb0ELb0EEENS1_36VarlenDynamicPersistentTileSchedulerILi128ELi128ELi256ELi128ELb0ELb1ELb1ELb1ELb1ELb1EEEEEEEEEvNT_6ParamsE:
        /* <DEDUP_REMOVED lines=24> */
.L_x_2691:
[----:B------:R-:W-:Y:S05]  /*0180*/  BSYNC B0 ;  /* 0x0000000000007941 */ /* 0x000fea0003800000 */
.L_x_2690:
        /* <DEDUP_REMOVED lines=41> */
.L_x_2692:
        /* <DEDUP_REMOVED lines=22> */
.L_x_2693:
        /* <DEDUP_REMOVED lines=18> */
.L_x_2694:
        /* <DEDUP_REMOVED lines=22> */
.L_x_2695:
        /* <DEDUP_REMOVED lines=22> */
.L_x_2696:
        /* <DEDUP_REMOVED lines=10> */
.L_x_2699:
        /* <DEDUP_REMOVED lines=9> */
[----:B------:R-:W-:Y:S01]  /*0a90*/  IMAD.U32 R16, RZ, RZ, UR4 ;  /* 0x00000004ff107e24 */ /* 0x000fe2000f8e00ff */
[----:B------:R-:W-:-:S04]  /*0aa0*/  ULDC UR4, c[0x0][0xc3c] ;  /* 0x00030f0000047ab9 */ /* 0x000fc80000000800 */
[----:B------:R-:W1:Y:S01]  /*0ab0*/  LDS.128 R24, [R16+0x348d0] ;  /* 0x0348d00010187984 */ /* 0x000e620000000c00 */
[----:B------:R-:W-:Y:S06]  /*0ac0*/  BAR.ARV 0x4, 0x180 ;  /* 0x0106000000007b1d */ /* 0x000fec0000002000 */
[----:B-1----:R-:W-:-:S13]  /*0ad0*/  ISETP.GE.AND P0, PT, R27, UR4, PT ;  /* 0x000000041b007c0c */ /* 0x002fda000bf06270 */
[----:B------:R-:W-:Y:S05]  /*0ae0*/  @P0 BRA `(.L_x_2700) ;  /* 0x0000024c00000947 */ /* 0x000fea0003800000 */
[----:B------:R-:W2:Y:S01]  /*0af0*/  LDL R0, [R1+0x58] ;  /* 0x0000580001007983 */ /* 0x000ea20000100800 */
[----:B------:R-:W-:Y:S01]  /*0b00*/  IADD3 R10, R4, -0x80, RZ ;  /* 0xffffff80040a7810 */ /* 0x000fe20007ffe0ff */
[----:B------:R-:W-:Y:S01]  /*0b10*/  IMAD.MOV.U32 R212, RZ, RZ, RZ ;  /* 0x000000ffffd47224 */ /* 0x000fe200078e00ff */
[----:B------:R-:W-:Y:S01]  /*0b20*/  R2UR UR4, R16 ;  /* 0x00000000100472ca */ /* 0x000fe200000e0000 */
[----:B------:R-:W-:Y:S01]  /*0b30*/  IMAD.MOV.U32 R17, RZ, RZ, RZ ;  /* 0x000000ffff117224 */ /* 0x000fe200078e00ff */
[----:B------:R-:W-:Y:S01]  /*0b40*/  CS2R R188, SRZ ;  /* 0x0000000000bc7805 */ /* 0x000fe2000001ff00 */
[----:B------:R-:W-:-:S10]  /*0b50*/  IMAD.MOV.U32 R185, RZ, RZ, RZ ;  /* 0x000000ffffb97224 */ /* 0x000fd400078e00ff */
[----:B------:R-:W-:Y:S01]  /*0b60*/  UIADD3 UR4, UR4, 0x10400, URZ ;  /* 0x0001040004047890 */ /* 0x000fe2000fffe03f */
[----:B--2---:R-:W-:Y:S02]  /*0b70*/  R2UR UR5, R0 ;  /* 0x00000000000572ca */ /* 0x004fe400000e0000 */
[----:B------:R-:W-:-:S04]  /*0b80*/  SHF.R.S32.HI R0, RZ, 0x1f, R10 ;  /* 0x0000001fff007819 */ /* 0x000fc8000001140a */
[CC--:B------:R-:W-:Y:S02]  /*0b90*/  LEA.HI R3, R0.reuse, R10.reuse, RZ, 0x4 ;  /* 0x0000000a00037211 */ /* 0x0c0fe400078f20ff */
[-C--:B0-----:R-:W-:Y:S02]  /*0ba0*/  LEA.HI R2, R0, R10.reuse, RZ, 0x7 ;  /* 0x0000000a00027211 */ /* 0x081fe400078f38ff */
[----:B------:R-:W-:Y:S02]  /*0bb0*/  SHF.R.S32.HI R6, RZ, 0x4, R3 ;  /* 0x00000004ff067819 */ /* 0x000fe40000011403 */
[C---:B------:R-:W-:Y:S01]  /*0bc0*/  LOP3.LUT R4, R3.reuse, 0x3fffff0, RZ, 0xc0, !PT ;  /* 0x03fffff003047812 */ /* 0x040fe200078ec0ff */
[----:B------:R-:W-:Y:S01]  /*0bd0*/  ULOP3.LUT UR5, UR5, 0x1, URZ, 0xfc, !UPT ;  /* 0x0000000105057892 */ /* 0x000fe2000f8efc3f */
[----:B------:R-:W-:Y:S02]  /*0be0*/  LOP3.LUT R226, R2, 0xffffff80, RZ, 0xc0, !PT ;  /* 0xffffff8002e27812 */ /* 0x000fe400078ec0ff */
[----:B------:R-:W-:Y:S01]  /*0bf0*/  LEA.HI R197, R0, R10, RZ, 0x5 ;  /* 0x0000000a00c57211 */ /* 0x000fe200078f28ff */
[C---:B------:R-:W-:Y:S01]  /*0c00*/  IMAD.IADD R4, R10.reuse, 0x1, -R4 ;  /* 0x000000010a047824 */ /* 0x040fe200078e0a04 */
[----:B------:R-:W-:Y:S01]  /*0c10*/  LEA.HI R3, R3, R6, RZ, 0x1 ;  /* 0x0000000603037211 */ /* 0x000fe200078f08ff */
[----:B------:R-:W-:Y:S01]  /*0c20*/  IMAD.IADD R226, R10, 0x1, -R226 ;  /* 0x000000010ae27824 */ /* 0x000fe200078e0ae2 */
[----:B------:R-:W-:-:S02]  /*0c30*/  SHF.R.S32.HI R197, RZ, 0x5, R197 ;  /* 0x00000005ffc57819 */ /* 0x000fc400000114c5 */
[----:B------:R-:W-:Y:S02]  /*0c40*/  LOP3.LUT R3, R3, 0x1ffffffe, RZ, 0xc0, !PT ;  /* 0x1ffffffe03037812 */ /* 0x000fe400078ec0ff */
[----:B------:R-:W-:Y:S02]  /*0c50*/  LEA R4, R197, R4, 0x4 ;  /* 0x00000004c5047211 */ /* 0x000fe400078e20ff */
[----:B------:R-:W-:Y:S01]  /*0c60*/  SHF.R.S32.HI R5, RZ, 0x1f, R226 ;  /* 0x0000001fff057819 */ /* 0x000fe200000114e2 */
[----:B------:R-:W-:Y:S01]  /*0c70*/  IMAD.IADD R3, R6, 0x1, -R3 ;  /* 0x0000000106037824 */ /* 0x000fe200078e0a03 */
[----:B------:R-:W-:Y:S02]  /*0c80*/  SHF.R.S32.HI R233, RZ, 0x7, R2 ;  /* 0x00000007ffe97819 */ /* 0x000fe40000011402 */
[----:B------:R-:W-:Y:S01]  /*0c90*/  LEA.HI R7, R5, R226, RZ, 0x2 ;  /* 0x000000e205077211 */ /* 0x000fe200078f10ff */
[----:B------:R-:W-:Y:S01]  /*0ca0*/  IMAD R235, R4, 0x8, R3 ;  /* 0x0000000804eb7824 */ /* 0x000fe200078e0203 */
[----:B------:R-:W-:-:S02]  /*0cb0*/  LEA.HI R3, R0, R10, RZ, 0x2 ;  /* 0x0000000a00037211 */ /* 0x000fc400078f10ff */
[--C-:B------:R-:W-:Y:S01]  /*0cc0*/  SHF.R.S32.HI R8, RZ, 0x2, R7.reuse ;  /* 0x00000002ff087819 */ /* 0x100fe20000011407 */
[----:B------:R-:W-:Y:S01]  /*0cd0*/  IMAD.SHL.U32 R235, R235, 0x8, RZ ;  /* 0x00000008ebeb7824 */ /* 0x000fe200078e00ff */
[----:B------:R-:W-:Y:S02]  /*0ce0*/  SHF.R.S32.HI R9, RZ, 0x1f, R7 ;  /* 0x0000001fff097819 */ /* 0x000fe40000011407 */
[----:B------:R-:W-:Y:S02]  /*0cf0*/  LOP3.LUT R215, R3, 0xfffffffc, RZ, 0xc0, !PT ;  /* 0xfffffffc03d77812 */ /* 0x000fe400078ec0ff */
[----:B------:R-:W-:Y:S02]  /*0d00*/  LEA.HI R9, R9, R8, RZ, 0x3 ;  /* 0x0000000809097211 */ /* 0x000fe400078f18ff */
[----:B------:R-:W-:Y:S01]  /*0d10*/  SHF.R.S32.HI R184, RZ, 0x2, R3 ;  /* 0x00000002ffb87819 */ /* 0x000fe20000011403 */
[----:B------:R-:W-:Y:S01]  /*0d20*/  IMAD.IADD R215, R10, 0x1, -R215 ;  /* 0x000000010ad77824 */ /* 0x000fe200078e0ad7 */
[----:B------:R-:W-:-:S02]  /*0d30*/  LOP3.LUT R9, R9, 0xfffffff8, RZ, 0xc0, !PT ;  /* 0xfffffff809097812 */ /* 0x000fc400078ec0ff */
[----:B------:R-:W-:Y:S01]  /*0d40*/  LEA.HI R5, R5, R226, RZ, 0x5 ;  /* 0x000000e205057211 */ /* 0x000fe200078f28ff */
[----:B------:R-:W-:Y:S01]  /*0d50*/  VIADD R214, R184, 0x40 ;  /* 0x00000040b8d67836 */ /* 0x000fe20000000000 */
[----:B------:R-:W-:Y:S01]  /*0d60*/  LEA.HI R2, R2, R233, RZ, 0x1 ;  /* 0x000000e902027211 */ /* 0x000fe200078f08ff */
[----:B------:R-:W-:Y:S01]  /*0d70*/  IMAD.IADD R8, R8, 0x1, -R9 ;  /* 0x0000000108087824 */ /* 0x000fe200078e0a09 */
[C---:B------:R-:W-:Y:S01]  /*0d80*/  SHF.L.U32 R22, R215.reuse, 0x2, RZ ;  /* 0x00000002d7167819 */ /* 0x040fe200000006ff */
[----:B------:R-:W-:Y:S01]  /*0d90*/  IMAD.SHL.U32 R195, R214, 0x40, RZ ;  /* 0x00000040d6c37824 */ /* 0x000fe200078e00ff */
[----:B------:R-:W-:Y:S01]  /*0da0*/  SHF.R.S32.HI R9, RZ, 0x1f, R3 ;  /* 0x0000001fff097819 */ /* 0x000fe20000011403 */
[----:B------:R-:W-:Y:S01]  /*0db0*/  IMAD.SHL.U32 R18, R215, 0x8, RZ ;  /* 0x00000008d7127824 */ /* 0x000fe200078e00ff */
[----:B------:R-:W-:Y:S01]  /*0dc0*/  SHF.R.S32.HI R5, RZ, 0x5, R5 ;  /* 0x00000005ff057819 */ /* 0x000fe20000011405 */
[----:B------:R-:W-:Y:S01]  /*0dd0*/  VIADD R191, R22, 0x20 ;  /* 0x0000002016bf7836 */ /* 0x000fe20000000000 */
[----:B------:R-:W-:Y:S01]  /*0de0*/  LOP3.LUT R2, R2, 0x3fffffe, RZ, 0xc0, !PT ;  /* 0x03fffffe02027812 */ /* 0x000fe200078ec0ff */
[C---:B------:R-:W-:Y:S01]  /*0df0*/  VIADD R193, R22.reuse, 0x10 ;  /* 0x0000001016c17836 */ /* 0x040fe20000000000 */
[----:B------:R-:W-:Y:S01]  /*0e00*/  LEA.HI R9, R9, R184, RZ, 0x3 ;  /* 0x000000b809097211 */ /* 0x000fe200078f18ff */
[----:B------:R-:W-:Y:S01]  /*0e10*/  IMAD R5, R5, 0x10, R8 ;  /* 0x0000001005057824 */ /* 0x000fe200078e0208 */
[----:B------:R-:W-:Y:S01]  /*0e20*/  IADD3 R2, R233, -R2, RZ ;  /* 0x80000002e9027210 */ /* 0x000fe20007ffe0ff */
[C---:B------:R-:W-:Y:S01]  /*0e30*/  IMAD.IADD R186, R22.reuse, 0x1, R191 ;  /* 0x0000000116ba7824 */ /* 0x040fe200078e02bf */
[----:B------:R-:W-:Y:S01]  /*0e40*/  SHF.R.S32.HI R3, RZ, 0x1f, R214 ;  /* 0x0000001fff037819 */ /* 0x000fe200000114d6 */
[----:B------:R-:W-:Y:S01]  /*0e50*/  VIADD R192, R22, 0x30 ;  /* 0x0000003016c07836 */ /* 0x000fe20000000000 */
[----:B------:R-:W-:Y:S01]  /*0e60*/  LOP3.LUT R9, R9, 0xfffffff8, RZ, 0xc0, !PT ;  /* 0xfffffff809097812 */ /* 0x000fe200078ec0ff */
[----:B------:R-:W-:Y:S01]  /*0e70*/  IMAD R234, R2, 0x40, R5 ;  /* 0x0000004002ea7824 */ /* 0x000fe200078e0205 */
[C---:B------:R-:W-:Y:S01]  /*0e80*/  IADD3 R190, R22.reuse, 0x40, RZ ;  /* 0x0000004016be7810 */ /* 0x040fe20007ffe0ff */
[----:B------:R-:W-:Y:S01]  /*0e90*/  VIADD R194, R22, 0x50 ;  /* 0x0000005016c27836 */ /* 0x000fe20000000000 */
[----:B------:R-:W-:Y:S01]  /*0ea0*/  LEA.HI R3, R3, R214, RZ, 0x3 ;  /* 0x000000d603037211 */ /* 0x000fe200078f18ff */
[----:B------:R-:W-:Y:S01]  /*0eb0*/  IMAD.IADD R225, R184, 0x1, -R9 ;  /* 0x00000001b8e17824 */ /* 0x000fe200078e0a09 */
[----:B------:R-:W-:-:S02]  /*0ec0*/  SHF.R.S32.HI R5, RZ, 0x1f, R186 ;  /* 0x0000001fff057819 */ /* 0x000fc400000114ba */
[----:B------:R-:W-:Y:S01]  /*0ed0*/  IADD3 R187, R22, R190, RZ ;  /* 0x000000be16bb7210 */ /* 0x000fe20007ffe0ff */
[----:B------:R-:W-:Y:S01]  /*0ee0*/  IMAD.SHL.U32 R3, R3, 0x40, RZ ;  /* 0x0000004003037824 */ /* 0x000fe200078e00ff */
[-C--:B------:R-:W-:Y:S01]  /*0ef0*/  LEA.HI R218, R5, R186.reuse, RZ, 0x3 ;  /* 0x000000ba05da7211 */ /* 0x080fe200078f18ff */
[----:B------:R-:W-:Y:S01]  /*0f00*/  IMAD.SHL.U32 R196, R225, 0x40, RZ ;  /* 0x00000040e1c47824 */ /* 0x000fe200078e00ff */
[----:B------:R-:W-:Y:S02]  /*0f10*/  SHF.R.S32.HI R2, RZ, 0x1f, R187 ;  /* 0x0000001fff027819 */ /* 0x000fe400000114bb */
[----:B------:R-:W-:Y:S02]  /*0f20*/  LEA.HI R5, R5, R186, RZ, 0x6 ;  /* 0x000000ba05057211 */ /* 0x000fe400078f30ff */
[----:B------:R-:W-:Y:S02]  /*0f30*/  LOP3.LUT R195, R195, 0x1c0, RZ, 0xc0, !PT ;  /* 0x000001c0c3c37812 */ /* 0x000fe400078ec0ff */
[----:B------:R-:W-:Y:S01]  /*0f40*/  LOP3.LUT R199, R3, 0xfffffe00, RZ, 0xc0, !PT ;  /* 0xfffffe0003c77812 */ /* 0x000fe200078ec0ff */
[----:B------:R-:W-:Y:S01]  /*0f50*/  IMAD.SHL.U32 R5, R5, 0x80, RZ ;  /* 0x0000008005057824 */ /* 0x000fe200078e00ff */
[----:B------:R-:W-:-:S02]  /*0f60*/  LEA.HI R3, R2, R187, RZ, 0x6 ;  /* 0x000000bb02037211 */ /* 0x000fc400078f30ff */
[----:B------:R-:W-:Y:S02]  /*0f70*/  LOP3.LUT R196, R196, 0x1c0, RZ, 0xc0, !PT ;  /* 0x000001c0c4c47812 */ /* 0x000fe400078ec0ff */
[----:B------:R-:W-:Y:S01]  /*0f80*/  SHF.R.U32.HI R232, RZ, 0x3, R195 ;  /* 0x00000003ffe87819 */ /* 0x000fe200000116c3 */
[----:B------:R-:W-:Y:S01]  /*0f90*/  IMAD.SHL.U32 R6, R3, 0x80, RZ ;  /* 0x0000008003067824 */ /* 0x000fe200078e00ff */
[----:B------:R-:W-:Y:S02]  /*0fa0*/  LOP3.LUT R11, R195, 0x38, R218, 0xf8, !PT ;  /* 0x00000038c30b7812 */ /* 0x000fe400078ef8da */
[----:B------:R-:W-:Y:S02]  /*0fb0*/  LEA.HI R219, R2, R187, RZ, 0x3 ;  /* 0x000000bb02db7211 */ /* 0x000fe400078f18ff */
[----:B------:R-:W-:Y:S02]  /*0fc0*/  SHF.R.U32.HI R198, RZ, 0x3, R196 ;  /* 0x00000003ffc67819 */ /* 0x000fe400000116c4 */
[----:B------:R-:W-:-:S02]  /*0fd0*/  LOP3.LUT R3, R196, 0x38, R218, 0xf8, !PT ;  /* 0x00000038c4037812 */ /* 0x000fc400078ef8da */
[----:B------:R-:W-:Y:S02]  /*0fe0*/  LOP3.LUT R2, R5, 0xffffe000, RZ, 0xc0, !PT ;  /* 0xffffe00005027812 */ /* 0x000fe400078ec0ff */
[----:B------:R-:W-:Y:S02]  /*0ff0*/  LOP3.LUT R11, R11, R232, RZ, 0x3c, !PT ;  /* 0x000000e80b0b7212 */ /* 0x000fe400078e3cff */
[----:B------:R-:W-:Y:S02]  /*1000*/  LEA.HI R0, R0, R10, RZ, 0x3 ;  /* 0x0000000a00007211 */ /* 0x000fe400078f18ff */
[----:B------:R-:W-:Y:S01]  /*1010*/  LOP3.LUT R4, R3, R198, RZ, 0x3c, !PT ;  /* 0x000000c603047212 */ /* 0x000fe200078e3cff */
[----:B------:R-:W-:Y:S01]  /*1020*/  IMAD R3, R197, 0x200, R2 ;  /* 0x00000200c5037824 */ /* 0x000fe200078e0202 */
[----:B------:R-:W-:Y:S02]  /*1030*/  IADD3 R11, R11, R2, R199 ;  /* 0x000000020b0b7210 */ /* 0x000fe40007ffe0c7 */
[----:B------:R-:W-:Y:S01]  /*1040*/  MOV R2, UR5 ;  /* 0x0000000500027c02 */ /* 0x000fe20008000f00 */
[----:B------:R-:W-:Y:S01]  /*1050*/  IMAD.IADD R3, R3, 0x1, R4 ;  /* 0x0000000103037824 */ /* 0x000fe200078e0204 */
[----:B------:R-:W-:-:S02]  /*1060*/  LOP3.LUT R207, R0, 0xfffffff8, RZ, 0xc0, !PT ;  /* 0xfffffff800cf7812 */ /* 0x000fc400078ec0ff */
[----:B------:R-:W-:Y:S01]  /*1070*/  SHF.R.S32.HI R216, RZ, 0x3, R0 ;  /* 0x00000003ffd87819 */ /* 0x000fe20000011400 */
[----:B------:R0:W-:Y:S01]  /*1080*/  STL [R1+0x24], R2 ;  /* 0x0000240201007387 */ /* 0x0001e20000100800 */
[----:B------:R-:W-:Y:S01]  /*1090*/  LOP3.LUT R9, R196, 0x38, R219, 0xf8, !PT ;  /* 0x00000038c4097812 */ /* 0x000fe200078ef8db */
[----:B------:R-:W-:Y:S01]  /*10a0*/  IMAD.U32 R0, RZ, RZ, UR4 ;  /* 0x00000004ff007e24 */ /* 0x000fe2000f8e00ff */
[----:B------:R-:W-:Y:S01]  /*10b0*/  LOP3.LUT R6, R6, 0xffffe000, RZ, 0xc0, !PT ;  /* 0xffffe00006067812 */ /* 0x000fe200078ec0ff */
[----:B------:R-:W-:Y:S01]  /*10c0*/  IMAD.IADD R207, R10, 0x1, -R207 ;  /* 0x000000010acf7824 */ /* 0x000fe200078e0acf */
[----:B------:R-:W-:Y:S02]  /*10d0*/  LOP3.LUT R13, R195, 0x38, R219, 0xf8, !PT ;  /* 0x00000038c30d7812 */ /* 0x000fe400078ef8db */
[----:B------:R-:W-:Y:S01]  /*10e0*/  LOP3.LUT R8, R9, R198, RZ, 0x3c, !PT ;  /* 0x000000c609087212 */ /* 0x000fe200078e3cff */
[----:B------:R1:W-:Y:S01]  /*10f0*/  STL [R1+0x40], R0 ;  /* 0x0000400001007387 */ /* 0x0003e20000100800 */
[----:B------:R-:W-:-:S02]  /*1100*/  LEA R5, R197, R6, 0x9 ;  /* 0x00000006c5057211 */ /* 0x000fc400078e48ff */
[----:B0-----:R-:W-:Y:S02]  /*1110*/  LEA.HI R2, R215, R215, RZ, 0x1 ;  /* 0x000000d7d7027211 */ /* 0x001fe400078f08ff */
[----:B------:R-:W-:Y:S01]  /*1120*/  LOP3.LUT R13, R13, R232, RZ, 0x3c, !PT ;  /* 0x000000e80d0d7212 */ /* 0x000fe200078e3cff */
[----:B------:R-:W-:Y:S01]  /*1130*/  IMAD.IADD R5, R5, 0x1, R8 ;  /* 0x0000000105057824 */ /* 0x000fe200078e0208 */
[----:B------:R-:W-:Y:S02]  /*1140*/  LOP3.LUT R2, R2, 0x1ffffffe, RZ, 0xc0, !PT ;  /* 0x1ffffffe02027812 */ /* 0x000fe400078ec0ff */
[----:B------:R-:W-:Y:S02]  /*1150*/  SHF.L.U32 R203, R207, 0x3, RZ ;  /* 0x00000003cfcb7819 */ /* 0x000fe400000006ff */
[----:B-1----:R-:W-:Y:S01]  /*1160*/  LOP3.LUT R0, R195, 0x38, R18, 0xf8, !PT ;  /* 0x00000038c3007812 */ /* 0x002fe200078ef812 */
[----:B------:R-:W-:Y:S01]  /*1170*/  IMAD.IADD R205, R215, 0x1, -R2 ;  /* 0x00000001d7cd7824 */ /* 0x000fe200078e0a02 */
[----:B------:R-:W-:-:S02]  /*1180*/  IADD3 R13, R13, R6, R199 ;  /* 0x000000060d0d7210 */ /* 0x000fc40007ffe0c7 */
[----:B------:R-:W-:Y:S01]  /*1190*/  IADD3 R206, R203, 0x40, RZ ;  /* 0x00000040cbce7810 */ /* 0x000fe20007ffe0ff */
[----:B------:R-:W-:Y:S01]  /*11a0*/  IMAD R205, R205, 0x8, R234 ;  /* 0x00000008cdcd7824 */ /* 0x000fe200078e02ea */
[----:B------:R-:W-:Y:S02]  /*11b0*/  LOP3.LUT R7, R7, 0x7ffffffc, RZ, 0xc0, !PT ;  /* 0x7ffffffc07077812 */ /* 0x000fe400078ec0ff */
[----:B------:R-:W-:Y:S02]  /*11c0*/  LOP3.LUT R0, R199, R0, R232, 0xf6, !PT ;  /* 0x00000000c7007212 */ /* 0x000fe400078ef6e8 */
[----:B------:R-:W-:Y:S02]  /*11d0*/  SHF.R.S32.HI R237, RZ, 0x1f, R203 ;  /* 0x0000001fffed7819 */ /* 0x000fe400000114cb */
[----:B------:R-:W-:Y:S02]  /*11e0*/  SHF.R.S32.HI R224, RZ, 0x1f, R193 ;  /* 0x0000001fffe07819 */ /* 0x000fe400000114c1 */
[----:B------:R-:W-:-:S02]  /*11f0*/  SHF.R.S32.HI R236, RZ, 0x1f, R206 ;  /* 0x0000001fffec7819 */ /* 0x000fc400000114ce */
[----:B------:R-:W-:Y:S02]  /*1200*/  SHF.R.S32.HI R223, RZ, 0x1f, R191 ;  /* 0x0000001fffdf7819 */ /* 0x000fe400000114bf */
[----:B------:R-:W-:Y:S02]  /*1210*/  SHF.R.S32.HI R222, RZ, 0x1f, R192 ;  /* 0x0000001fffde7819 */ /* 0x000fe400000114c0 */
[----:B------:R-:W-:Y:S02]  /*1220*/  SHF.R.S32.HI R221, RZ, 0x1f, R190 ;  /* 0x0000001fffdd7819 */ /* 0x000fe400000114be */
[----:B------:R-:W-:Y:S02]  /*1230*/  SHF.R.S32.HI R220, RZ, 0x1f, R194 ;  /* 0x0000001fffdc7819 */ /* 0x000fe400000114c2 */
[----:B------:R-:W-:Y:S02]  /*1240*/  IADD3 R204, R226, -R7, RZ ;  /* 0x80000007e2cc7210 */ /* 0x000fe40007ffe0ff */
[----:B------:R-:W-:-:S02]  /*1250*/  SHF.R.S32.HI R218, RZ, 0x3, R218 ;  /* 0x00000003ffda7819 */ /* 0x000fc400000114da */
[----:B------:R-:W-:Y:S02]  /*1260*/  SHF.R.S32.HI R219, RZ, 0x3, R219 ;  /* 0x00000003ffdb7819 */ /* 0x000fe400000114db */
[----:B------:R-:W-:Y:S02]  /*1270*/  LEA R230, R0, UR4, 0x1 ;  /* 0x0000000400e67c11 */ /* 0x000fe4000f8e08ff */
[----:B------:R-:W-:Y:S02]  /*1280*/  LEA R228, R11, UR4, 0x1 ;  /* 0x000000040be47c11 */ /* 0x000fe4000f8e08ff */
[----:B------:R-:W-:Y:S02]  /*1290*/  LEA R227, R13, UR4, 0x1 ;  /* 0x000000040de37c11 */ /* 0x000fe4000f8e08ff */
[----:B------:R-:W-:Y:S02]  /*12a0*/  LEA R231, R3, UR4, 0x1 ;  /* 0x0000000403e77c11 */ /* 0x000fe4000f8e08ff */
[----:B------:R-:W-:-:S07]  /*12b0*/  LEA R229, R5, UR4, 0x1 ;  /* 0x0000000405e57c11 */ /* 0x000fce000f8e08ff */
.L_x_2924:
[----:B0-2-4-:R-:W0:Y:S01]  /*12c0*/  LDC.64 R2, c[0x0][0xc88] ;  /* 0x00032200ff027b82 */ /* 0x015e220000000a00 */
[----:B------:R-:W-:Y:S01]  /*12d0*/  ULDC.64 UR4, c[0x0][0xa28] ;  /* 0x00028a0000047ab9 */ /* 0x000fe20000000a00 */
[----:B------:R-:W-:Y:S01]  /*12e0*/  ULDC.64 UR8, c[0x0][0xa18] ;  /* 0x0002860000087ab9 */ /* 0x000fe20000000a00 */
[----:B------:R-:W-:Y:S01]  /*12f0*/  ULDC.64 UR6, c[0x0][0xa08] ;  /* 0x0002820000067ab9 */ /* 0x000fe20000000a00 */
[----:B0-----:R-:W-:-:S05]  /*1300*/  IMAD.WIDE R2, R27, 0x4, R2 ;  /* 0x000000041b027825 */ /* 0x001fca00078e0202 */
[----:B------:R-:W2:Y:S01]  /*1310*/  LDG.E R211, desc[UR60][R2.64] ;  /* 0x0000003c02d37981 */ /* 0x000ea2000c1e1900 */
        /* <DEDUP_REMOVED lines=20> */
[----:B------:R-:W-:Y:S01]  /*1460*/  @P1 IADD3.X R5, R210, UR9, RZ, P2, !PT ;  /* 0x00000009d2051c10 */ /* 0x000fe200097fe4ff */
[----:B------:R-:W-:Y:S02]  /*1470*/  ULDC.64 UR6, c[0x0][0xa20] ;  /* 0x0002880000067ab9 */ /* 0x000fe40000000a00 */
[----:B------:R0:W5:Y:S04]  /*1480*/  @P0 LDG.E R117, desc[UR60][R6.64] ;  /* 0x0000003c06750981 */ /* 0x000168000c1e1900 */
[----:B------:R0:W5:Y:S01]  /*1490*/  @P1 LDG.E R201, desc[UR60][R4.64] ;  /* 0x0000003c04c91981 */ /* 0x000162000c1e1900 */
[----:B------:R-:W-:-:S03]  /*14a0*/  UISETP.NE.U32.AND UP0, UPT, UR4, URZ, UPT ;  /* 0x0000003f0400728c */ /* 0x000fc6000bf05070 */
[----:B------:R-:W-:Y:S01]  /*14b0*/  ULDC UR4, c[0x0][0x424] ;  /* 0x0001090000047ab9 */ /* 0x000fe20000000800 */
[----:B------:R-:W-:Y:S01]  /*14c0*/  UISETP.NE.AND.EX UP0, UPT, UR5, URZ, UPT, UP0 ;  /* 0x0000003f0500728c */ /* 0x000fe2000bf05300 */
[----:B------:R-:W-:Y:S02]  /*14d0*/  ISETP.NE.U32.AND P2, PT, RZ, UR6, PT ;  /* 0x00000006ff007c0c */ /* 0x000fe4000bf45070 */
[----:B------:R-:W-:Y:S01]  /*14e0*/  ULDC UR5, c[0x0][0x2f0] ;  /* 0x0000bc0000057ab9 */ /* 0x000fe20000000800 */
[----:B------:R-:W-:Y:S01]  /*14f0*/  USEL UR4, UR4, 0x1, UP0 ;  /* 0x0000000104047887 */ /* 0x000fe20008000000 */
[----:B------:R-:W-:-:S03]  /*1500*/  ISETP.NE.AND.EX P2, PT, RZ, UR7, PT, P2 ;  /* 0x00000007ff007c0c */ /* 0x000fc6000bf45320 */
[----:B------:R-:W-:-:S03]  /*1510*/  UIMAD UR4, UR4, UR5, URZ ;  /* 0x00000005040472a4 */ /* 0x000fc6000f8e023f */
[----:B------:R-:W-:Y:S01]  /*1520*/  ULDC UR5, c[0x0][0x348] ;  /* 0x0000d20000057ab9 */ /* 0x000fe20000000800 */
[----:B------:R-:W-:Y:S01]  /*1530*/  IMAD.MOV.U32 R208, RZ, RZ, R26 ;  /* 0x000000ffffd07224 */ /* 0x000fe200078e001a */
[----:B------:R-:W-:Y:S01]  /*1540*/  MOV R27, R211 ;  /* 0x000000d3001b7202 */ /* 0x000fe20000000f00 */
[----:B0--3--:R-:W-:Y:S06]  /*1550*/  @P1 BRA `(.L_x_2701) ;  /* 0x0000000000241947 */ /* 0x009fec0003800000 */
        /* <DEDUP_REMOVED lines=9> */
.L_x_2701:
[----:B------:R-:W-:Y:S02]  /*15f0*/  IMAD.U32 R24, RZ, RZ, UR5 ;  /* 0x00000005ff187e24 */ /* 0x000fe4000f8e00ff */
[----:B------:R-:W-:Y:S01]  /*1600*/  IMAD.U32 R28, RZ, RZ, UR4 ;  /* 0x00000004ff1c7e24 */ /* 0x000fe2000f8e00ff */
[----:B------:R-:W-:Y:S06]  /*1610*/  @!P2 BRA `(.L_x_2702) ;  /* 0x000000000010a947 */ /* 0x000fec0003800000 */
[----:B------:R-:W-:-:S04]  /*1620*/  IADD3 R2, P0, R209, UR6, RZ ;  /* 0x00000006d1027c10 */ /* 0x000fc8000ff1e0ff */
[----:B------:R-:W-:-:S05]  /*1630*/  IADD3.X R3, R210, UR7, RZ, P0, !PT ;  /* 0x00000007d2037c10 */ /* 0x000fca00087fe4ff */
[----:B------:R0:W5:Y:S01]  /*1640*/  LDG.E R28, desc[UR60][R2.64] ;  /* 0x0000003c021c7981 */ /* 0x000162000c1e1900 */
[----:B------:R-:W-:Y:S05]  /*1650*/  BRA `(.L_x_2703) ;  /* 0x0000000000107947 */ /* 0x000fea0003800000 */
.L_x_2702:
[----:B------:R-:W-:Y:S05]  /*1660*/  @!P0 BRA `(.L_x_2703) ;  /* 0x00000000000c8947 */ /* 0x000fea0003800000 */
[----:B------:R-:W2:Y:S04]  /*1670*/  LDG.E R3, desc[UR60][R6.64] ;  /* 0x0000003c06037981 */ /* 0x000ea8000c1e1900 */
[----:B------:R-:W2:Y:S02]  /*1680*/  LDG.E R28, desc[UR60][R6.64+0x4] ;  /* 0x0000043c061c7981 */ /* 0x000ea4000c1e1900 */
[----:B--2---:R-:W-:-:S07]  /*1690*/  IADD3 R28, -R3, R28, RZ ;  /* 0x0000001c031c7210 */ /* 0x004fce0007ffe1ff */
.L_x_2703:
[----:B------:R-:W-:Y:S01]  /*16a0*/  ULDC.64 UR4, c[0x0][0xa10] ;  /* 0x0002840000047ab9 */ /* 0x000fe20000000a00 */
[----:B------:R-:W1:Y:S01]  /*16b0*/  LDC R6, c[0x0][0x448] ;  /* 0x00011200ff067b82 */ /* 0x000e620000000800 */
[----:B------:R-:W-:-:S04]  /*16c0*/  ISETP.NE.U32.AND P0, PT, RZ, UR4, PT ;  /* 0x00000004ff007c0c */ /* 0x000fc8000bf05070 */
[----:B------:R-:W-:Y:S01]  /*16d0*/  ISETP.NE.AND.EX P0, PT, RZ, UR5, PT, P0 ;  /* 0x00000005ff007c0c */ /* 0x000fe2000bf05300 */
[----:B------:R-:W-:-:S12]  /*16e0*/  ULDC.64 UR4, c[0x0][0xa30] ;  /* 0x00028c0000047ab9 */ /* 0x000fd80000000a00 */
[----:B0-----:R-:W0:Y:S02]  /*16f0*/  @P0 LDC.64 R2, c[0x0][0xa10] ;  /* 0x00028400ff020b82 */ /* 0x001e240000000a00 */
[----:B0-----:R-:W-:-:S05]  /*1700*/  @P0 IMAD.WIDE R2, R27, 0x4, R2 ;  /* 0x000000041b020825 */ /* 0x001fca00078e0202 */
[----:B------:R-:W2:Y:S04]  /*1710*/  @P0 LDG.E R0, desc[UR60][R2.64] ;  /* 0x0000003c02000981 */ /* 0x000ea8000c1e1900 */
[----:B------:R0:W2:Y:S01]  /*1720*/  @P0 LDG.E R7, desc[UR60][R2.64+0x4] ;  /* 0x0000043c02070981 */ /* 0x0000a2000c1e1900 */
[----:B------:R-:W-:Y:S01]  /*1730*/  ISETP.NE.U32.AND P1, PT, RZ, UR4, PT ;  /* 0x00000004ff007c0c */ /* 0x000fe2000bf25070 */
[----:B-----5:R-:W-:-:S03]  /*1740*/  IMAD.MOV.U32 R140, RZ, RZ, R28 ;  /* 0x000000ffff8c7224 */ /* 0x020fc600078e001c */
[----:B------:R-:W-:-:S13]  /*1750*/  ISETP.NE.AND.EX P1, PT, RZ, UR5, PT, P1 ;  /* 0x00000005ff007c0c */ /* 0x000fda000bf25310 */
[----:B------:R-:W-:-:S04]  /*1760*/  @P1 IADD3 R4, P2, R209, UR4, RZ ;  /* 0x00000004d1041c10 */ /* 0x000fc8000ff5e0ff */
[----:B------:R-:W-:-:S05]  /*1770*/  @P1 IADD3.X R5, R210, UR5, RZ, P2, !PT ;  /* 0x00000005d2051c10 */ /* 0x000fca00097fe4ff */
[----:B------:R3:W5:Y:S01]  /*1780*/  @P1 LDG.E R140, desc[UR60][R4.64] ;  /* 0x0000003c048c1981 */ /* 0x000762000c1e1900 */
[----:B-1----:R-:W-:Y:S01]  /*1790*/  ISETP.NE.AND P1, PT, R6, 0x1, PT ;  /* 0x000000010600780c */ /* 0x002fe20003f25270 */
[----:B------:R-:W-:Y:S02]  /*17a0*/  IMAD.SHL.U32 R200, R25, 0x80, RZ ;  /* 0x0000008019c87824 */ /* 0x000fe400078e00ff */
[----:B------:R-:W-:Y:S02]  /*17b0*/  IMAD.IADD R9, R28, 0x1, -R9 ;  /* 0x000000011c097824 */ /* 0x000fe400078e0a09 */
[----:B0-----:R-:W-:Y:S02]  /*17c0*/  VIADD R2, R200, 0x7f ;  /* 0x0000007fc8027836 */ /* 0x001fe40000000000 */
[----:B------:R-:W-:-:S05]  /*17d0*/  IMAD.MOV R120, RZ, RZ, -R9 ;  /* 0x000000ffff787224 */ /* 0x000fca00078e0a09 */
[----:B------:R-:W-:Y:S01]  /*17e0*/  VIMNMX R120, RZ, R120, !PT ;  /* 0x00000078ff787248 */ /* 0x000fe20007fe0100 */
[----:B------:R-:W0:Y:S08]  /*17f0*/  @P1 LDC R11, c[0x0][0x44c] ;  /* 0x00011300ff0b1b82 */ /* 0x000e300000000800 */
[----:B------:R-:W1:Y:S01]  /*1800*/  @P1 LDC R3, c[0x0][0x450] ;  /* 0x00011400ff031b82 */ /* 0x000e620000000800 */
[----:B--2---:R-:W-:Y:S01]  /*1810*/  @P0 IADD3 R24, -R0, R7, RZ ;  /* 0x0000000700180210 */ /* 0x004fe20007ffe1ff */
[----:B0-----:R-:W-:-:S04]  /*1820*/  @P1 IMAD.HI.U32 R0, R2, R11, RZ ;  /* 0x0000000b02001227 */ /* 0x001fc800078e00ff */
[----:B------:R-:W-:Y:S01]  /*1830*/  IMAD.IADD R202, R9, 0x1, R24 ;  /* 0x0000000109ca7824 */ /* 0x000fe200078e0218 */
[----:B-1----:R-:W-:-:S03]  /*1840*/  @P1 SHF.R.U32.HI R2, RZ, R3, R0 ;  /* 0x00000003ff021219 */ /* 0x002fc60000011600 */
[C---:B------:R-:W-:Y:S01]  /*1850*/  VIADD R0, R202.reuse, 0x7f ;  /* 0x0000007fca007836 */ /* 0x040fe20000000000 */
[----:B------:R-:W-:-:S04]  /*1860*/  IADD3 R145, R202, 0x80, -R201 ;  /* 0x00000080ca917810 */ /* 0x000fc80007ffe8c9 */
[----:B------:R-:W-:Y:S02]  /*1870*/  IADD3 R2, R145, R2, RZ ;  /* 0x0000000291027210 */ /* 0x000fe40007ffe0ff */
[----:B------:R-:W-:Y:S02]  /*1880*/  SHF.R.S32.HI R3, RZ, 0x1f, R0 ;  /* 0x0000001fff037819 */ /* 0x000fe40000011400 */
[----:B---3--:R-:W-:Y:S02]  /*1890*/  SHF.R.S32.HI R5, RZ, 0x1f, R2 ;  /* 0x0000001fff057819 */ /* 0x008fe40000011402 */
[----:B------:R-:W-:Y:S02]  /*18a0*/  LEA.HI R3, R3, R0, RZ, 0x7 ;  /* 0x0000000003037211 */ /* 0x000fe400078f38ff */
[----:B------:R-:W-:Y:S02]  /*18b0*/  LEA.HI R5, R5, R2, RZ, 0x7 ;  /* 0x0000000205057211 */ /* 0x000fe400078f38ff */
[----:B------:R-:W-:-:S02]  /*18c0*/  SHF.R.S32.HI R146, RZ, 0x7, R3 ;  /* 0x00000007ff927819 */ /* 0x000fc40000011403 */
[----:B------:R-:W-:-:S04]  /*18d0*/  SHF.R.S32.HI R5, RZ, 0x7, R5 ;  /* 0x00000007ff057819 */ /* 0x000fc80000011405 */
[----:B------:R-:W-:-:S05]  /*18e0*/  VIMNMX R5, R146, R5, PT ;  /* 0x0000000592057248 */ /* 0x000fca0003fe0100 */
[----:B------:R-:W-:-:S05]  /*18f0*/  IMAD R5, R5, 0x80, -R9 ;  /* 0x0000008005057824 */ /* 0x000fca00078e0a09 */
[----:B------:R-:W-:-:S04]  /*1900*/  VIMNMX R5, R5, R24, PT ;  /* 0x0000001805057248 */ /* 0x000fc80003fe0100 */
[----:B------:R-:W-:Y:S02]  /*1910*/  ISETP.GT.AND P0, PT, R5, R120, PT ;  /* 0x000000780500720c */ /* 0x000fe40003f04270 */
[----:B------:R-:W-:-:S04]  /*1920*/  SHF.R.U32.HI R120, RZ, 0x7, R120 ;  /* 0x00000007ff787819 */ /* 0x000fc80000011678 */
[----:B------:R-:W-:-:S07]  /*1930*/  MOV R2, R120 ;  /* 0x0000007800027202 */ /* 0x000fce0000000f00 */
[----:B------:R-:W-:-:S05]  /*1940*/  @P0 VIADD R0, R5, 0x7f ;  /* 0x0000007f05000836 */ /* 0x000fca0000000000 */
[----:B------:R-:W-:-:S04]  /*1950*/  @P0 SHF.R.S32.HI R3, RZ, 0x1f, R0 ;  /* 0x0000001fff030819 */ /* 0x000fc80000011400 */
[----:B------:R-:W-:-:S04]  /*1960*/  @P0 LEA.HI R3, R3, R0, RZ, 0x7 ;  /* 0x0000000003030211 */ /* 0x000fc800078f38ff */
[----:B------:R-:W-:Y:S02]  /*1970*/  @P0 SHF.R.S32.HI R2, RZ, 0x7, R3 ;  /* 0x00000007ff020819 */ /* 0x000fe40000011403 */
[----:B------:R-:W-:Y:S02]  /*1980*/  PLOP3.LUT P0, PT, PT, PT, PT, 0x80, 0x0 ;  /* 0x000000000000781c */ /* 0x000fe40003f0f070 */
[----:B------:R-:W-:-:S13]  /*1990*/  ISETP.GT.AND P1, PT, R2, R120, PT ;  /* 0x000000780200720c */ /* 0x000fda0003f24270 */
[----:B------:R-:W-:Y:S05]  /*19a0*/  @!P1 BRA `(.L_x_2704) ;  /* 0x00000088007c9947 */ /* 0x000fea0003800000 */
        /* <DEDUP_REMOVED lines=20> */
.L_x_2706:
[----:B------:R-:W-:Y:S05]  /*1af0*/  BSYNC B6 ;  /* 0x0000000000067941 */ /* 0x000fea0003800000 */
.L_x_2705:
[----:B------:R-:W-:Y:S01]  /*1b00*/  VIADD R112, R16, 0x400 ;  /* 0x0000040010707836 */ /* 0x000fe20000000000 */
[----:B------:R-:W-:Y:S04]  /*1b10*/  BSSY B6, `(.L_x_2707) ;  /* 0x0000013000067945 */ /* 0x000fe80003800000 */
[----:B------:R-:W-:-:S13]  /*1b20*/  LOP3.LUT P0, RZ, R112, 0x3ff, RZ, 0xc0, !PT ;  /* 0x000003ff70ff7812 */ /* 0x000fda000780c0ff */
        /* <DEDUP_REMOVED lines=11> */
[----:B------:R-:W-:Y:S01]  /*1be0*/  MOV R13, RZ ;  /* 0x000000ff000d7202 */ /* 0x000fe20000000f00 */
[----:B------:R-:W-:-:S02]  /*1bf0*/  IMAD.U32 R11, RZ, RZ, UR5 ;  /* 0x00000005ff0b7e24 */ /* 0x000fc4000f8e00ff */
[----:B------:R-:W-:Y:S02]  /*1c00*/  IMAD.MOV.U32 R8, RZ, RZ, 0x70 ;  /* 0x00000070ff087424 */ /* 0x000fe400078e00ff */
[----:B0-----:R-:W-:-:S07]  /*1c10*/  IMAD.MOV.U32 R12, RZ, RZ, 0x1 ;  /* 0x00000001ff0c7424 */ /* 0x001fce00078e00ff */
[----:B------:R-:W-:-:S07]  /*1c20*/  LEPC R20, `(.L_x_2708) ;  /* 0x000000001014794e */ /* 0x000fce0000000000 */
[----:B-1---5:R-:W-:Y:S05]  /*1c30*/  CALL.ABS.NOINC R14 ;  /* 0x000000000e007343 */ /* 0x022fea0003c00000 */
.L_x_2708:
[----:B------:R-:W-:Y:S05]  /*1c40*/  BSYNC B6 ;  /* 0x0000000000067941 */ /* 0x000fea0003800000 */
.L_x_2707:
[----:B------:R-:W-:Y:S01]  /*1c50*/  ULDC.64 UR4, c[0x0][0x9f8] ;  /* 0x00027e0000047ab9 */ /* 0x000fe20000000a00 */
[----:B------:R-:W2:Y:S01]  /*1c60*/  LDL.LU R20, [R1+0x20] ;  /* 0x0000200001147983 */ /* 0x000ea20000300800 */
[----:B------:R-:W-:Y:S01]  /*1c70*/  ISETP.NE.U32.AND P0, PT, RZ, UR4, PT ;  /* 0x00000004ff007c0c */ /* 0x000fe2000bf05070 */
[----:B------:R-:W0:Y:S01]  /*1c80*/  LDC.64 R128, c[0x0][0x300] ;  /* 0x0000c000ff807b82 */ /* 0x000e220000000a00 */
[----:B------:R-:W-:Y:S01]  /*1c90*/  SHF.R.S32.HI R8, RZ, 0x1f, R26 ;  /* 0x0000001fff087819 */ /* 0x000fe2000001141a */
[----:B------:R-:W-:Y:S01]  /*1ca0*/  IMAD.IADD R117, R117, 0x1, R28 ;  /* 0x0000000175757824 */ /* 0x000fe200078e021c */
[----:B------:R-:W-:Y:S01]  /*1cb0*/  ISETP.NE.AND.EX P0, PT, RZ, UR5, PT, P0 ;  /* 0x00000005ff007c0c */ /* 0x000fe2000bf05300 */
[C---:B------:R-:W-:Y:S01]  /*1cc0*/  VIADD R3, R18.reuse, 0xa0 ;  /* 0x000000a012037836 */ /* 0x040fe20000000000 */
[----:B------:R-:W-:Y:S01]  /*1cd0*/  ULDC.64 UR6, c[0x0][0x330] ;  /* 0x0000cc0000067ab9 */ /* 0x000fe20000000a00 */
[----:B------:R-:W-:Y:S01]  /*1ce0*/  SHF.R.S32.HI R19, RZ, 0x1f, R18 ;  /* 0x0000001fff137819 */ /* 0x000fe20000011412 */
[C---:B------:R-:W-:Y:S01]  /*1cf0*/  VIADD R0, R18.reuse, 0x80 ;  /* 0x0000008012007836 */ /* 0x040fe20000000000 */
[----:B------:R-:W1:Y:S08]  /*1d00*/  LDC.64 R28, c[0x0][0x408] ;  /* 0x00010200ff1c7b82 */ /* 0x000e700000000a00 */
[----:B------:R-:W-:Y:S01]  /*1d10*/  @P0 IADD3 R4, P1, R209, UR4, RZ ;  /* 0x00000004d1040c10 */ /* 0x000fe2000ff3e0ff */
[----:B------:R-:W-:Y:S01]  /*1d20*/  ULDC UR4, c[0x0][0x2f4] ;  /* 0x0000bd0000047ab9 */ /* 0x000fe20000000800 */
[----:B------:R-:W-:Y:S01]  /*1d30*/  VIADD R91, R18, 0x60 ;  /* 0x00000060125b7836 */ /* 0x000fe20000000000 */
[----:B------:R-:W3:Y:S01]  /*1d40*/  LDC R119, c[0x0][0x3f4] ;  /* 0x0000fd00ff777b82 */ /* 0x000ee20000000800 */
[----:B------:R-:W-:-:S05]  /*1d50*/  @P0 IADD3.X R5, R210, UR5, RZ, P1, !PT ;  /* 0x00000005d2050c10 */ /* 0x000fca0008ffe4ff */
[----:B------:R4:W2:Y:S01]  /*1d60*/  @P0 LDG.E R27, desc[UR60][R4.64] ;  /* 0x0000003c041b0981 */ /* 0x0008a2000c1e1900 */
[----:B------:R-:W-:Y:S01]  /*1d70*/  ISETP.GE.AND P2, PT, R186, UR4, PT ;  /* 0x00000004ba007c0c */ /* 0x000fe2000bf46270 */
[----:B------:R-:W-:Y:S01]  /*1d80*/  IMAD R7, R8, UR6, RZ ;  /* 0x0000000608077c24 */ /* 0x000fe2000f8e02ff */
[----:B------:R-:W-:Y:S01]  /*1d90*/  ISETP.GE.AND P1, PT, R3, UR4, PT ;  /* 0x0000000403007c0c */ /* 0x000fe2000bf26270 */
[----:B------:R-:W-:Y:S01]  /*1da0*/  IMAD.WIDE.U32 R94, R26, UR6, R18 ;  /* 0x000000061a5e7c25 */ /* 0x000fe2000f8e0012 */
[----:B------:R-:W-:Y:S01]  /*1db0*/  ISETP.GE.AND P0, PT, R18, UR4, PT ;  /* 0x0000000412007c0c */ /* 0x000fe2000bf06270 */
[----:B------:R-:W3:Y:S01]  /*1dc0*/  S2R R147, SR_TID.X ;  /* 0x0000000000937919 */ /* 0x000ee20000002100 */
[----:B------:R-:W-:Y:S01]  /*1dd0*/  SHF.R.S32.HI R3, RZ, 0x1f, R117 ;  /* 0x0000001fff037819 */ /* 0x000fe20000011475 */
[----:B------:R-:W-:Y:S01]  /*1de0*/  IMAD R7, R26, UR7, R7 ;  /* 0x000000071a077c24 */ /* 0x000fe2000f8e0207 */
[----:B------:R-:W-:Y:S01]  /*1df0*/  ISETP.GE.AND P3, PT, R0, UR4, PT ;  /* 0x0000000400007c0c */ /* 0x000fe2000bf66270 */
[----:B------:R-:W-:Y:S01]  /*1e00*/  ULDC.64 UR6, c[0x0][0xa08] ;  /* 0x0002820000067ab9 */ /* 0x000fe20000000a00 */
[----:B----4-:R-:W-:Y:S01]  /*1e10*/  SEL R4, RZ, 0xffffffff, P2 ;  /* 0xffffffffff047807 */ /* 0x010fe20001000000 */
[----:B0-----:R-:W-:Y:S01]  /*1e20*/  IMAD R10, R3, R128, RZ ;  /* 0x00000080030a7224 */ /* 0x001fe200078e02ff */
[----:B------:R-:W-:Y:S01]  /*1e30*/  SEL R0, RZ, 0x1, P0 ;  /* 0x00000001ff007807 */ /* 0x000fe20000000000 */
[----:B-1----:R-:W-:Y:S01]  /*1e40*/  IMAD.WIDE.U32 R98, R184, R28, R18 ;  /* 0x0000001cb8627225 */ /* 0x002fe200078e0012 */
[----:B------:R-:W-:-:S02]  /*1e50*/  ISETP.GE.AND P0, PT, R187, UR4, PT ;  /* 0x00000004bb007c0c */ /* 0x000fc4000bf06270 */
[----:B------:R-:W-:Y:S01]  /*1e60*/  ISETP.GE.AND P2, PT, R91, UR4, PT ;  /* 0x000000045b007c0c */ /* 0x000fe2000bf46270 */
[----:B------:R-:W-:Y:S01]  /*1e70*/  IMAD.SHL.U32 R5, R4, 0x2, RZ ;  /* 0x0000000204057824 */ /* 0x000fe200078e00ff */
[----:B------:R-:W-:Y:S01]  /*1e80*/  IADD3 R95, R95, R7, RZ ;  /* 0x000000075f5f7210 */ /* 0x000fe20007ffe0ff */
[----:B------:R-:W-:Y:S01]  /*1e90*/  IMAD R9, R117, R129, R10 ;  /* 0x0000008175097224 */ /* 0x000fe200078e020a */
[----:B------:R-:W-:Y:S01]  /*1ea0*/  SEL R7, RZ, 0x4, P0 ;  /* 0x00000004ff077807 */ /* 0x000fe20000000000 */
[----:B------:R-:W-:Y:S01]  /*1eb0*/  ULDC.64 UR4, c[0x0][0x308] ;  /* 0x0000c20000047ab9 */ /* 0x000fe20000000a00 */
[----:B------:R-:W-:Y:S01]  /*1ec0*/  LOP3.LUT R0, R5, 0x2, R0, 0xe2, !PT ;  /* 0x0000000205007812 */ /* 0x000fe200078ee200 */
[----:B------:R-:W-:Y:S01]  /*1ed0*/  IMAD.WIDE.U32 R4, R117, R128, RZ ;  /* 0x0000008075047225 */ /* 0x000fe200078e00ff */
[----:B------:R-:W-:Y:S02]  /*1ee0*/  SEL R6, RZ, 0x8, P2 ;  /* 0x00000008ff067807 */ /* 0x000fe40001000000 */
[----:B------:R-:W-:Y:S01]  /*1ef0*/  SEL R11, RZ, 0x10, P3 ;  /* 0x00000010ff0b7807 */ /* 0x000fe20001800000 */
[----:B------:R-:W-:Y:S01]  /*1f00*/  IMAD.IADD R5, R5, 0x1, R9 ;  /* 0x0000000105057824 */ /* 0x000fe200078e0209 */
[----:B------:R-:W-:Y:S01]  /*1f10*/  LOP3.LUT R0, R6, R0, R7, 0xfe, !PT ;  /* 0x0000000006007212 */ /* 0x000fe200078efe07 */
[----:B------:R-:W-:Y:S01]  /*1f20*/  IMAD R7, R8, UR4, RZ ;  /* 0x0000000408077c24 */ /* 0x000fe2000f8e02ff */
[----:B------:R-:W-:Y:S01]  /*1f30*/  ISETP.NE.U32.AND P0, PT, RZ, UR6, PT ;  /* 0x00000006ff007c0c */ /* 0x000fe2000bf05070 */
[----:B------:R-:W-:Y:S01]  /*1f40*/  IMAD.SHL.U32 R31, R128, 0x80, RZ ;  /* 0x00000080801f7824 */ /* 0x000fe200078e00ff */
[----:B------:R-:W-:Y:S01]  /*1f50*/  LOP3.LUT R11, R0, R11, RZ, 0xfc, !PT ;  /* 0x0000000b000b7212 */ /* 0x000fe200078efcff */
[C---:B------:R-:W-:Y:S01]  /*1f60*/  IMAD R9, R26.reuse, UR5, R7 ;  /* 0x000000051a097c24 */ /* 0x040fe2000f8e0207 */
[----:B------:R-:W-:Y:S01]  /*1f70*/  ISETP.NE.AND.EX P0, PT, RZ, UR7, PT, P0 ;  /* 0x00000007ff007c0c */ /* 0x000fe2000bf05300 */
[----:B------:R-:W-:Y:S01]  /*1f80*/  IMAD.WIDE.U32 R6, R26, UR4, R4 ;  /* 0x000000041a067c25 */ /* 0x000fe2000f8e0004 */
[----:B------:R-:W-:Y:S01]  /*1f90*/  ULDC.64 UR4, c[0x0][0x310] ;  /* 0x0000c40000047ab9 */ /* 0x000fe20000000a00 */
[----:B------:R-:W0:Y:S01]  /*1fa0*/  LDC.64 R4, c[0x0][0x3f8] ;  /* 0x0000fe00ff047b82 */ /* 0x000e220000000a00 */
[----:B------:R-:W-:Y:S01]  /*1fb0*/  SHF.R.S32.HI R142, RZ, 0x1f, R184 ;  /* 0x0000001fff8e7819 */ /* 0x000fe200000114b8 */
[----:B------:R-:W-:Y:S01]  /*1fc0*/  IMAD.SHL.U32 R132, R128, 0x40, RZ ;  /* 0x0000004080847824 */ /* 0x000fe200078e00ff */
[----:B------:R-:W-:-:S02]  /*1fd0*/  IADD3 R7, R7, R9, RZ ;  /* 0x0000000907077210 */ /* 0x000fc40007ffe0ff */
[----:B------:R-:W-:Y:S01]  /*1fe0*/  SHF.R.S32.HI R23, RZ, 0x1f, R22 ;  /* 0x0000001fff177819 */ /* 0x000fe20000011416 */
[-C--:B------:R-:W-:Y:S01]  /*1ff0*/  IMAD R8, R142, R28.reuse, RZ ;  /* 0x0000001c8e087224 */ /* 0x080fe200078e02ff */
[-C--:B---3--:R-:W-:Y:S02]  /*2000*/  ISETP.GE.AND P3, PT, R18, R119.reuse, PT ;  /* 0x000000771200720c */ /* 0x088fe40003f66270 */
[----:B------:R-:W-:Y:S01]  /*2010*/  ISETP.GE.AND P4, PT, R187, R119, PT ;  /* 0x00000077bb00720c */ /* 0x000fe20003f86270 */
[----:B------:R-:W-:Y:S01]  /*2020*/  IMAD R13, R184, R29, R8 ;  /* 0x0000001db80d7224 */ /* 0x000fe200078e0208 */
[----:B------:R-:W-:Y:S01]  /*2030*/  ISETP.GE.AND P2, PT, R186, R119, PT ;  /* 0x00000077ba00720c */ /* 0x000fe20003f46270 */
[-C--:B------:R-:W-:Y:S01]  /*2040*/  IMAD.WIDE.U32 R96, R184, R28.reuse, R22 ;  /* 0x0000001cb8607225 */ /* 0x080fe200078e0016 */
[----:B------:R-:W-:Y:S02]  /*2050*/  MOV R121, 0x20 ;  /* 0x0000002000797802 */ /* 0x000fe40000000f00 */
[----:B------:R-:W-:Y:S01]  /*2060*/  SHF.L.U64.HI R126, R128, 0x7, R129 ;  /* 0x00000007807e7819 */ /* 0x000fe20000010281 */
[----:B------:R-:W-:Y:S01]  /*2070*/  IMAD.IADD R97, R97, 0x1, R13 ;  /* 0x0000000161617824 */ /* 0x000fe200078e020d */
[----:B------:R-:W-:Y:S01]  /*2080*/  SHF.L.U64.HI R30, R28, 0x6, R29 ;  /* 0x000000061c1e7819 */ /* 0x000fe2000001021d */
[----:B------:R-:W-:Y:S01]  /*2090*/  IMAD.IADD R99, R13, 0x1, R99 ;  /* 0x000000010d637824 */ /* 0x000fe200078e0263 */
[----:B------:R-:W-:Y:S01]  /*20a0*/  SHF.R.S32.HI R143, RZ, 0x1f, R214 ;  /* 0x0000001fff8f7819 */ /* 0x000fe200000114d6 */
[----:B-----5:R-:W-:Y:S01]  /*20b0*/  IMAD.WIDE.U32 R96, R140, R28, R96 ;  /* 0x0000001c8c607225 */ /* 0x020fe200078e0060 */
[----:B------:R-:W-:-:S03]  /*20c0*/  LEA.HI R147, R147, 0x8, RZ, 0x19 ;  /* 0x0000000893937811 */ /* 0x000fc600078fc8ff */
[-C--:B0-----:R-:W-:Y:S01]  /*20d0*/  IMAD.WIDE.U32 R100, R184, R4.reuse, R22 ;  /* 0x00000004b8647225 */ /* 0x081fe200078e0016 */
[C-C-:B------:R-:W-:Y:S02]  /*20e0*/  SHF.L.U64.HI R127, R4.reuse, 0x7, R5.reuse ;  /* 0x00000007047f7819 */ /* 0x140fe40000010205 */
[----:B------:R-:W-:Y:S01]  /*20f0*/  SHF.L.U64.HI R104, R4, 0x6, R5 ;  /* 0x0000000604687819 */ /* 0x000fe20000010205 */
[----:B------:R-:W-:-:S04]  /*2100*/  IMAD.WIDE.U32 R102, R184, R4, R18 ;  /* 0x00000004b8667225 */ /* 0x000fc800078e0012 */
[----:B------:R-:W-:-:S04]  /*2110*/  IMAD.WIDE.U32 R98, R140, R28, R98 ;  /* 0x0000001c8c627225 */ /* 0x000fc800078e0062 */
[----:B------:R-:W-:Y:S01]  /*2120*/  IMAD.SHL.U32 R105, R4, 0x40, RZ ;  /* 0x0000004004697824 */ /* 0x000fe200078e00ff */
[----:B--2---:R-:W-:-:S04]  /*2130*/  LOP3.LUT R20, R20, 0xfffffffe, RZ, 0xc0, !PT ;  /* 0xfffffffe14147812 */ /* 0x004fc800078ec0ff */
[----:B------:R-:W-:-:S05]  /*2140*/  @P4 LOP3.LUT R20, R20, 0x1, RZ, 0xfc, !PT ;  /* 0x0000000114144812 */ /* 0x000fca00078efcff */
[----:B------:R0:W-:Y:S01]  /*2150*/  STL [R1+0x20], R20 ;  /* 0x0000201401007387 */ /* 0x0001e20000100800 */
[----:B------:R-:W-:Y:S02]  /*2160*/  SHF.R.S32.HI R0, RZ, 0x1f, R27 ;  /* 0x0000001fff007819 */ /* 0x000fe4000001141b */
[----:B------:R-:W-:Y:S02]  /*2170*/  SEL R9, R27, RZ, !P0 ;  /* 0x000000ff1b097207 */ /* 0x000fe40004000000 */
[----:B------:R-:W-:-:S03]  /*2180*/  SEL R0, R0, RZ, !P0 ;  /* 0x000000ff00007207 */ /* 0x000fc60004000000 */
[----:B------:R-:W-:-:S04]  /*2190*/  IMAD.WIDE.U32 R92, R9, UR4, R6 ;  /* 0x00000004095c7c25 */ /* 0x000fc8000f8e0006 */
[----:B------:R-:W-:Y:S02]  /*21a0*/  IMAD R10, R0, UR4, RZ ;  /* 0x00000004000a7c24 */ /* 0x000fe4000f8e02ff */
[----:B------:R-:W-:-:S04]  /*21b0*/  IMAD.WIDE.U32 R6, R184, R128, R18 ;  /* 0x00000080b8067225 */ /* 0x000fc800078e0012 */
[----:B------:R-:W-:Y:S01]  /*21c0*/  IMAD R89, R9, UR5, R10 ;  /* 0x0000000509597c24 */ /* 0x000fe2000f8e020a */
[----:B------:R-:W-:Y:S01]  /*21d0*/  ULDC.64 UR4, c[0x0][0x338] ;  /* 0x0000ce0000047ab9 */ /* 0x000fe20000000a00 */
[----:B------:R-:W-:Y:S01]  /*21e0*/  IMAD R10, R142, R128, RZ ;  /* 0x000000808e0a7224 */ /* 0x000fe200078e02ff */
[----:B------:R-:W-:Y:S01]  /*21f0*/  IADD3 R90, P0, R92, R6, RZ ;  /* 0x000000065c5a7210 */ /* 0x000fe20007f1e0ff */
[----:B------:R-:W-:Y:S02]  /*2200*/  IMAD R0, R0, UR4, RZ ;  /* 0x0000000400007c24 */ /* 0x000fe4000f8e02ff */
[----:B------:R-:W-:Y:S01]  /*2210*/  IMAD R10, R184, R129, R10 ;  /* 0x00000081b80a7224 */ /* 0x000fe200078e020a */
[----:B------:R-:W-:Y:S01]  /*2220*/  SHF.L.U64.HI R129, R128, 0x6, R129 ;  /* 0x0000000680817819 */ /* 0x000fe20000010281 */
[----:B------:R-:W-:Y:S01]  /*2230*/  IMAD.IADD R89, R93, 0x1, R89 ;  /* 0x000000015d597824 */ /* 0x000fe200078e0259 */
[----:B------:R-:W-:Y:S01]  /*2240*/  SHF.L.U64.HI R128, R28, 0x7, R29 ;  /* 0x000000071c807819 */ /* 0x000fe2000001021d */
[----:B------:R-:W-:-:S02]  /*2250*/  IMAD R33, R9, UR5, R0 ;  /* 0x0000000509217c24 */ /* 0x000fc4000f8e0200 */
[----:B------:R-:W-:Y:S01]  /*2260*/  IMAD R0, R142, R4, RZ ;  /* 0x000000048e007224 */ /* 0x000fe200078e02ff */
[----:B------:R-:W-:Y:S01]  /*2270*/  IADD3.X R88, R89, R7, R10, P0, !PT ;  /* 0x0000000759587210 */ /* 0x000fe200007fe40a */
[----:B------:R-:W-:Y:S01]  /*2280*/  IMAD.WIDE.U32 R94, R9, UR4, R94 ;  /* 0x00000004095e7c25 */ /* 0x000fe2000f8e005e */
[C---:B------:R-:W-:Y:S02]  /*2290*/  SEL R7, R119.reuse, RZ, P3 ;  /* 0x000000ff77077207 */ /* 0x040fe40001800000 */
[C---:B------:R-:W-:Y:S01]  /*22a0*/  SEL R9, R119.reuse, RZ, P2 ;  /* 0x000000ff77097207 */ /* 0x040fe20001000000 */
[----:B------:R-:W-:Y:S01]  /*22b0*/  IMAD R13, R184, R5, R0 ;  /* 0x00000005b80d7224 */ /* 0x000fe200078e0200 */
[----:B------:R-:W-:Y:S01]  /*22c0*/  SEL R0, R119, RZ, P4 ;  /* 0x000000ff77007207 */ /* 0x000fe20002000000 */
[----:B------:R-:W-:Y:S01]  /*22d0*/  IMAD.IADD R7, R18, 0x1, R7 ;  /* 0x0000000112077824 */ /* 0x000fe200078e0207 */
[----:B------:R-:W-:Y:S01]  /*22e0*/  LOP3.LUT P0, RZ, R225, 0x4, RZ, 0xc0, !PT ;  /* 0x00000004e1ff7812 */ /* 0x000fe2000780c0ff */
[----:B------:R-:W-:Y:S01]  /*22f0*/  IMAD.IADD R9, R186, 0x1, R9 ;  /* 0x00000001ba097824 */ /* 0x000fe200078e0209 */
[----:B------:R-:W-:Y:S01]  /*2300*/  IADD3 R8, R187, R0, RZ ;  /* 0x00000000bb087210 */ /* 0x000fe20007ffe0ff */
[----:B------:R-:W-:Y:S01]  /*2310*/  IMAD.IADD R103, R13, 0x1, R103 ;  /* 0x000000010d677824 */ /* 0x000fe200078e0267 */
[----:B------:R-:W-:Y:S01]  /*2320*/  SHF.R.S32.HI R0, RZ, 0x1f, R7 ;  /* 0x0000001fff007819 */ /* 0x000fe20000011407 */
[----:B------:R-:W-:Y:S01]  /*2330*/  IMAD.SHL.U32 R119, R119, 0x2, RZ ;  /* 0x0000000277777824 */ /* 0x000fe200078e00ff */
[----:B------:R-:W-:Y:S01]  /*2340*/  SHF.R.S32.HI R15, RZ, 0x1f, R8 ;  /* 0x0000001fff0f7819 */ /* 0x000fe20000011408 */
[----:B------:R-:W-:Y:S01]  /*2350*/  IMAD.WIDE.U32 R102, R140, R4, R102 ;  /* 0x000000048c667225 */ /* 0x000fe200078e0066 */
[----:B------:R-:W-:-:S02]  /*2360*/  SHF.R.S32.HI R6, RZ, 0x1f, R9 ;  /* 0x0000001fff067819 */ /* 0x000fc40000011409 */
[CC--:B------:R-:W-:Y:S02]  /*2370*/  LEA.HI R14, R0.reuse, R7.reuse, RZ, 0x3 ;  /* 0x00000007000e7211 */ /* 0x0c0fe400078f18ff */
[CC--:B------:R-:W-:Y:S02]  /*2380*/  LEA.HI R12, R15.reuse, R8.reuse, RZ, 0x3 ;  /* 0x000000080f0c7211 */ /* 0x0c0fe400078f18ff */
[----:B------:R-:W-:Y:S02]  /*2390*/  LEA.HI R0, R0, R7, RZ, 0x6 ;  /* 0x0000000700007211 */ /* 0x000fe400078f30ff */
[----:B------:R-:W-:Y:S02]  /*23a0*/  LEA.HI R15, R15, R8, RZ, 0x6 ;  /* 0x000000080f0f7211 */ /* 0x000fe400078f30ff */
[----:B------:R-:W-:Y:S01]  /*23b0*/  IADD3 R101, R101, R13, RZ ;  /* 0x0000000d65657210 */ /* 0x000fe20007ffe0ff */
[----:B------:R-:W-:Y:S01]  /*23c0*/  IMAD.SHL.U32 R0, R0, 0x80, RZ ;  /* 0x0000008000007824 */ /* 0x000fe200078e00ff */
[CC--:B------:R-:W-:Y:S01]  /*23d0*/  LEA.HI R13, R6.reuse, R9.reuse, RZ, 0x3 ;  /* 0x00000009060d7211 */ /* 0x0c0fe200078f18ff */
[----:B------:R-:W-:Y:S01]  /*23e0*/  IMAD.SHL.U32 R10, R15, 0x80, RZ ;  /* 0x000000800f0a7824 */ /* 0x000fe200078e00ff */
[----:B------:R-:W-:Y:S01]  /*23f0*/  LEA.HI R6, R6, R9, RZ, 0x6 ;  /* 0x0000000906067211 */ /* 0x000fe200078f30ff */
[----:B------:R-:W-:Y:S01]  /*2400*/  IMAD.WIDE.U32 R100, R140, R4, R100 ;  /* 0x000000048c647225 */ /* 0x000fe200078e0064 */
[----:B------:R-:W-:-:S02]  /*2410*/  LOP3.LUT R7, R196, 0x38, R14, 0xf8, !PT ;  /* 0x00000038c4077812 */ /* 0x000fc400078ef80e */
[----:B------:R-:W-:Y:S01]  /*2420*/  LOP3.LUT R15, R195, 0x38, R14, 0xf8, !PT ;  /* 0x00000038c30f7812 */ /* 0x000fe200078ef80e */
[----:B------:R-:W-:Y:S01]  /*2430*/  IMAD.SHL.U32 R8, R6, 0x80, RZ ;  /* 0x0000008006087824 */ /* 0x000fe200078e00ff */
[----:B------:R-:W-:Y:S02]  /*2440*/  LOP3.LUT R6, R7, R198, RZ, 0x3c, !PT ;  /* 0x000000c607067212 */ /* 0x000fe400078e3cff */
[----:B------:R-:W-:Y:S02]  /*2450*/  LOP3.LUT R0, R0, 0xffffe000, RZ, 0xc0, !PT ;  /* 0xffffe00000007812 */ /* 0x000fe400078ec0ff */
[----:B------:R-:W-:Y:S02]  /*2460*/  LOP3.LUT R15, R15, R232, RZ, 0x3c, !PT ;  /* 0x000000e80f0f7212 */ /* 0x000fe400078e3cff */
[----:B------:R-:W-:Y:S02]  /*2470*/  SHF.R.S32.HI R7, RZ, 0x1f, R140 ;  /* 0x0000001fff077819 */ /* 0x000fe4000001148c */
[----:B------:R-:W-:-:S02]  /*2480*/  IADD3 R137, R15, R0, R199 ;  /* 0x000000000f897210 */ /* 0x000fc40007ffe0c7 */
[----:B------:R-:W-:Y:S01]  /*2490*/  LEA R139, R197, R0, 0x9 ;  /* 0x00000000c58b7211 */ /* 0x000fe200078e48ff */
[C---:B------:R-:W-:Y:S01]  /*24a0*/  IMAD R0, R7.reuse, R28, RZ ;  /* 0x0000001c07007224 */ /* 0x040fe200078e02ff */
[----:B------:R-:W-:Y:S01]  /*24b0*/  LOP3.LUT R21, R196, 0x38, R12, 0xf8, !PT ;  /* 0x00000038c4157812 */ /* 0x000fe200078ef80c */
[----:B------:R-:W-:Y:S01]  /*24c0*/  IMAD R7, R7, R4, RZ ;  /* 0x0000000407077224 */ /* 0x000fe200078e02ff */
[----:B------:R-:W-:Y:S01]  /*24d0*/  LOP3.LUT R10, R10, 0xffffe000, RZ, 0xc0, !PT ;  /* 0xffffe0000a0a7812 */ /* 0x000fe200078ec0ff */
[----:B------:R-:W-:Y:S01]  /*24e0*/  IMAD.IADD R139, R139, 0x1, R6 ;  /* 0x000000018b8b7824 */ /* 0x000fe200078e0206 */
[-C--:B------:R-:W-:Y:S01]  /*24f0*/  LOP3.LUT R21, R21, R198.reuse, RZ, 0x3c, !PT ;  /* 0x000000c615157212 */ /* 0x080fe200078e3cff */
[----:B------:R-:W-:Y:S01]  /*2500*/  IMAD R7, R140, R5, R7 ;  /* 0x000000058c077224 */ /* 0x000fe200078e0207 */
[----:B------:R-:W-:Y:S01]  /*2510*/  LOP3.LUT R5, R196, 0x18, R18, 0xf8, !PT ;  /* 0x00000018c4057812 */ /* 0x000fe200078ef812 */
[----:B------:R-:W-:Y:S01]  /*2520*/  IMAD R136, R197, 0x200, R10 ;  /* 0x00000200c5887824 */ /* 0x000fe200078e020a */
[----:B------:R-:W-:Y:S01]  /*2530*/  LOP3.LUT R8, R8, 0xffffe000, RZ, 0xc0, !PT ;  /* 0xffffe00008087812 */ /* 0x000fe200078ec0ff */
[----:B0-----:R-:W-:Y:S01]  /*2540*/  IMAD.IADD R20, R101, 0x1, R7 ;  /* 0x0000000165147824 */ /* 0x001fe200078e0207 */
[----:B------:R-:W-:Y:S01]  /*2550*/  LOP3.LUT R25, R195, 0x38, R13, 0xf8, !PT ;  /* 0x00000038c3197812 */ /* 0x000fe200078ef80d */
[----:B------:R-:W-:Y:S01]  /*2560*/  IMAD.IADD R136, R136, 0x1, R21 ;  /* 0x0000000188887824 */ /* 0x000fe200078e0215 */
[----:B------:R-:W-:Y:S01]  /*2570*/  LOP3.LUT R26, R5, R198, RZ, 0x3c, !PT ;  /* 0x000000c6051a7212 */ /* 0x000fe200078e3cff */
[----:B------:R-:W-:Y:S01]  /*2580*/  IMAD R21, R140, R29, R0 ;  /* 0x0000001d8c157224 */ /* 0x000fe200078e0200 */
[----:B------:R-:W-:Y:S01]  /*2590*/  LOP3.LUT R9, R196, 0x38, R13, 0xf8, !PT ;  /* 0x00000038c4097812 */ /* 0x000fe200078ef80d */
[----:B------:R-:W-:Y:S01]  /*25a0*/  IMAD R138, R197, 0x200, R8 ;  /* 0x00000200c58a7824 */ /* 0x000fe200078e0208 */
[----:B------:R-:W-:Y:S01]  /*25b0*/  LOP3.LUT R27, R195, 0x38, R12, 0xf8, !PT ;  /* 0x00000038c31b7812 */ /* 0x000fe200078ef80c */
[----:B------:R-:W-:Y:S01]  /*25c0*/  IMAD R26, R197, 0x200, R26 ;  /* 0x00000200c51a7824 */ /* 0x000fe200078e021a */
[----:B------:R-:W-:Y:S01]  /*25d0*/  SEL R0, RZ, 0x20, P1 ;  /* 0x00000020ff007807 */ /* 0x000fe20000800000 */
[----:B------:R-:W-:Y:S01]  /*25e0*/  IMAD.IADD R5, R95, 0x1, R33 ;  /* 0x000000015f057824 */ /* 0x000fe200078e0221 */
[----:B------:R-:W-:-:S02]  /*25f0*/  LOP3.LUT R25, R25, R232, RZ, 0x3c, !PT ;  /* 0x000000e819197212 */ /* 0x000fc400078e3cff */
[----:B------:R-:W-:Y:S02]  /*2600*/  LOP3.LUT R9, R9, R198, RZ, 0x3c, !PT ;  /* 0x000000c609097212 */ /* 0x000fe400078e3cff */
[----:B------:R-:W-:Y:S02]  /*2610*/  LOP3.LUT R27, R27, R232, RZ, 0x3c, !PT ;  /* 0x000000e81b1b7212 */ /* 0x000fe400078e3cff */
[----:B------:R-:W-:Y:S02]  /*2620*/  IADD3 R116, P4, R184, R117, RZ ;  /* 0x00000075b8747210 */ /* 0x000fe40007f9e0ff */
[----:B------:R-:W-:Y:S02]  /*2630*/  SHF.R.S32.HI R111, RZ, 0x3, R14 ;  /* 0x00000003ff6f7819 */ /* 0x000fe4000001140e */
[----:B------:R-:W-:Y:S01]  /*2640*/  SHF.R.S32.HI R110, RZ, 0x3, R13 ;  /* 0x00000003ff6e7819 */ /* 0x000fe2000001140d */
[----:B------:R-:W-:Y:S01]  /*2650*/  IMAD.X R117, R3, 0x1, R142, P4 ;  /* 0x0000000103757824 */ /* 0x000fe200020e068e */
[----:B------:R-:W-:-:S02]  /*2660*/  SHF.R.S32.HI R109, RZ, 0x3, R12 ;  /* 0x00000003ff6d7819 */ /* 0x000fc4000001140c */
[----:B------:R-:W-:Y:S02]  /*2670*/  SEL R121, R121, 0xffffffe0, !P0 ;  /* 0xffffffe079797807 */ /* 0x000fe40004000000 */
[----:B------:R-:W-:Y:S02]  /*2680*/  LOP3.LUT R14, R14, 0xfffffff8, RZ, 0xc0, !PT ;  /* 0xfffffff80e0e7812 */ /* 0x000fe400078ec0ff */
[----:B------:R-:W-:Y:S02]  /*2690*/  LOP3.LUT R13, R13, 0xfffffff8, RZ, 0xc0, !PT ;  /* 0xfffffff80d0d7812 */ /* 0x000fe400078ec0ff */
[----:B------:R-:W-:Y:S02]  /*26a0*/  LOP3.LUT R12, R12, 0xfffffff8, RZ, 0xc0, !PT ;  /* 0xfffffff80c0c7812 */ /* 0x000fe400078ec0ff */
[----:B------:R-:W-:Y:S02]  /*26b0*/  LOP3.LUT R0, R11, R0, RZ, 0xfc, !PT ;  /* 0x000000000b007212 */ /* 0x000fe400078efcff */
[----:B------:R-:W-:Y:S01]  /*26c0*/  IADD3 R135, R25, R8, R199 ;  /* 0x0000000819877210 */ /* 0x000fe20007ffe0c7 */
[----:B------:R-:W-:Y:S01]  /*26d0*/  IMAD.IADD R25, R97, 0x1, R21 ;  /* 0x0000000161197824 */ /* 0x000fe200078e0215 */
[----:B------:R-:W-:Y:S01]  /*26e0*/  IADD3 R134, R27, R10, R199 ;  /* 0x0000000a1b867210 */ /* 0x000fe20007ffe0c7 */
[----:B------:R-:W-:Y:S01]  /*26f0*/  IMAD.SHL.U32 R27, R4, 0x80, RZ ;  /* 0x00000080041b7824 */ /* 0x000fe200078e00ff */
[----:B------:R-:W-:Y:S01]  /*2700*/  IADD3 R138, R138, R9, RZ ;  /* 0x000000098a8a7210 */ /* 0x000fe20007ffe0ff */
[----:B------:R-:W-:Y:S01]  /*2710*/  IMAD.IADD R21, R21, 0x1, R99 ;  /* 0x0000000115157824 */ /* 0x000fe200078e0263 */
[C---:B------:R-:W-:Y:S01]  /*2720*/  SHF.L.U32 R29, R28.reuse, 0x7, RZ ;  /* 0x000000071c1d7819 */ /* 0x040fe200000006ff */
[----:B------:R-:W-:Y:S01]  /*2730*/  IMAD.SHL.U32 R28, R28, 0x40, RZ ;  /* 0x000000401c1c7824 */ /* 0x000fe200078e00ff */
[----:B------:R-:W-:-:S02]  /*2740*/  IADD3 R15, R7, R103, RZ ;  /* 0x00000067070f7210 */ /* 0x000fc40007ffe0ff */
[----:B------:R-:W-:Y:S02]  /*2750*/  IADD3 R133, R121, R26, RZ ;  /* 0x0000001a79857210 */ /* 0x000fe40007ffe0ff */
[----:B------:R-:W-:Y:S02]  /*2760*/  LOP3.LUT R11, R11, 0x1, RZ, 0xc0, !PT ;  /* 0x000000010b0b7812 */ /* 0x000fe400078ec0ff */
[----:B------:R-:W-:Y:S02]  /*2770*/  SHF.R.S32.HI R108, RZ, 0x1f, R14 ;  /* 0x0000001fff6c7819 */ /* 0x000fe4000001140e */
[----:B------:R-:W-:Y:S02]  /*2780*/  SHF.R.S32.HI R107, RZ, 0x1f, R13 ;  /* 0x0000001fff6b7819 */ /* 0x000fe4000001140d */
[----:B------:R-:W-:Y:S02]  /*2790*/  SHF.R.S32.HI R106, RZ, 0x1f, R12 ;  /* 0x0000001fff6a7819 */ /* 0x000fe4000001140c */
[----:B------:R-:W-:-:S02]  /*27a0*/  LOP3.LUT R10, R0, 0x2, RZ, 0xc0, !PT ;  /* 0x00000002000a7812 */ /* 0x000fc400078ec0ff */
[C---:B------:R-:W-:Y:S02]  /*27b0*/  LOP3.LUT R9, R0.reuse, 0x4, RZ, 0xc0, !PT ;  /* 0x0000000400097812 */ /* 0x040fe400078ec0ff */
[C---:B------:R-:W-:Y:S02]  /*27c0*/  LOP3.LUT R8, R0.reuse, 0x8, RZ, 0xc0, !PT ;  /* 0x0000000800087812 */ /* 0x040fe400078ec0ff */
[C---:B------:R-:W-:Y:S02]  /*27d0*/  LOP3.LUT R7, R0.reuse, 0x10, RZ, 0xc0, !PT ;  /* 0x0000001000077812 */ /* 0x040fe400078ec0ff */
[----:B------:R-:W-:-:S07]  /*27e0*/  LOP3.LUT R6, R0, 0x20, RZ, 0xc0, !PT ;  /* 0x0000002000067812 */ /* 0x000fce00078ec0ff */
.L_x_2808:
        /* <DEDUP_REMOVED lines=20> */
[----:B------:R-:W-:-:S02]  /*2930*/  LEA.HI.X R45, R3, R115, R4, 0x1, P0 ;  /* 0x00000073032d7211 */ /* 0x000fc400000f0c04 */
[----:B-1----:R-:W-:Y:S02]  /*2940*/  ISETP.GE.AND P0, PT, R118, 0x1, PT ;  /* 0x000000017600780c */ /* 0x002fe40003f06270 */
[----:B------:R-:W-:Y:S01]  /*2950*/  LEA.HI.X R41, R0, R115, R2, 0x1, P5 ;  /* 0x0000007300297211 */ /* 0x000fe200028f0c02 */
[----:B------:R-:W-:Y:S02]  /*2960*/  IMAD R0, R17, 0x6000, R26 ;  /* 0x0000600011007824 */ /* 0x000fe400078e021a */
[----:B------:R-:W-:Y:S02]  /*2970*/  IMAD.MOV.U32 R2, RZ, RZ, R32 ;  /* 0x000000ffff027224 */ /* 0x000fe400078e0020 */
        /* <DEDUP_REMOVED lines=11> */
[----:B------:R-:W-:-:S04]  /*2a30*/  IMAD.WIDE.U32 R82, R27, R32, RZ ;  /* 0x000000201b527225 */ /* 0x000fc800078e00ff */
[----:B------:R-:W-:Y:S01]  /*2a40*/  IMAD R4, R2, -0x80, R24 ;  /* 0xffffff8002047824 */ /* 0x000fe200078e0218 */
[----:B------:R-:W-:Y:S01]  /*2a50*/  IADD3 R0, R83, R3, RZ ;  /* 0x0000000353007210 */ /* 0x000fe20007ffe0ff */
[----:B------:R-:W-:-:S03]  /*2a60*/  IMAD.WIDE.U32 R80, R29, R32, RZ ;  /* 0x000000201d507225 */ /* 0x000fc600078e00ff */
[----:B------:R-:W-:Y:S01]  /*2a70*/  VIMNMX R4, R4, 0x80, PT ;  /* 0x0000008004047848 */ /* 0x000fe20003fe0100 */
        /* <DEDUP_REMOVED lines=20> */
[----:B0-----:R-:W-:Y:S01]  /*2bc0*/  IADD3 R35, P1, R96, R80, RZ ;  /* 0x0000005060237210 */ /* 0x001fe20007f3e0ff */
[----:B------:R-:W-:Y:S01]  /*2bd0*/  ULDC.64 UR6, c[0x0][0x400] ;  /* 0x0001000000067ab9 */ /* 0x000fe20000000a00 */
[----:B------:R-:W-:Y:S01]  /*2be0*/  CS2R R122, SRZ ;  /* 0x00000000007a7805 */ /* 0x000fe2000001ff00 */
[----:B------:R-:W-:Y:S01]  /*2bf0*/  IMAD.X R34, R0, 0x1, R20, P4 ;  /* 0x0000000100227824 */ /* 0x000fe200020e0614 */
[----:B------:R-:W-:Y:S01]  /*2c00*/  LEA R32, P4, R33, UR4, 0x1 ;  /* 0x0000000421207c11 */ /* 0x000fe2000f8808ff */
[----:B------:R-:W-:Y:S01]  /*2c10*/  IMAD.X R38, R3, 0x1, R25, P1 ;  /* 0x0000000103267824 */ /* 0x000fe200008e0619 */
[----:B------:R-:W-:Y:S02]  /*2c20*/  ISETP.GE.AND P1, PT, R22, R118, PT ;  /* 0x000000761600720c */ /* 0x000fe40003f26270 */
[----:B------:R-:W-:-:S02]  /*2c30*/  CS2R R86, SRZ ;  /* 0x0000000000567805 */ /* 0x000fc4000001ff00 */
[----:B------:R-:W-:Y:S02]  /*2c40*/  LEA.HI.X R33, R33, UR5, R34, 0x1, P4 ;  /* 0x0000000521217c11 */ /* 0x000fe4000a0f0c22 */
[----:B------:R-:W-:Y:S02]  /*2c50*/  CS2R R124, SRZ ;  /* 0x00000000007c7805 */ /* 0x000fe4000001ff00 */
[C---:B------:R-:W-:Y:S02]  /*2c60*/  LEA R34, P4, R35.reuse, UR6, 0x1 ;  /* 0x0000000623227c11 */ /* 0x040fe4000f8808ff */
[----:B------:R-:W-:Y:S02]  /*2c70*/  CS2R R114, SRZ ;  /* 0x0000000000727805 */ /* 0x000fe4000001ff00 */
        /* <DEDUP_REMOVED lines=26> */
.L_x_2713:
[----:B------:R-:W-:Y:S05]  /*2e20*/  BSYNC B1 ;  /* 0x0000000000017941 */ /* 0x000fea0003800000 */
.L_x_2712:
        /* <DEDUP_REMOVED lines=12> */
[----:B-----5:R-:W-:Y:S01]  /*2ef0*/  MOV R130, R66 ;  /* 0x0000004200827202 */ /* 0x020fe20000000f00 */
[----:B------:R-:W-:Y:S01]  /*2f00*/  IMAD.MOV.U32 R131, RZ, RZ, R67 ;  /* 0x000000ffff837224 */ /* 0x000fe200078e0043 */
        /* <DEDUP_REMOVED lines=12> */
[----:B------:R-:W-:-:S04]  /*2fd0*/  LEA R34, P1, R80, UR6, 0x1 ;  /* 0x0000000650227c11 */ /* 0x000fc8000f8208ff */
[----:B0-----:R-:W-:Y:S02]  /*2fe0*/  LEA.HI.X R35, R80, UR7, R3, 0x1, P1 ;  /* 0x0000000750237c11 */ /* 0x001fe400088f0c03 */
        /* <DEDUP_REMOVED lines=28> */
.L_x_2715:
[----:B------:R-:W-:Y:S05]  /*31b0*/  BSYNC B1 ;  /* 0x0000000000017941 */ /* 0x000fea0003800000 */
.L_x_2714:
[----:B------:R-:W3:Y:S01]  /*31c0*/  LDL R0, [R1+0x24] ;  /* 0x0000240001007983 */ /* 0x000ee20000100800 */
[----:B------:R-:W-:Y:S01]  /*31d0*/  IMAD.MOV.U32 R3, RZ, RZ, R71 ;  /* 0x000000ffff037224 */ /* 0x000fe200078e0047 */
[----:B-12---:R-:W-:Y:S02]  /*31e0*/  MOV R32, R74 ;  /* 0x0000004a00207202 */ /* 0x006fe40000000f00 */
[----:B------:R-:W-:Y:S02]  /*31f0*/  MOV R33, R86 ;  /* 0x0000005600217202 */ /* 0x000fe40000000f00 */
        /* <DEDUP_REMOVED lines=16> */
[----:B------:R-:W-:-:S04]  /*3300*/  MOV R33, R114 ;  /* 0x0000007200217202 */ /* 0x000fc80000000f00 */
[----:B------:R-:W-:Y:S01]  /*3310*/  PRMT R157, R157, 0x5410, R32 ;  /* 0x000054109d9d7816 */ /* 0x000fe20000000020 */
[----:B------:R-:W-:Y:S01]  /*3320*/  IMAD.MOV.U32 R32, RZ, RZ, R85 ;  /* 0x000000ffff207224 */ /* 0x000fe200078e0055 */
[----:B------:R-:W-:Y:S02]  /*3330*/  PRMT R167, R33, 0x7610, R167 ;  /* 0x0000761021a77816 */ /* 0x000fe400000000a7 */
[----:B-----5:R-:W-:-:S04]  /*3340*/  MOV R33, R36 ;  /* 0x0000002400217202 */ /* 0x020fc80000000f00 */
[----:B------:R-:W-:Y:S01]  /*3350*/  PRMT R80, R80, 0x5410, R33 ;  /* 0x0000541050507816 */ /* 0x000fe20000000021 */
[----:B------:R-:W-:Y:S01]  /*3360*/  IMAD.MOV.U32 R33, RZ, RZ, R47 ;  /* 0x000000ffff217224 */ /* 0x000fe200078e002f */
[----:B---3--:R-:W-:Y:S01]  /*3370*/  R2UR UR4, R0 ;  /* 0x00000000000472ca */ /* 0x008fe200000e0000 */
[----:B------:R-:W-:-:S05]  /*3380*/  IMAD.MOV.U32 R0, RZ, RZ, R70 ;  /* 0x000000ffff007224 */ /* 0x000fca00078e0046 */
[----:B------:R-:W-:Y:S01]  /*3390*/  PRMT R158, R158, 0x5410, R0 ;  /* 0x000054109e9e7816 */ /* 0x000fe20000000000 */
[----:B------:R-:W-:-:S03]  /*33a0*/  IMAD.MOV.U32 R0, RZ, RZ, R75 ;  /* 0x000000ffff007224 */ /* 0x000fc600078e004b */
[----:B------:R-:W-:Y:S01]  /*33b0*/  PRMT R158, R3, 0x7610, R158 ;  /* 0x00007610039e7816 */ /* 0x000fe2000000009e */
[----:B------:R-:W-:Y:S01]  /*33c0*/  IMAD.MOV.U32 R3, RZ, RZ, R84 ;  /* 0x000000ffff037224 */ /* 0x000fe200078e0054 */
[----:B------:R-:W-:Y:S01]  /*33d0*/  PRMT R161, R0, 0x7610, R161 ;  /* 0x0000761000a17816 */ /* 0x000fe200000000a1 */
[----:B------:R-:W-:Y:S01]  /*33e0*/  IMAD.MOV.U32 R0, RZ, RZ, R87 ;  /* 0x000000ffff007224 */ /* 0x000fe200078e0057 */
[----:B------:R-:W-:Y:S02]  /*33f0*/  UISETP.NE.AND UP0, UPT, UR4, 0x3, UPT ;  /* 0x000000030400788c */ /* 0x000fe4000bf05270 */
[----:B------:R-:W-:Y:S01]  /*3400*/  PRMT R166, R3, 0x5410, R32 ;  /* 0x0000541003a67816 */ /* 0x000fe20000000020 */
[----:B------:R-:W-:Y:S01]  /*3410*/  IMAD.MOV.U32 R3, RZ, RZ, R124 ;  /* 0x000000ffff037224 */ /* 0x000fe200078e007c */
[----:B------:R-:W-:Y:S01]  /*3420*/  PRMT R163, R163, 0x5410, R0 ;  /* 0x00005410a3a37816 */ /* 0x000fe20000000000 */
[----:B------:R-:W-:Y:S01]  /*3430*/  IMAD.MOV.U32 R0, RZ, RZ, R69 ;  /* 0x000000ffff007224 */ /* 0x000fe200078e0045 */
[----:B------:R-:W-:Y:S01]  /*3440*/  PLOP3.LUT P1, PT, PT, PT, UP0, 0x80, 0x0 ;  /* 0x000000000000781c */ /* 0x000fe20003f2f008 */
[----:B------:R-:W-:-:S03]  /*3450*/  IMAD.MOV.U32 R32, RZ, RZ, R125 ;  /* 0x000000ffff207224 */ /* 0x000fc600078e007d */
[----:B------:R-:W-:Y:S01]  /*3460*/  PRMT R149, R149, 0x5410, R0 ;  /* 0x0000541095957816 */ /* 0x000fe20000000000 */
[----:B------:R-:W-:Y:S01]  /*3470*/  IMAD.MOV.U32 R0, RZ, RZ, R77 ;  /* 0x000000ffff007224 */ /* 0x000fe200078e004d */
[----:B------:R-:W-:Y:S01]  /*3480*/  PRMT R168, R3, 0x5410, R32 ;  /* 0x0000541003a87816 */ /* 0x000fe20000000020 */
[----:B------:R-:W-:Y:S02]  /*3490*/  IMAD.MOV.U32 R3, RZ, RZ, R37 ;  /* 0x000000ffff037224 */ /* 0x000fe400078e0025 */
        /* <DEDUP_REMOVED lines=16> */
[----:B------:R-:W-:Y:S01]  /*35a0*/  IMAD.MOV.U32 R33, RZ, RZ, R59 ;  /* 0x000000ffff217224 */ /* 0x000fe200078e003b */
[----:B------:R-:W-:Y:S02]  /*35b0*/  PRMT R144, R0, 0x7610, R144 ;  /* 0x0000761000907816 */ /* 0x000fe40000000090 */
[----:B------:R-:W-:-:S02]  /*35c0*/  MOV R0, R38 ;  /* 0x0000002600007202 */ /* 0x000fc40000000f00 */
        /* <DEDUP_REMOVED lines=25> */
.L_x_2716:
[----:B------:R-:W-:Y:S01]  /*3760*/  LEA R3, R17, R16, 0x3 ;  /* 0x0000001011037211 */ /* 0x000fe200078e18ff */
[----:B------:R-:W-:Y:S01]  /*3770*/  BSSY B1, `(.L_x_2717) ;  /* 0x0000004000017945 */ /* 0x000fe20003800000 */
[----:B------:R-:W-:-:S04]  /*3780*/  SHF.L.U32 R0, R189, 0x1f, RZ ;  /* 0x0000001fbd007819 */ /* 0x000fc800000006ff */
[----:B------:R-:W1:Y:S02]  /*3790*/  SYNCS.PHASECHK.TRANS64.TRYWAIT P5, [R3+URZ+0x34890], R0 ;  /* 0x03489000030075a7 */ /* 0x000e6400080a017f */
[----:B-1----:R-:W-:Y:S05]  /*37a0*/  @!P5 BRA `(.L_x_2718) ;  /* 0x0000021c00d8d947 */ /* 0x002fea0003800000 */
.L_x_3085:
[----:B------:R-:W-:Y:S05]  /*37b0*/  BSYNC B1 ;  /* 0x0000000000017941 */ /* 0x000fea0003800000 */
.L_x_2717:
        /* <DEDUP_REMOVED lines=26> */
[----:B------:R-:W-:Y:S02]  /*3960*/  HADD2.F32 R123, -RZ, R168.H0_H0 ;  /* 0x200000a8ff7b7230 */ /* 0x000fe40000004100 */
[----:B------:R-:W-:Y:S01]  /*3970*/  FMUL.FTZ R125, R152, R125 ;  /* 0x0000007d987d7220 */ /* 0x000fe20000410000 */
[----:B------:R-:W-:-:S02]  /*3980*/  HADD2.F32 R124, -RZ, R32.H1_H1 ;  /* 0x30000020ff7c7230 */ /* 0x000fc40000004100 */
[-C--:B------:R-:W-:Y:S01]  /*3990*/  FFMA.FTZ R35, R152, R155.reuse, -R35 ;  /* 0x0000009b98237223 */ /* 0x080fe20000010823 */
[----:B------:R-:W-:Y:S02]  /*39a0*/  HADD2.F32 R152, -RZ, R32.H0_H0 ;  /* 0x20000020ff987230 */ /* 0x000fe40000004100 */
[----:B------:R-:W-:Y:S01]  /*39b0*/  FFMA.FTZ R150, R150, R155, R125 ;  /* 0x0000009b96967223 */ /* 0x000fe2000001007d */
[----:B------:R-:W-:Y:S02]  /*39c0*/  HADD2.F32 R125, -RZ, R164.H0_H0 ;  /* 0x200000a4ff7d7230 */ /* 0x000fe40000004100 */
[-C--:B------:R-:W-:Y:S01]  /*39d0*/  FMUL.FTZ R153, R124, R123.reuse ;  /* 0x0000007b7c997220 */ /* 0x080fe20000410000 */
[----:B------:R-:W-:Y:S02]  /*39e0*/  HADD2.F32 R32, -RZ, R168.H1_H1 ;  /* 0x300000a8ff207230 */ /* 0x000fe40000004100 */
        /* <DEDUP_REMOVED lines=14> */
.L_x_2724:
[----:B------:R-:W-:Y:S05]  /*3ad0*/  BSYNC B3 ;  /* 0x0000000000037941 */ /* 0x000fea0003800000 */
.L_x_2723:
[----:B--2---:R2:W-:Y:S02]  /*3ae0*/  STG.E.128 desc[UR60][R44.64], R32 ;  /* 0x000000202c007986 */ /* 0x0045e4000c101d3c */
.L_x_2722:
[----:B------:R-:W-:Y:S05]  /*3af0*/  BSYNC B2 ;  /* 0x0000000000027941 */ /* 0x000fea0003800000 */
.L_x_2721:
        /* <DEDUP_REMOVED lines=48> */
.L_x_2728:
[----:B------:R-:W-:Y:S05]  /*3e00*/  BSYNC B3 ;  /* 0x0000000000037941 */ /* 0x000fea0003800000 */
.L_x_2727:
[----:B--2---:R3:W-:Y:S02]  /*3e10*/  STG.E.128 desc[UR60][R44.64+0x40], R32 ;  /* 0x000040202c007986 */ /* 0x0047e4000c101d3c */
.L_x_2726:
[----:B------:R-:W-:Y:S05]  /*3e20*/  BSYNC B2 ;  /* 0x0000000000027941 */ /* 0x000fea0003800000 */
.L_x_2725:
        /* <DEDUP_REMOVED lines=48> */
.L_x_2732:
[----:B------:R-:W-:Y:S05]  /*4130*/  BSYNC B3 ;  /* 0x0000000000037941 */ /* 0x000fea0003800000 */
.L_x_2731:
[----:B--2---:R4:W-:Y:S02]  /*4140*/  STG.E.128 desc[UR60][R44.64+0x80], R32 ;  /* 0x000080202c007986 */ /* 0x0049e4000c101d3c */
.L_x_2730:
[----:B------:R-:W-:Y:S05]  /*4150*/  BSYNC B2 ;  /* 0x0000000000027941 */ /* 0x000fea0003800000 */
.L_x_2729:
        /* <DEDUP_REMOVED lines=48> */
.L_x_2736:
[----:B------:R-:W-:Y:S05]  /*4460*/  BSYNC B3 ;  /* 0x0000000000037941 */ /* 0x000fea0003800000 */
.L_x_2735:
[----:B--2---:R0:W-:Y:S02]  /*4470*/  STG.E.128 desc[UR60][R44.64+0xc0], R32 ;  /* 0x0000c0202c007986 */ /* 0x0041e4000c101d3c */
.L_x_2734:
[----:B------:R-:W-:Y:S05]  /*4480*/  BSYNC B2 ;  /* 0x0000000000027941 */ /* 0x000fea0003800000 */
.L_x_2733:
[----:B------:R-:W-:Y:S01]  /*4490*/  ISETP.NE.AND P0, PT, R7, RZ, PT ;  /* 0x000000ff0700720c */ /* 0x000fe20003f05270 */
[----:B------:R-:W-:-:S12]  /*44a0*/  BSSY B2, `(.L_x_2737) ;  /* 0x0000031000027945 */ /* 0x000fd80003800000 */
[----:B------:R-:W-:Y:S05]  /*44b0*/  @!P0 BRA `(.L_x_2738) ;  /* 0x0000000000bc8947 */ /* 0x000fea0003800000 */
[----:B0-234-:R0:W2:Y:S01]  /*44c0*/  LDS.128 R32, [R43+0x8000] ;  /* 0x008000002b207984 */ /* 0x01d0a20000000c00 */
[----:B------:R-:W-:Y:S01]  /*44d0*/  ISETP.GE.AND P0, PT, R190, R118, PT ;  /* 0x00000076be00720c */ /* 0x000fe20003f06270 */
[----:B------:R-:W-:-:S12]  /*44e0*/  BSSY B3, `(.L_x_2739) ;  /* 0x000002b000037945 */ /* 0x000fd80003800000 */
[----:B0-----:R-:W-:Y:S05]  /*44f0*/  @P0 BRA `(.L_x_2740) ;  /* 0x0000000000a40947 */ /* 0x001fea0003800000 */
[--C-:B------:R-:W-:Y:S02]  /*4500*/  SHF.R.U64 R74, R70, 0x10, R71.reuse ;  /* 0x00000010464a7819 */ /* 0x100fe40000001247 */
[----:B------:R-:W-:Y:S02]  /*4510*/  SHF.R.U32.HI R70, RZ, 0x10, R71 ;  /* 0x00000010ff467819 */ /* 0x000fe40000011647 */
[--C-:B------:R-:W-:Y:S01]  /*4520*/  SHF.R.U64 R76, R72, 0x10, R73.reuse ;  /* 0x00000010484c7819 */ /* 0x100fe20000001249 */
[----:B------:R-:W-:Y:S01]  /*4530*/  HADD2.F32 R74, -RZ, R74.H0_H0 ;  /* 0x2000004aff4a7230 */ /* 0x000fe20000004100 */
[----:B------:R-:W-:Y:S01]  /*4540*/  SHF.R.U32.HI R75, RZ, 0x10, R73 ;  /* 0x00000010ff4b7819 */ /* 0x000fe20000011649 */
[----:B------:R-:W-:Y:S01]  /*4550*/  HADD2.F32 R73, -RZ, R70.H0_H0 ;  /* 0x20000046ff497230 */ /* 0x000fe20000004100 */
[----:B--2---:R-:W-:Y:S01]  /*4560*/  MOV R71, R35 ;  /* 0x0000002300477202 */ /* 0x004fe20000000f00 */
[----:B------:R-:W-:Y:S02]  /*4570*/  HADD2.F32 R76, -RZ, R76.H0_H0 ;  /* 0x2000004cff4c7230 */ /* 0x000fe40000004100 */
[----:B------:R-:W-:-:S02]  /*4580*/  HADD2.F32 R35, -RZ, R33.H1_H1 ;  /* 0x30000021ff237230 */ /* 0x000fc40000004100 */
[----:B------:R-:W-:Y:S02]  /*4590*/  HADD2.F32 R75, -RZ, R75.H0_H0 ;  /* 0x2000004bff4b7230 */ /* 0x000fe40000004100 */
[----:B------:R-:W-:Y:S02]  /*45a0*/  HADD2.F32 R33, -RZ, R33.H0_H0 ;  /* 0x20000021ff217230 */ /* 0x000fe40000004100 */
[-C--:B------:R-:W-:Y:S01]  /*45b0*/  FMUL.FTZ R70, R35, R76.reuse ;  /* 0x0000004c23467220 */ /* 0x080fe20000410000 */
[--C-:B------:R-:W-:Y:S02]  /*45c0*/  HADD2.F32 R72, -RZ, R71.reuse.H1_H1 ;  /* 0x30000047ff487230 */ /* 0x100fe40000004100 */
[----:B------:R-:W-:Y:S02]  /*45d0*/  HADD2.F32 R71, -RZ, R71.H0_H0 ;  /* 0x20000047ff477230 */ /* 0x000fe40000004100 */
[C---:B------:R-:W-:Y:S01]  /*45e0*/  FMUL.FTZ R76, R33.reuse, R76 ;  /* 0x0000004c214c7220 */ /* 0x040fe20000410000 */
[-C--:B------:R-:W-:Y:S01]  /*45f0*/  FFMA.FTZ R33, R33, R74.reuse, -R70 ;  /* 0x0000004a21217223 */ /* 0x080fe20000010846 */
[-C--:B------:R-:W-:Y:S01]  /*4600*/  FMUL.FTZ R78, R72, R75.reuse ;  /* 0x0000004b484e7220 */ /* 0x080fe20000410000 */
[----:B------:R-:W-:Y:S01]  /*4610*/  FMUL.FTZ R75, R71, R75 ;  /* 0x0000004b474b7220 */ /* 0x000fe20000410000 */
[----:B------:R-:W-:-:S02]  /*4620*/  FFMA.FTZ R70, R35, R74, R76 ;  /* 0x0000004a23467223 */ /* 0x000fc4000001004c */
[-C--:B------:R-:W-:Y:S01]  /*4630*/  FFMA.FTZ R35, R71, R73.reuse, -R78 ;  /* 0x0000004947237223 */ /* 0x080fe2000001084e */
[----:B------:R-:W-:Y:S02]  /*4640*/  HADD2.F32 R76, -RZ, R157.H1_H1 ;  /* 0x3000009dff4c7230 */ /* 0x000fe40000004100 */
        /* <DEDUP_REMOVED lines=9> */
[CC--:B------:R-:W-:Y:S01]  /*46e0*/  FMUL.FTZ R79, R73.reuse, R76.reuse ;  /* 0x0000004c494f7220 */ /* 0x0c0fe20000410000 */
[----:B------:R-:W-:Y:S02]  /*46f0*/  HADD2.F32 R71, -RZ, R158.H1_H1 ;  /* 0x3000009eff477230 */ /* 0x000fe40000004100 */
[----:B------:R-:W-:Y:S01]  /*4700*/  FMUL.FTZ R75, R32, R75 ;  /* 0x0000004b204b7220 */ /* 0x000fe20000410000 */
        /* <DEDUP_REMOVED lines=8> */
.L_x_2740:
[----:B------:R-:W-:Y:S05]  /*4790*/  BSYNC B3 ;  /* 0x0000000000037941 */ /* 0x000fea0003800000 */
.L_x_2739:
[----:B--2---:R0:W-:Y:S02]  /*47a0*/  STG.E.128 desc[UR60][R44.64+0x100], R32 ;  /* 0x000100202c007986 */ /* 0x0041e4000c101d3c */
.L_x_2738:
[----:B------:R-:W-:Y:S05]  /*47b0*/  BSYNC B2 ;  /* 0x0000000000027941 */ /* 0x000fea0003800000 */
.L_x_2737:
        /* <DEDUP_REMOVED lines=15> */
[----:B------:R-:W-:-:S02]  /*48b0*/  HADD2.F32 R68, -RZ, R67.H1_H1 ;  /* 0x30000043ff447230 */ /* 0x000fc40000004100 */
[----:B------:R-:W-:Y:S02]  /*48c0*/  HADD2.F32 R72, -RZ, R72.H0_H0 ;  /* 0x20000048ff487230 */ /* 0x000fe40000004100 */
[-C--:B------:R-:W-:Y:S01]  /*48d0*/  FMUL.FTZ R33, R35, R71.reuse ;  /* 0x0000004723217220 */ /* 0x080fe20000410000 */
[----:B------:R-:W-:Y:S02]  /*48e0*/  HADD2.F32 R67, -RZ, R67.H0_H0 ;  /* 0x20000043ff437230 */ /* 0x000fe40000004100 */
[----:B------:R-:W-:Y:S01]  /*48f0*/  FMUL.FTZ R74, R32, R71 ;  /* 0x00000047204a7220 */ /* 0x000fe20000410000 */
[----:B------:R-:W-:Y:S02]  /*4900*/  HADD2.F32 R69, -RZ, R73.H0_H0 ;  /* 0x20000049ff457230 */ /* 0x000fe40000004100 */
[-C--:B------:R-:W-:Y:S01]  /*4910*/  FMUL.FTZ R76, R68, R72.reuse ;  /* 0x00000048444c7220 */ /* 0x080fe20000410000 */
[----:B------:R-:W-:Y:S02]  /*4920*/  HADD2.F32 R70, -RZ, R70.H0_H0 ;  /* 0x20000046ff467230 */ /* 0x000fe40000004100 */
[----:B------:R-:W-:Y:S01]  /*4930*/  FMUL.FTZ R71, R67, R72 ;  /* 0x0000004843477220 */ /* 0x000fe20000410000 */
[-C--:B------:R-:W-:Y:S01]  /*4940*/  FFMA.FTZ R32, R32, R69.reuse, -R33 ;  /* 0x0000004520207223 */ /* 0x080fe20000010821 */
[----:B------:R-:W-:Y:S01]  /*4950*/  FFMA.FTZ R33, R35, R69, R74 ;  /* 0x0000004523217223 */ /* 0x000fe2000001004a */
[-C--:B------:R-:W-:Y:S01]  /*4960*/  FFMA.FTZ R35, R67, R70.reuse, -R76 ;  /* 0x0000004643237223 */ /* 0x080fe2000001084c */
[----:B------:R-:W-:Y:S01]  /*4970*/  FFMA.FTZ R72, R68, R70, R71 ;  /* 0x0000004644487223 */ /* 0x000fe20000010047 */
[----:B------:R-:W-:-:S02]  /*4980*/  HADD2.F32 R70, -RZ, R149.H0_H0 ;  /* 0x20000095ff467230 */ /* 0x000fc40000004100 */
[----:B------:R-:W-:Y:S01]  /*4990*/  HADD2.F32 R149, -RZ, R149.H1_H1 ;  /* 0x30000095ff957230 */ /* 0x000fe20000004100 */
[----:B------:R-:W-:Y:S01]  /*49a0*/  F2FP.F16.F32.PACK_AB R33, R33, R32 ;  /* 0x000000202121723e */ /* 0x000fe200000000ff */
[----:B------:R-:W-:Y:S01]  /*49b0*/  HADD2.F32 R67, -RZ, R66.H1_H1 ;  /* 0x30000042ff437230 */ /* 0x000fe20000004100 */
[----:B------:R-:W-:Y:S01]  /*49c0*/  F2FP.F16.F32.PACK_AB R35, R72, R35 ;  /* 0x000000234823723e */ /* 0x000fe200000000ff */
        /* <DEDUP_REMOVED lines=15> */
.L_x_2742:
[----:B------:R-:W-:Y:S05]  /*4ac0*/  BSYNC B2 ;  /* 0x0000000000027941 */ /* 0x000fea0003800000 */
.L_x_2741:
[----:B--2---:R0:W-:Y:S02]  /*4ad0*/  STG.E.128 desc[UR60][R44.64+0x140], R32 ;  /* 0x000140202c007986 */ /* 0x0041e4000c101d3c */
.L_x_2720:
[----:B------:R-:W-:Y:S05]  /*4ae0*/  BSYNC B1 ;  /* 0x0000000000017941 */ /* 0x000fea0003800000 */
.L_x_2719:
        /* <DEDUP_REMOVED lines=49> */
.L_x_2747:
[----:B------:R-:W-:Y:S05]  /*4e00*/  BSYNC B2 ;  /* 0x0000000000027941 */ /* 0x000fea0003800000 */
.L_x_2746:
[----:B--2---:R0:W-:Y:S02]  /*4e10*/  STG.E.128 desc[UR60][R40.64], R32 ;  /* 0x0000002028007986 */ /* 0x0041e4000c101d3c */
.L_x_2745:
[----:B------:R-:W-:Y:S05]  /*4e20*/  BSYNC B1 ;  /* 0x0000000000017941 */ /* 0x000fea0003800000 */
.L_x_2744:
        /* <DEDUP_REMOVED lines=21> */
[C---:B------:R-:W-:Y:S01]  /*4f80*/  FMUL.FTZ R59, R33.reuse, R59 ;  /* 0x0000003b213b7220 */ /* 0x040fe20000410000 */
[----:B------:R-:W-:Y:S01]  /*4f90*/  FFMA.FTZ R64, R33, R58, -R64 ;  /* 0x0000003a21407223 */ /* 0x000fe20000010840 */
[----:B------:R-:W-:Y:S02]  /*4fa0*/  FMUL.FTZ R66, R45, R62 ;  /* 0x0000003e2d427220 */ /* 0x000fe40000410000 */
[----:B------:R-:W-:Y:S01]  /*4fb0*/  FFMA.FTZ R61, R34, R58, R59 ;  /* 0x0000003a223d7223 */ /* 0x000fe2000001003b */
        /* <DEDUP_REMOVED lines=23> */
.L_x_2751:
[----:B------:R-:W-:Y:S05]  /*5130*/  BSYNC B2 ;  /* 0x0000000000027941 */ /* 0x000fea0003800000 */
.L_x_2750:
[----:B--2---:R0:W-:Y:S02]  /*5140*/  STG.E.128 desc[UR60][R40.64+0x40], R32 ;  /* 0x0000402028007986 */ /* 0x0041e4000c101d3c */
.L_x_2749:
[----:B------:R-:W-:Y:S05]  /*5150*/  BSYNC B1 ;  /* 0x0000000000017941 */ /* 0x000fea0003800000 */
.L_x_2748:
        /* <DEDUP_REMOVED lines=23> */
[----:B------:R-:W-:Y:S01]  /*52d0*/  FMUL.FTZ R58, R35, R58 ;  /* 0x0000003a233a7220 */ /* 0x000fe20000410000 */
[----:B------:R-:W-:Y:S01]  /*52e0*/  FFMA.FTZ R60, R33, R54, -R60 ;  /* 0x00000036213c7223 */ /* 0x000fe2000001083c */
[----:B------:R-:W-:-:S02]  /*52f0*/  HADD2.F32 R154, -RZ, R154.H1_H1 ;  /* 0x3000009aff9a7230 */ /* 0x000fc40000004100 */
[----:B------:R-:W-:Y:S01]  /*5300*/  FFMA.FTZ R57, R34, R54, R55 ;  /* 0x0000003622397223 */ /* 0x000fe20000010037 */
[-C--:B------:R-:W-:Y:S01]  /*5310*/  FFMA.FTZ R61, R45, R56.reuse, R58 ;  /* 0x000000382d3d7223 */ /* 0x080fe2000001003a */
[----:B------:R-:W-:Y:S02]  /*5320*/  HADD2.F32 R45, -RZ, R156.H1_H1 ;  /* 0x3000009cff2d7230 */ /* 0x000fe40000004100 */
[----:B------:R-:W-:Y:S01]  /*5330*/  FFMA.FTZ R62, R35, R56, -R62 ;  /* 0x00000038233e7223 */ /* 0x000fe2000001083e */
        /* <DEDUP_REMOVED lines=18> */
.L_x_2755:
[----:B------:R-:W-:Y:S05]  /*5460*/  BSYNC B2 ;  /* 0x0000000000027941 */ /* 0x000fea0003800000 */
.L_x_2754:
[----:B--2---:R0:W-:Y:S02]  /*5470*/  STG.E.128 desc[UR60][R40.64+0x80], R32 ;  /* 0x0000802028007986 */ /* 0x0041e4000c101d3c */
.L_x_2753:
[----:B------:R-:W-:Y:S05]  /*5480*/  BSYNC B1 ;  /* 0x0000000000017941 */ /* 0x000fea0003800000 */
.L_x_2752:
        /* <DEDUP_REMOVED lines=48> */
.L_x_2759:
[----:B------:R-:W-:Y:S05]  /*5790*/  BSYNC B2 ;  /* 0x0000000000027941 */ /* 0x000fea0003800000 */
.L_x_2758:
[----:B--2---:R0:W-:Y:S02]  /*57a0*/  STG.E.128 desc[UR60][R40.64+0xc0], R32 ;  /* 0x0000c02028007986 */ /* 0x0041e4000c101d3c */
.L_x_2757:
[----:B------:R-:W-:Y:S05]  /*57b0*/  BSYNC B1 ;  /* 0x0000000000017941 */ /* 0x000fea0003800000 */
.L_x_2756:
        /* <DEDUP_REMOVED lines=24> */
[----:B------:R-:W-:Y:S01]  /*5940*/  FFMA.FTZ R49, R44, R46, R49 ;  /* 0x0000002e2c317223 */ /* 0x000fe20000010031 */
[----:B------:R-:W-:-:S02]  /*5950*/  HADD2.F32 R44, -RZ, R83.H0_H0 ;  /* 0x20000053ff2c7230 */ /* 0x000fc40000004100 */
[-C--:B------:R-:W-:Y:S01]  /*5960*/  FFMA.FTZ R50, R33, R45.reuse, -R50 ;  /* 0x0000002d21327223 */ /* 0x080fe20000010832 */
        /* <DEDUP_REMOVED lines=21> */
.L_x_2763:
[----:B------:R-:W-:Y:S05]  /*5ac0*/  BSYNC B2 ;  /* 0x0000000000027941 */ /* 0x000fea0003800000 */
.L_x_2762:
[----:B--2---:R0:W-:Y:S02]  /*5ad0*/  STG.E.128 desc[UR60][R40.64+0x100], R32 ;  /* 0x0001002028007986 */ /* 0x0041e4000c101d3c */
.L_x_2761:
[----:B------:R-:W-:Y:S05]  /*5ae0*/  BSYNC B1 ;  /* 0x0000000000017941 */ /* 0x000fea0003800000 */
.L_x_2760:
[----:B------:R-:W-:-:S13]  /*5af0*/  ISETP.NE.AND P0, PT, R6, RZ, PT ;  /* 0x000000ff0600720c */ /* 0x000fda0003f05270 */
        /* <DEDUP_REMOVED lines=18> */
[C---:B------:R-:W-:Y:S01]  /*5c20*/  FMUL.FTZ R39, R33.reuse, R39 ;  /* 0x0000002721277220 */ /* 0x040fe20000410000 */
[----:B------:R-:W-:Y:S02]  /*5c30*/  HADD2.F32 R35, -RZ, R35.H0_H0 ;  /* 0x20000023ff237230 */ /* 0x000fe40000004100 */
[----:B------:R-:W-:Y:S01]  /*5c40*/  FFMA.FTZ R46, R33, R38, -R46 ;  /* 0x00000026212e7223 */ /* 0x000fe2000001082e */
[----:B------:R-:W-:-:S02]  /*5c50*/  HADD2.F32 R33, -RZ, R32.H1_H1 ;  /* 0x30000020ff217230 */ /* 0x000fc40000004100 */
[----:B------:R-:W-:Y:S01]  /*5c60*/  FFMA.FTZ R43, R34, R38, R39 ;  /* 0x00000026222b7223 */ /* 0x000fe20000010027 */
[-C--:B------:R-:W-:Y:S01]  /*5c70*/  FMUL.FTZ R48, R37, R44.reuse ;  /* 0x0000002c25307220 */ /* 0x080fe20000410000 */
[--C-:B------:R-:W-:Y:S02]  /*5c80*/  HADD2.F32 R38, -RZ, R81.reuse.H0_H0 ;  /* 0x20000051ff267230 */ /* 0x100fe40000004100 */
[C---:B------:R-:W-:Y:S01]  /*5c90*/  FMUL.FTZ R44, R35.reuse, R44 ;  /* 0x0000002c232c7220 */ /* 0x040fe20000410000 */
[----:B------:R-:W-:Y:S02]  /*5ca0*/  HADD2.F32 R81, -RZ, R81.H1_H1 ;  /* 0x30000051ff517230 */ /* 0x000fe40000004100 */
[-C--:B------:R-:W-:Y:S01]  /*5cb0*/  FFMA.FTZ R48, R35, R42.reuse, -R48 ;  /* 0x0000002a23307223 */ /* 0x080fe20000010830 */
[----:B------:R-:W-:Y:S02]  /*5cc0*/  HADD2.F32 R34, -RZ, R36.H1_H1 ;  /* 0x30000024ff227230 */ /* 0x000fe40000004100 */
[----:B------:R-:W-:Y:S01]  /*5cd0*/  FFMA.FTZ R47, R37, R42, R44 ;  /* 0x0000002a252f7223 */ /* 0x000fe2000001002c */
[----:B------:R-:W-:-:S02]  /*5ce0*/  HADD2.F32 R32, -RZ, R32.H0_H0 ;  /* 0x20000020ff207230 */ /* 0x000fc40000004100 */
[CC--:B------:R-:W-:Y:S01]  /*5cf0*/  FMUL.FTZ R39, R33.reuse, R38.reuse ;  /* 0x0000002621277220 */ /* 0x0c0fe20000410000 */
[----:B------:R-:W-:Y:S02]  /*5d00*/  HADD2.F32 R36, -RZ, R36.H0_H0 ;  /* 0x20000024ff247230 */ /* 0x000fe40000004100 */
        /* <DEDUP_REMOVED lines=13> */
.L_x_2765:
[----:B------:R-:W-:Y:S05]  /*5de0*/  BSYNC B1 ;  /* 0x0000000000017941 */ /* 0x000fea0003800000 */
.L_x_2764:
[----:B--2---:R0:W-:Y:S01]  /*5df0*/  STG.E.128 desc[UR60][R40.64+0x140], R32 ;  /* 0x0001402028007986 */ /* 0x0041e2000c101d3c */
[----:B------:R-:W-:Y:S05]  /*5e00*/  BRA `(.L_x_2743) ;  /* 0x0000003c00d47947 */ /* 0x000fea0003800000 */
.L_x_2711:
        /* <DEDUP_REMOVED lines=27> */
[----:B------:R-:W-:Y:S01]  /*5fc0*/  ISETP.GE.AND P0, PT, R18, R118, PT ;  /* 0x000000761200720c */ /* 0x000fe20003f06270 */
[----:B------:R-:W-:Y:S01]  /*5fd0*/  IMAD.X R33, R3, 0x1, R21, P1 ;  /* 0x0000000103217824 */ /* 0x000fe200008e0615 */
[----:B------:R-:W-:-:S04]  /*5fe0*/  LEA R60, P1, R32, UR4, 0x1 ;  /* 0x00000004203c7c11 */ /* 0x000fc8000f8208ff */
[----:B------:R-:W-:Y:S02]  /*5ff0*/  LEA.HI.X R61, R32, UR5, R33, 0x1, P1 ;  /* 0x00000005203d7c11 */ /* 0x000fe400088f0c21 */
[----:B------:R-:W-:-:S05]  /*6000*/  ISETP.GE.AND P1, PT, R186, R118, PT ;  /* 0x00000076ba00720c */ /* 0x000fca0003f26270 */
        /* <DEDUP_REMOVED lines=15> */
.L_x_2767:
[----:B------:R-:W-:Y:S05]  /*6100*/  BSYNC B1 ;  /* 0x0000000000017941 */ /* 0x000fea0003800000 */
.L_x_2766:
        /* <DEDUP_REMOVED lines=47> */
.L_x_2769:
[----:B------:R-:W-:Y:S05]  /*6400*/  BSYNC B1 ;  /* 0x0000000000017941 */ /* 0x000fea0003800000 */
.L_x_2768:
[----:B------:R-:W2:Y:S01]  /*6410*/  LDL R0, [R1+0x24] ;  /* 0x0000240001007983 */ /* 0x000ea20000100800 */
[----:B------:R-:W-:Y:S01]  /*6420*/  IMAD.MOV.U32 R3, RZ, RZ, R33 ;  /* 0x000000ffff037224 */ /* 0x000fe200078e0021 */
[----:B------:R-:W-:Y:S01]  /*6430*/  PRMT R170, R85, 0x5410, R86 ;  /* 0x0000541055aa7816 */ /* 0x000fe20000000056 */
[----:B0-----:R-:W-:Y:S02]  /*6440*/  IMAD.MOV.U32 R80, RZ, RZ, R38 ;  /* 0x000000ffff507224 */ /* 0x001fe400078e0026 */
[----:B------:R-:W-:-:S03]  /*6450*/  IMAD.MOV.U32 R81, RZ, RZ, R42 ;  /* 0x000000ffff517224 */ /* 0x000fc600078e002a */
[----:B------:R-:W-:Y:S01]  /*6460*/  PRMT R174, R174, 0x5410, R80 ;  /* 0x00005410aeae7816 */ /* 0x000fe20000000050 */
[----:B------:R-:W-:Y:S01]  /*6470*/  IMAD.MOV.U32 R80, RZ, RZ, R37 ;  /* 0x000000ffff507224 */ /* 0x000fe200078e0025 */
[----:B------:R-:W-:Y:S01]  /*6480*/  PRMT R177, R81, 0x7610, R177 ;  /* 0x0000761051b17816 */ /* 0x000fe200000000b1 */
[----:B------:R-:W-:-:S05]  /*6490*/  IMAD.MOV.U32 R81, RZ, RZ, R46 ;  /* 0x000000ffff517224 */ /* 0x000fca00078e002e */
[----:B------:R-:W-:Y:S01]  /*64a0*/  PRMT R172, R81, 0x7610, R172 ;  /* 0x0000761051ac7816 */ /* 0x000fe200000000ac */
[----:B------:R-:W-:-:S05]  /*64b0*/  IMAD.MOV.U32 R81, RZ, RZ, R50 ;  /* 0x000000ffff517224 */ /* 0x000fca00078e0032 */
[----:B------:R-:W-:Y:S01]  /*64c0*/  PRMT R174, R81, 0x7610, R174 ;  /* 0x0000761051ae7816 */ /* 0x000fe200000000ae */
[----:B------:R-:W-:Y:S01]  /*64d0*/  IMAD.MOV.U32 R81, RZ, RZ, R54 ;  /* 0x000000ffff517224 */ /* 0x000fe200078e0036 */
[----:B--2---:R-:W-:Y:S01]  /*64e0*/  R2UR UR4, R0 ;  /* 0x00000000000472ca */ /* 0x004fe200000e0000 */
[----:B------:R-:W-:-:S05]  /*64f0*/  IMAD.MOV.U32 R0, RZ, RZ, R32 ;  /* 0x000000ffff007224 */ /* 0x000fca00078e0020 */
        /* <DEDUP_REMOVED lines=8> */
[----:B------:R-:W-:Y:S01]  /*6580*/  UISETP.NE.AND UP0, UPT, UR4, 0x3, UPT ;  /* 0x000000030400788c */ /* 0x000fe2000bf05270 */
        /* <DEDUP_REMOVED lines=16> */
[----:B-----5:R-:W-:Y:S01]  /*6690*/  IMAD.MOV.U32 R81, RZ, RZ, R58 ;  /* 0x000000ffff517224 */ /* 0x020fe200078e003a */
[----:B------:R-:W-:-:S02]  /*66a0*/  MOV R0, R55 ;  /* 0x0000003700007202 */ /* 0x000fc40000000f00 */
[----:B------:R-:W-:Y:S01]  /*66b0*/  PRMT R164, R3, 0x7610, R164 ;  /* 0x0000761003a47816 */ /* 0x000fe200000000a4 */
[----:B------:R-:W-:Y:S01]  /*66c0*/  IMAD.MOV.U32 R3, RZ, RZ, R56 ;  /* 0x000000ffff037224 */ /* 0x000fe200078e0038 */
[----:B------:R-:W-:Y:S01]  /*66d0*/  PRMT R160, R80, 0x7610, R160 ;  /* 0x0000761050a07816 */ /* 0x000fe200000000a0 */
[----:B------:R-:W-:Y:S01]  /*66e0*/  IMAD.MOV.U32 R80, RZ, RZ, R57 ;  /* 0x000000ffff507224 */ /* 0x000fe200078e0039 */
[----:B------:R-:W-:Y:S02]  /*66f0*/  PRMT R162, R162, 0x5410, R0 ;  /* 0x00005410a2a27816 */ /* 0x000fe40000000000 */
        /* <DEDUP_REMOVED lines=21> */
[----:B------:R-:W-:Y:S01]  /*6850*/  PLOP3.LUT P1, PT, PT, PT, UP0, 0x80, 0x0 ;  /* 0x000000000000781c */ /* 0x000fe20003f2f008 */
        /* <DEDUP_REMOVED lines=19> */
.L_x_2770:
[----:B------:R-:W-:Y:S01]  /*6990*/  IMAD R3, R17, 0x8, R16 ;  /* 0x0000000811037824 */ /* 0x000fe200078e0210 */
[----:B------:R-:W-:Y:S01]  /*69a0*/  SHF.L.U32 R0, R189, 0x1f, RZ ;  /* 0x0000001fbd007819 */ /* 0x000fe200000006ff */
[----:B------:R-:W0:Y:S01]  /*69b0*/  LDC R141, c[0x0][0x2f4] ;  /* 0x0000bd00ff8d7b82 */ /* 0x000e220000000800 */
[----:B------:R-:W-:Y:S02]  /*69c0*/  BSSY B1, `(.L_x_2771) ;  /* 0x0000004000017945 */ /* 0x000fe40003800000 */
[----:B------:R-:W1:Y:S05]  /*69d0*/  SYNCS.PHASECHK.TRANS64.TRYWAIT P5, [R3+URZ+0x34890], R0 ;  /* 0x03489000030075a7 */ /* 0x000e6a00080a017f */
[----:B------:R-:W2:Y:S01]  /*69e0*/  LDC.64 R122, c[0x0][0x300] ;  /* 0x0000c000ff7a7b82 */ /* 0x000ea20000000a00 */
[----:B-1----:R-:W-:Y:S05]  /*69f0*/  @!P5 BRA `(.L_x_2772) ;  /* 0x000001ec0058d947 */ /* 0x002fea0003800000 */
.L_x_3086:
[----:B------:R-:W-:Y:S05]  /*6a00*/  BSYNC B1 ;  /* 0x0000000000017941 */ /* 0x000fea0003800000 */
.L_x_2771:
        /* <DEDUP_REMOVED lines=18> */
[----:B------:R-:W-:Y:S01]  /*6b30*/  LEA.HI R80, R80, R156, RZ, 0x3 ;  /* 0x0000009c50507211 */ /* 0x000fe200078f18ff */
[----:B------:R-:W-:-:S03]  /*6b40*/  IMAD.SHL.U32 R156, R156, 0x8, RZ ;  /* 0x000000089c9c7824 */ /* 0x000fc600078e00ff */
[----:B------:R-:W-:Y:S02]  /*6b50*/  SHF.L.U32 R80, R80, 0xa, RZ ;  /* 0x0000000a50507819 */ /* 0x000fe400000006ff */
[----:B------:R-:W-:Y:S02]  /*6b60*/  LOP3.LUT R81, R196, 0x38, R156, 0xf8, !PT ;  /* 0x00000038c4517812 */ /* 0x000fe400078ef89c */
[----:B------:R-:W-:Y:S02]  /*6b70*/  LOP3.LUT R80, R80, 0x7fffe000, RZ, 0xc0, !PT ;  /* 0x7fffe00050507812 */ /* 0x000fe400078ec0ff */
[----:B------:R-:W-:-:S03]  /*6b80*/  LOP3.LUT R81, R81, R198, RZ, 0x3c, !PT ;  /* 0x000000c651517212 */ /* 0x000fc600078e3cff */
[----:B------:R-:W-:-:S04]  /*6b90*/  IMAD R80, R197, 0x200, R80 ;  /* 0x00000200c5507824 */ /* 0x000fc800078e0250 */
[----:B------:R-:W-:Y:S02]  /*6ba0*/  IMAD.IADD R81, R80, 0x1, R81 ;  /* 0x0000000150517824 */ /* 0x000fe400078e0251 */
[C---:B------:R-:W-:Y:S02]  /*6bb0*/  IMAD R80, R17.reuse, 0x6000, R139 ;  /* 0x0000600011507824 */ /* 0x040fe400078e028b */
[----:B------:R-:W-:Y:S02]  /*6bc0*/  IMAD R84, R17, 0x6000, R81 ;  /* 0x0000600011547824 */ /* 0x000fe400078e0251 */
[----:B------:R-:W-:-:S03]  /*6bd0*/  IMAD R80, R80, 0x2, R16 ;  /* 0x0000000250507824 */ /* 0x000fc600078e0210 */
[----:B------:R-:W-:-:S03]  /*6be0*/  LEA R84, R84, R16, 0x1 ;  /* 0x0000001054547211 */ /* 0x000fc600078e08ff */
[----:B------:R-:W0:Y:S04]  /*6bf0*/  LDS.128 R80, [R80+0x1c400] ;  /* 0x01c4000050507984 */ /* 0x000e280000000c00 */
[----:B------:R-:W2:Y:S01]  /*6c00*/  LDS.128 R84, [R84+0x1c400] ;  /* 0x01c4000054547984 */ /* 0x000ea20000000c00 */
[----:B------:R-:W-:Y:S05]  /*6c10*/  @P4 BRA `(.L_x_2778) ;  /* 0x00000004006c4947 */ /* 0x000fea0003800000 */
[----:B--2---:R-:W-:Y:S01]  /*6c20*/  IMAD.MOV.U32 R159, RZ, RZ, R85 ;  /* 0x000000ffff9f7224 */ /* 0x004fe200078e0055 */
[----:B------:R-:W-:Y:S01]  /*6c30*/  SHF.R.U64 R40, R40, 0x10, R41 ;  /* 0x0000001028287819 */ /* 0x000fe20000001229 */
[----:B0-----:R-:W-:Y:S01]  /*6c40*/  IMAD.MOV.U32 R85, RZ, RZ, R81 ;  /* 0x000000ffff557224 */ /* 0x001fe200078e0051 */
        /* <DEDUP_REMOVED lines=16> */
[----:B------:R-:W-:-:S02]  /*6d50*/  HADD2.F32 R54, -RZ, R54.H0_H0 ;  /* 0x20000036ff367230 */ /* 0x000fc40000004100 */
[----:B------:R-:W-:Y:S02]  /*6d60*/  HADD2.F32 R160, -RZ, R160.H0_H0 ;  /* 0x200000a0ffa07230 */ /* 0x000fe40000004100 */
[----:B------:R-:W-:Y:S02]  /*6d70*/  HADD2.F32 R159, -RZ, R159.H0_H0 ;  /* 0x2000009fff9f7230 */ /* 0x000fe40000004100 */
[----:B------:R-:W-:Y:S02]  /*6d80*/  HADD2.F32 R42, -RZ, R42.H0_H0 ;  /* 0x2000002aff2a7230 */ /* 0x000fe40000004100 */
[-C--:B------:R-:W-:Y:S01]  /*6d90*/  FMUL.FTZ R161, R81, R160.reuse ;  /* 0x000000a051a17220 */ /* 0x080fe20000410000 */
[----:B------:R-:W-:-:S03]  /*6da0*/  FMUL.FTZ R160, R85, R160 ;  /* 0x000000a055a07220 */ /* 0x000fc60000410000 */
[-C--:B------:R-:W-:Y:S01]  /*6db0*/  FFMA.FTZ R85, R85, R159.reuse, -R161 ;  /* 0x0000009f55557223 */ /* 0x080fe200000108a1 */
[----:B------:R-:W-:Y:S01]  /*6dc0*/  FFMA.FTZ R81, R81, R159, R160 ;  /* 0x0000009f51517223 */ /* 0x000fe200000100a0 */
[----:B------:R-:W-:Y:S01]  /*6dd0*/  SHF.R.U64 R159, R52, 0x10, R53 ;  /* 0x00000010349f7819 */ /* 0x000fe20000001235 */
[----:B------:R-:W-:Y:S01]  /*6de0*/  IMAD.MOV.U32 R52, RZ, RZ, R87 ;  /* 0x000000ffff347224 */ /* 0x000fe200078e0057 */
[----:B------:R-:W-:Y:S01]  /*6df0*/  MOV R53, R83 ;  /* 0x0000005300357202 */ /* 0x000fe20000000f00 */
[--C-:B------:R-:W-:Y:S01]  /*6e00*/  HADD2.F32 R161, -RZ, R162.reuse.H1_H1 ;  /* 0x300000a2ffa17230 */ /* 0x100fe20000004100 */
[----:B------:R-:W-:Y:S01]  /*6e10*/  F2FP.F16.F32.PACK_AB R85, R85, R158 ;  /* 0x0000009e5555723e */ /* 0x000fe200000000ff */
[----:B------:R-:W-:Y:S01]  /*6e20*/  HADD2.F32 R160, -RZ, R162.H0_H0 ;  /* 0x200000a2ffa07230 */ /* 0x000fe20000004100 */
[----:B------:R-:W-:Y:S01]  /*6e30*/  F2FP.F16.F32.PACK_AB R157, R81, R157 ;  /* 0x0000009d519d723e */ /* 0x000fe200000000ff */
[----:B------:R-:W-:Y:S02]  /*6e40*/  HADD2.F32 R87, -RZ, R52.H0_H0 ;  /* 0x20000034ff577230 */ /* 0x000fe40000004100 */
[----:B------:R-:W-:-:S02]  /*6e50*/  HADD2.F32 R83, -RZ, R53.H0_H0 ;  /* 0x20000035ff537230 */ /* 0x000fc40000004100 */
[----:B------:R-:W-:Y:S02]  /*6e60*/  HADD2.F32 R52, -RZ, R52.H1_H1 ;  /* 0x30000034ff347230 */ /* 0x000fe40000004100 */
[-C--:B------:R-:W-:Y:S01]  /*6e70*/  FMUL.FTZ R162, R87, R161.reuse ;  /* 0x000000a157a27220 */ /* 0x080fe20000410000 */
[----:B------:R-:W-:Y:S02]  /*6e80*/  HADD2.F32 R53, -RZ, R53.H1_H1 ;  /* 0x30000035ff357230 */ /* 0x000fe40000004100 */
[C---:B------:R-:W-:Y:S01]  /*6e90*/  FMUL.FTZ R161, R83.reuse, R161 ;  /* 0x000000a153a17220 */ /* 0x040fe20000410000 */
[----:B------:R-:W-:Y:S02]  /*6ea0*/  HADD2.F32 R159, -RZ, R159.H0_H0 ;  /* 0x2000009fff9f7230 */ /* 0x000fe40000004100 */
[-C--:B------:R-:W-:Y:S01]  /*6eb0*/  FFMA.FTZ R83, R83, R160.reuse, -R162 ;  /* 0x000000a053537223 */ /* 0x080fe200000108a2 */
[----:B------:R-:W-:Y:S02]  /*6ec0*/  IMAD.MOV.U32 R81, RZ, RZ, R85 ;  /* 0x000000ffff517224 */ /* 0x000fe400078e0055 */
[----:B------:R-:W-:Y:S01]  /*6ed0*/  FFMA.FTZ R161, R87, R160, R161 ;  /* 0x000000a057a17223 */ /* 0x000fe200000100a1 */
[----:B------:R-:W-:Y:S01]  /*6ee0*/  SHF.R.U32.HI R160, RZ, 0x10, R55 ;  /* 0x00000010ffa07819 */ /* 0x000fe20000011637 */
[----:B------:R-:W-:Y:S01]  /*6ef0*/  HADD2.F32 R55, -RZ, R177.H0_H0 ;  /* 0x200000b1ff377230 */ /* 0x000fe20000004100 */
[----:B------:R-:W-:-:S02]  /*6f00*/  SHF.R.U32.HI R87, RZ, 0x10, R43 ;  /* 0x00000010ff577819 */ /* 0x000fc4000001162b */
[----:B------:R-:W-:Y:S01]  /*6f10*/  MOV R85, R157 ;  /* 0x0000009d00557202 */ /* 0x000fe20000000f00 */
[----:B------:R-:W-:Y:S02]  /*6f20*/  HADD2.F32 R160, -RZ, R160.H0_H0 ;  /* 0x200000a0ffa07230 */ /* 0x000fe40000004100 */
[----:B------:R-:W-:-:S03]  /*6f30*/  HADD2.F32 R87, -RZ, R87.H0_H0 ;  /* 0x20000057ff577230 */ /* 0x000fc60000004100 */
[-C--:B------:R-:W-:Y:S01]  /*6f40*/  FMUL.FTZ R162, R52, R160.reuse ;  /* 0x000000a034a27220 */ /* 0x080fe20000410000 */
[----:B------:R-:W-:-:S03]  /*6f50*/  FMUL.FTZ R160, R53, R160 ;  /* 0x000000a035a07220 */ /* 0x000fc60000410000 */
[-C--:B------:R-:W-:Y:S01]  /*6f60*/  FFMA.FTZ R53, R53, R87.reuse, -R162 ;  /* 0x0000005735357223 */ /* 0x080fe200000108a2 */
[----:B------:R-:W-:Y:S01]  /*6f70*/  FFMA.FTZ R52, R52, R87, R160 ;  /* 0x0000005734347223 */ /* 0x000fe200000100a0 */
[----:B------:R-:W-:Y:S02]  /*6f80*/  HADD2.F32 R87, -RZ, R84.H0_H0 ;  /* 0x20000054ff577230 */ /* 0x000fe40000004100 */
[----:B------:R-:W-:Y:S01]  /*6f90*/  HADD2.F32 R162, -RZ, R80.H0_H0 ;  /* 0x20000050ffa27230 */ /* 0x000fe20000004100 */
[----:B------:R-:W-:Y:S01]  /*6fa0*/  F2FP.F16.F32.PACK_AB R83, R53, R83 ;  /* 0x000000533553723e */ /* 0x000fe200000000ff */
[----:B------:R-:W-:Y:S01]  /*6fb0*/  HADD2.F32 R84, -RZ, R84.H1_H1 ;  /* 0x30000054ff547230 */ /* 0x000fe20000004100 */
[----:B------:R-:W-:Y:S01]  /*6fc0*/  F2FP.F16.F32.PACK_AB R52, R52, R161 ;  /* 0x000000a13434723e */ /* 0x000fe200000000ff */
[----:B------:R-:W-:Y:S02]  /*6fd0*/  HADD2.F32 R80, -RZ, R80.H1_H1 ;  /* 0x30000050ff507230 */ /* 0x000fe40000004100 */
[----:B------:R-:W-:-:S02]  /*6fe0*/  HADD2.F32 R160, -RZ, R163.H0_H0 ;  /* 0x200000a3ffa07230 */ /* 0x000fc40000004100 */
[CC--:B------:R-:W-:Y:S01]  /*6ff0*/  FMUL.FTZ R163, R87.reuse, R164.reuse ;  /* 0x000000a457a37220 */ /* 0x0c0fe20000410000 */
[-C--:B------:R-:W-:Y:S01]  /*7000*/  FMUL.FTZ R41, R84, R159.reuse ;  /* 0x0000009f54297220 */ /* 0x080fe20000410000 */
[----:B------:R-:W-:Y:S01]  /*7010*/  FMUL.FTZ R164, R162, R164 ;  /* 0x000000a4a2a47220 */ /* 0x000fe20000410000 */
[----:B------:R-:W-:Y:S01]  /*7020*/  FMUL.FTZ R159, R80, R159 ;  /* 0x0000009f509f7220 */ /* 0x000fe20000410000 */
[----:B------:R-:W-:Y:S01]  /*7030*/  FFMA.FTZ R163, R162, R160, -R163 ;  /* 0x000000a0a2a37223 */ /* 0x000fe200000108a3 */
[----:B------:R-:W-:Y:S01]  /*7040*/  FFMA.FTZ R41, R80, R40, -R41 ;  /* 0x0000002850297223 */ /* 0x000fe20000010829 */
[----:B------:R-:W-:Y:S01]  /*7050*/  FFMA.FTZ R164, R87, R160, R164 ;  /* 0x000000a057a47223 */ /* 0x000fe200000100a4 */
[----:B------:R-:W-:Y:S01]  /*7060*/  FFMA.FTZ R159, R84, R40, R159 ;  /* 0x00000028549f7223 */ /* 0x000fe2000001009f */
[----:B------:R-:W-:Y:S02]  /*7070*/  HADD2.F32 R87, -RZ, R178.H1_H1 ;  /* 0x300000b2ff577230 */ /* 0x000fe40000004100 */
[----:B------:R-:W-:Y:S01]  /*7080*/  HADD2.F32 R40, -RZ, R86.H0_H0 ;  /* 0x20000056ff287230 */ /* 0x000fe20000004100 */
[----:B------:R-:W-:Y:S01]  /*7090*/  F2FP.F16.F32.PACK_AB R41, R41, R163 ;  /* 0x000000a32929723e */ /* 0x000fe200000000ff */
[----:B------:R-:W-:Y:S01]  /*70a0*/  HADD2.F32 R80, -RZ, R82.H0_H0 ;  /* 0x20000052ff507230 */ /* 0x000fe20000004100 */
[----:B------:R-:W-:Y:S01]  /*70b0*/  F2FP.F16.F32.PACK_AB R159, R159, R164 ;  /* 0x000000a49f9f723e */ /* 0x000fe200000000ff */
[----:B------:R-:W-:-:S02]  /*70c0*/  HADD2.F32 R86, -RZ, R86.H1_H1 ;  /* 0x30000056ff567230 */ /* 0x000fc40000004100 */
[-C--:B------:R-:W-:Y:S01]  /*70d0*/  FMUL.FTZ R84, R40, R87.reuse ;  /* 0x0000005728547220 */ /* 0x080fe20000410000 */
[----:B------:R-:W-:Y:S02]  /*70e0*/  HADD2.F32 R82, -RZ, R82.H1_H1 ;  /* 0x30000052ff527230 */ /* 0x000fe40000004100 */
[C---:B------:R-:W-:Y:S01]  /*70f0*/  FMUL.FTZ R87, R80.reuse, R87 ;  /* 0x0000005750577220 */ /* 0x040fe20000410000 */
[-C--:B------:R-:W-:Y:S01]  /*7100*/  FFMA.FTZ R84, R80, R55.reuse, -R84 ;  /* 0x0000003750547223 */ /* 0x080fe20000010854 */
[----:B------:R-:W-:Y:S02]  /*7110*/  IMAD.MOV.U32 R80, RZ, RZ, R41 ;  /* 0x000000ffff507224 */ /* 0x000fe400078e0029 */
[----:B------:R-:W-:Y:S01]  /*7120*/  FFMA.FTZ R87, R40, R55, R87 ;  /* 0x0000003728577223 */ /* 0x000fe20000010057 */
[-C--:B------:R-:W-:Y:S01]  /*7130*/  FMUL.FTZ R40, R86, R54.reuse ;  /* 0x0000003656287220 */ /* 0x080fe20000410000 */
[----:B------:R-:W-:-:S03]  /*7140*/  FMUL.FTZ R54, R82, R54 ;  /* 0x0000003652367220 */ /* 0x000fc60000410000 */
[-C--:B------:R-:W-:Y:S01]  /*7150*/  FFMA.FTZ R40, R82, R42.reuse, -R40 ;  /* 0x0000002a52287223 */ /* 0x080fe20000010828 */
[----:B------:R-:W-:-:S04]  /*7160*/  FFMA.FTZ R54, R86, R42, R54 ;  /* 0x0000002a56367223 */ /* 0x000fc80000010036 */
[----:B------:R-:W-:Y:S01]  /*7170*/  F2FP.F16.F32.PACK_AB R40, R40, R84 ;  /* 0x000000542828723e */ /* 0x000fe200000000ff */
[----:B------:R-:W-:Y:S01]  /*7180*/  IMAD.MOV.U32 R84, RZ, RZ, R159 ;  /* 0x000000ffff547224 */ /* 0x000fe200078e009f */
[----:B------:R-:W-:-:S03]  /*7190*/  F2FP.F16.F32.PACK_AB R87, R54, R87 ;  /* 0x000000573657723e */ /* 0x000fc600000000ff */
[----:B------:R-:W-:Y:S02]  /*71a0*/  IMAD.MOV.U32 R82, RZ, RZ, R40 ;  /* 0x000000ffff527224 */ /* 0x000fe400078e0028 */
[----:B------:R-:W-:Y:S02]  /*71b0*/  IMAD.MOV.U32 R86, RZ, RZ, R87 ;  /* 0x000000ffff567224 */ /* 0x000fe400078e0057 */
[----:B------:R-:W-:-:S07]  /*71c0*/  IMAD.MOV.U32 R87, RZ, RZ, R52 ;  /* 0x000000ffff577224 */ /* 0x000fce00078e0034 */
.L_x_2778:
[----:B------:R-:W-:Y:S05]  /*71d0*/  BSYNC B3 ;  /* 0x0000000000037941 */ /* 0x000fea0003800000 */
.L_x_2777:
[----:B------:R-:W-:-:S04]  /*71e0*/  IADD3 R41, P4, P5, R92, R130, R14 ;  /* 0x000000825c297210 */ /* 0x000fc80007d9e00e */
[----:B------:R-:W-:Y:S02]  /*71f0*/  IADD3.X R42, R89, R152, R108, P4, P5 ;  /* 0x00000098592a7210 */ /* 0x000fe400027ea46c */
[----:B------:R-:W-:-:S13]  /*7200*/  ISETP.GE.AND P4, PT, R156, R141, PT ;  /* 0x0000008d9c00720c */ /* 0x000fda0003f86270 */
[--C-:B------:R-:W-:Y:S02]  /*7210*/  @!P4 SHF.R.S32.HI R43, RZ, 0x1f, R156.reuse ;  /* 0x0000001fff2bc819 */ /* 0x100fe4000001149c */
[----:B------:R-:W-:-:S04]  /*7220*/  @!P4 IADD3 R156, P5, P6, R92, R130, R156 ;  /* 0x000000825c9cc210 */ /* 0x000fc80007ebe09c */
[----:B------:R-:W-:Y:S02]  /*7230*/  @!P4 IADD3.X R43, R89, R152, R43, P5, P6 ;  /* 0x00000098592bc210 */ /* 0x000fe40002fec42b */
[----:B------:R-:W-:-:S04]  /*7240*/  LEA R40, P5, R41, R114, 0x1 ;  /* 0x0000007229287211 */ /* 0x000fc800078a08ff */
[----:B------:R-:W-:Y:S02]  /*7250*/  LEA.HI.X R41, R41, R115, R42, 0x1, P5 ;  /* 0x0000007329297211 */ /* 0x000fe400028f0c2a */
[----:B------:R-:W-:-:S03]  /*7260*/  @!P4 LEA R42, P5, R156, R114, 0x1 ;  /* 0x000000729c2ac211 */ /* 0x000fc600078a08ff */
[----:B0-----:R0:W-:Y:S01]  /*7270*/  STG.E.128 desc[UR60][R40.64], R80 ;  /* 0x0000005028007986 */ /* 0x0011e2000c101d3c */
[----:B------:R-:W-:-:S05]  /*7280*/  @!P4 LEA.HI.X R43, R156, R115, R43, 0x1, P5 ;  /* 0x000000739c2bc211 */ /* 0x000fca00028f0c2b */
[----:B--2---:R0:W-:Y:S04]  /*7290*/  @!P4 STG.E.128 desc[UR60][R42.64], R84 ;  /* 0x000000542a00c986 */ /* 0x0041e8000c101d3c */
.L_x_2776:
[----:B------:R-:W-:Y:S05]  /*72a0*/  BSYNC B2 ;  /* 0x0000000000027941 */ /* 0x000fea0003800000 */
.L_x_2775:
[----:B------:R-:W-:Y:S01]  /*72b0*/  ISETP.NE.AND P4, PT, R10, RZ, PT ;  /* 0x000000ff0a00720c */ /* 0x000fe20003f85270 */
[----:B------:R-:W-:-:S12]  /*72c0*/  BSSY B2, `(.L_x_2779) ;  /* 0x000007e000027945 */ /* 0x000fd80003800000 */
[----:B------:R-:W-:Y:S05]  /*72d0*/  @!P4 BRA `(.L_x_2780) ;  /* 0x0000000400f0c947 */ /* 0x000fea0003800000 */
[----:B0-----:R-:W-:Y:S01]  /*72e0*/  SEL R40, R119, R144, !P2 ;  /* 0x0000009077287207 */ /* 0x001fe20005000000 */
        /* <DEDUP_REMOVED lines=31> */
[----:B------:R-:W-:Y:S01]  /*74e0*/  HADD2.F32 R87, -RZ, R178.H0_H0 ;  /* 0x200000b2ff577230 */ /* 0x000fe20000004100 */
[----:B------:R-:W-:Y:S01]  /*74f0*/  SHF.R.U64 R36, R36, 0x10, R37 ;  /* 0x0000001024247819 */ /* 0x000fe20000001225 */
[----:B--2---:R-:W-:Y:S01]  /*7500*/  HADD2.F32 R85, -RZ, R53.H0_H0 ;  /* 0x20000035ff557230 */ /* 0x004fe20000004100 */
[----:B------:R-:W-:Y:S01]  /*7510*/  SHF.R.U64 R48, R48, 0x10, R49 ;  /* 0x0000001030307819 */ /* 0x000fe20000001231 */
[----:B0-----:R-:W-:Y:S01]  /*7520*/  HADD2.F32 R86, -RZ, R41.H0_H0 ;  /* 0x20000029ff567230 */ /* 0x001fe20000004100 */
[----:B------:R-:W-:Y:S01]  /*7530*/  SHF.R.U64 R50, R50, 0x10, R51 ;  /* 0x0000001032327819 */ /* 0x000fe20000001233 */
[----:B------:R-:W-:Y:S02]  /*7540*/  HADD2.F32 R84, -RZ, R176.H1_H1 ;  /* 0x300000b0ff547230 */ /* 0x000fe40000004100 */
[-C--:B------:R-:W-:Y:S01]  /*7550*/  FMUL.FTZ R156, R85, R87.reuse ;  /* 0x00000057559c7220 */ /* 0x080fe20000410000 */
[----:B------:R-:W-:Y:S02]  /*7560*/  HADD2.F32 R53, -RZ, R53.H1_H1 ;  /* 0x30000035ff357230 */ /* 0x000fe40000004100 */
[----:B------:R-:W-:Y:S01]  /*7570*/  FMUL.FTZ R87, R86, R87 ;  /* 0x0000005756577220 */ /* 0x000fe20000410000 */
[----:B------:R-:W-:-:S02]  /*7580*/  HADD2.F32 R158, -RZ, R177.H1_H1 ;  /* 0x300000b1ff9e7230 */ /* 0x000fc40000004100 */
[-C--:B------:R-:W-:Y:S01]  /*7590*/  FFMA.FTZ R86, R86, R84.reuse, -R156 ;  /* 0x0000005456567223 */ /* 0x080fe2000001089c */
[----:B------:R-:W-:Y:S01]  /*75a0*/  SHF.R.U32.HI R156, RZ, 0x10, R37 ;  /* 0x00000010ff9c7819 */ /* 0x000fe20000011625 */
[----:B------:R-:W-:Y:S01]  /*75b0*/  FFMA.FTZ R85, R85, R84, R87 ;  /* 0x0000005455557223 */ /* 0x000fe20000010057 */
[----:B------:R-:W-:Y:S01]  /*75c0*/  SHF.R.U32.HI R87, RZ, 0x10, R49 ;  /* 0x00000010ff577819 */ /* 0x000fe20000011631 */
[----:B------:R-:W-:Y:S01]  /*75d0*/  HADD2.F32 R84, -RZ, R41.H1_H1 ;  /* 0x30000029ff547230 */ /* 0x000fe20000004100 */
[--C-:B------:R-:W-:Y:S01]  /*75e0*/  SHF.R.U64 R37, R38, 0x10, R39.reuse ;  /* 0x0000001026257819 */ /* 0x100fe20000001227 */
[----:B------:R-:W-:Y:S01]  /*75f0*/  HADD2.F32 R41, -RZ, R156.H0_H0 ;  /* 0x2000009cff297230 */ /* 0x000fe20000004100 */
[----:B------:R-:W-:Y:S01]  /*7600*/  SHF.R.U32.HI R38, RZ, 0x10, R39 ;  /* 0x00000010ff267819 */ /* 0x000fe20000011627 */
[----:B------:R-:W-:Y:S01]  /*7610*/  HADD2.F32 R87, -RZ, R87.H0_H0 ;  /* 0x20000057ff577230 */ /* 0x000fe20000004100 */
[----:B------:R-:W-:Y:S01]  /*7620*/  SHF.R.U32.HI R39, RZ, 0x10, R51 ;  /* 0x00000010ff277819 */ /* 0x000fe20000011633 */
[----:B------:R-:W-:-:S02]  /*7630*/  HADD2.F32 R36, -RZ, R36.H0_H0 ;  /* 0x20000024ff247230 */ /* 0x000fc40000004100 */
[----:B------:R-:W-:Y:S02]  /*7640*/  HADD2.F32 R51, -RZ, R38.H0_H0 ;  /* 0x20000026ff337230 */ /* 0x000fe40000004100 */
[CC--:B------:R-:W-:Y:S01]  /*7650*/  FMUL.FTZ R156, R53.reuse, R87.reuse ;  /* 0x00000057359c7220 */ /* 0x0c0fe20000410000 */
[C---:B------:R-:W-:Y:S01]  /*7660*/  FMUL.FTZ R87, R84.reuse, R87 ;  /* 0x0000005754577220 */ /* 0x040fe20000410000 */
[----:B------:R-:W-:Y:S02]  /*7670*/  HADD2.F32 R49, -RZ, R39.H0_H0 ;  /* 0x20000027ff317230 */ /* 0x000fe40000004100 */
[-C--:B------:R-:W-:Y:S01]  /*7680*/  FFMA.FTZ R84, R84, R41.reuse, -R156 ;  /* 0x0000002954547223 */ /* 0x080fe2000001089c */
[----:B------:R-:W-:Y:S01]  /*7690*/  FFMA.FTZ R53, R53, R41, R87 ;  /* 0x0000002935357223 */ /* 0x000fe20000010057 */
[----:B------:R-:W-:Y:S02]  /*76a0*/  IMAD.MOV.U32 R41, RZ, RZ, R55 ;  /* 0x000000ffff297224 */ /* 0x000fe400078e0037 */
[--C-:B------:R-:W-:Y:S01]  /*76b0*/  HADD2.F32 R156, -RZ, R43.reuse.H0_H0 ;  /* 0x2000002bff9c7230 */ /* 0x100fe20000004100 */
[----:B------:R-:W-:Y:S01]  /*76c0*/  F2FP.F16.F32.PACK_AB R84, R84, R86 ;  /* 0x000000565454723e */ /* 0x000fe200000000ff */
[----:B------:R-:W-:Y:S01]  /*76d0*/  HADD2.F32 R43, -RZ, R43.H1_H1 ;  /* 0x3000002bff2b7230 */ /* 0x000fe20000004100 */
[----:B------:R-:W-:Y:S01]  /*76e0*/  F2FP.F16.F32.PACK_AB R53, R53, R85 ;  /* 0x000000553535723e */ /* 0x000fe200000000ff */
[----:B------:R-:W-:-:S02]  /*76f0*/  HADD2.F32 R55, -RZ, R41.H0_H0 ;  /* 0x20000029ff377230 */ /* 0x000fc40000004100 */
[----:B------:R-:W-:Y:S02]  /*7700*/  HADD2.F32 R41, -RZ, R41.H1_H1 ;  /* 0x30000029ff297230 */ /* 0x000fe40000004100 */
[----:B------:R-:W-:Y:S02]  /*7710*/  HADD2.F32 R87, -RZ, R176.H0_H0 ;  /* 0x200000b0ff577230 */ /* 0x000fe40000004100 */
[-C--:B------:R-:W-:Y:S01]  /*7720*/  FMUL.FTZ R157, R55, R158.reuse ;  /* 0x0000009e379d7220 */ /* 0x080fe20000410000 */
[----:B------:R-:W-:Y:S01]  /*7730*/  FMUL.FTZ R158, R156, R158 ;  /* 0x0000009e9c9e7220 */ /* 0x000fe20000410000 */
[-C--:B------:R-:W-:Y:S01]  /*7740*/  FMUL.FTZ R38, R41, R49.reuse ;  /* 0x0000003129267220 */ /* 0x080fe20000410000 */
[----:B------:R-:W-:Y:S02]  /*7750*/  IMAD.MOV.U32 R39, RZ, RZ, R42 ;  /* 0x000000ffff277224 */ /* 0x000fe400078e002a */
[----:B------:R-:W-:Y:S01]  /*7760*/  FMUL.FTZ R49, R43, R49 ;  /* 0x000000312b317220 */ /* 0x000fe20000410000 */
[----:B------:R-:W-:-:S02]  /*7770*/  HADD2.F32 R42, -RZ, R175.H1_H1 ;  /* 0x300000afff2a7230 */ /* 0x000fc40000004100 */
[----:B------:R-:W-:Y:S01]  /*7780*/  FFMA.FTZ R38, R43, R51, -R38 ;  /* 0x000000332b267223 */ /* 0x000fe20000010826 */
[----:B------:R-:W-:Y:S02]  /*7790*/  HADD2.F32 R43, -RZ, R52.H0_H0 ;  /* 0x20000034ff2b7230 */ /* 0x000fe40000004100 */
[----:B------:R-:W-:Y:S01]  /*77a0*/  FFMA.FTZ R158, R55, R87, R158 ;  /* 0x00000057379e7223 */ /* 0x000fe2000001009e */
[----:B------:R-:W-:Y:S01]  /*77b0*/  FFMA.FTZ R41, R41, R51, R49 ;  /* 0x0000003329297223 */ /* 0x000fe20000010031 */
[----:B------:R-:W-:Y:S02]  /*77c0*/  HADD2.F32 R49, -RZ, R175.H0_H0 ;  /* 0x200000afff317230 */ /* 0x000fe40000004100 */
[----:B------:R-:W-:Y:S01]  /*77d0*/  FFMA.FTZ R157, R156, R87, -R157 ;  /* 0x000000579c9d7223 */ /* 0x000fe2000001089d */
[----:B------:R-:W-:Y:S02]  /*77e0*/  HADD2.F32 R51, -RZ, R40.H0_H0 ;  /* 0x20000028ff337230 */ /* 0x000fe40000004100 */
[----:B------:R-:W-:-:S02]  /*77f0*/  HADD2.F32 R55, -RZ, R48.H0_H0 ;  /* 0x20000030ff377230 */ /* 0x000fc40000004100 */
[-C--:B------:R-:W-:Y:S01]  /*7800*/  FMUL.FTZ R48, R43, R42.reuse ;  /* 0x0000002a2b307220 */ /* 0x080fe20000410000 */
[----:B------:R-:W-:Y:S02]  /*7810*/  HADD2.F32 R52, -RZ, R52.H1_H1 ;  /* 0x30000034ff347230 */ /* 0x000fe40000004100 */
[C---:B------:R-:W-:Y:S01]  /*7820*/  FMUL.FTZ R42, R51.reuse, R42 ;  /* 0x0000002a332a7220 */ /* 0x040fe20000410000 */
[----:B------:R-:W-:Y:S02]  /*7830*/  HADD2.F32 R40, -RZ, R40.H1_H1 ;  /* 0x30000028ff287230 */ /* 0x000fe40000004100 */
[----:B------:R-:W-:Y:S01]  /*7840*/  FFMA.FTZ R48, R51, R49, -R48 ;  /* 0x0000003133307223 */ /* 0x000fe20000010830 */
[----:B------:R-:W-:Y:S02]  /*7850*/  HADD2.F32 R50, -RZ, R50.H0_H0 ;  /* 0x20000032ff327230 */ /* 0x000fe40000004100 */
[----:B------:R-:W-:Y:S01]  /*7860*/  FMUL.FTZ R51, R52, R55 ;  /* 0x0000003734337220 */ /* 0x000fe20000410000 */
[----:B------:R-:W-:Y:S01]  /*7870*/  FFMA.FTZ R42, R43, R49, R42 ;  /* 0x000000312b2a7223 */ /* 0x000fe2000001002a */
[----:B------:R-:W-:Y:S01]  /*7880*/  FMUL.FTZ R55, R40, R55 ;  /* 0x0000003728377220 */ /* 0x000fe20000410000 */
[----:B------:R-:W-:-:S02]  /*7890*/  HADD2.F32 R49, -RZ, R54.H0_H0 ;  /* 0x20000036ff317230 */ /* 0x000fc40000004100 */
[-C--:B------:R-:W-:Y:S01]  /*78a0*/  FFMA.FTZ R51, R40, R36.reuse, -R51 ;  /* 0x0000002428337223 */ /* 0x080fe20000010833 */
[--C-:B------:R-:W-:Y:S02]  /*78b0*/  HADD2.F32 R43, -RZ, R39.reuse.H0_H0 ;  /* 0x20000027ff2b7230 */ /* 0x100fe40000004100 */
        /* <DEDUP_REMOVED lines=10> */
[CC--:B------:R-:W-:Y:S01]  /*7960*/  FMUL.FTZ R36, R54.reuse, R50.reuse ;  /* 0x0000003236247220 */ /* 0x0c0fe20000410000 */
[----:B------:R-:W-:Y:S01]  /*7970*/  FMUL.FTZ R50, R39, R50 ;  /* 0x0000003227327220 */ /* 0x000fe20000410000 */
[----:B------:R-:W-:Y:S01]  /*7980*/  F2FP.F16.F32.PACK_AB R42, R55, R42 ;  /* 0x0000002a372a723e */ /* 0x000fe200000000ff */
[----:B------:R-:W-:Y:S02]  /*7990*/  IMAD.MOV.U32 R41, RZ, RZ, R84 ;  /* 0x000000ffff297224 */ /* 0x000fe400078e0054 */
[-C--:B------:R-:W-:Y:S01]  /*79a0*/  FFMA.FTZ R37, R43, R40.reuse, -R37 ;  /* 0x000000282b257223 */ /* 0x080fe20000010825 */
[----:B------:R-:W-:Y:S01]  /*79b0*/  FFMA.FTZ R87, R49, R40, R87 ;  /* 0x0000002831577223 */ /* 0x000fe20000010057 */
[-C--:B------:R-:W-:Y:S01]  /*79c0*/  FFMA.FTZ R36, R39, R52.reuse, -R36 ;  /* 0x0000003427247223 */ /* 0x080fe20000010824 */
[----:B------:R-:W-:Y:S01]  /*79d0*/  FFMA.FTZ R50, R54, R52, R50 ;  /* 0x0000003436327223 */ /* 0x000fe20000010032 */
[----:B------:R-:W-:Y:S01]  /*79e0*/  F2FP.F16.F32.PACK_AB R48, R51, R48 ;  /* 0x000000303330723e */ /* 0x000fe200000000ff */
[----:B------:R-:W-:Y:S01]  /*79f0*/  IMAD.MOV.U32 R52, RZ, RZ, R42 ;  /* 0x000000ffff347224 */ /* 0x000fe200078e002a */
[----:B------:R-:W-:Y:S01]  /*7a00*/  MOV R43, R38 ;  /* 0x00000026002b7202 */ /* 0x000fe20000000f00 */
[----:B------:R-:W-:Y:S01]  /*7a10*/  IMAD.MOV.U32 R55, RZ, RZ, R158 ;  /* 0x000000ffff377224 */ /* 0x000fe200078e009e */
[----:B------:R-:W-:-:S02]  /*7a20*/  F2FP.F16.F32.PACK_AB R36, R36, R37 ;  /* 0x000000252424723e */ /* 0x000fc400000000ff */
[----:B------:R-:W-:Y:S02]  /*7a30*/  F2FP.F16.F32.PACK_AB R50, R50, R87 ;  /* 0x000000573232723e */ /* 0x000fe400000000ff */
[----:B------:R-:W-:Y:S01]  /*7a40*/  MOV R40, R48 ;  /* 0x0000003000287202 */ /* 0x000fe20000000f00 */
[----:B------:R-:W-:Y:S02]  /*7a50*/  IMAD.MOV.U32 R42, RZ, RZ, R36 ;  /* 0x000000ffff2a7224 */ /* 0x000fe400078e0024 */
[----:B------:R-:W-:-:S07]  /*7a60*/  IMAD.MOV.U32 R54, RZ, RZ, R50 ;  /* 0x000000ffff367224 */ /* 0x000fce00078e0032 */
.L_x_2782:
[----:B------:R-:W-:Y:S05]  /*7a70*/  BSYNC B3 ;  /* 0x0000000000037941 */ /* 0x000fea0003800000 */
.L_x_2781:
[----:B0-----:R3:W-:Y:S04]  /*7a80*/  STG.E.128 desc[UR60][R80.64], R40 ;  /* 0x0000002850007986 */ /* 0x0017e8000c101d3c */
[----:B--2---:R3:W-:Y:S02]  /*7a90*/  @!P4 STG.E.128 desc[UR60][R82.64], R52 ;  /* 0x000000345200c986 */ /* 0x0047e4000c101d3c */
.L_x_2780:
[----:B------:R-:W-:Y:S05]  /*7aa0*/  BSYNC B2 ;  /* 0x0000000000027941 */ /* 0x000fea0003800000 */
.L_x_2779:
[----:B------:R-:W-:-:S13]  /*7ab0*/  ISETP.NE.AND P4, PT, R9, RZ, PT ;  /* 0x000000ff0900720c */ /* 0x000fda0003f85270 */
[----:B------:R-:W-:Y:S05]  /*7ac0*/  @!P4 BRA `(.L_x_2774) ;  /* 0x0000000400d8c947 */ /* 0x000fea0003800000 */
[----:B------:R-:W2:Y:S01]  /*7ad0*/  LDL R36, [R1+0x20] ;  /* 0x0000200001247983 */ /* 0x000ea20000100800 */
[----:B------:R-:W-:Y:S01]  /*7ae0*/  IADD3 R39, P4, P5, R92, R130, R12 ;  /* 0x000000825c277210 */ /* 0x000fe20007d9e00c */
[----:B------:R-:W-:Y:S03]  /*7af0*/  BSSY B2, `(.L_x_2783) ;  /* 0x0000071000027945 */ /* 0x000fe60003800000 */
[----:B------:R-:W-:Y:S02]  /*7b00*/  IADD3.X R38, R89, R152, R106, P4, P5 ;  /* 0x0000009859267210 */ /* 0x000fe400027ea46a */
[----:B--2---:R-:W-:-:S04]  /*7b10*/  LOP3.LUT P6, RZ, R36, 0x1, RZ, 0xc0, !PT ;  /* 0x0000000124ff7812 */ /* 0x004fc800078cc0ff */
[----:B------:R-:W-:-:S04]  /*7b20*/  SEL R36, R119, R144, !P6 ;  /* 0x0000009077247207 */ /* 0x000fc80007000000 */
[----:B------:R-:W-:-:S04]  /*7b30*/  SHF.R.S32.HI R37, RZ, 0x1f, R36 ;  /* 0x0000001fff257819 */ /* 0x000fc80000011424 */
[----:B------:R-:W-:-:S04]  /*7b40*/  LEA.HI R36, R37, R36, RZ, 0x4 ;  /* 0x0000002425247211 */ /* 0x000fc800078f20ff */
[----:B------:R-:W-:-:S05]  /*7b50*/  LEA.HI.SX32 R36, R36, R109, 0x1c ;  /* 0x0000006d24247211 */ /* 0x000fca00078fe2ff */
[----:B------:R-:W-:-:S05]  /*7b60*/  IMAD.SHL.U32 R37, R36, 0x8, RZ ;  /* 0x0000000824257824 */ /* 0x000fca00078e00ff */
[----:B------:R-:W-:-:S13]  /*7b70*/  ISETP.GE.AND P4, PT, R37, R141, PT ;  /* 0x0000008d2500720c */ /* 0x000fda0003f86270 */
[--C-:B0--3--:R-:W-:Y:S02]  /*7b80*/  @!P4 SHF.R.S32.HI R40, RZ, 0x1f, R37.reuse ;  /* 0x0000001fff28c819 */ /* 0x109fe40000011425 */
[--C-:B------:R-:W-:Y:S02]  /*7b90*/  @!P4 IADD3 R130, P5, P6, R92, R130, R37.reuse ;  /* 0x000000825c82c210 */ /* 0x100fe40007ebe025 */
[----:B------:R-:W-:Y:S02]  /*7ba0*/  LOP3.LUT R37, R196, 0x38, R37, 0xf8, !PT ;  /* 0x00000038c4257812 */ /* 0x000fe400078ef825 */
[----:B------:R-:W-:Y:S02]  /*7bb0*/  @!P4 IADD3.X R40, R89, R152, R40, P5, P6 ;  /* 0x000000985928c210 */ /* 0x000fe40002fec428 */
[----:B------:R-:W-:Y:S02]  /*7bc0*/  LEA R48, P5, R39, R114, 0x1 ;  /* 0x0000007227307211 */ /* 0x000fe400078a08ff */
[----:B------:R-:W-:-:S02]  /*7bd0*/  LOP3.LUT R37, R37, R198, RZ, 0x3c, !PT ;  /* 0x000000c625257212 */ /* 0x000fc400078e3cff */
[-C--:B------:R-:W-:Y:S02]  /*7be0*/  LEA.HI.X R49, R39, R115.reuse, R38, 0x1, P5 ;  /* 0x0000007327317211 */ /* 0x080fe400028f0c26 */
[----:B------:R-:W-:Y:S02]  /*7bf0*/  SHF.R.S32.HI R39, RZ, 0x1f, R36 ;  /* 0x0000001fff277819 */ /* 0x000fe40000011424 */
[C---:B------:R-:W-:Y:S02]  /*7c00*/  @!P4 LEA R50, P5, R130.reuse, R114, 0x1 ;  /* 0x000000728232c211 */ /* 0x040fe400078a08ff */
        /* <DEDUP_REMOVED lines=57> */
[----:B------:R-:W-:Y:S02]  /*7fa0*/  HADD2.F32 R37, -RZ, R36.H0_H0 ;  /* 0x20000024ff257230 */ /* 0x000fe40000004100 */
[----:B------:R-:W-:Y:S02]  /*7fb0*/  HADD2.F32 R40, -RZ, R40.H1_H1 ;  /* 0x30000028ff287230 */ /* 0x000fe40000004100 */
[----:B------:R-:W-:Y:S01]  /*7fc0*/  HADD2.F32 R36, -RZ, R36.H1_H1 ;  /* 0x30000024ff247230 */ /* 0x000fe20000004100 */
[----:B------:R-:W-:Y:S01]  /*7fd0*/  F2FP.F16.F32.PACK_AB R46, R46, R80 ;  /* 0x000000502e2e723e */ /* 0x000fe200000000ff */
[----:B------:R-:W-:-:S02]  /*7fe0*/  HADD2.F32 R171, -RZ, R171.H0_H0 ;  /* 0x200000abffab7230 */ /* 0x000fc40000004100 */
[----:B------:R-:W-:Y:S01]  /*7ff0*/  FMUL.FTZ R47, R40, R33 ;  /* 0x00000021282f7220 */ /* 0x000fe20000410000 */
[----:B------:R-:W-:Y:S02]  /*8000*/  HADD2.F32 R43, -RZ, R32.H0_H0 ;  /* 0x20000020ff2b7230 */ /* 0x000fe40000004100 */
[----:B------:R-:W-:Y:S01]  /*8010*/  FMUL.FTZ R32, R39, R173 ;  /* 0x000000ad27207220 */ /* 0x000fe20000410000 */
[----:B------:R-:W-:Y:S01]  /*8020*/  FMUL.FTZ R33, R36, R33 ;  /* 0x0000002124217220 */ /* 0x000fe20000410000 */
[C---:B------:R-:W-:Y:S01]  /*8030*/  FMUL.FTZ R173, R37.reuse, R173 ;  /* 0x000000ad25ad7220 */ /* 0x040fe20000410000 */
[----:B------:R-:W-:Y:S02]  /*8040*/  HADD2.F32 R172, -RZ, R172.H0_H0 ;  /* 0x200000acffac7230 */ /* 0x000fe40000004100 */
[----:B------:R-:W-:Y:S01]  /*8050*/  FFMA.FTZ R32, R37, R171, -R32 ;  /* 0x000000ab25207223 */ /* 0x000fe20000010820 */
[----:B------:R-:W-:Y:S01]  /*8060*/  FFMA.FTZ R40, R40, R43, R33 ;  /* 0x0000002b28287223 */ /* 0x000fe20000010021 */
[----:B------:R-:W-:-:S02]  /*8070*/  HADD2.F32 R37, -RZ, R42.H0_H0 ;  /* 0x2000002aff257230 */ /* 0x000fc40000004100 */
[----:B------:R-:W-:Y:S01]  /*8080*/  FFMA.FTZ R173, R39, R171, R173 ;  /* 0x000000ab27ad7223 */ /* 0x000fe200000100ad */
[----:B------:R-:W-:Y:S02]  /*8090*/  HADD2.F32 R45, -RZ, R45.H0_H0 ;  /* 0x2000002dff2d7230 */ /* 0x000fe40000004100 */
[----:B------:R-:W-:Y:S01]  /*80a0*/  FFMA.FTZ R47, R36, R43, -R47 ;  /* 0x0000002b242f7223 */ /* 0x000fe2000001082f */
[----:B------:R-:W-:Y:S02]  /*80b0*/  HADD2.F32 R33, -RZ, R38.H0_H0 ;  /* 0x20000026ff217230 */ /* 0x000fe40000004100 */
[----:B------:R-:W-:Y:S01]  /*80c0*/  HADD2.F32 R42, -RZ, R42.H1_H1 ;  /* 0x3000002aff2a7230 */ /* 0x000fe20000004100 */
[----:B------:R-:W-:Y:S01]  /*80d0*/  F2FP.F16.F32.PACK_AB R40, R40, R173 ;  /* 0x000000ad2828723e */ /* 0x000fe200000000ff */
[----:B------:R-:W-:Y:S01]  /*80e0*/  HADD2.F32 R38, -RZ, R38.H1_H1 ;  /* 0x30000026ff267230 */ /* 0x000fe20000004100 */
[----:B------:R-:W-:Y:S01]  /*80f0*/  F2FP.F16.F32.PACK_AB R36, R47, R32 ;  /* 0x000000202f24723e */ /* 0x000fe200000000ff */
[----:B------:R-:W-:-:S02]  /*8100*/  HADD2.F32 R170, -RZ, R170.H0_H0 ;  /* 0x200000aaffaa7230 */ /* 0x000fc40000004100 */
[-C--:B------:R-:W-:Y:S01]  /*8110*/  FMUL.FTZ R43, R42, R45.reuse ;  /* 0x0000002d2a2b7220 */ /* 0x080fe20000410000 */
[----:B------:R-:W-:Y:S02]  /*8120*/  HADD2.F32 R39, -RZ, R34.H0_H0 ;  /* 0x20000022ff277230 */ /* 0x000fe40000004100 */
[-C--:B------:R-:W-:Y:S01]  /*8130*/  FMUL.FTZ R34, R37, R172.reuse ;  /* 0x000000ac25227220 */ /* 0x080fe20000410000 */
[C---:B------:R-:W-:Y:S01]  /*8140*/  FMUL.FTZ R172, R33.reuse, R172 ;  /* 0x000000ac21ac7220 */ /* 0x040fe20000410000 */
[C---:B------:R-:W-:Y:S02]  /*8150*/  FMUL.FTZ R45, R38.reuse, R45 ;  /* 0x0000002d262d7220 */ /* 0x040fe40000410000 */
[-C--:B------:R-:W-:Y:S01]  /*8160*/  FFMA.FTZ R34, R33, R170.reuse, -R34 ;  /* 0x000000aa21227223 */ /* 0x080fe20000010822 */
[-C--:B------:R-:W-:Y:S01]  /*8170*/  FFMA.FTZ R43, R38, R39.reuse, -R43 ;  /* 0x00000027262b7223 */ /* 0x080fe2000001082b */
[----:B------:R-:W-:Y:S01]  /*8180*/  FFMA.FTZ R172, R37, R170, R172 ;  /* 0x000000aa25ac7223 */ /* 0x000fe200000100ac */
[----:B------:R-:W-:Y:S01]  /*8190*/  FFMA.FTZ R45, R42, R39, R45 ;  /* 0x000000272a2d7223 */ /* 0x000fe2000001002d */
[----:B------:R-:W-:-:S02]  /*81a0*/  F2FP.F16.F32.PACK_AB R39, R41, R35 ;  /* 0x000000232927723e */ /* 0x000fc400000000ff */
[----:B------:R-:W-:Y:S01]  /*81b0*/  F2FP.F16.F32.PACK_AB R38, R43, R34 ;  /* 0x000000222b26723e */ /* 0x000fe200000000ff */
[----:B------:R-:W-:Y:S01]  /*81c0*/  IMAD.MOV.U32 R43, RZ, RZ, R46 ;  /* 0x000000ffff2b7224 */ /* 0x000fe200078e002e */
[----:B------:R-:W-:Y:S02]  /*81d0*/  F2FP.F16.F32.PACK_AB R37, R53, R52 ;  /* 0x000000343525723e */ /* 0x000fe400000000ff */
[----:B------:R-:W-:Y:S02]  /*81e0*/  F2FP.F16.F32.PACK_AB R41, R44, R81 ;  /* 0x000000512c29723e */ /* 0x000fe400000000ff */
[----:B------:R-:W-:-:S07]  /*81f0*/  F2FP.F16.F32.PACK_AB R42, R45, R172 ;  /* 0x000000ac2d2a723e */ /* 0x000fce00000000ff */
.L_x_2784:
[----:B------:R-:W-:Y:S05]  /*8200*/  BSYNC B2 ;  /* 0x0000000000027941 */ /* 0x000fea0003800000 */
.L_x_2783:
[----:B0-----:R4:W-:Y:S04]  /*8210*/  STG.E.128 desc[UR60][R48.64], R36 ;  /* 0x0000002430007986 */ /* 0x0019e8000c101d3c */
[----:B--2---:R4:W-:Y:S02]  /*8220*/  @!P4 STG.E.128 desc[UR60][R50.64], R40 ;  /* 0x000000283200c986 */ /* 0x0049e4000c101d3c */
.L_x_2774:
[----:B------:R-:W-:Y:S05]  /*8230*/  BSYNC B1 ;  /* 0x0000000000017941 */ /* 0x000fea0003800000 */
.L_x_2773:
        /* <DEDUP_REMOVED lines=10> */
[----:B----4-:R-:W-:Y:S02]  /*82e0*/  IADD3 R36, P0, P4, R92, R124, R14 ;  /* 0x0000007c5c247210 */ /* 0x010fe40007c1e00e */
        /* <DEDUP_REMOVED lines=8> */
[----:B------:R-:W-:-:S04]  /*8370*/  SHF.L.U32 R35, R35, 0xa, RZ ;  /* 0x0000000a23237819 */ /* 0x000fc800000006ff */
[----:B------:R-:W-:-:S07]  /*8380*/  LOP3.LUT R35, R35, 0x7fffe000, RZ, 0xc0, !PT ;  /* 0x7fffe00023237812 */ /* 0x000fce00078ec0ff */
[--C-:B------:R-:W-:Y:S02]  /*8390*/  @!P0 SHF.R.S32.HI R37, RZ, 0x1f, R33.reuse ;  /* 0x0000001fff258819 */ /* 0x100fe40000011421 */
[--C-:B------:R-:W-:Y:S02]  /*83a0*/  @!P0 IADD3 R34, P4, P5, R92, R124, R33.reuse ;  /* 0x0000007c5c228210 */ /* 0x100fe40007d9e021 */
[----:B------:R-:W-:Y:S02]  /*83b0*/  LOP3.LUT R33, R195, 0x38, R33, 0xf8, !PT ;  /* 0x00000038c3217812 */ /* 0x000fe400078ef821 */
[----:B------:R-:W-:Y:S02]  /*83c0*/  @!P0 IADD3.X R37, R89, R44, R37, P4, P5 ;  /* 0x0000002c59258210 */ /* 0x000fe400027ea425 */
[----:B------:R-:W-:Y:S01]  /*83d0*/  LOP3.LUT R32, R33, R232, RZ, 0x3c, !PT ;  /* 0x000000e821207212 */ /* 0x000fe200078e3cff */
[----:B------:R-:W-:Y:S01]  /*83e0*/  IMAD R33, R17, 0x6000, R137 ;  /* 0x0000600011217824 */ /* 0x000fe200078e0289 */
[----:B0--3--:R-:W-:-:S02]  /*83f0*/  LEA R40, P4, R36, R114, 0x1 ;  /* 0x0000007224287211 */ /* 0x009fc400078808ff */
[----:B------:R-:W-:Y:S01]  /*8400*/  IADD3 R32, R32, R35, R199 ;  /* 0x0000002320207210 */ /* 0x000fe20007ffe0c7 */
[----:B------:R-:W-:Y:S01]  /*8410*/  IMAD R33, R33, 0x2, R16 ;  /* 0x0000000221217824 */ /* 0x000fe200078e0210 */
[----:B------:R-:W-:Y:S02]  /*8420*/  LEA.HI.X R41, R36, R115, R38, 0x1, P4 ;  /* 0x0000007324297211 */ /* 0x000fe400020f0c26 */
[----:B------:R-:W-:Y:S01]  /*8430*/  @!P0 LEA R42, P4, R34, R114, 0x1 ;  /* 0x00000072222a8211 */ /* 0x000fe200078808ff */
[----:B------:R-:W-:-:S03]  /*8440*/  IMAD R35, R17, 0x6000, R32 ;  /* 0x0000600011237824 */ /* 0x000fc600078e0220 */
[----:B------:R-:W-:Y:S01]  /*8450*/  @!P0 LEA.HI.X R43, R34, R115, R37, 0x1, P4 ;  /* 0x00000073222b8211 */ /* 0x000fe200020f0c25 */
[----:B------:R-:W-:Y:S01]  /*8460*/  IMAD R36, R35, 0x2, R16 ;  /* 0x0000000223247824 */ /* 0x000fe200078e0210 */
[----:B------:R-:W-:Y:S01]  /*8470*/  ISETP.GE.AND P4, PT, R18, R118, PT ;  /* 0x000000761200720c */ /* 0x000fe20003f86270 */
[----:B------:R-:W0:Y:S04]  /*8480*/  LDS.128 R32, [R33+0x1c400] ;  /* 0x01c4000021207984 */ /* 0x000e280000000c00 */
[----:B------:R-:W2:Y:S08]  /*8490*/  LDS.128 R36, [R36+0x1c400] ;  /* 0x01c4000024247984 */ /* 0x000eb00000000c00 */
[----:B------:R-:W-:Y:S05]  /*84a0*/  @P4 BRA `(.L_x_2788) ;  /* 0x00000004004c4947 */ /* 0x000fea0003800000 */
[----:B------:R-:W-:Y:S01]  /*84b0*/  SHF.R.U64 R46, R76, 0x10, R77 ;  /* 0x000000104c2e7819 */ /* 0x000fe2000000124d */
[----:B--2---:R-:W-:Y:S01]  /*84c0*/  IMAD.MOV.U32 R49, RZ, RZ, R37 ;  /* 0x000000ffff317224 */ /* 0x004fe200078e0025 */
[----:B------:R-:W-:Y:S01]  /*84d0*/  SHF.R.U32.HI R76, RZ, 0x10, R77 ;  /* 0x00000010ff4c7819 */ /* 0x000fe2000001164d */
[----:B------:R-:W-:Y:S01]  /*84e0*/  HADD2.F32 R54, -RZ, R169.H1_H1 ;  /* 0x300000a9ff367230 */ /* 0x000fe20000004100 */
[--C-:B------:R-:W-:Y:S01]  /*84f0*/  SHF.R.U64 R45, R64, 0x10, R65.reuse ;  /* 0x00000010402d7819 */ /* 0x100fe20000001241 */
[----:B0-----:R-:W-:Y:S01]  /*8500*/  HADD2.F32 R50, -RZ, R33.H1_H1 ;  /* 0x30000021ff327230 */ /* 0x001fe20000004100 */
[----:B------:R-:W-:Y:S01]  /*8510*/  MOV R37, R35 ;  /* 0x0000002300257202 */ /* 0x000fe20000000f00 */
[--C-:B------:R-:W-:Y:S01]  /*8520*/  HADD2.F32 R51, -RZ, R49.reuse.H0_H0 ;  /* 0x20000031ff337230 */ /* 0x100fe20000004100 */
[----:B------:R-:W-:Y:S01]  /*8530*/  SHF.R.U32.HI R64, RZ, 0x10, R65 ;  /* 0x00000010ff407819 */ /* 0x000fe20000011641 */
[----:B------:R-:W-:Y:S01]  /*8540*/  HADD2.F32 R49, -RZ, R49.H1_H1 ;  /* 0x30000031ff317230 */ /* 0x000fe20000004100 */
[----:B------:R-:W-:Y:S01]  /*8550*/  SHF.R.U64 R48, R78, 0x10, R79 ;  /* 0x000000104e307819 */ /* 0x000fe2000000124f */
[----:B------:R-:W-:-:S02]  /*8560*/  HADD2.F32 R35, -RZ, R33.H0_H0 ;  /* 0x20000021ff237230 */ /* 0x000fc40000004100 */
[-C--:B------:R-:W-:Y:S01]  /*8570*/  FMUL.FTZ R80, R51, R54.reuse ;  /* 0x0000003633507220 */ /* 0x080fe20000410000 */
[----:B------:R-:W-:Y:S01]  /*8580*/  HADD2.F32 R76, -RZ, R76.H0_H0 ;  /* 0x2000004cff4c7230 */ /* 0x000fe20000004100 */
[----:B------:R-:W-:Y:S01]  /*8590*/  SHF.R.U32.HI R78, RZ, 0x10, R79 ;  /* 0x00000010ff4e7819 */ /* 0x000fe2000001164f */
[----:B------:R-:W-:Y:S02]  /*85a0*/  HADD2.F32 R52, -RZ, R167.H1_H1 ;  /* 0x300000a7ff347230 */ /* 0x000fe40000004100 */
[----:B------:R-:W-:Y:S01]  /*85b0*/  FMUL.FTZ R54, R35, R54 ;  /* 0x0000003623367220 */ /* 0x000fe20000410000 */
[----:B------:R-:W-:Y:S02]  /*85c0*/  HADD2.F32 R64, -RZ, R64.H0_H0 ;  /* 0x20000040ff407230 */ /* 0x000fe40000004100 */
[-C--:B------:R-:W-:Y:S01]  /*85d0*/  FMUL.FTZ R53, R49, R76.reuse ;  /* 0x0000004c31357220 */ /* 0x080fe20000410000 */
[----:B------:R-:W-:Y:S01]  /*85e0*/  FMUL.FTZ R76, R50, R76 ;  /* 0x0000004c324c7220 */ /* 0x000fe20000410000 */
[-C--:B------:R-:W-:Y:S01]  /*85f0*/  FFMA.FTZ R33, R35, R52.reuse, -R80 ;  /* 0x0000003423217223 */ /* 0x080fe20000010850 */
[--C-:B------:R-:W-:Y:S01]  /*8600*/  SHF.R.U64 R47, R66, 0x10, R67.reuse ;  /* 0x00000010422f7819 */ /* 0x100fe20000001243 */
        /* <DEDUP_REMOVED lines=8> */
[----:B------:R-:W-:Y:S02]  /*8690*/  HADD2.F32 R53, -RZ, R78.H0_H0 ;  /* 0x2000004eff357230 */ /* 0x000fe40000004100 */
[--C-:B------:R-:W-:Y:S02]  /*86a0*/  HADD2.F32 R39, -RZ, R37.reuse.H0_H0 ;  /* 0x20000025ff277230 */ /* 0x100fe40000004100 */
[----:B------:R-:W-:Y:S02]  /*86b0*/  HADD2.F32 R54, -RZ, R37.H1_H1 ;  /* 0x30000025ff367230 */ /* 0x000fe40000004100 */
[----:B------:R-:W-:Y:S01]  /*86c0*/  FMUL.FTZ R55, R64, R53 ;  /* 0x0000003540377220 */ /* 0x000fe20000410000 */
[----:B------:R-:W-:-:S02]  /*86d0*/  HADD2.F32 R76, -RZ, R166.H1_H1 ;  /* 0x300000a6ff4c7230 */ /* 0x000fc40000004100 */
[----:B------:R-:W-:Y:S02]  /*86e0*/  HADD2.F32 R51, -RZ, R66.H0_H0 ;  /* 0x20000042ff337230 */ /* 0x000fe40000004100 */
[-C--:B------:R-:W-:Y:S01]  /*86f0*/  FMUL.FTZ R66, R49, R80.reuse ;  /* 0x0000005031427220 */ /* 0x080fe20000410000 */
[C---:B------:R-:W-:Y:S01]  /*8700*/  FMUL.FTZ R80, R39.reuse, R80 ;  /* 0x0000005027507220 */ /* 0x040fe20000410000 */
[----:B------:R-:W-:Y:S01]  /*8710*/  FMUL.FTZ R53, R54, R53 ;  /* 0x0000003536357220 */ /* 0x000fe20000410000 */
[----:B------:R-:W-:Y:S02]  /*8720*/  HADD2.F32 R169, -RZ, R169.H0_H0 ;  /* 0x200000a9ffa97230 */ /* 0x000fe40000004100 */
[-C--:B------:R-:W-:Y:S01]  /*8730*/  FFMA.FTZ R37, R39, R76.reuse, -R66 ;  /* 0x0000004c27257223 */ /* 0x080fe20000010842 */
[----:B------:R-:W-:Y:S01]  /*8740*/  FFMA.FTZ R39, R49, R76, R80 ;  /* 0x0000004c31277223 */ /* 0x000fe20000010050 */
[----:B------:R-:W-:Y:S01]  /*8750*/  FFMA.FTZ R64, R64, R51, R53 ;  /* 0x0000003340407223 */ /* 0x000fe20000010035 */
[----:B------:R-:W-:-:S02]  /*8760*/  HADD2.F32 R76, -RZ, R46.H0_H0 ;  /* 0x2000002eff4c7230 */ /* 0x000fc40000004100 */
[----:B------:R-:W-:Y:S01]  /*8770*/  FFMA.FTZ R54, R54, R51, -R55 ;  /* 0x0000003336367223 */ /* 0x000fe20000010837 */
[----:B------:R-:W-:Y:S02]  /*8780*/  HADD2.F32 R53, -RZ, R36.H1_H1 ;  /* 0x30000024ff357230 */ /* 0x000fe40000004100 */
[----:B------:R-:W-:Y:S01]  /*8790*/  HADD2.F32 R49, -RZ, R32.H1_H1 ;  /* 0x30000020ff317230 */ /* 0x000fe20000004100 */
[----:B------:R-:W-:Y:S01]  /*87a0*/  F2FP.F16.F32.PACK_AB R39, R64, R39 ;  /* 0x000000274027723e */ /* 0x000fe200000000ff */
[----:B------:R-:W-:Y:S02]  /*87b0*/  HADD2.F32 R51, -RZ, R36.H0_H0 ;  /* 0x20000024ff337230 */ /* 0x000fe40000004100 */
[-C--:B------:R-:W-:Y:S01]  /*87c0*/  FMUL.FTZ R78, R53, R76.reuse ;  /* 0x0000004c354e7220 */ /* 0x080fe20000410000 */
[----:B------:R-:W-:Y:S02]  /*87d0*/  HADD2.F32 R46, -RZ, R32.H0_H0 ;  /* 0x20000020ff2e7230 */ /* 0x000fe40000004100 */
[----:B------:R-:W-:Y:S01]  /*87e0*/  FMUL.FTZ R76, R49, R76 ;  /* 0x0000004c314c7220 */ /* 0x000fe20000410000 */
[----:B------:R-:W-:-:S02]  /*87f0*/  HADD2.F32 R66, -RZ, R45.H0_H0 ;  /* 0x2000002dff427230 */ /* 0x000fc40000004100 */
[-C--:B------:R-:W-:Y:S01]  /*8800*/  FMUL.FTZ R45, R51, R169.reuse ;  /* 0x000000a9332d7220 */ /* 0x080fe20000410000 */
[----:B------:R-:W-:Y:S02]  /*8810*/  HADD2.F32 R167, -RZ, R167.H0_H0 ;  /* 0x200000a7ffa77230 */ /* 0x000fe40000004100 */
[C---:B------:R-:W-:Y:S01]  /*8820*/  FMUL.FTZ R36, R46.reuse, R169 ;  /* 0x000000a92e247220 */ /* 0x040fe20000410000 */
[----:B------:R-:W-:Y:S02]  /*8830*/  HADD2.F32 R47, -RZ, R47.H0_H0 ;  /* 0x2000002fff2f7230 */ /* 0x000fe40000004100 */
[----:B------:R-:W-:Y:S01]  /*8840*/  FFMA.FTZ R55, R53, R66, R76 ;  /* 0x0000004235377223 */ /* 0x000fe2000001004c */
[----:B------:R-:W-:Y:S02]  /*8850*/  HADD2.F32 R53, -RZ, R48.H0_H0 ;  /* 0x20000030ff357230 */ /* 0x000fe40000004100 */
[-C--:B------:R-:W-:Y:S01]  /*8860*/  FFMA.FTZ R32, R46, R167.reuse, -R45 ;  /* 0x000000a72e207223 */ /* 0x080fe2000001082d */
[----:B------:R-:W-:Y:S01]  /*8870*/  FFMA.FTZ R36, R51, R167, R36 ;  /* 0x000000a733247223 */ /* 0x000fe20000010024 */
[----:B------:R-:W-:-:S02]  /*8880*/  HADD2.F32 R48, -RZ, R38.H0_H0 ;  /* 0x20000026ff307230 */ /* 0x000fc40000004100 */
[----:B------:R-:W-:Y:S01]  /*8890*/  FFMA.FTZ R45, R49, R66, -R78 ;  /* 0x00000042312d7223 */ /* 0x000fe2000001084e */
[----:B------:R-:W-:Y:S01]  /*88a0*/  HADD2.F32 R51, -RZ, R168.H0_H0 ;  /* 0x200000a8ff337230 */ /* 0x000fe20000004100 */
        /* <DEDUP_REMOVED lines=8> */
[-C--:B------:R-:W-:Y:S01]  /*8930*/  FMUL.FTZ R67, R38, R53.reuse ;  /* 0x0000003526437220 */ /* 0x080fe20000410000 */
[----:B------:R-:W-:Y:S01]  /*8940*/  F2FP.F16.F32.PACK_AB R32, R45, R32 ;  /* 0x000000202d20723e */ /* 0x000fe200000000ff */
        /* <DEDUP_REMOVED lines=9> */
.L_x_2788:
[----:B------:R-:W-:Y:S05]  /*89e0*/  BSYNC B2 ;  /* 0x0000000000027941 */ /* 0x000fea0003800000 */
.L_x_2787:
[----:B0-----:R0:W-:Y:S04]  /*89f0*/  STG.E.128 desc[UR60][R40.64], R32 ;  /* 0x0000002028007986 */ /* 0x0011e8000c101d3c */
[----:B--2---:R0:W-:Y:S02]  /*8a00*/  @!P0 STG.E.128 desc[UR60][R42.64], R36 ;  /* 0x000000242a008986 */ /* 0x0041e4000c101d3c */
.L_x_2786:
[----:B------:R-:W-:Y:S05]  /*8a10*/  BSYNC B1 ;  /* 0x0000000000017941 */ /* 0x000fea0003800000 */
.L_x_2785:
[----:B------:R-:W-:Y:S01]  /*8a20*/  ISETP.NE.AND P0, PT, R10, RZ, PT ;  /* 0x000000ff0a00720c */ /* 0x000fe20003f05270 */
[----:B------:R-:W-:-:S12]  /*8a30*/  BSSY B1, `(.L_x_2789) ;  /* 0x000007b000017945 */ /* 0x000fd80003800000 */
[----:B------:R-:W-:Y:S05]  /*8a40*/  @!P0 BRA `(.L_x_2790) ;  /* 0x0000000400e48947 */ /* 0x000fea0003800000 */
[----:B0-----:R-:W-:Y:S01]  /*8a50*/  SEL R32, R119, R144, !P2 ;  /* 0x0000009077207207 */ /* 0x001fe20005000000 */
[----:B------:R-:W-:Y:S01]  /*8a60*/  BSSY B2, `(.L_x_2791) ;  /* 0x0000075000027945 */ /* 0x000fe20003800000 */
[----:B----4-:R-:W-:Y:S02]  /*8a70*/  IADD3 R36, P0, P4, R92, R124, R13 ;  /* 0x0000007c5c247210 */ /* 0x010fe40007c1e00d */
[----:B------:R-:W-:Y:S02]  /*8a80*/  SHF.R.S32.HI R33, RZ, 0x1f, R32 ;  /* 0x0000001fff217819 */ /* 0x000fe40000011420 */
[----:B------:R-:W-:Y:S02]  /*8a90*/  IADD3.X R38, R89, R44, R107, P0, P4 ;  /* 0x0000002c59267210 */ /* 0x000fe400007e846b */
[----:B------:R-:W-:-:S04]  /*8aa0*/  LEA.HI R33, R33, R32, RZ, 0x4 ;  /* 0x0000002021217211 */ /* 0x000fc800078f20ff */
[----:B------:R-:W-:-:S04]  /*8ab0*/  LEA.HI.SX32 R33, R33, R110, 0x1c ;  /* 0x0000006e21217211 */ /* 0x000fc800078fe2ff */
[----:B---3--:R-:W-:Y:S01]  /*8ac0*/  SHF.R.S32.HI R40, RZ, 0x1f, R33 ;  /* 0x0000001fff287819 */ /* 0x008fe20000011421 */
        /* <DEDUP_REMOVED lines=32> */
[--C-:B------:R-:W-:Y:S01]  /*8cd0*/  SHF.R.U64 R47, R74, 0x10, R75.reuse ;  /* 0x000000104a2f7819 */ /* 0x100fe2000000124b */
[----:B------:R-:W-:Y:S01]  /*8ce0*/  HADD2.F32 R39, -RZ, R32.H1_H1 ;  /* 0x30000020ff277230 */ /* 0x000fe20000004100 */
[----:B------:R-:W-:Y:S01]  /*8cf0*/  SHF.R.U32.HI R74, RZ, 0x10, R75 ;  /* 0x00000010ff4a7819 */ /* 0x000fe2000001164b */
[----:B------:R-:W-:Y:S01]  /*8d00*/  IMAD.MOV.U32 R37, RZ, RZ, R35 ;  /* 0x000000ffff257224 */ /* 0x000fe200078e0023 */
        /* <DEDUP_REMOVED lines=22> */
[----:B------:R-:W-:Y:S02]  /*8e70*/  HADD2.F32 R39, -RZ, R37.H0_H0 ;  /* 0x20000025ff277230 */ /* 0x000fe40000004100 */
        /* <DEDUP_REMOVED lines=25> */
[CC--:B------:R-:W-:Y:S01]  /*9010*/  FMUL.FTZ R53, R51.reuse, R165.reuse ;  /* 0x000000a533357220 */ /* 0x0c0fe20000410000 */
        /* <DEDUP_REMOVED lines=20> */
[----:B------:R-:W-:Y:S02]  /*9160*/  F2FP.F16.F32.PACK_AB R32, R60, R53 ;  /* 0x000000353c20723e */ /* 0x000fe400000000ff */
[----:B------:R-:W-:Y:S02]  /*9170*/  F2FP.F16.F32.PACK_AB R36, R55, R54 ;  /* 0x000000363724723e */ /* 0x000fe400000000ff */
[----:B------:R-:W-:Y:S02]  /*9180*/  F2FP.F16.F32.PACK_AB R34, R34, R51 ;  /* 0x000000332222723e */ /* 0x000fe400000000ff */
[----:B------:R-:W-:Y:S02]  /*9190*/  F2FP.F16.F32.PACK_AB R38, R49, R48 ;  /* 0x000000303126723e */ /* 0x000fe400000000ff */
[----:B------:R-:W-:-:S07]  /*91a0*/  MOV R35, R66 ;  /* 0x0000004200237202 */ /* 0x000fce0000000f00 */
.L_x_2792:
[----:B------:R-:W-:Y:S05]  /*91b0*/  BSYNC B2 ;  /* 0x0000000000027941 */ /* 0x000fea0003800000 */
.L_x_2791:
[----:B0-----:R0:W-:Y:S04]  /*91c0*/  STG.E.128 desc[UR60][R40.64], R32 ;  /* 0x0000002028007986 */ /* 0x0011e8000c101d3c */
[----:B--2---:R0:W-:Y:S02]  /*91d0*/  @!P0 STG.E.128 desc[UR60][R42.64], R36 ;  /* 0x000000242a008986 */ /* 0x0041e4000c101d3c */
.L_x_2790:
[----:B------:R-:W-:Y:S05]  /*91e0*/  BSYNC B1 ;  /* 0x0000000000017941 */ /* 0x000fea0003800000 */
.L_x_2789:
[----:B------:R-:W-:-:S13]  /*91f0*/  ISETP.NE.AND P0, PT, R9, RZ, PT ;  /* 0x000000ff0900720c */ /* 0x000fda0003f05270 */
[----:B------:R-:W-:Y:S05]  /*9200*/  @!P0 BRA `(.L_x_2743) ;  /* 0x0000000800d48947 */ /* 0x000fea0003800000 */
[----:B0-----:R-:W2:Y:S01]  /*9210*/  LDL R32, [R1+0x20] ;  /* 0x0000200001207983 */ /* 0x001ea20000100800 */
[----:B------:R-:W-:Y:S01]  /*9220*/  BSSY B1, `(.L_x_2793) ;  /* 0x0000071000017945 */ /* 0x000fe20003800000 */
[----:B--2---:R-:W-:-:S04]  /*9230*/  LOP3.LUT P4, RZ, R32, 0x1, RZ, 0xc0, !PT ;  /* 0x0000000120ff7812 */ /* 0x004fc8000788c0ff */
[----:B------:R-:W-:Y:S02]  /*9240*/  SEL R144, R119, R144, !P4 ;  /* 0x0000009077907207 */ /* 0x000fe40006000000 */
[----:B---34-:R-:W-:Y:S02]  /*9250*/  IADD3 R41, P0, P4, R92, R124, R12 ;  /* 0x0000007c5c297210 */ /* 0x018fe40007c1e00c */
[----:B------:R-:W-:Y:S02]  /*9260*/  SHF.R.S32.HI R33, RZ, 0x1f, R144 ;  /* 0x0000001fff217819 */ /* 0x000fe40000011490 */
[----:B------:R-:W-:Y:S02]  /*9270*/  IADD3.X R46, R89, R44, R106, P0, P4 ;  /* 0x0000002c592e7210 */ /* 0x000fe400007e846a */
[----:B------:R-:W-:Y:S02]  /*9280*/  LEA.HI R144, R33, R144, RZ, 0x4 ;  /* 0x0000009021907211 */ /* 0x000fe400078f20ff */
[----:B------:R-:W-:-:S02]  /*9290*/  ISETP.GE.AND P4, PT, R187, R118, PT ;  /* 0x00000076bb00720c */ /* 0x000fc40003f86270 */
[----:B------:R-:W-:Y:S02]  /*92a0*/  LEA.HI.SX32 R144, R144, R109, 0x1c ;  /* 0x0000006d90907211 */ /* 0x000fe400078fe2ff */
[C---:B------:R-:W-:Y:S02]  /*92b0*/  LEA R40, P0, R41.reuse, R114, 0x1 ;  /* 0x0000007229287211 */ /* 0x040fe400078008ff */
[----:B------:R-:W-:Y:S01]  /*92c0*/  SHF.R.S32.HI R33, RZ, 0x1f, R144 ;  /* 0x0000001fff217819 */ /* 0x000fe20000011490 */
[----:B------:R-:W-:Y:S01]  /*92d0*/  IMAD.SHL.U32 R42, R144, 0x8, RZ ;  /* 0x00000008902a7824 */ /* 0x000fe200078e00ff */
[----:B------:R-:W-:Y:S02]  /*92e0*/  LEA.HI.X R41, R41, R115, R46, 0x1, P0 ;  /* 0x0000007329297211 */ /* 0x000fe400000f0c2e */
[----:B------:R-:W-:Y:S02]  /*92f0*/  LEA.HI R144, R33, R144, RZ, 0x3 ;  /* 0x0000009021907211 */ /* 0x000fe400078f18ff */
[----:B------:R-:W-:-:S03]  /*9300*/  LOP3.LUT R33, R195, 0x38, R42, 0xf8, !PT ;  /* 0x00000038c3217812 */ /* 0x000fc600078ef82a */
[----:B------:R-:W-:Y:S01]  /*9310*/  IMAD.SHL.U32 R144, R144, 0x400, RZ ;  /* 0x0000040090907824 */ /* 0x000fe200078e00ff */
[----:B------:R-:W-:Y:S01]  /*9320*/  LOP3.LUT R32, R33, R232, RZ, 0x3c, !PT ;  /* 0x000000e821207212 */ /* 0x000fe200078e3cff */
[----:B------:R-:W-:-:S03]  /*9330*/  IMAD R33, R17, 0x6000, R134 ;  /* 0x0000600011217824 */ /* 0x000fc600078e0286 */
[----:B------:R-:W-:Y:S01]  /*9340*/  LOP3.LUT R144, R144, 0x7fffe000, RZ, 0xc0, !PT ;  /* 0x7fffe00090907812 */ /* 0x000fe200078ec0ff */
[----:B------:R-:W-:-:S03]  /*9350*/  IMAD R33, R33, 0x2, R16 ;  /* 0x0000000221217824 */ /* 0x000fc600078e0210 */
[----:B------:R-:W-:-:S05]  /*9360*/  IADD3 R32, R32, R144, R199 ;  /* 0x0000009020207210 */ /* 0x000fca0007ffe0c7 */
[----:B------:R-:W-:-:S05]  /*9370*/  IMAD R35, R17, 0x6000, R32 ;  /* 0x0000600011237824 */ /* 0x000fca00078e0220 */
[----:B------:R-:W-:Y:S02]  /*9380*/  LEA R36, R35, R16, 0x1 ;  /* 0x0000001023247211 */ /* 0x000fe400078e08ff */
        /* <DEDUP_REMOVED lines=23> */
[----:B------:R-:W-:Y:S01]  /*9500*/  FMUL.FTZ R33, R39, R51 ;  /* 0x0000003327217220 */ /* 0x000fe20000410000 */
[----:B------:R-:W-:Y:S02]  /*9510*/  HADD2.F32 R50, -RZ, R149.H1_H1 ;  /* 0x30000095ff327230 */ /* 0x000fe40000004100 */
[----:B------:R-:W-:Y:S01]  /*9520*/  FFMA.FTZ R54, R37, R52, R54 ;  /* 0x0000003425367223 */ /* 0x000fe20000010036 */
[----:B------:R-:W-:-:S02]  /*9530*/  HADD2.F32 R37, -RZ, R49.H0_H0 ;  /* 0x20000031ff257230 */ /* 0x000fc40000004100 */
[C---:B------:R-:W-:Y:S01]  /*9540*/  FMUL.FTZ R56, R32.reuse, R51 ;  /* 0x0000003320387220 */ /* 0x040fe20000410000 */
[----:B------:R-:W-:Y:S01]  /*9550*/  FFMA.FTZ R53, R35, R52, -R58 ;  /* 0x0000003423357223 */ /* 0x000fe2000001083a */
[----:B------:R-:W-:Y:S02]  /*9560*/  HADD2.F32 R49, -RZ, R49.H1_H1 ;  /* 0x30000031ff317230 */ /* 0x000fe40000004100 */
[-C--:B------:R-:W-:Y:S01]  /*9570*/  FFMA.FTZ R32, R32, R50.reuse, -R33 ;  /* 0x0000003220207223 */ /* 0x080fe20000010821 */
[----:B------:R-:W-:Y:S02]  /*9580*/  HADD2.F32 R51, -RZ, R70.H0_H0 ;  /* 0x20000046ff337230 */ /* 0x000fe40000004100 */
[----:B------:R-:W-:Y:S01]  /*9590*/  FFMA.FTZ R33, R39, R50, R56 ;  /* 0x0000003227217223 */ /* 0x000fe20000010038 */
[----:B------:R-:W-:Y:S01]  /*95a0*/  HADD2.F32 R52, -RZ, R150.H1_H1 ;  /* 0x30000096ff347230 */ /* 0x000fe20000004100 */
[----:B------:R-:W-:Y:S01]  /*95b0*/  SHF.R.U64 R57, R68, 0x10, R69 ;  /* 0x0000001044397819 */ /* 0x000fe20000001245 */
[----:B------:R-:W-:-:S02]  /*95c0*/  HADD2.F32 R35, -RZ, R36.H0_H0 ;  /* 0x20000024ff237230 */ /* 0x000fc40000004100 */
[-C--:B------:R-:W-:Y:S01]  /*95d0*/  FMUL.FTZ R55, R49, R51.reuse ;  /* 0x0000003331377220 */ /* 0x080fe20000410000 */
[----:B------:R-:W-:Y:S02]  /*95e0*/  HADD2.F32 R36, -RZ, R36.H1_H1 ;  /* 0x30000024ff247230 */ /* 0x000fe40000004100 */
[-C--:B------:R-:W-:Y:S01]  /*95f0*/  FMUL.FTZ R56, R37, R52.reuse ;  /* 0x0000003425387220 */ /* 0x080fe20000410000 */
[----:B------:R-:W-:Y:S02]  /*9600*/  HADD2.F32 R39, -RZ, R59.H0_H0 ;  /* 0x2000003bff277230 */ /* 0x000fe40000004100 */
[----:B------:R-:W-:Y:S01]  /*9610*/  FMUL.FTZ R52, R35, R52 ;  /* 0x0000003423347220 */ /* 0x000fe20000410000 */
[----:B------:R-:W-:Y:S02]  /*9620*/  HADD2.F32 R50, -RZ, R148.H1_H1 ;  /* 0x30000094ff327230 */ /* 0x000fe40000004100 */
[----:B------:R-:W-:Y:S01]  /*9630*/  FMUL.FTZ R58, R36, R51 ;  /* 0x00000033243a7220 */ /* 0x000fe20000410000 */
[----:B------:R-:W-:-:S02]  /*9640*/  HADD2.F32 R151, -RZ, R151.H0_H0 ;  /* 0x20000097ff977230 */ /* 0x000fc40000004100 */
[----:B------:R-:W-:Y:S01]  /*9650*/  FFMA.FTZ R55, R36, R39, -R55 ;  /* 0x0000002724377223 */ /* 0x000fe20000010837 */
[----:B------:R-:W-:Y:S02]  /*9660*/  HADD2.F32 R36, -RZ, R48.H0_H0 ;  /* 0x20000030ff247230 */ /* 0x000fe40000004100 */
[-C--:B------:R-:W-:Y:S01]  /*9670*/  FFMA.FTZ R56, R35, R50.reuse, -R56 ;  /* 0x0000003223387223 */ /* 0x080fe20000010838 */
[----:B------:R-:W-:Y:S02]  /*9680*/  HADD2.F32 R35, -RZ, R47.H0_H0 ;  /* 0x2000002fff237230 */ /* 0x000fe40000004100 */
        /* <DEDUP_REMOVED lines=9> */
[----:B------:R-:W-:Y:S02]  /*9720*/  HADD2.F32 R46, -RZ, R46.H0_H0 ;  /* 0x2000002eff2e7230 */ /* 0x000fe40000004100 */
[----:B------:R-:W-:Y:S01]  /*9730*/  FMUL.FTZ R52, R48, R37 ;  /* 0x0000002530347220 */ /* 0x000fe20000410000 */
[----:B------:R-:W-:-:S02]  /*9740*/  HADD2.F32 R36, -RZ, R38.H0_H0 ;  /* 0x20000026ff247230 */ /* 0x000fc40000004100 */
[----:B------:R-:W-:Y:S01]  /*9750*/  FMUL.FTZ R37, R47, R37 ;  /* 0x000000252f257220 */ /* 0x000fe20000410000 */
[----:B------:R-:W-:Y:S02]  /*9760*/  HADD2.F32 R45, -RZ, R45.H0_H0 ;  /* 0x2000002dff2d7230 */ /* 0x000fe40000004100 */
[----:B------:R-:W-:Y:S01]  /*9770*/  FFMA.FTZ R58, R49, R39, R58 ;  /* 0x00000027313a7223 */ /* 0x000fe2000001003a */
[----:B------:R-:W-:Y:S02]  /*9780*/  HADD2.F32 R35, -RZ, R34.H0_H0 ;  /* 0x20000022ff237230 */ /* 0x000fe40000004100 */
[-C--:B------:R-:W-:Y:S01]  /*9790*/  FFMA.FTZ R47, R47, R46.reuse, -R52 ;  /* 0x0000002e2f2f7223 */ /* 0x080fe20000010834 */
[----:B------:R-:W-:Y:S02]  /*97a0*/  HADD2.F32 R38, -RZ, R38.H1_H1 ;  /* 0x30000026ff267230 */ /* 0x000fe40000004100 */
[----:B------:R-:W-:Y:S01]  /*97b0*/  FFMA.FTZ R46, R48, R46, R37 ;  /* 0x0000002e302e7223 */ /* 0x000fe20000010025 */
[----:B------:R-:W-:Y:S01]  /*97c0*/  HADD2.F32 R150, -RZ, R150.H0_H0 ;  /* 0x20000096ff967230 */ /* 0x000fe20000004100 */
[----:B------:R-:W-:Y:S01]  /*97d0*/  F2FP.F16.F32.PACK_AB R53, R53, R32 ;  /* 0x000000203535723e */ /* 0x000fe200000000ff */
[----:B------:R-:W-:-:S02]  /*97e0*/  HADD2.F32 R34, -RZ, R34.H1_H1 ;  /* 0x30000022ff227230 */ /* 0x000fc40000004100 */
[-C--:B------:R-:W-:Y:S01]  /*97f0*/  FMUL.FTZ R39, R38, R45.reuse ;  /* 0x0000002d26277220 */ /* 0x080fe20000410000 */
[----:B------:R-:W-:Y:S02]  /*9800*/  HADD2.F32 R148, -RZ, R148.H0_H0 ;  /* 0x20000094ff947230 */ /* 0x000fe40000004100 */
[-C--:B------:R-:W-:Y:S01]  /*9810*/  FMUL.FTZ R48, R36, R150.reuse ;  /* 0x0000009624307220 */ /* 0x080fe20000410000 */
[----:B------:R-:W-:Y:S02]  /*9820*/  HADD2.F32 R43, -RZ, R43.H0_H0 ;  /* 0x2000002bff2b7230 */ /* 0x000fe40000004100 */
[C---:B------:R-:W-:Y:S01]  /*9830*/  FMUL.FTZ R37, R35.reuse, R150 ;  /* 0x0000009623257220 */ /* 0x040fe20000410000 */
[----:B------:R-:W-:Y:S01]  /*9840*/  FMUL.FTZ R45, R34, R45 ;  /* 0x0000002d222d7220 */ /* 0x000fe20000410000 */
[-C--:B------:R-:W-:Y:S01]  /*9850*/  FFMA.FTZ R48, R35, R148.reuse, -R48 ;  /* 0x0000009423307223 */ /* 0x080fe20000010830 */
[----:B------:R-:W-:Y:S01]  /*9860*/  F2FP.F16.F32.PACK_AB R54, R54, R33 ;  /* 0x000000213636723e */ /* 0x000fe200000000ff */
[----:B------:R-:W-:Y:S01]  /*9870*/  FFMA.FTZ R37, R36, R148, R37 ;  /* 0x0000009424257223 */ /* 0x000fe20000010025 */
[-C--:B------:R-:W-:Y:S01]  /*9880*/  FFMA.FTZ R39, R34, R43.reuse, -R39 ;  /* 0x0000002b22277223 */ /* 0x080fe20000010827 */
[----:B------:R-:W-:Y:S01]  /*9890*/  FFMA.FTZ R38, R38, R43, R45 ;  /* 0x0000002b26267223 */ /* 0x000fe2000001002d */
[----:B------:R-:W-:Y:S01]  /*98a0*/  F2FP.F16.F32.PACK_AB R51, R58, R51 ;  /* 0x000000333a33723e */ /* 0x000fe200000000ff */
[----:B------:R-:W-:Y:S01]  /*98b0*/  IMAD.MOV.U32 R33, RZ, RZ, R53 ;  /* 0x000000ffff217224 */ /* 0x000fe200078e0035 */
[----:B------:R-:W-:-:S02]  /*98c0*/  F2FP.F16.F32.PACK_AB R35, R55, R56 ;  /* 0x000000383723723e */ /* 0x000fc400000000ff */
[----:B------:R-:W-:Y:S01]  /*98d0*/  F2FP.F16.F32.PACK_AB R34, R39, R48 ;  /* 0x000000302722723e */ /* 0x000fe200000000ff */
[----:B------:R-:W-:Y:S01]  /*98e0*/  IMAD.MOV.U32 R39, RZ, RZ, R51 ;  /* 0x000000ffff277224 */ /* 0x000fe200078e0033 */
[----:B------:R-:W-:Y:S01]  /*98f0*/  F2FP.F16.F32.PACK_AB R38, R38, R37 ;  /* 0x000000252626723e */ /* 0x000fe200000000ff */
[----:B------:R-:W-:Y:S01]  /*9900*/  IMAD.MOV.U32 R37, RZ, RZ, R54 ;  /* 0x000000ffff257224 */ /* 0x000fe200078e0036 */
[----:B------:R-:W-:Y:S02]  /*9910*/  F2FP.F16.F32.PACK_AB R32, R47, R50 ;  /* 0x000000322f20723e */ /* 0x000fe400000000ff */
[----:B------:R-:W-:-:S07]  /*9920*/  F2FP.F16.F32.PACK_AB R36, R46, R151 ;  /* 0x000000972e24723e */ /* 0x000fce00000000ff */
.L_x_2794:
[----:B------:R-:W-:Y:S05]  /*9930*/  BSYNC B1 ;  /* 0x0000000000017941 */ /* 0x000fea0003800000 */
.L_x_2793:
        /* <DEDUP_REMOVED lines=10> */
.L_x_2710:
[----:B------:R-:W2:Y:S02]  /*99e0*/  LDL R32, [R1+0x24] ;  /* 0x0000240001207983 */ /* 0x000ea40000100800 */
[----:B--2---:R-:W-:-:S13]  /*99f0*/  R2UR UR4, R32 ;  /* 0x00000000200472ca */ /* 0x004fda00000e0000 */
[----:B------:R-:W-:-:S06]  /*9a00*/  UISETP.NE.AND UP0, UPT, UR4, 0x3, UPT ;  /* 0x000000030400788c */ /* 0x000fcc000bf05270 */
[----:B------:R-:W-:-:S13]  /*9a10*/  PLOP3.LUT P1, PT, PT, PT, UP0, 0x80, 0x0 ;  /* 0x000000000000781c */ /* 0x000fda0003f2f008 */
[----:B------:R-:W-:Y:S05]  /*9a20*/  @!P1 BRA `(.L_x_2795) ;  /* 0x0000000000049947 */ /* 0x000fea0003800000 */
[----:B------:R-:W-:Y:S01]  /*9a30*/  BPT.TRAP 0x1 ;  /* 0x000000040000795c */ /* 0x000fe20000300000 */
.L_x_2795:
        /* <DEDUP_REMOVED lines=8> */
.L_x_3087:
[----:B------:R-:W-:Y:S05]  /*9ac0*/  BSYNC B1 ;  /* 0x0000000000017941 */ /* 0x000fea0003800000 */
.L_x_2796:
        /* <DEDUP_REMOVED lines=20> */
.L_x_2799:
[----:B------:R-:W-:Y:S05]  /*9c10*/  BSYNC B1 ;  /* 0x0000000000017941 */ /* 0x000fea0003800000 */
.L_x_2798:
        /* <DEDUP_REMOVED lines=20> */
.L_x_2743:
[----:B------:R-:W-:Y:S05]  /*9d60*/  BSYNC B0 ;  /* 0x0000000000007941 */ /* 0x000fea0003800000 */
.L_x_2709:
        /* <DEDUP_REMOVED lines=17> */
.L_x_2801:
[----:B------:R-:W-:Y:S05]  /*9e80*/  BSYNC B0 ;  /* 0x0000000000007941 */ /* 0x000fea0003800000 */
.L_x_2800:
[----:B------:R-:W2:Y:S01]  /*9e90*/  SYNCS.PHASECHK.TRANS64.TRYWAIT P4, [R3+URZ+0x348b0], R0 ;  /* 0x0348b000030075a7 */ /* 0x000ea2000808017f */
[----:B0-----:R-:W-:Y:S01]  /*9ea0*/  IMAD R32, R17, 0x4000, R26 ;  /* 0x0000400011207824 */ /* 0x001fe200078e021a */
[----:B------:R-:W-:Y:S01]  /*9eb0*/  ULDC.64 UR56, c[0x0][0x328] ;  /* 0x0000ca0000387ab9 */ /* 0x000fe20000000a00 */
[----:B------:R-:W-:Y:S01]  /*9ec0*/  ULDC.64 UR58, c[0x0][0x318] ;  /* 0x0000c600003a7ab9 */ /* 0x000fe20000000a00 */
[----:B------:R-:W-:Y:S01]  /*9ed0*/  BSSY B0, `(.L_x_2802) ;  /* 0x0000004000007945 */ /* 0x000fe20003800000 */
[----:B------:R-:W-:Y:S01]  /*9ee0*/  ISETP.GE.AND P1, PT, R184, R4, PT ;  /* 0x00000004b800720c */ /* 0x000fe20003f26270 */
[----:B------:R-:W-:Y:S02]  /*9ef0*/  IMAD.IADD R33, R121, 0x1, R32 ;  /* 0x0000000179217824 */ /* 0x000fe400078e0220 */
[----:B--2---:R-:W-:Y:S10]  /*9f00*/  @!P4 BRA `(.L_x_2803) ;  /* 0x000001b8003cc947 */ /* 0x004ff40003800000 */
.L_x_3088:
[----:B------:R-:W-:Y:S05]  /*9f10*/  BSYNC B0 ;  /* 0x0000000000007941 */ /* 0x000fea0003800000 */
.L_x_2802:
[----:B------:R-:W-:Y:S01]  /*9f20*/  BSSY B0, `(.L_x_2804) ;  /* 0x000001a000007945 */ /* 0x000fe20003800000 */
[----:B01----:R-:W-:Y:S01]  /*9f30*/  LEA R0, R32, R112, 0x1 ;  /* 0x0000007020007211 */ /* 0x003fe200078e08ff */
[----:B------:R-:W-:-:S04]  /*9f40*/  IMAD.WIDE R40, R2, 0x80, R116 ;  /* 0x0000008002287825 */ /* 0x000fc800078e0274 */
[----:B------:R-:W-:Y:S01]  /*9f50*/  IMAD R44, R33, 0x2, R112 ;  /* 0x00000002212c7824 */ /* 0x000fe200078e0270 */
[----:B------:R-:W-:Y:S06]  /*9f60*/  @P1 BRA `(.L_x_2805) ;  /* 0x0000000000541947 */ /* 0x000fec0003800000 */
[----:B------:R-:W-:Y:S01]  /*9f70*/  IMAD R35, R41, UR56, RZ ;  /* 0x0000003829237c24 */ /* 0x000fe2000f8e02ff */
[----:B------:R-:W-:Y:S01]  /*9f80*/  ULDC UR4, c[0x0][0x320] ;  /* 0x0000c80000047ab9 */ /* 0x000fe20000000800 */
[----:B------:R-:W-:Y:S01]  /*9f90*/  IMAD.MOV.U32 R32, RZ, RZ, R94 ;  /* 0x000000ffff207224 */ /* 0x000fe200078e005e */
[----:B------:R-:W-:Y:S01]  /*9fa0*/  ISETP.GE.AND P4, PT, R18, UR4, PT ;  /* 0x0000000412007c0c */ /* 0x000fe2000bf86270 */
        /* <DEDUP_REMOVED lines=17> */
.L_x_2805:
[----:B------:R-:W-:Y:S05]  /*a0c0*/  BSYNC B0 ;  /* 0x0000000000007941 */ /* 0x000fea0003800000 */
.L_x_2804:
[----:B------:R-:W-:Y:S01]  /*a0d0*/  ISETP.GE.AND P1, PT, R214, R4, PT ;  /* 0x00000004d600720c */ /* 0x000fe20003f26270 */
[----:B------:R-:W-:-:S12]  /*a0e0*/  BSSY B0, `(.L_x_2806) ;  /* 0x0000018000007945 */ /* 0x000fd80003800000 */
[----:B------:R-:W-:Y:S05]  /*a0f0*/  @P1 BRA `(.L_x_2807) ;  /* 0x0000000000581947 */ /* 0x000fea0003800000 */
[----:B0-----:R-:W-:Y:S01]  /*a100*/  IADD3 R35, P1, R40, 0x40, RZ ;  /* 0x0000004028237810 */ /* 0x001fe20007f3e0ff */
[----:B------:R-:W-:Y:S01]  /*a110*/  IMAD.MOV.U32 R4, RZ, RZ, R94 ;  /* 0x000000ffff047224 */ /* 0x000fe200078e005e */
[----:B------:R-:W-:Y:S02]  /*a120*/  ULDC UR4, c[0x0][0x320] ;  /* 0x0000c80000047ab9 */ /* 0x000fe40000000800 */
[----:B------:R-:W-:Y:S01]  /*a130*/  ISETP.GE.AND P4, PT, R18, UR4, PT ;  /* 0x0000000412007c0c */ /* 0x000fe2000bf86270 */
[----:B------:R-:W-:Y:S02]  /*a140*/  IMAD.X R40, RZ, RZ, R41, P1 ;  /* 0x000000ffff287224 */ /* 0x000fe400008e0629 */
[----:B------:R-:W-:-:S04]  /*a150*/  IMAD.WIDE.U32 R32, R35, UR56, R4 ;  /* 0x0000003823207c25 */ /* 0x000fc8000f8e0004 */
[----:B------:R-:W-:-:S04]  /*a160*/  IMAD R40, R40, UR56, RZ ;  /* 0x0000003828287c24 */ /* 0x000fc8000f8e02ff */
[----:B------:R-:W-:Y:S01]  /*a170*/  IMAD R35, R35, UR57, R40 ;  /* 0x0000003923237c24 */ /* 0x000fe2000f8e0228 */
[----:B------:R-:W-:-:S03]  /*a180*/  LEA R40, P1, R32, UR58, 0x1 ;  /* 0x0000003a20287c11 */ /* 0x000fc6000f8208ff */
[----:B------:R-:W-:-:S05]  /*a190*/  IMAD.IADD R33, R33, 0x1, R35 ;  /* 0x0000000121217824 */ /* 0x000fca00078e0223 */
        /* <DEDUP_REMOVED lines=12> */
.L_x_2807:
[----:B------:R-:W-:Y:S05]  /*a260*/  BSYNC B0 ;  /* 0x0000000000007941 */ /* 0x000fea0003800000 */
.L_x_2806:
[----:B------:R-:W3:Y:S01]  /*a270*/  LDL R0, [R1+0x20] ;  /* 0x0000200001007983 */ /* 0x000ee20000100800 */
[----:B------:R-:W-:Y:S01]  /*a280*/  VIADD R17, R17, 0x1 ;  /* 0x0000000111117836 */ /* 0x000fe20000000000 */
[----:B------:R-:W-:Y:S01]  /*a290*/  @!P0 IADD3 R3, R3, 0x348c0, RZ ;  /* 0x000348c003038810 */ /* 0x000fe20007ffe0ff */
        /* <DEDUP_REMOVED lines=16> */
.L_x_2704:
[----:B------:R-:W1:Y:S01]  /*a3a0*/  LDC R0, c[0x0][0x448] ;  /* 0x00011200ff007b82 */ /* 0x000e620000000800 */
[----:B------:R-:W-:Y:S01]  /*a3b0*/  BSSY B0, `(.L_x_2809) ;  /* 0x0000036000007945 */ /* 0x000fe20003800000 */
[----:B------:R-:W-:Y:S02]  /*a3c0*/  CS2R R88, SRZ ;  /* 0x0000000000587805 */ /* 0x000fe4000001ff00 */
[----:B------:R-:W-:Y:S02]  /*a3d0*/  CS2R R86, SRZ ;  /* 0x0000000000567805 */ /* 0x000fe4000001ff00 */
[----:B------:R-:W-:Y:S02]  /*a3e0*/  CS2R R84, SRZ ;  /* 0x0000000000547805 */ /* 0x000fe4000001ff00 */
[----:B------:R-:W-:Y:S02]  /*a3f0*/  CS2R R82, SRZ ;  /* 0x0000000000527805 */ /* 0x000fe4000001ff00 */
[----:B------:R-:W-:Y:S01]  /*a400*/  CS2R R80, SRZ ;  /* 0x0000000000507805 */ /* 0x000fe2000001ff00 */
[----:B0-2---:R-:W-:Y:S01]  /*a410*/  IMAD.MOV.U32 R39, RZ, RZ, RZ ;  /* 0x000000ffff277224 */ /* 0x005fe200078e00ff */
[----:B------:R-:W-:Y:S01]  /*a420*/  CS2R R76, SRZ ;  /* 0x00000000004c7805 */ /* 0x000fe2000001ff00 */
[----:B------:R-:W-:Y:S01]  /*a430*/  IMAD.MOV.U32 R78, RZ, RZ, RZ ;  /* 0x000000ffff4e7224 */ /* 0x000fe200078e00ff */
[----:B------:R-:W-:Y:S01]  /*a440*/  CS2R R36, SRZ ;  /* 0x0000000000247805 */ /* 0x000fe2000001ff00 */
[----:B------:R-:W-:Y:S01]  /*a450*/  IMAD.MOV.U32 R74, RZ, RZ, RZ ;  /* 0x000000ffff4a7224 */ /* 0x000fe200078e00ff */
[----:B------:R-:W-:-:S02]  /*a460*/  CS2R R72, SRZ ;  /* 0x0000000000487805 */ /* 0x000fc4000001ff00 */
[----:B------:R-:W-:Y:S02]  /*a470*/  CS2R R34, SRZ ;  /* 0x0000000000227805 */ /* 0x000fe4000001ff00 */
[----:B------:R-:W-:Y:S02]  /*a480*/  MOV R70, RZ ;  /* 0x000000ff00467202 */ /* 0x000fe40000000f00 */
        /* <DEDUP_REMOVED lines=20> */
[----:B------:R-:W-:Y:S01]  /*a5d0*/  IMAD.MOV.U32 R95, RZ, RZ, RZ ;  /* 0x000000ffff5f7224 */ /* 0x000fe200078e00ff */
[----:B------:R-:W-:Y:S01]  /*a5e0*/  MOV R10, RZ ;  /* 0x000000ff000a7202 */ /* 0x000fe20000000f00 */
[----:B------:R-:W0:Y:S01]  /*a5f0*/  @P1 LDC R3, c[0x0][0x44c] ;  /* 0x00011300ff031b82 */ /* 0x000e220000000800 */
[----:B------:R-:W-:Y:S02]  /*a600*/  IMAD.MOV.U32 R28, RZ, RZ, RZ ;  /* 0x000000ffff1c7224 */ /* 0x000fe400078e00ff */
[----:B------:R-:W-:Y:S02]  /*a610*/  IMAD.MOV.U32 R97, RZ, RZ, RZ ;  /* 0x000000ffff617224 */ /* 0x000fe400078e00ff */
[----:B------:R-:W-:-:S03]  /*a620*/  IMAD.MOV.U32 R99, RZ, RZ, RZ ;  /* 0x000000ffff637224 */ /* 0x000fc600078e00ff */
[----:B------:R-:W1:Y:S01]  /*a630*/  @P1 LDC R2, c[0x0][0x450] ;  /* 0x00011400ff021b82 */ /* 0x000e620000000800 */
[----:B0-----:R-:W-:-:S05]  /*a640*/  @P1 IMAD.HI.U32 R3, R0, R3, RZ ;  /* 0x0000000300031227 */ /* 0x001fca00078e00ff */
[----:B-1----:R-:W-:Y:S02]  /*a650*/  @P1 SHF.R.U32.HI R0, RZ, R2, R3 ;  /* 0x00000002ff001219 */ /* 0x002fe40000011603 */
[----:B------:R-:W-:-:S03]  /*a660*/  PLOP3.LUT P1, PT, PT, PT, PT, 0x80, 0x0 ;  /* 0x000000000000781c */ /* 0x000fc60003f2f070 */
[----:B------:R-:W-:-:S05]  /*a670*/  IMAD.IADD R0, R145, 0x1, R0 ;  /* 0x0000000191007824 */ /* 0x000fca00078e0200 */
[----:B------:R-:W-:-:S04]  /*a680*/  SHF.R.S32.HI R3, RZ, 0x1f, R0 ;  /* 0x0000001fff037819 */ /* 0x000fc80000011400 */
[----:B------:R-:W-:Y:S02]  /*a690*/  LEA.HI R3, R3, R0, RZ, 0x7 ;  /* 0x0000000003037211 */ /* 0x000fe400078f38ff */
[----:B------:R-:W-:Y:S02]  /*a6a0*/  MOV R0, RZ ;  /* 0x000000ff00007202 */ /* 0x000fe40000000f00 */
[----:B------:R-:W-:-:S04]  /*a6b0*/  SHF.R.S32.HI R3, RZ, 0x7, R3 ;  /* 0x00000007ff037819 */ /* 0x000fc80000011403 */
[----:B------:R-:W-:-:S04]  /*a6c0*/  VIMNMX R146, R146, R3, PT ;  /* 0x0000000392927248 */ /* 0x000fc80003fe0100 */
[----:B------:R-:W-:Y:S01]  /*a6d0*/  ISETP.GE.AND P2, PT, R146, 0x1, PT ;  /* 0x000000019200780c */ /* 0x000fe20003f46270 */
[----:B------:R-:W-:-:S12]  /*a6e0*/  @P0 BRA `(.L_x_2810) ;  /* 0x0000000000080947 */ /* 0x000fd80003800000 */
[----:B------:R-:W0:Y:S02]  /*a6f0*/  FENCE.VIEW.ASYNC.G ;  /* 0x00000000000073c6 */ /* 0x000e240000000100 */
[----:B0-----:R-:W-:Y:S06]  /*a700*/  BAR.ARV 0xc, 0x180 ;  /* 0x0306000000007b1d */ /* 0x001fec0000002000 */
.L_x_2810:
[----:B------:R-:W-:Y:S05]  /*a710*/  BSYNC B0 ;  /* 0x0000000000007941 */ /* 0x000fea0003800000 */
.L_x_2809:
[----:B------:R-:W-:Y:S02]  /*a720*/  IMAD.MOV.U32 R20, RZ, RZ, RZ ;  /* 0x000000ffff147224 */ /* 0x000fe400078e00ff */
[----:B------:R-:W-:Y:S01]  /*a730*/  IMAD.MOV.U32 R11, RZ, RZ, RZ ;  /* 0x000000ffff0b7224 */ /* 0x000fe200078e00ff */
[----:B------:R-:W-:Y:S06]  /*a740*/  @!P2 BRA `(.L_x_2811) ;  /* 0x0000011000d4a947 */ /* 0x000fec0003800000 */
[----:B------:R-:W2:Y:S04]  /*a750*/  LDL R2, [R1+0x40] ;  /* 0x0000400001027983 */ /* 0x000ea80000100800 */
[----:B------:R-:W0:Y:S01]  /*a760*/  SHFL.IDX PT, R0, R233, RZ, 0x1f ;  /* 0x00001fffe9007589 */ /* 0x000e2200000e0000 */
[----:B--2---:R-:W-:Y:S02]  /*a770*/  R2UR UR4, R2 ;  /* 0x00000000020472ca */ /* 0x004fe400000e0000 */
[----:B0-----:R-:W-:-:S04]  /*a780*/  LEA.HI R2, R0, R0, RZ, 0x1 ;  /* 0x0000000000027211 */ /* 0x001fc800078f08ff */
[----:B------:R-:W-:-:S04]  /*a790*/  LOP3.LUT R3, R2, 0x1e, RZ, 0xc0, !PT ;  /* 0x0000001e02037812 */ /* 0x000fc800078ec0ff */
[----:B------:R-:W-:-:S03]  /*a7a0*/  IADD3 R3, R0, -R3, RZ ;  /* 0x8000000300037210 */ /* 0x000fc60007ffe0ff */
[----:B------:R-:W-:Y:S01]  /*a7b0*/  IMAD.U32 R0, RZ, RZ, UR4 ;  /* 0x00000004ff007e24 */ /* 0x000fe2000f8e00ff */
[----:B------:R-:W-:-:S04]  /*a7c0*/  LEA R3, R3, UR4, 0xd ;  /* 0x0000000403037c11 */ /* 0x000fc8000f8e68ff */
        /* <DEDUP_REMOVED lines=13> */
[----:B------:R-:W-:Y:S01]  /*a8a0*/  IMAD.U32 R7, RZ, RZ, UR7 ;  /* 0x00000007ff077e24 */ /* 0x000fe2000f8e00ff */
[----:B------:R-:W-:Y:S01]  /*a8b0*/  MOV R8, 0x70 ;  /* 0x0000007000087802 */ /* 0x000fe20000000f00 */
[----:B------:R-:W-:-:S02]  /*a8c0*/  IMAD.U32 R10, RZ, RZ, UR4 ;  /* 0x00000004ff0a7e24 */ /* 0x000fc4000f8e00ff */
[----:B------:R-:W-:Y:S02]  /*a8d0*/  IMAD.U32 R11, RZ, RZ, UR5 ;  /* 0x00000005ff0b7e24 */ /* 0x000fe4000f8e00ff */
[----:B------:R-:W-:Y:S02]  /*a8e0*/  IMAD.MOV.U32 R12, RZ, RZ, 0x1 ;  /* 0x00000001ff0c7424 */ /* 0x000fe400078e00ff */
[----:B0-----:R-:W-:-:S07]  /*a8f0*/  IMAD.MOV.U32 R13, RZ, RZ, RZ ;  /* 0x000000ffff0d7224 */ /* 0x001fce00078e00ff */
[----:B------:R-:W-:-:S07]  /*a900*/  LEPC R20, `(.L_x_2812) ;  /* 0x000000001014794e */ /* 0x000fce0000000000 */
[----:B-1---5:R-:W-:Y:S05]  /*a910*/  CALL.ABS.NOINC R14 ;  /* 0x000000000e007343 */ /* 0x022fea0003c00000 */
.L_x_2812:
        /* <DEDUP_REMOVED lines=12> */
.L_x_2816:
[----:B-1----:R1:W2:Y:S02]  /*a9e0*/  SYNCS.PHASECHK.TRANS64.TRYWAIT P0, [R16+URZ+0x34800], R3 ;  /* 0x03480003100075a7 */ /* 0x0022a4000800017f */
[----:B--2---:R-:W-:Y:S05]  /*a9f0*/  @!P0 NANOSLEEP.SYNCS 0x989680 ;  /* 0x009896800000895d */ /* 0x004fea0003900000 */
[----:B------:R-:W2:Y:S02]  /*aa00*/  @!P0 SYNCS.PHASECHK.TRANS64 P0, [R16+URZ+0x34800], R3 ;  /* 0x03480003100085a7 */ /* 0x000ea4000800007f */
[----:B--2---:R-:W-:Y:S05]  /*aa10*/  @!P0 BRA `(.L_x_2816) ;  /* 0xfffffffc00f08947 */ /* 0x004fea000383ffff */
.L_x_2815:
[----:B------:R-:W-:Y:S05]  /*aa20*/  BSYNC B0 ;  /* 0x0000000000007941 */ /* 0x000fea0003800000 */
.L_x_2814:
[----:B------:R-:W-:Y:S05]  /*aa30*/  BRA `(.L_x_2817) ;  /* 0x0000006c00047947 */ /* 0x000fea0003800000 */
.L_x_2813:
[----:B------:R-:W-:Y:S01]  /*aa40*/  ISETP.NE.AND P0, PT, R24, RZ, PT ;  /* 0x000000ff1800720c */ /* 0x000fe20003f05270 */
[----:B------:R-:W-:Y:S01]  /*aa50*/  ULDC.64 UR4, c[0x0][0x3f8] ;  /* 0x0000fe0000047ab9 */ /* 0x000fe20000000a00 */
[----:B-----5:R-:W-:Y:S01]  /*aa60*/  SHF.R.S32.HI R0, RZ, 0x1f, R140 ;  /* 0x0000001fff007819 */ /* 0x020fe2000001148c */
[----:B------:R-:W-:Y:S01]  /*aa70*/  ULDC.64 UR6, c[0x0][0x408] ;  /* 0x0001020000067ab9 */ /* 0x000fe20000000a00 */
[----:B------:R-:W-:-:S04]  /*aa80*/  IMAD.WIDE.U32 R24, R140, UR4, RZ ;  /* 0x000000048c187c25 */ /* 0x000fc8000f8e00ff */
[C---:B------:R-:W-:Y:S02]  /*aa90*/  IMAD R3, R0.reuse, UR4, RZ ;  /* 0x0000000400037c24 */ /* 0x040fe4000f8e02ff */
[----:B------:R-:W-:Y:S02]  /*aaa0*/  IMAD R5, R0, UR6, RZ ;  /* 0x0000000600057c24 */ /* 0x000fe4000f8e02ff */
[C---:B------:R-:W-:Y:S02]  /*aab0*/  IMAD R3, R140.reuse, UR5, R3 ;  /* 0x000000058c037c24 */ /* 0x040fe4000f8e0203 */
[C---:B------:R-:W-:Y:S02]  /*aac0*/  IMAD R5, R140.reuse, UR7, R5 ;  /* 0x000000078c057c24 */ /* 0x040fe4000f8e0205 */
[----:B------:R-:W-:Y:S01]  /*aad0*/  IMAD.WIDE.U32 R140, R140, UR6, RZ ;  /* 0x000000068c8c7c25 */ /* 0x000fe2000f8e00ff */
[----:B------:R-:W-:-:S03]  /*aae0*/  IADD3 R27, R3, R25, RZ ;  /* 0x00000019031b7210 */ /* 0x000fc60007ffe0ff */
        /* <DEDUP_REMOVED lines=17> */
[----:B-1----:R-:W-:Y:S05]  /*ac00*/  CALL.ABS.NOINC R14 ;  /* 0x000000000e007343 */ /* 0x002fea0003c00000 */
.L_x_2818:
        /* <DEDUP_REMOVED lines=8> */
[----:B------:R-:W-:Y:S01]  /*ac90*/  MOV R9, R27 ;  /* 0x0000001b00097202 */ /* 0x000fe20000000f00 */
[----:B------:R-:W-:Y:S01]  /*aca0*/  ULDC.64 UR6, c[0x0][0x408] ;  /* 0x0001020000067ab9 */ /* 0x000fe20000000a00 */
        /* <DEDUP_REMOVED lines=14> */
[----:B------:R-:W-:Y:S01]  /*ad90*/  IMAD.WIDE.U32 R12, R3, UR6, R12 ;  /* 0x00000006030c7c25 */ /* 0x000fe2000f8e000c */
[----:B------:R-:W-:Y:S01]  /*ada0*/  LEA R6, P0, R8, UR4, 0x1 ;  /* 0x0000000408067c11 */ /* 0x000fe2000f8008ff */
[----:B------:R-:W-:Y:S01]  /*adb0*/  UMOV UR4, 0xffffffff ;  /* 0xffffffff00047882 */ /* 0x000fe20000000000 */
[----:B------:R-:W-:Y:S01]  /*adc0*/  IADD3 R7, R9, R7, RZ ;  /* 0x0000000709077210 */ /* 0x000fe20007ffe0ff */
[----:B------:R-:W-:Y:S01]  /*add0*/  IMAD R3, R3, UR7, R0 ;  /* 0x0000000703037c24 */ /* 0x000fe2000f8e0200 */
[----:B------:R-:W-:-:S02]  /*ade0*/  ULDC.64 UR6, c[0x0][0x400] ;  /* 0x0001000000067ab9 */ /* 0x000fc40000000a00 */
[----:B------:R-:W-:Y:S01]  /*adf0*/  LEA R4, P1, R12, UR6, 0x1 ;  /* 0x000000060c047c11 */ /* 0x000fe2000f8208ff */
[----:B------:R-:W-:Y:S01]  /*ae00*/  IMAD.IADD R3, R13, 0x1, R3 ;  /* 0x000000010d037824 */ /* 0x000fe200078e0203 */
[----:B------:R-:W-:-:S04]  /*ae10*/  LEA.HI.X R7, R8, UR5, R7, 0x1, P0 ;  /* 0x0000000508077c11 */ /* 0x000fc800080f0c07 */
[----:B------:R-:W-:Y:S01]  /*ae20*/  LEA.HI.X R8, R12, UR7, R3, 0x1, P1 ;  /* 0x000000070c087c11 */ /* 0x000fe200088f0c03 */
[----:B------:R-:W-:Y:S06]  /*ae30*/  BRA.DIV UR4, `(.L_x_2821) ;  /* 0x000001aa04847947 */ /* 0x000fec000b800000 */
[----:B------:R0:W1:Y:S04]  /*ae40*/  SHFL.IDX PT, R3, R7, RZ, 0x1c1f ;  /* 0x001c1fff07037589 */ /* 0x00006800000e0000 */
[----:B------:R0:W2:Y:S04]  /*ae50*/  SHFL.IDX PT, R0, R6, RZ, 0x1c1f ;  /* 0x001c1fff06007589 */ /* 0x0000a800000e0000 */
[----:B------:R0:W3:Y:S04]  /*ae60*/  SHFL.IDX PT, R5, R8, RZ, 0x1c1f ;  /* 0x001c1fff08057589 */ /* 0x0000e800000e0000 */
[----:B------:R0:W4:Y:S02]  /*ae70*/  SHFL.IDX PT, R14, R4, RZ, 0x1c1f ;  /* 0x001c1fff040e7589 */ /* 0x00012400000e0000 */
.L_x_3094:
        /* <DEDUP_REMOVED lines=20> */
[----:B------:R-:W-:Y:S02]  /*afc0*/  ISETP.GE.AND P2, PT, R191, UR4, PT ;  /* 0x00000004bf007c0c */ /* 0x000fe4000bf46270 */
[----:B------:R-:W-:Y:S02]  /*afd0*/  ISETP.GE.AND P1, PT, R192, UR4, PT ;  /* 0x00000004c0007c0c */ /* 0x000fe4000bf26270 */
[----:B------:R-:W-:-:S02]  /*afe0*/  ISETP.GE.AND P0, PT, R190, UR4, PT ;  /* 0x00000004be007c0c */ /* 0x000fc4000bf06270 */
[----:B------:R-:W-:-:S03]  /*aff0*/  ISETP.GE.AND P4, PT, R22, UR4, PT ;  /* 0x0000000416007c0c */ /* 0x000fc6000bf86270 */
[C---:B------:R-:W-:Y:S01]  /*b000*/  @!P3 IMAD.SHL.U32 R27, R193.reuse, 0x2, RZ ;  /* 0x00000002c11bb824 */ /* 0x040fe200078e00ff */
[----:B------:R-:W-:-:S03]  /*b010*/  @!P3 SHF.L.U64.HI R20, R193, 0x1, R224 ;  /* 0x00000001c114b819 */ /* 0x000fc600000102e0 */
[C---:B------:R-:W-:Y:S02]  /*b020*/  @!P2 SHF.L.U32 R31, R191.reuse, 0x1, RZ ;  /* 0x00000001bf1fa819 */ /* 0x040fe400000006ff */
[----:B------:R-:W-:Y:S01]  /*b030*/  @!P1 IMAD.SHL.U32 R39, R192, 0x2, RZ ;  /* 0x00000002c0279824 */ /* 0x000fe200078e00ff */
[-C--:B--2---:R-:W-:Y:S01]  /*b040*/  @!P3 IADD3 R24, P6, R0, R27.reuse, RZ ;  /* 0x0000001b0018b210 */ /* 0x084fe20007fde0ff */
[----:B------:R-:W-:Y:S01]  /*b050*/  @!P0 IMAD.SHL.U32 R65, R190, 0x2, RZ ;  /* 0x00000002be418824 */ /* 0x000fe200078e00ff */
[----:B----4-:R-:W-:Y:S01]  /*b060*/  @!P3 IADD3 R26, P5, R14, R27, RZ ;  /* 0x0000001b0e1ab210 */ /* 0x010fe20007fbe0ff */
[----:B---3--:R-:W-:Y:S01]  /*b070*/  @!P4 IMAD.MOV.U32 R15, RZ, RZ, R5 ;  /* 0x000000ffff0fc224 */ /* 0x008fe200078e0005 */
[----:B------:R-:W-:Y:S01]  /*b080*/  @!P2 SHF.L.U64.HI R12, R191, 0x1, R223 ;  /* 0x00000001bf0ca819 */ /* 0x000fe200000102df */
[----:B-1----:R-:W-:Y:S01]  /*b090*/  @!P3 IMAD.X R25, R3, 0x1, R20, P6 ;  /* 0x000000010319b824 */ /* 0x002fe200030e0614 */
[----:B------:R-:W-:Y:S02]  /*b0a0*/  @!P2 IADD3 R28, P6, R0, R31, RZ ;  /* 0x0000001f001ca210 */ /* 0x000fe40007fde0ff */
[----:B------:R-:W-:-:S02]  /*b0b0*/  @!P3 IADD3.X R27, R5, R20, RZ, P5, !PT ;  /* 0x00000014051bb210 */ /* 0x000fc40002ffe4ff */
[----:B------:R-:W-:Y:S01]  /*b0c0*/  @!P2 IADD3 R30, P5, R14, R31, RZ ;  /* 0x0000001f0e1ea210 */ /* 0x000fe20007fbe0ff */
[----:B------:R-:W-:Y:S01]  /*b0d0*/  @!P2 IMAD.X R29, R3, 0x1, R12, P6 ;  /* 0x00000001031da824 */ /* 0x000fe200030e060c */
[----:B------:R-:W-:Y:S02]  /*b0e0*/  @!P1 SHF.L.U64.HI R20, R192, 0x1, R222 ;  /* 0x00000001c0149819 */ /* 0x000fe400000102de */
[-C--:B------:R-:W-:Y:S01]  /*b0f0*/  @!P1 IADD3 R36, P6, R0, R39.reuse, RZ ;  /* 0x0000002700249210 */ /* 0x080fe20007fde0ff */
[----:B------:R-:W-:Y:S01]  /*b100*/  @!P2 IMAD.X R31, R5, 0x1, R12, P5 ;  /* 0x00000001051fa824 */ /* 0x000fe200028e060c */
[----:B------:R-:W-:Y:S01]  /*b110*/  ISETP.GE.AND P5, PT, R194, UR4, PT ;  /* 0x00000004c2007c0c */ /* 0x000fe2000bfa6270 */
[----:B------:R-:W-:Y:S01]  /*b120*/  @!P4 IMAD.MOV.U32 R12, RZ, RZ, R0 ;  /* 0x000000ffff0cc224 */ /* 0x000fe200078e0000 */
[----:B------:R-:W-:Y:S02]  /*b130*/  @!P1 IADD3.X R37, R3, R20, RZ, P6, !PT ;  /* 0x0000001403259210 */ /* 0x000fe400037fe4ff */
[----:B------:R-:W-:-:S02]  /*b140*/  @!P1 IADD3 R38, P6, R14, R39, RZ ;  /* 0x000000270e269210 */ /* 0x000fc40007fde0ff */
[----:B------:R-:W-:Y:S02]  /*b150*/  @!P0 SHF.L.U64.HI R34, R190, 0x1, R221 ;  /* 0x00000001be228819 */ /* 0x000fe400000102dd */
[----:B------:R-:W-:Y:S01]  /*b160*/  @!P4 MOV R13, R3 ;  /* 0x00000003000dc202 */ /* 0x000fe20000000f00 */
[----:B------:R-:W-:Y:S01]  /*b170*/  @!P1 IMAD.X R39, R5, 0x1, R20, P6 ;  /* 0x0000000105279824 */ /* 0x000fe200030e0614 */
[----:B------:R-:W-:Y:S01]  /*b180*/  @!P0 IADD3 R44, P6, R0, R65, RZ ;  /* 0x00000041002c8210 */ /* 0x000fe20007fde0ff */
[----:B------:R-:W-:-:S03]  /*b190*/  @!P4 IMAD.WIDE R20, R22, 0x2, R14 ;  /* 0x000000021614c825 */ /* 0x000fc600078e020e */
[----:B------:R-:W-:Y:S01]  /*b1a0*/  @!P0 IADD3.X R45, R3, R34, RZ, P6, !PT ;  /* 0x00000022032d8210 */ /* 0x000fe200037fe4ff */
[----:B------:R-:W-:Y:S01]  /*b1b0*/  @!P4 IMAD.WIDE R12, R22, 0x2, R12 ;  /* 0x00000002160cc825 */ /* 0x000fe200078e020c */
[----:B------:R-:W-:Y:S01]  /*b1c0*/  @!P0 IADD3 R64, P6, R14, R65, RZ ;  /* 0x000000410e408210 */ /* 0x000fe20007fde0ff */
[----:B------:R1:W5:Y:S02]  /*b1d0*/  @!P4 LD.E.64 R58, desc[UR60][R20.64] ;  /* 0x0000003c143ac980 */ /* 0x000364000c101b00 */
[C---:B------:R-:W-:Y:S01]  /*b1e0*/  @!P5 IMAD.SHL.U32 R15, R194.reuse, 0x2, RZ ;  /* 0x00000002c20fd824 */ /* 0x040fe200078e00ff */
[----:B------:R-:W-:Y:S01]  /*b1f0*/  @!P5 SHF.L.U64.HI R32, R194, 0x1, R220 ;  /* 0x00000001c220d819 */ /* 0x000fe200000102dc */
[----:B------:R-:W-:Y:S01]  /*b200*/  @!P0 IMAD.X R65, R5, 0x1, R34, P6 ;  /* 0x0000000105418824 */ /* 0x000fe200030e0622 */
[----:B------:R1:W5:Y:S02]  /*b210*/  @!P4 LD.E.64 R60, desc[UR60][R12.64] ;  /* 0x0000003c0c3cc980 */ /* 0x000364000c101b00 */
[----:B------:R-:W-:-:S02]  /*b220*/  @!P5 IADD3 R14, P6, R14, R15, RZ ;  /* 0x0000000f0e0ed210 */ /* 0x000fc40007fde0ff */
[----:B------:R-:W-:Y:S02]  /*b230*/  @!P5 IADD3 R66, P4, R0, R15, RZ ;  /* 0x0000000f0042d210 */ /* 0x000fe40007f9e0ff */
[----:B------:R-:W-:Y:S02]  /*b240*/  CS2R R56, SRZ ;  /* 0x0000000000387805 */ /* 0x000fe4000001ff00 */
[----:B------:R-:W-:Y:S01]  /*b250*/  CS2R R54, SRZ ;  /* 0x0000000000367805 */ /* 0x000fe2000001ff00 */
[----:B------:R-:W-:Y:S01]  /*b260*/  @!P5 IMAD.X R15, R5, 0x1, R32, P6 ;  /* 0x00000001050fd824 */ /* 0x000fe200030e0620 */
[----:B------:R-:W-:Y:S02]  /*b270*/  @!P5 IADD3.X R67, R3, R32, RZ, P4, !PT ;  /* 0x000000200343d210 */ /* 0x000fe400027fe4ff */
        /* <DEDUP_REMOVED lines=18> */
.L_x_2823:
[----:B------:R-:W-:Y:S05]  /*b3a0*/  BSYNC B1 ;  /* 0x0000000000017941 */ /* 0x000fea0003800000 */
.L_x_2822:
[----:B---3-5:R-:W-:Y:S01]  /*b3b0*/  IMAD.MOV.U32 R5, RZ, RZ, R54 ;  /* 0x000000ffff057224 */ /* 0x028fe200078e0036 */
[----:B-1----:R-:W-:Y:S01]  /*b3c0*/  MOV R3, R59 ;  /* 0x0000003b00037202 */ /* 0x002fe20000000f00 */
[----:B------:R-:W-:Y:S01]  /*b3d0*/  IMAD.MOV.U32 R9, RZ, RZ, R55 ;  /* 0x000000ffff097224 */ /* 0x000fe200078e0037 */
[----:B------:R-:W-:Y:S01]  /*b3e0*/  UMOV UR4, 0xffffffff ;  /* 0xffffffff00047882 */ /* 0x000fe20000000000 */
[----:B--2---:R-:W-:Y:S01]  /*b3f0*/  IMAD.MOV.U32 R0, RZ, RZ, R58 ;  /* 0x000000ffff007224 */ /* 0x004fe200078e003a */
[----:B------:R-:W-:Y:S01]  /*b400*/  PRMT R86, R86, 0x5410, R3 ;  /* 0x0000541056567816 */ /* 0x000fe20000000003 */
[----:B------:R-:W-:Y:S01]  /*b410*/  IMAD.MOV.U32 R3, RZ, RZ, R51 ;  /* 0x000000ffff037224 */ /* 0x000fe200078e0033 */
[----:B------:R-:W-:Y:S01]  /*b420*/  PRMT R84, R5, 0x5410, R9 ;  /* 0x0000541005547816 */ /* 0x000fe20000000009 */
[----:B------:R-:W-:Y:S01]  /*b430*/  IMAD.MOV.U32 R5, RZ, RZ, R46 ;  /* 0x000000ffff057224 */ /* 0x000fe200078e002e */
[----:B------:R-:W-:Y:S02]  /*b440*/  PRMT R87, R0, 0x7610, R87 ;  /* 0x0000761000577816 */ /* 0x000fe40000000057 */
[----:B------:R-:W-:-:S02]  /*b450*/  CS2R R30, SRZ ;  /* 0x00000000001e7805 */ /* 0x000fc4000001ff00 */
[----:B------:R-:W-:Y:S02]  /*b460*/  MOV R9, R47 ;  /* 0x0000002f00097202 */ /* 0x000fe40000000f00 */
[----:B------:R-:W-:Y:S02]  /*b470*/  MOV R0, R50 ;  /* 0x0000003200007202 */ /* 0x000fe40000000f00 */
        /* <DEDUP_REMOVED lines=16> */
[----:B------:R-:W-:Y:S02]  /*b580*/  PRMT R87, R87, 0x5410, R0 ;  /* 0x0000541057577816 */ /* 0x000fe40000000000 */
        /* <DEDUP_REMOVED lines=8> */
[----:B------:R-:W-:Y:S02]  /*b610*/  PRMT R79, R0, 0x5410, R3 ;  /* 0x00005410004f7816 */ /* 0x000fe40000000003 */
[----:B------:R-:W-:Y:S01]  /*b620*/  PRMT R77, R5, 0x5410, R9 ;  /* 0x00005410054d7816 */ /* 0x000fe20000000009 */
[----:B------:R-:W-:Y:S06]  /*b630*/  BRA.DIV UR4, `(.L_x_2824) ;  /* 0x000001a204f47947 */ /* 0x000fec000b800000 */
[----:B------:R1:W2:Y:S04]  /*b640*/  SHFL.IDX PT, R3, R7, 0x1, 0x1c1f ;  /* 0x003c1f0007037f89 */ /* 0x0002a800000e0000 */
[----:B------:R1:W3:Y:S04]  /*b650*/  SHFL.IDX PT, R0, R6, 0x1, 0x1c1f ;  /* 0x003c1f0006007f89 */ /* 0x0002e800000e0000 */
[----:B------:R1:W1:Y:S04]  /*b660*/  SHFL.IDX PT, R5, R8, 0x1, 0x1c1f ;  /* 0x003c1f0008057f89 */ /* 0x00026800000e0000 */
[----:B0-----:R-:W0:Y:S02]  /*b670*/  SHFL.IDX PT, R4, R4, 0x1, 0x1c1f ;  /* 0x003c1f0004047f89 */ /* 0x001e2400000e0000 */
.L_x_3100:
[----:B------:R-:W-:Y:S01]  /*b680*/  VIADD R10, R10, 0x40 ;  /* 0x000000400a0a7836 */ /* 0x000fe20000000000 */
[----:B-1----:R-:W-:Y:S01]  /*b690*/  LOP3.LUT R7, R196, 0x18, R18, 0xf8, !PT ;  /* 0x00000018c4077812 */ /* 0x002fe200078ef812 */
[----:B------:R-:W-:Y:S01]  /*b6a0*/  BSSY B1, `(.L_x_2825) ;  /* 0x0000053000017945 */ /* 0x000fe20003800000 */
[----:B------:R-:W-:Y:S02]  /*b6b0*/  LOP3.LUT P0, RZ, R225, 0x4, RZ, 0xc0, !PT ;  /* 0x00000004e1ff7812 */ /* 0x000fe4000780c0ff */
[----:B------:R-:W-:Y:S02]  /*b6c0*/  CS2R R36, SRZ ;  /* 0x0000000000247805 */ /* 0x000fe4000001ff00 */
[----:B------:R-:W-:Y:S02]  /*b6d0*/  ISETP.GE.AND P1, PT, R10, R63, PT ;  /* 0x0000003f0a00720c */ /* 0x000fe40003f26270 */
[----:B------:R-:W-:Y:S02]  /*b6e0*/  CS2R R26, SRZ ;  /* 0x00000000001a7805 */ /* 0x000fe4000001ff00 */
[----:B------:R-:W-:-:S02]  /*b6f0*/  LOP3.LUT R6, R7, R198, RZ, 0x3c, !PT ;  /* 0x000000c607067212 */ /* 0x000fc400078e3cff */
[----:B------:R-:W-:Y:S02]  /*b700*/  CS2R R20, SRZ ;  /* 0x0000000000147805 */ /* 0x000fe4000001ff00 */
[----:B------:R-:W-:Y:S02]  /*b710*/  CS2R R12, SRZ ;  /* 0x00000000000c7805 */ /* 0x000fe4000001ff00 */
[----:B------:R-:W-:Y:S02]  /*b720*/  CS2R R8, SRZ ;  /* 0x0000000000087805 */ /* 0x000fe4000001ff00 */
[----:B------:R-:W-:Y:S02]  /*b730*/  LEA R7, R197, R6, 0x9 ;  /* 0x00000006c5077211 */ /* 0x000fe400078e48ff */
        /* <DEDUP_REMOVED lines=14> */
[----:B------:R-:W-:-:S05]  /*b820*/  ISETP.GE.AND P1, PT, R190, UR4, PT ;  /* 0x00000004be007c0c */ /* 0x000fca000bf26270 */
[C---:B------:R-:W-:Y:S01]  /*b830*/  @!P4 IMAD.SHL.U32 R9, R193.reuse, 0x2, RZ ;  /* 0x00000002c109c824 */ /* 0x040fe200078e00ff */
[----:B------:R-:W-:-:S03]  /*b840*/  @!P4 SHF.L.U64.HI R6, R193, 0x1, R224 ;  /* 0x00000001c106c819 */ /* 0x000fc600000102e0 */
[C---:B------:R-:W-:Y:S02]  /*b850*/  @!P3 SHF.L.U32 R71, R191.reuse, 0x1, RZ ;  /* 0x00000001bf47b819 */ /* 0x040fe400000006ff */
[----:B------:R-:W-:Y:S01]  /*b860*/  @!P2 IMAD.SHL.U32 R67, R192, 0x2, RZ ;  /* 0x00000002c043a824 */ /* 0x000fe200078e00ff */
[-C--:B---3--:R-:W-:Y:S01]  /*b870*/  @!P4 IADD3 R10, P5, R0, R9.reuse, RZ ;  /* 0x00000009000ac210 */ /* 0x088fe20007fbe0ff */
[----:B------:R-:W-:Y:S01]  /*b880*/  @!P1 IMAD.SHL.U32 R7, R190, 0x2, RZ ;  /* 0x00000002be079824 */ /* 0x000fe200078e00ff */
[----:B------:R-:W-:Y:S02]  /*b890*/  @!P3 SHF.L.U64.HI R12, R191, 0x1, R223 ;  /* 0x00000001bf0cb819 */ /* 0x000fe400000102df */
[----:B0-----:R-:W-:Y:S01]  /*b8a0*/  @!P4 IADD3 R8, P6, R4, R9, RZ ;  /* 0x000000090408c210 */ /* 0x001fe20007fde0ff */
[----:B--2---:R-:W-:Y:S01]  /*b8b0*/  @!P4 IMAD.X R11, R3, 0x1, R6, P5 ;  /* 0x00000001030bc824 */ /* 0x004fe200028e0606 */
[----:B------:R-:W-:Y:S02]  /*b8c0*/  @!P3 IADD3 R74, P5, R0, R71, RZ ;  /* 0x00000047004ab210 */ /* 0x000fe40007fbe0ff */
[----:B------:R-:W-:-:S02]  /*b8d0*/  @!P4 IADD3.X R9, R5, R6, RZ, P6, !PT ;  /* 0x000000060509c210 */ /* 0x000fc400037fe4ff */
[----:B------:R-:W-:Y:S01]  /*b8e0*/  @!P2 SHF.L.U64.HI R14, R192, 0x1, R222 ;  /* 0x00000001c00ea819 */ /* 0x000fe200000102de */
[----:B------:R-:W-:Y:S01]  /*b8f0*/  @!P3 IMAD.X R75, R3, 0x1, R12, P5 ;  /* 0x00000001034bb824 */ /* 0x000fe200028e060c */
[----:B------:R-:W-:Y:S02]  /*b900*/  @!P3 IADD3 R70, P6, R4, R71, RZ ;  /* 0x000000470446b210 */ /* 0x000fe40007fde0ff */
[-C--:B------:R-:W-:Y:S02]  /*b910*/  @!P2 IADD3 R68, P5, R0, R67.reuse, RZ ;  /* 0x000000430044a210 */ /* 0x080fe40007fbe0ff */
[----:B------:R-:W-:Y:S02]  /*b920*/  @!P3 IADD3.X R71, R5, R12, RZ, P6, !PT ;  /* 0x0000000c0547b210 */ /* 0x000fe400037fe4ff */
[----:B------:R-:W-:Y:S01]  /*b930*/  @!P2 IADD3 R66, P6, R4, R67, RZ ;  /* 0x000000430442a210 */ /* 0x000fe20007fde0ff */
[----:B------:R-:W-:Y:S01]  /*b940*/  @!P2 IMAD.X R69, R3, 0x1, R14, P5 ;  /* 0x000000010345a824 */ /* 0x000fe200028e060e */
[----:B------:R-:W-:-:S02]  /*b950*/  @!P1 SHF.L.U64.HI R20, R190, 0x1, R221 ;  /* 0x00000001be149819 */ /* 0x000fc400000102dd */
[-C--:B------:R-:W-:Y:S01]  /*b960*/  @!P1 IADD3 R64, P5, R0, R7.reuse, RZ ;  /* 0x0000000700409210 */ /* 0x080fe20007fbe0ff */
[----:B------:R-:W-:Y:S01]  /*b970*/  @!P2 IMAD.X R67, R5, 0x1, R14, P6 ;  /* 0x000000010543a824 */ /* 0x000fe200030e060e */
[----:B------:R-:W-:Y:S02]  /*b980*/  ISETP.GE.AND P6, PT, R22, UR4, PT ;  /* 0x0000000416007c0c */ /* 0x000fe4000bfc6270 */
[----:B------:R-:W-:Y:S02]  /*b990*/  @!P1 IADD3.X R65, R3, R20, RZ, P5, !PT ;  /* 0x0000001403419210 */ /* 0x000fe40002ffe4ff */
[----:B------:R-:W-:-:S05]  /*b9a0*/  @!P1 IADD3 R6, P5, R4, R7, RZ ;  /* 0x0000000704069210 */ /* 0x000fca0007fbe0ff */
[----:B------:R-:W-:Y:S01]  /*b9b0*/  @!P1 IMAD.X R7, R5, 0x1, R20, P5 ;  /* 0x0000000105079824 */ /* 0x000fe200028e0614 */
[----:B------:R-:W-:-:S03]  /*b9c0*/  ISETP.GE.AND P5, PT, R194, UR4, PT ;  /* 0x00000004c2007c0c */ /* 0x000fc6000bfa6270 */
        /* <DEDUP_REMOVED lines=16> */
[----:B------:R-:W-:Y:S01]  /*bad0*/  @!P5 IADD3.X R5, R5, R20, RZ, P6, !PT ;  /* 0x000000140505d210 */ /* 0x000fe200037fe4ff */
[----:B------:R3:W5:Y:S01]  /*bae0*/  @!P4 LD.E.64 R36, desc[UR60][R8.64] ;  /* 0x0000003c0824c980 */ /* 0x000762000c101b00 */
[----:B------:R-:W-:Y:S02]  /*baf0*/  CS2R R24, SRZ ;  /* 0x0000000000187805 */ /* 0x000fe4000001ff00 */
        /* <DEDUP_REMOVED lines=13> */
.L_x_2826:
[----:B------:R-:W-:Y:S05]  /*bbd0*/  BSYNC B1 ;  /* 0x0000000000017941 */ /* 0x000fea0003800000 */
.L_x_2825:
[----:B--2---:R-:W-:Y:S01]  /*bbe0*/  LEA.HI R3, R212, R212, RZ, 0x1 ;  /* 0x000000d4d4037211 */ /* 0x004fe200078f08ff */
[C---:B-1----:R-:W-:Y:S01]  /*bbf0*/  VIADD R5, R62.reuse, 0x10400 ;  /* 0x000104003e057836 */ /* 0x042fe20000000000 */
[----:B0----5:R-:W-:Y:S01]  /*bc00*/  MOV R4, R30 ;  /* 0x0000001e00047202 */ /* 0x021fe20000000f00 */
[----:B---3--:R-:W-:Y:S01]  /*bc10*/  VIADD R0, R62, 0x10440 ;  /* 0x000104403e007836 */ /* 0x008fe20000000000 */
[----:B------:R-:W-:Y:S01]  /*bc20*/  LOP3.LUT R3, R3, 0xfffffffe, RZ, 0xc0, !PT ;  /* 0xfffffffe03037812 */ /* 0x000fe200078ec0ff */
[----:B------:R-:W-:Y:S01]  /*bc30*/  @P0 VIADD R0, R5, 0xffffffc0 ;  /* 0xffffffc005000836 */ /* 0x000fe20000000000 */
[----:B------:R-:W-:Y:S01]  /*bc40*/  MOV R5, R36 ;  /* 0x0000002400057202 */ /* 0x000fe20000000f00 */
[----:B------:R-:W-:Y:S01]  /*bc50*/  IMAD.MOV.U32 R6, RZ, RZ, R37 ;  /* 0x000000ffff067224 */ /* 0x000fe200078e0025 */
[----:B------:R-:W-:Y:S01]  /*bc60*/  PRMT R73, R4, 0x7610, R73 ;  /* 0x0000761004497816 */ /* 0x000fe20000000049 */
[----:B------:R-:W-:Y:S01]  /*bc70*/  IMAD.IADD R3, R212, 0x1, -R3 ;  /* 0x00000001d4037824 */ /* 0x000fe200078e0a03 */
[----:B------:R-:W-:Y:S01]  /*bc80*/  VIADDMNMX R69, R63, -R200, 0x80, PT ;  /* 0x000000803f457446 */ /* 0x000fe200038009c8 */
[----:B------:R-:W-:Y:S01]  /*bc90*/  IMAD.MOV.U32 R4, RZ, RZ, R31 ;  /* 0x000000ffff047224 */ /* 0x000fe200078e001f */
[----:B------:R-:W-:Y:S01]  /*bca0*/  PRMT R71, R5, 0x5410, R6 ;  /* 0x0000541005477816 */ /* 0x000fe20000000006 */
[----:B------:R-:W-:Y:S01]  /*bcb0*/  IMAD.MOV.U32 R6, RZ, RZ, R27 ;  /* 0x000000ffff067224 */ /* 0x000fe200078e001b */
[----:B------:R-:W-:Y:S01]  /*bcc0*/  SHF.L.U32 R5, R3, 0x1f, RZ ;  /* 0x0000001f03057819 */ /* 0x000fe200000006ff */
[----:B------:R-:W-:Y:S01]  /*bcd0*/  IMAD.MOV.U32 R7, RZ, RZ, R20 ;  /* 0x000000ffff077224 */ /* 0x000fe200078e0014 */
[----:B------:R-:W-:Y:S01]  /*bce0*/  PRMT R73, R73, 0x5410, R4 ;  /* 0x0000541049497816 */ /* 0x000fe20000000004 */
[----:B------:R-:W-:Y:S01]  /*bcf0*/  IMAD.MOV.U32 R65, RZ, RZ, R38 ;  /* 0x000000ffff417224 */ /* 0x000fe200078e0026 */
[----:B------:R-:W0:Y:S01]  /*bd00*/  SYNCS.PHASECHK.TRANS64.TRYWAIT P0, [R16+URZ+0x34800], R5 ;  /* 0x03480005100075a7 */ /* 0x000e22000800017f */
[----:B------:R-:W-:Y:S01]  /*bd10*/  MOV R4, R26 ;  /* 0x0000001a00047202 */ /* 0x000fe20000000f00 */
[----:B------:R-:W-:Y:S01]  /*bd20*/  IMAD.MOV.U32 R63, RZ, RZ, R15 ;  /* 0x000000ffff3f7224 */ /* 0x000fe200078e000f */
[----:B------:R-:W-:Y:S01]  /*bd30*/  PRMT R66, R7, 0x7610, R66 ;  /* 0x0000761007427816 */ /* 0x000fe20000000042 */
[----:B------:R-:W-:Y:S01]  /*bd40*/  BSSY B1, `(.L_x_2827) ;  /* 0x000001d000017945 */ /* 0x000fe20003800000 */
[----:B------:R-:W-:Y:S01]  /*bd50*/  PRMT R68, R4, 0x5410, R6 ;  /* 0x0000541004447816 */ /* 0x000fe20000000006 */
[----:B------:R-:W-:Y:S01]  /*bd60*/  IMAD.MOV.U32 R4, RZ, RZ, R12 ;  /* 0x000000ffff047224 */ /* 0x000fe200078e000c */
[----:B------:R-:W-:Y:S01]  /*bd70*/  MOV R3, R21 ;  /* 0x0000001500037202 */ /* 0x000fe20000000f00 */
        /* <DEDUP_REMOVED lines=19> */
[----:B------:R-:W-:Y:S02]  /*beb0*/  ISETP.GE.AND P1, PT, R184, R69, PT ;  /* 0x00000045b800720c */ /* 0x000fe40003f26270 */
[----:B------:R-:W-:Y:S01]  /*bec0*/  PRMT R67, R4, 0x5410, R6 ;  /* 0x0000541004437816 */ /* 0x000fe20000000006 */
[----:B------:R-:W-:Y:S01]  /*bed0*/  IMAD.MOV.U32 R6, RZ, RZ, R11 ;  /* 0x000000ffff067224 */ /* 0x000fe200078e000b */
[----:B------:R-:W-:-:S02]  /*bee0*/  PRMT R65, R7, 0x5410, R63 ;  /* 0x0000541007417816 */ /* 0x000fc4000000003f */
[----:B------:R-:W-:Y:S01]  /*bef0*/  MOV R4, R10 ;  /* 0x0000000a00047202 */ /* 0x000fe20000000f00 */
[----:B0-----:R-:W-:Y:S06]  /*bf00*/  @!P0 BRA `(.L_x_2828) ;  /* 0x0000019c00348947 */ /* 0x001fec0003800000 */
.L_x_3101:
[----:B------:R-:W-:Y:S05]  /*bf10*/  BSYNC B1 ;  /* 0x0000000000017941 */ /* 0x000fea0003800000 */
.L_x_2827:
        /* <DEDUP_REMOVED lines=15> */
[----:B------:R-:W-:Y:S01]  /*c010*/  SHF.R.U32.HI R89, RZ, 0x10, R59 ;  /* 0x00000010ff597819 */ /* 0x000fe2000001163b */
        /* <DEDUP_REMOVED lines=9> */
[----:B------:R-:W-:Y:S02]  /*c0b0*/  HADD2.F32 R4, -RZ, R4.H1_H1 ;  /* 0x30000004ff047230 */ /* 0x000fe40000004100 */
[-C--:B------:R-:W-:Y:S01]  /*c0c0*/  FMUL.FTZ R91, R61, R89.reuse ;  /* 0x000000593d5b7220 */ /* 0x080fe20000410000 */
[--C-:B------:R-:W-:Y:S02]  /*c0d0*/  HADD2.F32 R58, -RZ, R6.reuse.H0_H0 ;  /* 0x20000006ff3a7230 */ /* 0x100fe40000004100 */
[----:B------:R-:W-:Y:S01]  /*c0e0*/  FFMA.FTZ R94, R60, R89, R92 ;  /* 0x000000593c5e7223 */ /* 0x000fe2000001005c */
[----:B------:R-:W-:-:S02]  /*c0f0*/  HADD2.F32 R59, -RZ, R6.H1_H1 ;  /* 0x30000006ff3b7230 */ /* 0x000fc40000004100 */
[----:B------:R-:W-:Y:S01]  /*c100*/  FMUL.FTZ R90, R4, R88 ;  /* 0x00000058045a7220 */ /* 0x000fe20000410000 */
[--C-:B------:R-:W-:Y:S02]  /*c110*/  HADD2.F32 R61, -RZ, R86.reuse.H1_H1 ;  /* 0x30000056ff3d7230 */ /* 0x100fe40000004100 */
[----:B------:R-:W-:Y:S01]  /*c120*/  FFMA.FTZ R91, R60, R87, -R91 ;  /* 0x000000573c5b7223 */ /* 0x000fe2000001085b */
[--C-:B------:R-:W-:Y:S02]  /*c130*/  HADD2.F32 R6, -RZ, R5.reuse.H0_H0 ;  /* 0x20000005ff067230 */ /* 0x100fe40000004100 */
[-C--:B------:R-:W-:Y:S01]  /*c140*/  FMUL.FTZ R92, R4, R75.reuse ;  /* 0x0000004b045c7220 */ /* 0x080fe20000410000 */
[----:B------:R-:W-:Y:S02]  /*c150*/  HADD2.F32 R86, -RZ, R86.H0_H0 ;  /* 0x20000056ff567230 */ /* 0x000fe40000004100 */
[----:B------:R-:W-:Y:S01]  /*c160*/  FFMA.FTZ R90, R7, R75, -R90 ;  /* 0x0000004b075a7223 */ /* 0x000fe2000001085a */
[----:B------:R-:W-:-:S02]  /*c170*/  HADD2.F32 R5, -RZ, R5.H1_H1 ;  /* 0x30000005ff057230 */ /* 0x000fc40000004100 */
[----:B------:R-:W-:Y:S01]  /*c180*/  FFMA.FTZ R75, R7, R88, R92 ;  /* 0x00000058074b7223 */ /* 0x000fe2000001005c */
[----:B------:R-:W-:Y:S02]  /*c190*/  HADD2.F32 R60, -RZ, R93.H0_H0 ;  /* 0x2000005dff3c7230 */ /* 0x000fe40000004100 */
[CC--:B------:R-:W-:Y:S01]  /*c1a0*/  FMUL.FTZ R87, R59.reuse, R61.reuse ;  /* 0x0000003d3b577220 */ /* 0x0c0fe20000410000 */
[----:B------:R-:W-:Y:S02]  /*c1b0*/  HADD2.F32 R4, -RZ, R95.H0_H0 ;  /* 0x2000005fff047230 */ /* 0x000fe40000004100 */
[----:B------:R-:W-:Y:S01]  /*c1c0*/  FMUL.FTZ R88, R59, R86 ;  /* 0x000000563b587220 */ /* 0x000fe20000410000 */
        /* <DEDUP_REMOVED lines=11> */
.L_x_2832:
[----:B------:R-:W-:Y:S05]  /*c280*/  BSYNC B2 ;  /* 0x0000000000027941 */ /* 0x000fea0003800000 */
.L_x_2831:
[----:B------:R-:W-:Y:S04]  /*c290*/  BSSY B2, `(.L_x_2833) ;  /* 0x000002c000027945 */ /* 0x000fe80003800000 */
[----:B------:R-:W-:Y:S05]  /*c2a0*/  @P1 BRA `(.L_x_2834) ;  /* 0x0000000000a81947 */ /* 0x000fea0003800000 */
[----:B0-----:R-:W0:Y:S01]  /*c2b0*/  LDS.128 R4, [R0] ;  /* 0x0000000000047984 */ /* 0x001e220000000c00 */
        /* <DEDUP_REMOVED lines=41> */
.L_x_2834:
[----:B------:R-:W-:Y:S05]  /*c550*/  BSYNC B2 ;  /* 0x0000000000027941 */ /* 0x000fea0003800000 */
.L_x_2833:
        /* <DEDUP_REMOVED lines=44> */
.L_x_2836:
[----:B------:R-:W-:Y:S05]  /*c820*/  BSYNC B2 ;  /* 0x0000000000027941 */ /* 0x000fea0003800000 */
.L_x_2835:
        /* <DEDUP_REMOVED lines=44> */
.L_x_2838:
[----:B------:R-:W-:Y:S05]  /*caf0*/  BSYNC B2 ;  /* 0x0000000000027941 */ /* 0x000fea0003800000 */
.L_x_2837:
        /* <DEDUP_REMOVED lines=44> */
.L_x_2840:
[----:B------:R-:W-:Y:S05]  /*cdc0*/  BSYNC B2 ;  /* 0x0000000000027941 */ /* 0x000fea0003800000 */
.L_x_2839:
[----:B------:R-:W-:Y:S05]  /*cdd0*/  @P5 BRA `(.L_x_2830) ;  /* 0x0000000000a85947 */ /* 0x000fea0003800000 */
[----:B01234-:R-:W0:Y:S01]  /*cde0*/  LDS.128 R4, [R0+0x8000] ;  /* 0x0080000000047984 */ /* 0x01fe220000000c00 */
[----:B------:R-:W-:Y:S01]  /*cdf0*/  SHF.R.U32.HI R41, RZ, 0x10, R33 ;  /* 0x00000010ff297819 */ /* 0x000fe20000011621 */
[----:B------:R-:W-:Y:S01]  /*ce00*/  HADD2.F32 R40, -RZ, R77.H0_H0 ;  /* 0x2000004dff287230 */ /* 0x000fe20000004100 */
[--C-:B------:R-:W-:Y:S01]  /*ce10*/  SHF.R.U32.HI R43, RZ, 0x10, R35.reuse ;  /* 0x00000010ff2b7819 */ /* 0x100fe20000011623 */
        /* <DEDUP_REMOVED lines=38> */
.L_x_2830:
[----:B------:R-:W-:Y:S05]  /*d080*/  BSYNC B1 ;  /* 0x0000000000017941 */ /* 0x000fea0003800000 */
.L_x_2829:
        /* <DEDUP_REMOVED lines=53> */
.L_x_2843:
[----:B------:R-:W-:Y:S05]  /*d3e0*/  BSYNC B1 ;  /* 0x0000000000017941 */ /* 0x000fea0003800000 */
.L_x_2842:
        /* <DEDUP_REMOVED lines=44> */
.L_x_2845:
[----:B------:R-:W-:Y:S05]  /*d6b0*/  BSYNC B1 ;  /* 0x0000000000017941 */ /* 0x000fea0003800000 */
.L_x_2844:
        /* <DEDUP_REMOVED lines=44> */
.L_x_2847:
[----:B------:R-:W-:Y:S05]  /*d980*/  BSYNC B1 ;  /* 0x0000000000017941 */ /* 0x000fea0003800000 */
.L_x_2846:
        /* <DEDUP_REMOVED lines=44> */
.L_x_2849:
[----:B------:R-:W-:Y:S05]  /*dc50*/  BSYNC B1 ;  /* 0x0000000000017941 */ /* 0x000fea0003800000 */
.L_x_2848:
        /* <DEDUP_REMOVED lines=44> */
.L_x_2851:
[----:B------:R-:W-:Y:S05]  /*df20*/  BSYNC B1 ;  /* 0x0000000000017941 */ /* 0x000fea0003800000 */
.L_x_2850:
        /* <DEDUP_REMOVED lines=44> */
.L_x_2820:
        /* <DEDUP_REMOVED lines=11> */
[----:B-1----:R-:W-:Y:S02]  /*e2a0*/  @P0 SHF.R.U32.HI R3, RZ, R5, R0 ;  /* 0x00000005ff030219 */ /* 0x002fe40000011600 */
[----:B------:R-:W-:Y:S02]  /*e2b0*/  MOV R5, R29 ;  /* 0x0000001d00057202 */ /* 0x000fe40000000f00 */
        /* <DEDUP_REMOVED lines=23> */
.L_x_3107:
[----:B------:R-:W-:Y:S01]  /*e430*/  IMAD R69, R201, R26, RZ ;  /* 0x0000001ac9457224 */ /* 0x000fe200078e02ff */
[----:B------:R-:W-:Y:S01]  /*e440*/  BSSY B1, `(.L_x_2853) ;  /* 0x000002f000017945 */ /* 0x000fe20003800000 */
[----:B----4-:R-:W-:Y:S01]  /*e450*/  IMAD.MOV.U32 R50, RZ, RZ, R14 ;  /* 0x000000ffff327224 */ /* 0x010fe200078e000e */
[----:B---3--:R-:W-:Y:S02]  /*e460*/  MOV R51, R5 ;  /* 0x0000000500337202 */ /* 0x008fe40000000f00 */
[----:B------:R-:W-:Y:S02]  /*e470*/  CS2R R44, SRZ ;  /* 0x00000000002c7805 */ /* 0x000fe4000001ff00 */
[----:B------:R-:W-:Y:S02]  /*e480*/  ISETP.GE.AND P0, PT, R10, R69, PT ;  /* 0x000000450a00720c */ /* 0x000fe40003f06270 */
        /* <DEDUP_REMOVED lines=18> */
[----:B------:R-:W-:-:S02]  /*e5b0*/  CS2R R44, SRZ ;  /* 0x00000000002c7805 */ /* 0x000fc4000001ff00 */
[----:B------:R-:W-:Y:S02]  /*e5c0*/  CS2R R46, SRZ ;  /* 0x00000000002e7805 */ /* 0x000fe4000001ff00 */
[----:B------:R-:W-:Y:S02]  /*e5d0*/  CS2R R28, SRZ ;  /* 0x00000000001c7805 */ /* 0x000fe4000001ff00 */
[----:B------:R-:W-:Y:S01]  /*e5e0*/  CS2R R30, SRZ ;  /* 0x00000000001e7805 */ /* 0x000fe2000001ff00 */
[----:B------:R-:W-:-:S04]  /*e5f0*/  @!P0 IMAD.WIDE R4, R18, 0x2, R20 ;  /* 0x0000000212048825 */ /* 0x000fc800078e0214 */
[----:B------:R-:W-:Y:S01]  /*e600*/  @!P1 IMAD.SHL.U32 R15, R218, 0x8, RZ ;  /* 0x00000008da0f9824 */ /* 0x000fe200078e00ff */
[----:B------:R0:W5:Y:S01]  /*e610*/  @!P0 LD.E.128 R32, desc[UR60][R4.64] ;  /* 0x0000003c04208980 */ /* 0x000162000c101d00 */
[----:B------:R-:W-:Y:S01]  /*e620*/  @!P2 IMAD.SHL.U32 R49, R219, 0x8, RZ ;  /* 0x00000008db31a824 */ /* 0x000fe200078e00ff */
        /* <DEDUP_REMOVED lines=16> */
.L_x_2854:
[----:B------:R-:W-:Y:S05]  /*e730*/  BSYNC B1 ;  /* 0x0000000000017941 */ /* 0x000fea0003800000 */
.L_x_2853:
[----:B-----5:R-:W-:Y:S01]  /*e740*/  IMAD.MOV.U32 R3, RZ, RZ, R45 ;  /* 0x000000ffff037224 */ /* 0x020fe200078e002d */
[----:B------:R-:W-:Y:S01]  /*e750*/  MOV R0, R44 ;  /* 0x0000002c00007202 */ /* 0x000fe20000000f00 */
[----:B-1----:R-:W-:Y:S01]  /*e760*/  IMAD.MOV.U32 R4, RZ, RZ, R46 ;  /* 0x000000ffff047224 */ /* 0x002fe200078e002e */
[----:B------:R-:W-:Y:S01]  /*e770*/  MOV R5, R47 ;  /* 0x0000002f00057202 */ /* 0x000fe20000000f00 */
[----:B------:R-:W-:Y:S01]  /*e780*/  UMOV UR4, 0xffffffff ;  /* 0xffffffff00047882 */ /* 0x000fe20000000000 */
        /* <DEDUP_REMOVED lines=35> */
[----:B------:R-:W-:Y:S02]  /*e9c0*/  PRMT R76, R4, 0x5410, R5 ;  /* 0x00005410044c7816 */ /* 0x000fe40000000005 */
[----:B------:R-:W-:Y:S01]  /*e9d0*/  CS2R R4, SRZ ;  /* 0x0000000000047805 */ /* 0x000fe2000001ff00 */
[----:B------:R-:W-:Y:S06]  /*e9e0*/  BRA.DIV UR4, `(.L_x_2855) ;  /* 0x0000017604087947 */ /* 0x000fec000b800000 */
[----:B------:R-:W0:Y:S04]  /*e9f0*/  SHFL.IDX PT, R3, R8, 0x1, 0x1c1f ;  /* 0x003c1f0008037f89 */ /* 0x000e2800000e0000 */
[----:B------:R-:W1:Y:S04]  /*ea00*/  SHFL.IDX PT, R0, R6, 0x1, 0x1c1f ;  /* 0x003c1f0006007f89 */ /* 0x000e6800000e0000 */
[----:B------:R-:W2:Y:S04]  /*ea10*/  SHFL.IDX PT, R7, R7, 0x1, 0x1c1f ;  /* 0x003c1f0007077f89 */ /* 0x000ea800000e0000 */
[----:B------:R3:W4:Y:S01]  /*ea20*/  SHFL.IDX PT, R14, R9, 0x1, 0x1c1f ;  /* 0x003c1f00090e7f89 */ /* 0x00072200000e0000 */
[----:B0-----:R-:W-:Y:S01]  /*ea30*/  IMAD.MOV.U32 R61, RZ, RZ, R3 ;  /* 0x000000ffff3d7224 */ /* 0x001fe200078e0003 */
[----:B-1-3--:R-:W-:-:S07]  /*ea40*/  MOV R60, R0 ;  /* 0x00000000003c7202 */ /* 0x00afce0000000f00 */
.L_x_3113:
[----:B------:R-:W-:Y:S01]  /*ea50*/  VIADD R10, R10, 0x40 ;  /* 0x000000400a0a7836 */ /* 0x000fe20000000000 */
[----:B------:R-:W-:Y:S01]  /*ea60*/  BSSY B1, `(.L_x_2856) ;  /* 0x000002e000017945 */ /* 0x000fe20003800000 */
[----:B----4-:R-:W-:Y:S01]  /*ea70*/  MOV R62, R14 ;  /* 0x0000000e003e7202 */ /* 0x010fe20000000f00 */
[----:B--2---:R-:W-:Y:S01]  /*ea80*/  IMAD.MOV.U32 R63, RZ, RZ, R7 ;  /* 0x000000ffff3f7224 */ /* 0x004fe200078e0007 */
        /* <DEDUP_REMOVED lines=21> */
[----:B------:R-:W-:Y:S01]  /*ebe0*/  CS2R R52, SRZ ;  /* 0x0000000000347805 */ /* 0x000fe2000001ff00 */
[----:B------:R-:W-:-:S04]  /*ebf0*/  @!P0 IMAD.WIDE R12, R18, 0x2, R60 ;  /* 0x00000002120c8825 */ /* 0x000fc800078e023c */
[----:B------:R-:W-:Y:S02]  /*ec00*/  @!P1 IMAD.SHL.U32 R65, R218, 0x8, RZ ;  /* 0x00000008da419824 */ /* 0x000fe400078e00ff */
        /* <DEDUP_REMOVED lines=19> */
.L_x_2857:
[----:B------:R-:W-:Y:S05]  /*ed40*/  BSYNC B1 ;  /* 0x0000000000017941 */ /* 0x000fea0003800000 */
.L_x_2856:
[----:B-----5:R-:W-:Y:S01]  /*ed50*/  IMAD.MOV.U32 R3, RZ, RZ, R4 ;  /* 0x000000ffff037224 */ /* 0x020fe200078e0004 */
[----:B------:R-:W-:Y:S01]  /*ed60*/  LEA.HI R0, R212, R212, RZ, 0x1 ;  /* 0x000000d4d4007211 */ /* 0x000fe200078f08ff */
[----:B-1----:R-:W-:Y:S01]  /*ed70*/  IMAD.MOV.U32 R20, RZ, RZ, R5 ;  /* 0x000000ffff147224 */ /* 0x002fe200078e0005 */
[----:B------:R-:W-:Y:S01]  /*ed80*/  MOV R21, R6 ;  /* 0x0000000600157202 */ /* 0x000fe20000000f00 */
[----:B------:R-:W-:Y:S01]  /*ed90*/  IMAD.MOV.U32 R60, RZ, RZ, R7 ;  /* 0x000000ffff3c7224 */ /* 0x000fe200078e0007 */
[----:B------:R-:W-:Y:S01]  /*eda0*/  MOV R61, R49 ;  /* 0x00000031003d7202 */ /* 0x000fe20000000f00 */
[----:B------:R-:W-:Y:S01]  /*edb0*/  IMAD.MOV.U32 R62, RZ, RZ, R50 ;  /* 0x000000ffff3e7224 */ /* 0x000fe200078e0032 */
[----:B------:R-:W-:Y:S01]  /*edc0*/  PRMT R78, R3, 0x5410, R20 ;  /* 0x00005410034e7816 */ /* 0x000fe20000000014 */
[----:B------:R-:W-:Y:S01]  /*edd0*/  IMAD.MOV.U32 R20, RZ, RZ, R9 ;  /* 0x000000ffff147224 */ /* 0x000fe200078e0009 */
[----:B------:R-:W-:Y:S01]  /*ede0*/  LOP3.LUT R3, R0, 0xfffffffe, RZ, 0xc0, !PT ;  /* 0xfffffffe00037812 */ /* 0x000fe200078ec0ff */
[----:B------:R-:W-:Y:S01]  /*edf0*/  BSSY B1, `(.L_x_2858) ;  /* 0x0000025000017945 */ /* 0x000fe20003800000 */
[----:B------:R-:W-:Y:S01]  /*ee00*/  PRMT R79, R21, 0x5410, R60 ;  /* 0x00005410154f7816 */ /* 0x000fe2000000003c */
[----:B------:R-:W-:Y:S01]  /*ee10*/  IMAD.MOV.U32 R60, RZ, RZ, R10 ;  /* 0x000000ffff3c7224 */ /* 0x000fe200078e000a */
[----:B------:R-:W-:Y:S01]  /*ee20*/  MOV R0, R8 ;  /* 0x0000000800007202 */ /* 0x000fe20000000f00 */
[----:B------:R-:W-:Y:S01]  /*ee30*/  IMAD.IADD R3, R212, 0x1, -R3 ;  /* 0x00000001d4037824 */ /* 0x000fe200078e0a03 */
[----:B------:R-:W-:Y:S01]  /*ee40*/  PRMT R81, R62, 0x7610, R81 ;  /* 0x000076103e517816 */ /* 0x000fe20000000051 */
[----:B------:R-:W-:Y:S01]  /*ee50*/  IMAD.MOV.U32 R62, RZ, RZ, R57 ;  /* 0x000000ffff3e7224 */ /* 0x000fe200078e0039 */
[----:B------:R-:W-:Y:S01]  /*ee60*/  PRMT R68, R0, 0x5410, R20 ;  /* 0x0000541000447816 */ /* 0x000fe20000000014 */
[----:B------:R-:W-:Y:S01]  /*ee70*/  IMAD.MOV.U32 R20, RZ, RZ, R13 ;  /* 0x000000ffff147224 */ /* 0x000fe200078e000d */
[----:B------:R-:W-:Y:S01]  /*ee80*/  SHF.L.U32 R21, R3, 0x1f, RZ ;  /* 0x0000001f03157819 */ /* 0x000fe200000006ff */
[----:B------:R-:W-:Y:S01]  /*ee90*/  IMAD.MOV.U32 R3, RZ, RZ, R12 ;  /* 0x000000ffff037224 */ /* 0x000fe200078e000c */
[----:B------:R-:W-:-:S02]  /*eea0*/  PRMT R70, R60, 0x7610, R70 ;  /* 0x000076103c467816 */ /* 0x000fc40000000046 */
[----:B------:R-:W0:Y:S01]  /*eeb0*/  SYNCS.PHASECHK.TRANS64.TRYWAIT P0, [R16+URZ+0x34800], R21 ;  /* 0x03480015100075a7 */ /* 0x000e22000800017f */
[----:B------:R-:W-:Y:S02]  /*eec0*/  MOV R0, R11 ;  /* 0x0000000b00007202 */ /* 0x000fe40000000f00 */
[----:B------:R-:W-:Y:S02]  /*eed0*/  MOV R60, R14 ;  /* 0x0000000e003c7202 */ /* 0x000fe40000000f00 */
[----:B------:R-:W-:Y:S02]  /*eee0*/  PRMT R70, R70, 0x5410, R0 ;  /* 0x0000541046467816 */ /* 0x000fe40000000000 */
[----:B------:R-:W-:Y:S01]  /*eef0*/  PRMT R0, R3, 0x5410, R20 ;  /* 0x0000541003007816 */ /* 0x000fe20000000014 */
[----:B------:R-:W-:Y:S01]  /*ef00*/  IMAD.MOV.U32 R20, RZ, RZ, R15 ;  /* 0x000000ffff147224 */ /* 0x000fe200078e000f */
[----:B------:R-:W-:Y:S01]  /*ef10*/  PRMT R3, R60, 0x7610, R3 ;  /* 0x000076103c037816 */ /* 0x000fe20000000003 */
[----:B------:R-:W-:Y:S01]  /*ef20*/  IMAD.MOV.U32 R60, RZ, RZ, R48 ;  /* 0x000000ffff3c7224 */ /* 0x000fe200078e0030 */
[----:B------:R-:W-:-:S02]  /*ef30*/  VIADDMNMX R69, R69, -R200, 0x80, PT ;  /* 0x0000008045457446 */ /* 0x000fc400038009c8 */
        /* <DEDUP_REMOVED lines=9> */
[----:B------:R-:W-:-:S02]  /*efd0*/  MOV R60, R55 ;  /* 0x00000037003c7202 */ /* 0x000fc40000000f00 */
[----:B------:R-:W-:Y:S02]  /*efe0*/  ISETP.GE.AND P1, PT, R184, R69, PT ;  /* 0x00000045b800720c */ /* 0x000fe40003f26270 */
[----:B------:R-:W-:Y:S02]  /*eff0*/  PRMT R72, R20, 0x5410, R60 ;  /* 0x0000541014487816 */ /* 0x000fe4000000003c */
[----:B------:R-:W-:Y:S01]  /*f000*/  PRMT R20, R61, 0x5410, R62 ;  /* 0x000054103d147816 */ /* 0x000fe2000000003e */
[----:B------:R-:W-:Y:S01]  /*f010*/  IMAD.MOV.U32 R61, RZ, RZ, R59 ;  /* 0x000000ffff3d7224 */ /* 0x000fe200078e003b */
[----:B------:R-:W-:Y:S01]  /*f020*/  MOV R60, R58 ;  /* 0x0000003a003c7202 */ /* 0x000fe20000000f00 */
[----:B0-----:R-:W-:Y:S06]  /*f030*/  @!P0 BRA `(.L_x_2859) ;  /* 0x0000016c00ec8947 */ /* 0x001fec0003800000 */
.L_x_3114:
[----:B------:R-:W-:Y:S05]  /*f040*/  BSYNC B1 ;  /* 0x0000000000017941 */ /* 0x000fea0003800000 */
.L_x_2858:
        /* <DEDUP_REMOVED lines=10> */
[--C-:B------:R-:W-:Y:S01]  /*f0f0*/  HADD2.F32 R95, -RZ, R91.reuse.H1_H1 ;  /* 0x3000005bff5f7230 */ /* 0x100fe20000004100 */
[----:B------:R-:W-:Y:S01]  /*f100*/  LOP3.LUT R61, R196, 0x38, R18, 0xf8, !PT ;  /* 0x00000038c43d7812 */ /* 0x000fe200078ef812 */
[----:B------:R-:W-:Y:S01]  /*f110*/  HADD2.F32 R97, -RZ, R91.H0_H0 ;  /* 0x2000005bff617230 */ /* 0x000fe20000004100 */
[----:B------:R-:W-:Y:S01]  /*f120*/  SHF.R.S32.HI R63, RZ, 0x1f, R62 ;  /* 0x0000001fff3f7819 */ /* 0x000fe2000001143e */
[--C-:B------:R-:W-:Y:S01]  /*f130*/  HADD2.F32 R98, -RZ, R90.reuse.H1_H1 ;  /* 0x3000005aff627230 */ /* 0x100fe20000004100 */
[----:B------:R-:W-:Y:S01]  /*f140*/  LOP3.LUT R60, R61, R198, RZ, 0x3c, !PT ;  /* 0x000000c63d3c7212 */ /* 0x000fe200078e3cff */
[----:B------:R-:W-:Y:S01]  /*f150*/  HADD2.F32 R90, -RZ, R90.H0_H0 ;  /* 0x2000005aff5a7230 */ /* 0x000fe20000004100 */
[----:B------:R-:W-:Y:S01]  /*f160*/  LEA.HI R64, R63, R62, RZ, 0x3 ;  /* 0x0000003e3f407211 */ /* 0x000fe200078f18ff */
[----:B------:R-:W-:Y:S01]  /*f170*/  IMAD.SHL.U32 R63, R62, 0x8, RZ ;  /* 0x000000083e3f7824 */ /* 0x000fe200078e00ff */
[----:B------:R-:W-:Y:S01]  /*f180*/  SHF.R.U32.HI R100, RZ, 0x10, R45 ;  /* 0x00000010ff647819 */ /* 0x000fe2000001162d */
[----:B------:R-:W-:Y:S01]  /*f190*/  IMAD R61, R197, 0x200, R60 ;  /* 0x00000200c53d7824 */ /* 0x000fe200078e023c */
[----:B------:R-:W-:-:S02]  /*f1a0*/  SHF.L.U32 R64, R64, 0xa, RZ ;  /* 0x0000000a40407819 */ /* 0x000fc400000006ff */
[----:B------:R-:W-:Y:S01]  /*f1b0*/  LOP3.LUT R63, R196, 0x38, R63, 0xf8, !PT ;  /* 0x00000038c43f7812 */ /* 0x000fe200078ef83f */
[--C-:B------:R-:W-:Y:S01]  /*f1c0*/  IMAD R86, R61, 0x2, R16.reuse ;  /* 0x000000023d567824 */ /* 0x100fe200078e0210 */
[----:B------:R-:W-:Y:S01]  /*f1d0*/  LOP3.LUT R64, R64, 0x7fffe000, RZ, 0xc0, !PT ;  /* 0x7fffe00040407812 */ /* 0x000fe200078ec0ff */
[----:B------:R-:W-:Y:S01]  /*f1e0*/  HADD2.F32 R100, -RZ, R100.H0_H0 ;  /* 0x20000064ff647230 */ /* 0x000fe20000004100 */
[----:B------:R-:W-:Y:S02]  /*f1f0*/  LOP3.LUT R65, R63, R198, RZ, 0x3c, !PT ;  /* 0x000000c63f417212 */ /* 0x000fe400078e3cff */
[----:B------:R-:W-:Y:S01]  /*f200*/  LEA R64, R197, R64, 0x9 ;  /* 0x00000040c5407211 */ /* 0x000fe200078e48ff */
[----:B------:R-:W0:Y:S01]  /*f210*/  LDS.128 R60, [R86+0x10400] ;  /* 0x01040000563c7984 */ /* 0x000e220000000c00 */
[----:B------:R-:W-:Y:S02]  /*f220*/  SHF.R.U32.HI R96, RZ, 0x10, R33 ;  /* 0x00000010ff607819 */ /* 0x000fe40000011621 */
[----:B------:R-:W-:Y:S01]  /*f230*/  SHF.R.U64 R44, R44, 0x10, R45 ;  /* 0x000000102c2c7819 */ /* 0x000fe2000000122d */
[----:B------:R-:W-:Y:S01]  /*f240*/  IMAD.IADD R65, R64, 0x1, R65 ;  /* 0x0000000140417824 */ /* 0x000fe200078e0241 */
[----:B------:R-:W-:Y:S01]  /*f250*/  SHF.R.U64 R32, R32, 0x10, R33 ;  /* 0x0000001020207819 */ /* 0x000fe20000001221 */
[----:B------:R-:W-:Y:S01]  /*f260*/  HADD2.F32 R96, -RZ, R96.H0_H0 ;  /* 0x20000060ff607230 */ /* 0x000fe20000004100 */
[----:B------:R-:W-:Y:S01]  /*f270*/  SHF.R.U64 R33, R34, 0x10, R35 ;  /* 0x0000001022217819 */ /* 0x000fe20000001223 */
[----:B------:R-:W-:Y:S01]  /*f280*/  IMAD R88, R65, 0x2, R16 ;  /* 0x0000000241587824 */ /* 0x000fe200078e0210 */
[----:B------:R-:W-:-:S02]  /*f290*/  SHF.R.U64 R34, R46, 0x10, R47 ;  /* 0x000000102e227819 */ /* 0x000fc4000000122f */
[----:B------:R-:W-:Y:S01]  /*f2a0*/  SHF.R.U32.HI R105, RZ, 0x10, R35 ;  /* 0x00000010ff697819 */ /* 0x000fe20000011623 */
[----:B------:R-:W-:Y:S01]  /*f2b0*/  HADD2.F32 R33, -RZ, R33.H0_H0 ;  /* 0x20000021ff217230 */ /* 0x000fe20000004100 */
[----:B------:R-:W1:Y:S01]  /*f2c0*/  LDS.128 R64, [R88+0x10400] ;  /* 0x0104000058407984 */ /* 0x000e620000000c00 */
[----:B------:R-:W-:Y:S01]  /*f2d0*/  SHF.R.U32.HI R103, RZ, 0x10, R47 ;  /* 0x00000010ff677819 */ /* 0x000fe2000001162f */
[--C-:B0-----:R-:W-:Y:S02]  /*f2e0*/  HADD2.F32 R46, -RZ, R61.reuse.H0_H0 ;  /* 0x2000003dff2e7230 */ /* 0x101fe40000004100 */
[----:B------:R-:W-:Y:S02]  /*f2f0*/  HADD2.F32 R61, -RZ, R61.H1_H1 ;  /* 0x3000003dff3d7230 */ /* 0x000fe40000004100 */
[----:B------:R-:W-:Y:S02]  /*f300*/  HADD2.F32 R35, -RZ, R60.H0_H0 ;  /* 0x2000003cff237230 */ /* 0x000fe40000004100 */
[----:B------:R-:W-:-:S02]  /*f310*/  HADD2.F32 R47, -RZ, R62.H0_H0 ;  /* 0x2000003eff2f7230 */ /* 0x000fc40000004100 */
[--C-:B------:R-:W-:Y:S02]  /*f320*/  HADD2.F32 R92, -RZ, R63.reuse.H0_H0 ;  /* 0x2000003fff5c7230 */ /* 0x100fe40000004100 */
[----:B------:R-:W-:Y:S02]  /*f330*/  HADD2.F32 R63, -RZ, R63.H1_H1 ;  /* 0x3000003fff3f7230 */ /* 0x000fe40000004100 */
[----:B------:R-:W-:Y:S02]  /*f340*/  HADD2.F32 R60, -RZ, R60.H1_H1 ;  /* 0x3000003cff3c7230 */ /* 0x000fe40000004100 */
[--C-:B-1----:R-:W-:Y:S02]  /*f350*/  HADD2.F32 R45, -RZ, R65.reuse.H0_H0 ;  /* 0x20000041ff2d7230 */ /* 0x102fe40000004100 */
[----:B------:R-:W-:Y:S02]  /*f360*/  HADD2.F32 R91, -RZ, R65.H1_H1 ;  /* 0x30000041ff5b7230 */ /* 0x000fe40000004100 */
[----:B------:R-:W-:-:S02]  /*f370*/  HADD2.F32 R65, -RZ, R64.H0_H0 ;  /* 0x20000040ff417230 */ /* 0x000fc40000004100 */
[C---:B------:R-:W-:Y:S01]  /*f380*/  FMUL.FTZ R99, R45.reuse, R97 ;  /* 0x000000612d637220 */ /* 0x040fe20000410000 */
[-C--:B------:R-:W-:Y:S01]  /*f390*/  FMUL.FTZ R101, R45, R95.reuse ;  /* 0x0000005f2d657220 */ /* 0x080fe20000410000 */
[C---:B------:R-:W-:Y:S01]  /*f3a0*/  FMUL.FTZ R102, R91.reuse, R100 ;  /* 0x000000645b667220 */ /* 0x040fe20000410000 */
[----:B------:R-:W-:Y:S01]  /*f3b0*/  FMUL.FTZ R104, R91, R96 ;  /* 0x000000605b687220 */ /* 0x000fe20000410000 */
[C---:B------:R-:W-:Y:S01]  /*f3c0*/  FFMA.FTZ R45, R46.reuse, R95, -R99 ;  /* 0x0000005f2e2d7223 */ /* 0x040fe20000010863 */
[----:B------:R-:W-:Y:S01]  /*f3d0*/  FFMA.FTZ R101, R46, R97, R101 ;  /* 0x000000612e657223 */ /* 0x000fe20000010065 */
[C---:B------:R-:W-:Y:S01]  /*f3e0*/  FMUL.FTZ R46, R65.reuse, R98 ;  /* 0x00000062412e7220 */ /* 0x040fe20000410000 */
[----:B------:R-:W-:Y:S01]  /*f3f0*/  FMUL.FTZ R91, R65, R90 ;  /* 0x0000005a415b7220 */ /* 0x000fe20000410000 */
[----:B------:R-:W-:Y:S01]  /*f400*/  FFMA.FTZ R102, R61, R96, -R102 ;  /* 0x000000603d667223 */ /* 0x000fe20000010866 */
[----:B------:R-:W-:Y:S02]  /*f410*/  HADD2.F32 R93, -RZ, R66.H0_H0 ;  /* 0x20000042ff5d7230 */ /* 0x000fe40000004100 */
[----:B------:R-:W-:Y:S01]  /*f420*/  FFMA.FTZ R65, R35, R90, -R46 ;  /* 0x0000005a23417223 */ /* 0x000fe2000001082e */
[----:B------:R-:W-:-:S02]  /*f430*/  HADD2.F32 R96, -RZ, R89.H1_H1 ;  /* 0x30000059ff607230 */ /* 0x000fc40000004100 */
[----:B------:R-:W-:Y:S01]  /*f440*/  FFMA.FTZ R91, R35, R98, R91 ;  /* 0x00000062235b7223 */ /* 0x000fe2000001005b */
[----:B------:R-:W-:Y:S02]  /*f450*/  HADD2.F32 R35, -RZ, R87.H1_H1 ;  /* 0x30000057ff237230 */ /* 0x000fe40000004100 */
[----:B------:R-:W-:Y:S01]  /*f460*/  FFMA.FTZ R104, R61, R100, R104 ;  /* 0x000000643d687223 */ /* 0x000fe20000010068 */
[----:B------:R-:W-:Y:S02]  /*f470*/  HADD2.F32 R94, -RZ, R67.H0_H0 ;  /* 0x20000043ff5e7230 */ /* 0x000fe40000004100 */
[----:B------:R-:W-:Y:S01]  /*f480*/  FMUL.FTZ R90, R93, R96 ;  /* 0x000000605d5a7220 */ /* 0x000fe20000410000 */
[----:B------:R-:W-:Y:S02]  /*f490*/  HADD2.F32 R46, -RZ, R89.H0_H0 ;  /* 0x20000059ff2e7230 */ /* 0x000fe40000004100 */
[----:B------:R-:W-:Y:S02]  /*f4a0*/  HADD2.F32 R87, -RZ, R87.H0_H0 ;  /* 0x20000057ff577230 */ /* 0x000fe40000004100 */
[----:B------:R-:W-:-:S02]  /*f4b0*/  HADD2.F32 R67, -RZ, R67.H1_H1 ;  /* 0x30000043ff437230 */ /* 0x000fc40000004100 */
[-C--:B------:R-:W-:Y:S01]  /*f4c0*/  FMUL.FTZ R98, R93, R46.reuse ;  /* 0x0000002e5d627220 */ /* 0x080fe20000410000 */
[C---:B------:R-:W-:Y:S01]  /*f4d0*/  FFMA.FTZ R89, R47.reuse, R46, -R90 ;  /* 0x0000002e2f597223 */ /* 0x040fe2000001085a */
[C---:B------:R-:W-:Y:S01]  /*f4e0*/  FMUL.FTZ R61, R94.reuse, R87 ;  /* 0x000000575e3d7220 */ /* 0x040fe20000410000 */
[----:B------:R-:W-:Y:S02]  /*f4f0*/  HADD2.F32 R90, -RZ, R103.H0_H0 ;  /* 0x20000067ff5a7230 */ /* 0x000fe40000004100 */
[-C--:B------:R-:W-:Y:S01]  /*f500*/  FMUL.FTZ R94, R94, R35.reuse ;  /* 0x000000235e5e7220 */ /* 0x080fe20000410000 */
[----:B------:R-:W-:Y:S02]  /*f510*/  HADD2.F32 R46, -RZ, R105.H0_H0 ;  /* 0x20000069ff2e7230 */ /* 0x000fe40000004100 */
[----:B------:R-:W-:Y:S01]  /*f520*/  FFMA.FTZ R98, R47, R96, R98 ;  /* 0x000000602f627223 */ /* 0x000fe20000010062 */
[C---:B------:R-:W-:Y:S01]  /*f530*/  FFMA.FTZ R93, R92.reuse, R35, -R61 ;  /* 0x000000235c5d7223 */ /* 0x040fe2000001083d */
[----:B------:R-:W-:Y:S01]  /*f540*/  FFMA.FTZ R94, R92, R87, R94 ;  /* 0x000000575c5e7223 */ /* 0x000fe2000001005e */
[----:B------:R-:W-:-:S02]  /*f550*/  HADD2.F32 R64, -RZ, R64.H1_H1 ;  /* 0x30000040ff407230 */ /* 0x000fc40000004100 */
[C---:B------:R-:W-:Y:S01]  /*f560*/  FMUL.FTZ R96, R67.reuse, R90 ;  /* 0x0000005a43607220 */ /* 0x040fe20000410000 */
[----:B------:R-:W-:Y:S02]  /*f570*/  HADD2.F32 R66, -RZ, R66.H1_H1 ;  /* 0x30000042ff427230 */ /* 0x000fe40000004100 */
[-C--:B------:R-:W-:Y:S01]  /*f580*/  FMUL.FTZ R92, R67, R46.reuse ;  /* 0x0000002e435c7220 */ /* 0x080fe20000410000 */
[----:B------:R-:W-:Y:S02]  /*f590*/  HADD2.F32 R47, -RZ, R44.H0_H0 ;  /* 0x2000002cff2f7230 */ /* 0x000fe40000004100 */
[C---:B------:R-:W-:Y:S01]  /*f5a0*/  FFMA.FTZ R96, R63.reuse, R46, -R96 ;  /* 0x0000002e3f607223 */ /* 0x040fe20000010860 */
[----:B------:R-:W-:Y:S02]  /*f5b0*/  HADD2.F32 R61, -RZ, R34.H0_H0 ;  /* 0x20000022ff3d7230 */ /* 0x000fe40000004100 */
[----:B------:R-:W-:Y:S01]  /*f5c0*/  FFMA.FTZ R87, R63, R90, R92 ;  /* 0x0000005a3f577223 */ /* 0x000fe2000001005c */
[----:B------:R-:W-:-:S02]  /*f5d0*/  HADD2.F32 R35, -RZ, R32.H0_H0 ;  /* 0x20000020ff237230 */ /* 0x000fc40000004100 */
[----:B------:R-:W-:Y:S01]  /*f5e0*/  FMUL.FTZ R63, R64, R47 ;  /* 0x0000002f403f7220 */ /* 0x000fe20000410000 */
[----:B------:R-:W-:Y:S02]  /*f5f0*/  HADD2.F32 R62, -RZ, R62.H1_H1 ;  /* 0x3000003eff3e7230 */ /* 0x000fe40000004100 */
[C---:B------:R-:W-:Y:S01]  /*f600*/  FMUL.FTZ R67, R66.reuse, R61 ;  /* 0x0000003d42437220 */ /* 0x040fe20000410000 */
[----:B------:R-:W-:Y:S01]  /*f610*/  FMUL.FTZ R66, R66, R33 ;  /* 0x0000002142427220 */ /* 0x000fe20000410000 */
[-C--:B------:R-:W-:Y:S01]  /*f620*/  FMUL.FTZ R64, R64, R35.reuse ;  /* 0x0000002340407220 */ /* 0x080fe20000410000 */
[----:B------:R-:W-:Y:S01]  /*f630*/  FFMA.FTZ R32, R60, R35, -R63 ;  /* 0x000000233c207223 */ /* 0x000fe2000001083f */
[C---:B------:R-:W-:Y:S01]  /*f640*/  FFMA.FTZ R34, R62.reuse, R33, -R67 ;  /* 0x000000213e227223 */ /* 0x040fe20000010843 */
        /* <DEDUP_REMOVED lines=12> */
.L_x_2863:
[----:B------:R-:W-:Y:S05]  /*f710*/  BSYNC B2 ;  /* 0x0000000000027941 */ /* 0x000fea0003800000 */
.L_x_2862:
[----:B------:R-:W-:Y:S04]  /*f720*/  BSSY B2, `(.L_x_2864) ;  /* 0x0000061000027945 */ /* 0x000fe80003800000 */
[----:B------:R-:W-:Y:S05]  /*f730*/  @P1 BRA `(.L_x_2865) ;  /* 0x00000004007c1947 */ /* 0x000fea0003800000 */
[----:B0-----:R-:W-:Y:S01]  /*f740*/  LEA.HI R32, R77, R218, RZ, 0x1d ;  /* 0x000000da4d207211 */ /* 0x001fe200078fe8ff */
[----:B------:R-:W-:Y:S01]  /*f750*/  HADD2.F32 R62, -RZ, R84.H1_H1 ;  /* 0x30000054ff3e7230 */ /* 0x000fe20000004100 */
[--C-:B------:R-:W-:Y:S01]  /*f760*/  SHF.R.U64 R90, R40, 0x10, R41.reuse ;  /* 0x00000010285a7819 */ /* 0x100fe20000001229 */
[----:B------:R-:W-:Y:S01]  /*f770*/  HADD2.F32 R64, -RZ, R82.H1_H1 ;  /* 0x30000052ff407230 */ /* 0x000fe20000004100 */
[----:B------:R-:W-:Y:S02]  /*f780*/  SHF.R.S32.HI R33, RZ, 0x1f, R32 ;  /* 0x0000001fff217819 */ /* 0x000fe40000011420 */
[----:B------:R-:W-:Y:S02]  /*f790*/  SHF.R.U32.HI R66, RZ, 0x10, R41 ;  /* 0x00000010ff427819 */ /* 0x000fe40000011629 */
[----:B------:R-:W-:Y:S02]  /*f7a0*/  LEA.HI R34, R33, R32, RZ, 0x3 ;  /* 0x0000002021227211 */ /* 0x000fe400078f18ff */
[----:B------:R-:W-:Y:S01]  /*f7b0*/  SHF.L.U32 R33, R32, 0x3, RZ ;  /* 0x0000000320217819 */ /* 0x000fe200000006ff */
[----:B------:R-:W-:Y:S01]  /*f7c0*/  HADD2.F32 R66, -RZ, R66.H0_H0 ;  /* 0x20000042ff427230 */ /* 0x000fe20000004100 */
[----:B------:R-:W-:Y:S01]  /*f7d0*/  SHF.R.U64 R93, R28, 0x10, R29 ;  /* 0x000000101c5d7819 */ /* 0x000fe2000000121d */
[----:B------:R-:W-:Y:S01]  /*f7e0*/  IMAD.SHL.U32 R34, R34, 0x400, RZ ;  /* 0x0000040022227824 */ /* 0x000fe200078e00ff */
[----:B------:R-:W-:-:S02]  /*f7f0*/  LOP3.LUT R33, R196, 0x38, R33, 0xf8, !PT ;  /* 0x00000038c4217812 */ /* 0x000fc400078ef821 */
[----:B------:R-:W-:Y:S02]  /*f800*/  SHF.R.U32.HI R61, RZ, 0x10, R29 ;  /* 0x00000010ff3d7819 */ /* 0x000fe4000001161d */
[----:B------:R-:W-:Y:S02]  /*f810*/  LOP3.LUT R34, R34, 0x7fffe000, RZ, 0xc0, !PT ;  /* 0x7fffe00022227812 */ /* 0x000fe400078ec0ff */
[----:B------:R-:W-:Y:S02]  /*f820*/  LOP3.LUT R45, R33, R198, RZ, 0x3c, !PT ;  /* 0x000000c6212d7212 */ /* 0x000fe400078e3cff */
[--C-:B------:R-:W-:Y:S01]  /*f830*/  SHF.R.U64 R89, R42, 0x10, R43.reuse ;  /* 0x000000102a597819 */ /* 0x100fe2000000122b */
[----:B------:R-:W-:Y:S01]  /*f840*/  IMAD R44, R197, 0x200, R34 ;  /* 0x00000200c52c7824 */ /* 0x000fe200078e0222 */
[----:B------:R-:W-:Y:S01]  /*f850*/  SHF.R.U32.HI R87, RZ, 0x10, R43 ;  /* 0x00000010ff577819 */ /* 0x000fe2000001162b */
[----:B------:R-:W0:Y:S01]  /*f860*/  LDS.128 R32, [R231] ;  /* 0x00000000e7207984 */ /* 0x000e220000000c00 */
[----:B------:R-:W-:-:S02]  /*f870*/  SHF.R.U32.HI R91, RZ, 0x10, R31 ;  /* 0x00000010ff5b7819 */ /* 0x000fc4000001161f */
[----:B------:R-:W-:Y:S02]  /*f880*/  IADD3 R45, R44, R45, RZ ;  /* 0x0000002d2c2d7210 */ /* 0x000fe40007ffe0ff */
[----:B------:R-:W-:-:S03]  /*f890*/  SHF.R.U64 R92, R30, 0x10, R31 ;  /* 0x000000101e5c7819 */ /* 0x000fc6000000121f */
[----:B------:R-:W-:-:S05]  /*f8a0*/  IMAD R60, R45, 0x2, R16 ;  /* 0x000000022d3c7824 */ /* 0x000fca00078e0210 */
        /* <DEDUP_REMOVED lines=17> */
[----:B------:R-:W-:Y:S01]  /*f9c0*/  FMUL.FTZ R82, R45, R66 ;  /* 0x000000422d527220 */ /* 0x000fe20000410000 */
[----:B------:R-:W-:Y:S02]  /*f9d0*/  HADD2.F32 R62, -RZ, R61.H0_H0 ;  /* 0x2000003dff3e7230 */ /* 0x000fe40000004100 */
[C---:B------:R-:W-:Y:S01]  /*f9e0*/  FMUL.FTZ R61, R40.reuse, R41 ;  /* 0x00000029283d7220 */ /* 0x040fe20000410000 */
[----:B------:R-:W-:Y:S02]  /*f9f0*/  HADD2.F32 R42, -RZ, R46.H0_H0 ;  /* 0x2000002eff2a7230 */ /* 0x000fe40000004100 */
[----:B------:R-:W-:Y:S01]  /*fa00*/  FMUL.FTZ R40, R40, R29 ;  /* 0x0000001d28287220 */ /* 0x000fe20000410000 */
[----:B------:R-:W-:-:S02]  /*fa10*/  HADD2.F32 R43, -RZ, R47.H0_H0 ;  /* 0x2000002fff2b7230 */ /* 0x000fc40000004100 */
[-C--:B------:R-:W-:Y:S01]  /*fa20*/  FMUL.FTZ R64, R45, R62.reuse ;  /* 0x0000003e2d407220 */ /* 0x080fe20000410000 */
[C---:B------:R-:W-:Y:S01]  /*fa30*/  FFMA.FTZ R61, R28.reuse, R29, -R61 ;  /* 0x0000001d1c3d7223 */ /* 0x040fe2000001083d */
[C---:B------:R-:W-:Y:S01]  /*fa40*/  FFMA.FTZ R65, R33.reuse, R62, -R82 ;  /* 0x0000003e21417223 */ /* 0x040fe20000010852 */
[----:B------:R-:W-:Y:S02]  /*fa50*/  HADD2.F32 R45, -RZ, R83.H0_H0 ;  /* 0x20000053ff2d7230 */ /* 0x000fe40000004100 */
[----:B------:R-:W-:Y:S01]  /*fa60*/  FFMA.FTZ R63, R28, R41, R40 ;  /* 0x000000291c3f7223 */ /* 0x000fe20000010028 */
[----:B------:R-:W-:Y:S02]  /*fa70*/  HADD2.F32 R29, -RZ, R85.H0_H0 ;  /* 0x20000055ff1d7230 */ /* 0x000fe40000004100 */
[----:B------:R-:W-:Y:S01]  /*fa80*/  FFMA.FTZ R67, R33, R66, R64 ;  /* 0x0000004221437223 */ /* 0x000fe20000010040 */
[----:B------:R-:W-:Y:S02]  /*fa90*/  HADD2.F32 R62, -RZ, R83.H1_H1 ;  /* 0x30000053ff3e7230 */ /* 0x000fe40000004100 */
[----:B------:R-:W-:Y:S01]  /*faa0*/  FMUL.FTZ R33, R42, R45 ;  /* 0x0000002d2a217220 */ /* 0x000fe20000410000 */
[----:B------:R-:W-:-:S02]  /*fab0*/  HADD2.F32 R28, -RZ, R85.H1_H1 ;  /* 0x30000055ff1c7230 */ /* 0x000fc40000004100 */
[-C--:B------:R-:W-:Y:S01]  /*fac0*/  FMUL.FTZ R41, R42, R29.reuse ;  /* 0x0000001d2a297220 */ /* 0x080fe20000410000 */
[----:B------:R-:W-:Y:S02]  /*fad0*/  HADD2.F32 R47, -RZ, R47.H1_H1 ;  /* 0x3000002fff2f7230 */ /* 0x000fe40000004100 */
[C---:B------:R-:W-:Y:S01]  /*fae0*/  FMUL.FTZ R66, R43.reuse, R62 ;  /* 0x0000003e2b427220 */ /* 0x040fe20000410000 */
[----:B------:R-:W-:Y:S02]  /*faf0*/  HADD2.F32 R42, -RZ, R87.H0_H0 ;  /* 0x20000057ff2a7230 */ /* 0x000fe40000004100 */
[-C--:B------:R-:W-:Y:S01]  /*fb00*/  FMUL.FTZ R43, R43, R28.reuse ;  /* 0x0000001c2b2b7220 */ /* 0x080fe20000410000 */
[----:B------:R-:W-:Y:S02]  /*fb10*/  HADD2.F32 R40, -RZ, R91.H0_H0 ;  /* 0x2000005bff287230 */ /* 0x000fe40000004100 */
[C---:B------:R-:W-:Y:S01]  /*fb20*/  FFMA.FTZ R64, R30.reuse, R29, -R33 ;  /* 0x0000001d1e407223 */ /* 0x040fe20000010821 */
[----:B------:R-:W-:Y:S01]  /*fb30*/  FFMA.FTZ R45, R30, R45, R41 ;  /* 0x0000002d1e2d7223 */ /* 0x000fe20000010029 */
[----:B------:R-:W-:Y:S01]  /*fb40*/  FFMA.FTZ R66, R31, R28, -R66 ;  /* 0x0000001c1f427223 */ /* 0x000fe20000010842 */
[----:B------:R-:W-:-:S02]  /*fb50*/  HADD2.F32 R44, -RZ, R44.H1_H1 ;  /* 0x3000002cff2c7230 */ /* 0x000fc40000004100 */
[----:B------:R-:W-:Y:S01]  /*fb60*/  FMUL.FTZ R30, R47, R42 ;  /* 0x0000002a2f1e7220 */ /* 0x000fe20000410000 */
[----:B------:R-:W-:Y:S02]  /*fb70*/  HADD2.F32 R46, -RZ, R46.H1_H1 ;  /* 0x3000002eff2e7230 */ /* 0x000fe40000004100 */
        /* <DEDUP_REMOVED lines=27> */
.L_x_2865:
[----:B------:R-:W-:Y:S05]  /*fd30*/  BSYNC B2 ;  /* 0x0000000000027941 */ /* 0x000fea0003800000 */
.L_x_2864:
[----:B------:R-:W-:Y:S05]  /*fd40*/  @P2 BRA `(.L_x_2861) ;  /* 0x00000004007c2947 */ /* 0x000fea0003800000 */
[----:B------:R-:W-:Y:S01]  /*fd50*/  LEA.HI R77, R77, R219, RZ, 0x1d ;  /* 0x000000db4d4d7211 */ /* 0x000fe200078fe8ff */
[----:B------:R-:W-:Y:S01]  /*fd60*/  HADD2.F32 R41, -RZ, R73.H1_H1 ;  /* 0x30000049ff297230 */ /* 0x000fe20000004100 */
[----:B------:R-:W-:Y:S01]  /*fd70*/  SHF.R.U64 R61, R36, 0x10, R37 ;  /* 0x00000010243d7819 */ /* 0x000fe20000001225 */
[----:B------:R-:W-:Y:S01]  /*fd80*/  HADD2.F32 R40, -RZ, R75.H1_H1 ;  /* 0x3000004bff287230 */ /* 0x000fe20000004100 */
[----:B-1----:R-:W-:Y:S01]  /*fd90*/  SHF.R.S32.HI R28, RZ, 0x1f, R77 ;  /* 0x0000001fff1c7819 */ /* 0x002fe2000001144d */
[----:B------:R-:W-:Y:S01]  /*fda0*/  HADD2.F32 R73, -RZ, R73.H0_H0 ;  /* 0x20000049ff497230 */ /* 0x000fe20000004100 */
[----:B------:R-:W-:Y:S01]  /*fdb0*/  SHF.R.U32.HI R42, RZ, 0x10, R37 ;  /* 0x00000010ff2a7819 */ /* 0x000fe20000011625 */
[----:B------:R-:W-:Y:S01]  /*fdc0*/  HADD2.F32 R75, -RZ, R75.H0_H0 ;  /* 0x2000004bff4b7230 */ /* 0x000fe20000004100 */
[----:B------:R-:W-:Y:S01]  /*fdd0*/  LEA.HI R28, R28, R77, RZ, 0x3 ;  /* 0x0000004d1c1c7211 */ /* 0x000fe200078f18ff */
[----:B------:R-:W-:Y:S01]  /*fde0*/  IMAD.SHL.U32 R77, R77, 0x8, RZ ;  /* 0x000000084d4d7824 */ /* 0x000fe200078e00ff */
[----:B------:R-:W-:Y:S01]  /*fdf0*/  SHF.R.U64 R64, R24, 0x10, R25 ;  /* 0x0000001018407819 */ /* 0x000fe20000001219 */
[----:B------:R-:W-:Y:S01]  /*fe00*/  HADD2.F32 R42, -RZ, R42.H0_H0 ;  /* 0x2000002aff2a7230 */ /* 0x000fe20000004100 */
[----:B------:R-:W-:-:S02]  /*fe10*/  SHF.L.U32 R28, R28, 0xa, RZ ;  /* 0x0000000a1c1c7819 */ /* 0x000fc400000006ff */
[----:B------:R-:W-:Y:S02]  /*fe20*/  LOP3.LUT R77, R196, 0x38, R77, 0xf8, !PT ;  /* 0x00000038c44d7812 */ /* 0x000fe400078ef84d */
[----:B------:R-:W-:Y:S02]  /*fe30*/  LOP3.LUT R28, R28, 0x7fffe000, RZ, 0xc0, !PT ;  /* 0x7fffe0001c1c7812 */ /* 0x000fe400078ec0ff */
[----:B------:R-:W-:Y:S02]  /*fe40*/  LOP3.LUT R77, R77, R198, RZ, 0x3c, !PT ;  /* 0x000000c64d4d7212 */ /* 0x000fe400078e3cff */
[----:B------:R-:W-:Y:S01]  /*fe50*/  SHF.R.U32.HI R43, RZ, 0x10, R25 ;  /* 0x00000010ff2b7819 */ /* 0x000fe20000011619 */
[----:B0-----:R-:W-:Y:S01]  /*fe60*/  IMAD R32, R197, 0x200, R28 ;  /* 0x00000200c5207824 */ /* 0x001fe200078e021c */
[--C-:B------:R-:W-:Y:S01]  /*fe70*/  SHF.R.U64 R47, R38, 0x10, R39.reuse ;  /* 0x00000010262f7819 */ /* 0x100fe20000001227 */
[----:B------:R-:W0:Y:S01]  /*fe80*/  LDS.128 R28, [R229] ;  /* 0x00000000e51c7984 */ /* 0x000e220000000c00 */
[----:B------:R-:W-:Y:S01]  /*fe90*/  SHF.R.U32.HI R45, RZ, 0x10, R39 ;  /* 0x00000010ff2d7819 */ /* 0x000fe20000011627 */
[----:B------:R-:W-:Y:S01]  /*fea0*/  IMAD.IADD R77, R32, 0x1, R77 ;  /* 0x00000001204d7824 */ /* 0x000fe200078e024d */
[----:B------:R-:W-:-:S02]  /*feb0*/  SHF.R.U32.HI R62, RZ, 0x10, R27 ;  /* 0x00000010ff3e7819 */ /* 0x000fc4000001161b */
[----:B------:R-:W-:Y:S02]  /*fec0*/  SHF.R.U64 R63, R26, 0x10, R27 ;  /* 0x000000101a3f7819 */ /* 0x000fe4000000121b */
[----:B------:R-:W-:-:S05]  /*fed0*/  LEA R77, R77, R16, 0x1 ;  /* 0x000000104d4d7211 */ /* 0x000fca00078e08ff */
[----:B------:R-:W1:Y:S01]  /*fee0*/  LDS.128 R32, [R77+0x10400] ;  /* 0x010400004d207984 */ /* 0x000e620000000c00 */
[--C-:B0-----:R-:W-:Y:S02]  /*fef0*/  HADD2.F32 R25, -RZ, R29.reuse.H0_H0 ;  /* 0x2000001dff197230 */ /* 0x101fe40000004100 */
[----:B------:R-:W-:Y:S02]  /*ff00*/  HADD2.F32 R29, -RZ, R29.H1_H1 ;  /* 0x3000001dff1d7230 */ /* 0x000fe40000004100 */
[----:B------:R-:W-:Y:S02]  /*ff10*/  HADD2.F32 R24, -RZ, R28.H0_H0 ;  /* 0x2000001cff187230 */ /* 0x000fe40000004100 */
[----:B------:R-:W-:Y:S02]  /*ff20*/  HADD2.F32 R26, -RZ, R30.H0_H0 ;  /* 0x2000001eff1a7230 */ /* 0x000fe40000004100 */
[--C-:B------:R-:W-:Y:S02]  /*ff30*/  HADD2.F32 R27, -RZ, R31.reuse.H0_H0 ;  /* 0x2000001fff1b7230 */ /* 0x100fe40000004100 */
[----:B------:R-:W-:-:S02]  /*ff40*/  HADD2.F32 R31, -RZ, R31.H1_H1 ;  /* 0x3000001fff1f7230 */ /* 0x000fc40000004100 */
[--C-:B-1----:R-:W-:Y:S02]  /*ff50*/  HADD2.F32 R36, -RZ, R33.reuse.H0_H0 ;  /* 0x20000021ff247230 */ /* 0x102fe40000004100 */
[----:B------:R-:W-:Y:S02]  /*ff60*/  HADD2.F32 R37, -RZ, R33.H1_H1 ;  /* 0x30000021ff257230 */ /* 0x000fe40000004100 */
[----:B------:R-:W-:Y:S02]  /*ff70*/  HADD2.F32 R33, -RZ, R32.H0_H0 ;  /* 0x20000020ff217230 */ /* 0x000fe40000004100 */
[CC--:B------:R-:W-:Y:S01]  /*ff80*/  FMUL.FTZ R44, R36.reuse, R41.reuse ;  /* 0x00000029242c7220 */ /* 0x0c0fe20000410000 */
[-C--:B------:R-:W-:Y:S01]  /*ff90*/  FMUL.FTZ R46, R36, R40.reuse ;  /* 0x00000028242e7220 */ /* 0x080fe20000410000 */
[----:B------:R-:W-:Y:S02]  /*ffa0*/  HADD2.F32 R36, -RZ, R43.H0_H0 ;  /* 0x2000002bff247230 */ /* 0x000fe40000004100 */
[----:B------:R-:W-:Y:S01]  /*ffb0*/  FFMA.FTZ R44, R25, R40, -R44 ;  /* 0x00000028192c7223 */ /* 0x000fe2000001082c */
[----:B------:R-:W-:Y:S01]  /*ffc0*/  FMUL.FTZ R40, R37, R42 ;  /* 0x0000002a25287220 */ /* 0x000fe20000410000 */
[----:B------:R-:W-:Y:S01]  /*ffd0*/  FFMA.FTZ R46, R25, R41, R46 ;  /* 0x00000029192e7223 */ /* 0x000fe2000001002e */
[----:B------:R-:W-:Y:S01]  /*ffe0*/  FMUL.FTZ R25, R33, R73 ;  /* 0x0000004921197220 */ /* 0x000fe20000410000 */
[-C--:B------:R-:W-:Y:S01]  /*fff0*/  FMUL.FTZ R60, R37, R36.reuse ;  /* 0x00000024253c7220 */ /* 0x080fe20000410000 */
[----:B------:R-:W-:Y:S01]  /*10000*/  FFMA.FTZ R41, R29, R36, -R40 ;  /* 0x000000241d297223 */ /* 0x000fe20000010828 */
[----:B------:R-:W-:Y:S01]  /*10010*/  FMUL.FTZ R36, R33, R75 ;  /* 0x0000004b21247220 */ /* 0x000fe20000410000 */
[----:B------:R-:W-:-:S02]  /*10020*/  HADD2.F32 R37, -RZ, R74.H0_H0 ;  /* 0x2000004aff257230 */ /* 0x000fc40000004100 */
[C---:B------:R-:W-:Y:S01]  /*10030*/  FFMA.FTZ R75, R24.reuse, R75, -R25 ;  /* 0x0000004b184b7223 */ /* 0x040fe20000010819 */
[----:B------:R-:W-:Y:S02]  /*10040*/  HADD2.F32 R38, -RZ, R34.H0_H0 ;  /* 0x20000022ff267230 */ /* 0x000fe40000004100 */
[----:B------:R-:W-:Y:S01]  /*10050*/  FFMA.FTZ R43, R29, R42, R60 ;  /* 0x0000002a1d2b7223 */ /* 0x000fe2000001003c */
[----:B------:R-:W-:Y:S02]  /*10060*/  HADD2.F32 R39, -RZ, R35.H0_H0 ;  /* 0x20000023ff277230 */ /* 0x000fe40000004100 */
[----:B------:R-:W-:Y:S01]  /*10070*/  FFMA.FTZ R73, R24, R73, R36 ;  /* 0x0000004918497223 */ /* 0x000fe20000010024 */
[----:B------:R-:W-:Y:S02]  /*10080*/  HADD2.F32 R25, -RZ, R76.H0_H0 ;  /* 0x2000004cff197230 */ /* 0x000fe40000004100 */
[----:B------:R-:W-:Y:S01]  /*10090*/  FMUL.FTZ R29, R38, R37 ;  /* 0x00000025261d7220 */ /* 0x000fe20000410000 */
[----:B------:R-:W-:-:S02]  /*100a0*/  HADD2.F32 R74, -RZ, R74.H1_H1 ;  /* 0x3000004aff4a7230 */ /* 0x000fc40000004100 */
[----:B------:R-:W-:Y:S02]  /*100b0*/  HADD2.F32 R76, -RZ, R76.H1_H1 ;  /* 0x3000004cff4c7230 */ /* 0x000fe40000004100 */
[-C--:B------:R-:W-:Y:S01]  /*100c0*/  FMUL.FTZ R33, R38, R25.reuse ;  /* 0x0000001926217220 */ /* 0x080fe20000410000 */
[----:B------:R-:W-:Y:S02]  /*100d0*/  HADD2.F32 R35, -RZ, R35.H1_H1 ;  /* 0x30000023ff237230 */ /* 0x000fe40000004100 */
[C---:B------:R-:W-:Y:S01]  /*100e0*/  FMUL.FTZ R40, R39.reuse, R74 ;  /* 0x0000004a27287220 */ /* 0x040fe20000410000 */
[----:B------:R-:W-:Y:S02]  /*100f0*/  HADD2.F32 R36, -RZ, R45.H0_H0 ;  /* 0x2000002dff247230 */ /* 0x000fe40000004100 */
[----:B------:R-:W-:Y:S01]  /*10100*/  FMUL.FTZ R39, R39, R76 ;  /* 0x0000004c27277220 */ /* 0x000fe20000410000 */
[----:B------:R-:W-:Y:S02]  /*10110*/  HADD2.F32 R24, -RZ, R62.H0_H0 ;  /* 0x2000003eff187230 */ /* 0x000fe40000004100 */
        /* <DEDUP_REMOVED lines=34> */
.L_x_2861:
[----:B------:R-:W-:Y:S05]  /*10340*/  BSYNC B1 ;  /* 0x0000000000017941 */ /* 0x000fea0003800000 */
.L_x_2860:
        /* <DEDUP_REMOVED lines=102> */
.L_x_2867:
[----:B------:R-:W-:Y:S05]  /*109b0*/  BSYNC B1 ;  /* 0x0000000000017941 */ /* 0x000fea0003800000 */
.L_x_2866:
        /* <DEDUP_REMOVED lines=10> */
[----:B------:R-:W-:Y:S01]  /*10a60*/  LEA.HI R4, R5, R4, RZ, 0x3 ;  /* 0x0000000405047211 */ /* 0x000fe200078f18ff */
[----:B------:R-:W-:Y:S01]  /*10a70*/  HADD2.F32 R68, -RZ, R68.H0_H0 ;  /* 0x20000044ff447230 */ /* 0x000fe20000004100 */
[----:B------:R-:W-:-:S02]  /*10a80*/  LOP3.LUT R5, R195, 0x38, R6, 0xf8, !PT ;  /* 0x00000038c3057812 */ /* 0x000fc400078ef806 */
[----:B------:R-:W-:Y:S01]  /*10a90*/  SHF.R.U32.HI R52, RZ, 0x10, R53 ;  /* 0x00000010ff347819 */ /* 0x000fe20000011635 */
[----:B------:R-:W-:Y:S01]  /*10aa0*/  IMAD.SHL.U32 R4, R4, 0x400, RZ ;  /* 0x0000040004047824 */ /* 0x000fe200078e00ff */
[----:B--2---:R-:W-:Y:S02]  /*10ab0*/  LOP3.LUT R24, R5, R232, RZ, 0x3c, !PT ;  /* 0x000000e805187212 */ /* 0x004fe400078e3cff */
[----:B------:R-:W-:Y:S02]  /*10ac0*/  SHF.R.U64 R45, R8, 0x10, R9 ;  /* 0x00000010082d7819 */ /* 0x000fe40000001209 */
[----:B------:R-:W-:Y:S02]  /*10ad0*/  LOP3.LUT R25, R4, 0x7fffe000, RZ, 0xc0, !PT ;  /* 0x7fffe00004197812 */ /* 0x000fe400078ec0ff */
[----:B------:R-:W0:Y:S01]  /*10ae0*/  LDS.128 R4, [R228] ;  /* 0x00000000e4047984 */ /* 0x000e220000000c00 */
[----:B------:R-:W-:Y:S02]  /*10af0*/  SHF.R.U64 R43, R10, 0x10, R11 ;  /* 0x000000100a2b7819 */ /* 0x000fe4000000120b */
[----:B------:R-:W-:-:S02]  /*10b00*/  IADD3 R25, R24, R25, R199 ;  /* 0x0000001918197210 */ /* 0x000fc40007ffe0c7 */
[--C-:B------:R-:W-:Y:S02]  /*10b10*/  SHF.R.U64 R46, R54, 0x10, R55.reuse ;  /* 0x00000010362e7819 */ /* 0x100fe40000001237 */
[----:B------:R-:W-:Y:S02]  /*10b20*/  LEA R28, R25, R16, 0x1 ;  /* 0x00000010191c7211 */ /* 0x000fe400078e08ff */
[----:B------:R-:W-:Y:S02]  /*10b30*/  SHF.R.U32.HI R54, RZ, 0x10, R55 ;  /* 0x00000010ff367819 */ /* 0x000fe40000011637 */
[----:B------:R-:W-:Y:S01]  /*10b40*/  SHF.R.U32.HI R41, RZ, 0x10, R11 ;  /* 0x00000010ff297819 */ /* 0x000fe2000001160b */
[----:B------:R-:W1:Y:S01]  /*10b50*/  LDS.128 R24, [R28+0x10400] ;  /* 0x010400001c187984 */ /* 0x000e620000000c00 */
[--C-:B0-----:R-:W-:Y:S02]  /*10b60*/  HADD2.F32 R8, -RZ, R5.reuse.H0_H0 ;  /* 0x20000005ff087230 */ /* 0x101fe40000004100 */
[----:B------:R-:W-:-:S02]  /*10b70*/  HADD2.F32 R9, -RZ, R5.H1_H1 ;  /* 0x30000005ff097230 */ /* 0x000fc40000004100 */
[----:B------:R-:W-:Y:S02]  /*10b80*/  HADD2.F32 R5, -RZ, R4.H0_H0 ;  /* 0x20000004ff057230 */ /* 0x000fe40000004100 */
[----:B------:R-:W-:Y:S02]  /*10b90*/  HADD2.F32 R10, -RZ, R6.H0_H0 ;  /* 0x20000006ff0a7230 */ /* 0x000fe40000004100 */
[--C-:B------:R-:W-:Y:S02]  /*10ba0*/  HADD2.F32 R11, -RZ, R7.reuse.H0_H0 ;  /* 0x20000007ff0b7230 */ /* 0x100fe40000004100 */
[----:B------:R-:W-:Y:S02]  /*10bb0*/  HADD2.F32 R7, -RZ, R7.H1_H1 ;  /* 0x30000007ff077230 */ /* 0x000fe40000004100 */
[--C-:B-1----:R-:W-:Y:S02]  /*10bc0*/  HADD2.F32 R29, -RZ, R25.reuse.H0_H0 ;  /* 0x20000019ff1d7230 */ /* 0x102fe40000004100 */
[----:B------:R-:W-:-:S02]  /*10bd0*/  HADD2.F32 R30, -RZ, R25.H1_H1 ;  /* 0x30000019ff1e7230 */ /* 0x000fc40000004100 */
[----:B------:R-:W-:Y:S02]  /*10be0*/  HADD2.F32 R25, -RZ, R24.H0_H0 ;  /* 0x20000018ff197230 */ /* 0x000fe40000004100 */
[CC--:B------:R-:W-:Y:S01]  /*10bf0*/  FMUL.FTZ R37, R29.reuse, R35.reuse ;  /* 0x000000231d257220 */ /* 0x0c0fe20000410000 */
[-C--:B------:R-:W-:Y:S01]  /*10c00*/  FMUL.FTZ R39, R29, R34.reuse ;  /* 0x000000221d277220 */ /* 0x080fe20000410000 */
[----:B------:R-:W-:Y:S02]  /*10c10*/  HADD2.F32 R29, -RZ, R52.H0_H0 ;  /* 0x20000034ff1d7230 */ /* 0x000fe40000004100 */
[C---:B------:R-:W-:Y:S01]  /*10c20*/  FFMA.FTZ R37, R8.reuse, R34, -R37 ;  /* 0x0000002208257223 */ /* 0x040fe20000010825 */
[----:B------:R-:W-:Y:S01]  /*10c30*/  FFMA.FTZ R39, R8, R35, R39 ;  /* 0x0000002308277223 */ /* 0x000fe20000010027 */
[C---:B------:R-:W-:Y:S01]  /*10c40*/  FMUL.FTZ R34, R30.reuse, R36 ;  /* 0x000000241e227220 */ /* 0x040fe20000410000 */
[----:B------:R-:W-:Y:S02]  /*10c50*/  HADD2.F32 R8, -RZ, R71.H0_H0 ;  /* 0x20000047ff087230 */ /* 0x000fe40000004100 */
[-C--:B------:R-:W-:Y:S01]  /*10c60*/  FMUL.FTZ R40, R30, R29.reuse ;  /* 0x0000001d1e287220 */ /* 0x080fe20000410000 */
[----:B------:R-:W-:Y:S01]  /*10c70*/  FMUL.FTZ R30, R25, R68 ;  /* 0x00000044191e7220 */ /* 0x000fe20000410000 */
[----:B------:R-:W-:Y:S01]  /*10c80*/  FFMA.FTZ R38, R9, R29, -R34 ;  /* 0x0000001d09267223 */ /* 0x000fe20000010822 */
        /* <DEDUP_REMOVED lines=34> */
[----:B------:R-:W-:-:S02]  /*10eb0*/  HADD2.F32 R6, -RZ, R6.H1_H1 ;  /* 0x30000006ff067230 */ /* 0x000fc40000004100 */
[C---:B------:R-:W-:Y:S01]  /*10ec0*/  FMUL.FTZ R33, R26.reuse, R25 ;  /* 0x000000191a217220 */ /* 0x040fe20000410000 */
[----:B------:R-:W-:Y:S01]  /*10ed0*/  FMUL.FTZ R26, R26, R9 ;  /* 0x000000091a1a7220 */ /* 0x000fe20000410000 */
[C---:B------:R-:W-:Y:S01]  /*10ee0*/  FFMA.FTZ R29, R4.reuse, R11, R24 ;  /* 0x0000000b041d7223 */ /* 0x040fe20000010018 */
[----:B------:R-:W-:Y:S01]  /*10ef0*/  FFMA.FTZ R27, R4, R5, -R7 ;  /* 0x00000005041b7223 */ /* 0x000fe20000010807 */
[C---:B------:R-:W-:Y:S01]  /*10f00*/  FFMA.FTZ R24, R6.reuse, R9, -R33 ;  /* 0x0000000906187223 */ /* 0x040fe20000010821 */
[----:B------:R-:W-:Y:S01]  /*10f10*/  FFMA.FTZ R25, R6, R25, R26 ;  /* 0x0000001906197223 */ /* 0x000fe2000001001a */
[----:B------:R-:W-:Y:S02]  /*10f20*/  F2FP.F16.F32.PACK_AB R7, R35, R36 ;  /* 0x000000242307723e */ /* 0x000fe400000000ff */
[----:B------:R-:W-:Y:S02]  /*10f30*/  F2FP.F16.F32.PACK_AB R5, R38, R37 ;  /* 0x000000252605723e */ /* 0x000fe400000000ff */
[----:B------:R-:W-:-:S02]  /*10f40*/  F2FP.F16.F32.PACK_AB R4, R27, R34 ;  /* 0x000000221b04723e */ /* 0x000fc400000000ff */
[----:B------:R-:W-:Y:S02]  /*10f50*/  F2FP.F16.F32.PACK_AB R6, R24, R31 ;  /* 0x0000001f1806723e */ /* 0x000fe400000000ff */
[----:B------:R-:W-:Y:S02]  /*10f60*/  F2FP.F16.F32.PACK_AB R11, R41, R70 ;  /* 0x00000046290b723e */ /* 0x000fe400000000ff */
[----:B------:R-:W-:Y:S01]  /*10f70*/  F2FP.F16.F32.PACK_AB R9, R40, R39 ;  /* 0x000000272809723e */ /* 0x000fe200000000ff */
[----:B------:R1:W-:Y:S01]  /*10f80*/  STS.128 [R228], R4 ;  /* 0x00000004e4007388 */ /* 0x0003e20000000c00 */
[----:B------:R-:W-:Y:S02]  /*10f90*/  F2FP.F16.F32.PACK_AB R8, R29, R68 ;  /* 0x000000441d08723e */ /* 0x000fe400000000ff */
[----:B------:R-:W-:-:S05]  /*10fa0*/  F2FP.F16.F32.PACK_AB R10, R25, R10 ;  /* 0x0000000a190a723e */ /* 0x000fca00000000ff */
[----:B------:R1:W-:Y:S02]  /*10fb0*/  STS.128 [R28+0x10400], R8 ;  /* 0x010400081c007388 */ /* 0x0003e40000000c00 */
.L_x_2869:
[----:B------:R-:W-:Y:S05]  /*10fc0*/  BSYNC B1 ;  /* 0x0000000000017941 */ /* 0x000fea0003800000 */
.L_x_2868:
        /* <DEDUP_REMOVED lines=12> */
[----:B------:R-:W-:Y:S01]  /*11090*/  SHF.R.U64 R38, R12, 0x10, R13 ;  /* 0x000000100c267819 */ /* 0x000fe2000000120d */
[----:B------:R-:W-:Y:S01]  /*110a0*/  IMAD.SHL.U32 R32, R32, 0x400, RZ ;  /* 0x0000040020207824 */ /* 0x000fe200078e00ff */
[----:B------:R-:W-:Y:S02]  /*110b0*/  LOP3.LUT R8, R5, R232, RZ, 0x3c, !PT ;  /* 0x000000e805087212 */ /* 0x000fe400078e3cff */
[----:B------:R-:W0:Y:S01]  /*110c0*/  LDS.128 R4, [R227] ;  /* 0x00000000e3047984 */ /* 0x000e220000000c00 */
[----:B------:R-:W-:Y:S02]  /*110d0*/  SHF.R.U64 R37, R14, 0x10, R15 ;  /* 0x000000100e257819 */ /* 0x000fe4000000120f */
[----:B------:R-:W-:Y:S02]  /*110e0*/  LOP3.LUT R9, R32, 0x7fffe000, RZ, 0xc0, !PT ;  /* 0x7fffe00020097812 */ /* 0x000fe400078ec0ff */
[----:B------:R-:W-:Y:S02]  /*110f0*/  SHF.R.U32.HI R32, RZ, 0x10, R13 ;  /* 0x00000010ff207819 */ /* 0x000fe4000001160d */
[----:B------:R-:W-:-:S02]  /*11100*/  IADD3 R9, R8, R9, R199 ;  /* 0x0000000908097210 */ /* 0x000fc40007ffe0c7 */
[--C-:B------:R-:W-:Y:S01]  /*11110*/  SHF.R.U64 R39, R58, 0x10, R59.reuse ;  /* 0x000000103a277819 */ /* 0x100fe2000000123b */
[----:B------:R-:W-:Y:S01]  /*11120*/  HADD2.F32 R32, -RZ, R32.H0_H0 ;  /* 0x20000020ff207230 */ /* 0x000fe20000004100 */
[----:B------:R-:W-:Y:S02]  /*11130*/  LEA R24, R9, R16, 0x1 ;  /* 0x0000001009187211 */ /* 0x000fe400078e08ff */
[----:B------:R-:W-:Y:S02]  /*11140*/  SHF.R.U32.HI R58, RZ, 0x10, R59 ;  /* 0x00000010ff3a7819 */ /* 0x000fe4000001163b */
[----:B------:R-:W-:Y:S01]  /*11150*/  SHF.R.U32.HI R36, RZ, 0x10, R15 ;  /* 0x00000010ff247819 */ /* 0x000fe2000001160f */
[----:B------:R-:W1:Y:S01]  /*11160*/  LDS.128 R8, [R24+0x10400] ;  /* 0x0104000018087984 */ /* 0x000e620000000c00 */
[--C-:B0-----:R-:W-:Y:S02]  /*11170*/  HADD2.F32 R13, -RZ, R5.reuse.H1_H1 ;  /* 0x30000005ff0d7230 */ /* 0x101fe40000004100 */
[----:B------:R-:W-:-:S02]  /*11180*/  HADD2.F32 R12, -RZ, R5.H0_H0 ;  /* 0x20000005ff0c7230 */ /* 0x000fc40000004100 */
[----:B------:R-:W-:Y:S02]  /*11190*/  HADD2.F32 R5, -RZ, R4.H0_H0 ;  /* 0x20000004ff057230 */ /* 0x000fe40000004100 */
[----:B------:R-:W-:Y:S02]  /*111a0*/  HADD2.F32 R14, -RZ, R6.H0_H0 ;  /* 0x20000006ff0e7230 */ /* 0x000fe40000004100 */
[--C-:B------:R-:W-:Y:S02]  /*111b0*/  HADD2.F32 R15, -RZ, R7.reuse.H0_H0 ;  /* 0x20000007ff0f7230 */ /* 0x100fe40000004100 */
[----:B------:R-:W-:Y:S02]  /*111c0*/  HADD2.F32 R7, -RZ, R7.H1_H1 ;  /* 0x30000007ff077230 */ /* 0x000fe40000004100 */
[----:B------:R-:W-:Y:S02]  /*111d0*/  HADD2.F32 R4, -RZ, R4.H1_H1 ;  /* 0x30000004ff047230 */ /* 0x000fe40000004100 */
        /* <DEDUP_REMOVED lines=62> */
.L_x_2841:
[----:B------:R-:W-:Y:S05]  /*115c0*/  BSYNC B0 ;  /* 0x0000000000007941 */ /* 0x000fea0003800000 */
.L_x_2819:
        /* <DEDUP_REMOVED lines=8> */
.L_x_2817:
[----:B01-3--:R-:W3:Y:S02]  /*11650*/  LDL R0, [R1+0x24] ;  /* 0x0000240001007983 */ /* 0x00bee40000100800 */
[----:B---3--:R-:W-:-:S13]  /*11660*/  R2UR UR4, R0 ;  /* 0x00000000000472ca */ /* 0x008fda00000e0000 */
[----:B------:R-:W-:-:S05]  /*11670*/  IMAD.U32 R0, RZ, RZ, UR4 ;  /* 0x00000004ff007e24 */ /* 0x000fca000f8e00ff */
[----:B------:R-:W-:-:S13]  /*11680*/  ISETP.NE.AND P0, PT, R0, 0x3, PT ;  /* 0x000000030000780c */ /* 0x000fda0003f05270 */
[----:B------:R-:W-:Y:S05]  /*11690*/  @!P0 BRA `(.L_x_2870) ;  /* 0x0000000000048947 */ /* 0x000fea0003800000 */
[----:B------:R-:W-:Y:S01]  /*116a0*/  BPT.TRAP 0x1 ;  /* 0x000000040000795c */ /* 0x000fe20000300000 */
.L_x_2870:
[----:B------:R-:W-:Y:S01]  /*116b0*/  IMAD R0, R185, 0x8, R16 ;  /* 0x00000008b9007824 */ /* 0x000fe200078e0210 */
[----:B------:R-:W-:-:S04]  /*116c0*/  SHF.L.U32 R3, R188, 0x1f, RZ ;  /* 0x0000001fbc037819 */ /* 0x000fc800000006ff */
[----:B------:R0:W1:Y:S01]  /*116d0*/  SYNCS.PHASECHK.TRANS64.TRYWAIT P2, [R0+URZ+0x34830], R3 ;  /* 0x03483003000075a7 */ /* 0x000062000804017f */
[----:B------:R-:W-:Y:S05]  /*116e0*/  @!P0 BRA `(.L_x_2871) ;  /* 0x0000000000048947 */ /* 0x000fea0003800000 */
[----:B------:R-:W-:Y:S01]  /*116f0*/  BPT.TRAP 0x1 ;  /* 0x000000040000795c */ /* 0x000fe20000300000 */
.L_x_2871:
[----:B--2-4-:R-:W2:Y:S02]  /*11700*/  S2R R4, SR_TID.X ;  /* 0x0000000000047919 */ /* 0x014ea40000002100 */
[----:B--2---:R-:W-:-:S04]  /*11710*/  LOP3.LUT R4, R4, 0x7f, RZ, 0xc0, !PT ;  /* 0x0000007f04047812 */ /* 0x004fc800078ec0ff */
[----:B------:R-:W-:Y:S01]  /*11720*/  ISETP.NE.AND P1, PT, R4, RZ, PT ;  /* 0x000000ff0400720c */ /* 0x000fe20003f25270 */
[----:B-1----:R-:W-:-:S12]  /*11730*/  @P2 BRA `(.L_x_2872) ;  /* 0x0000000000082947 */ /* 0x002fd80003800000 */
[----:B------:R-:W1:Y:S02]  /*11740*/  SYNCS.PHASECHK.TRANS64.TRYWAIT P2, [R0+URZ+0x34830], R3 ;  /* 0x03483003000075a7 */ /* 0x000e64000804017f */
[----:B-1----:R-:W-:Y:S05]  /*11750*/  @!P2 BRA `(.L_x_2873) ;  /* 0x000001480038a947 */ /* 0x002fea0003800000 */
.L_x_2872:
[----:B------:R-:W-:Y:S05]  /*11760*/  WARPSYNC.ALL ;  /* 0x0000000000007948 */ /* 0x000fea0003800000 */
[----:B01----:R-:W-:Y:S01]  /*11770*/  IADD3 R3, R16, 0x1c400, RZ ;  /* 0x0001c40010037810 */ /* 0x003fe20007ffe0ff */
[----:B------:R-:W-:Y:S01]  /*11780*/  WARPGROUP.ARRIVE ;  /* 0x00000000000079c5 */ /* 0x000fe20000000000 */
[----:B------:R-:W-:Y:S01]  /*11790*/  R2UR UR4, R2 ;  /* 0x00000000020472ca */ /* 0x000fe200000e0000 */
[----:B------:R-:W-:Y:S01]  /*117a0*/  UMOV UR9, 0x40000040 ;  /* 0x4000004000097882 */ /* 0x000fe20000000000 */
[----:B------:R-:W-:Y:S01]  /*117b0*/  SHF.R.U32.HI R3, RZ, 0x4, R3 ;  /* 0x00000004ff037819 */ /* 0x000fe20000011603 */
[----:B------:R-:W-:Y:S01]  /*117c0*/  IMAD.MOV.U32 R7, RZ, RZ, 0x40000040 ;  /* 0x40000040ff077424 */ /* 0x000fe200078e00ff */
[----:B------:R-:W-:Y:S01]  /*117d0*/  MOV R9, UR9 ;  /* 0x0000000900097c02 */ /* 0x000fe20008000f00 */
[----:B------:R-:W-:Y:S01]  /*117e0*/  UMOV UR53, 0x40000040 ;  /* 0x4000004000357882 */ /* 0x000fe20000000000 */
[----:B------:R-:W-:Y:S01]  /*117f0*/  LOP3.LUT R3, R3, 0x3fff, RZ, 0xc0, !PT ;  /* 0x00003fff03037812 */ /* 0x000fe200078ec0ff */
[----:B------:R-:W-:Y:S01]  /*11800*/  UMOV UR49, 0x40000040 ;  /* 0x4000004000317882 */ /* 0x000fe20000000000 */
[----:B------:R-:W-:Y:S01]  /*11810*/  UMOV UR45, 0x40000040 ;  /* 0x40000040002d7882 */ /* 0x000fe20000000000 */
[----:B------:R-:W-:Y:S01]  /*11820*/  UMOV UR41, 0x40000040 ;  /* 0x4000004000297882 */ /* 0x000fe20000000000 */
[----:B------:R-:W-:Y:S01]  /*11830*/  LOP3.LUT R5, R3, 0x10000, RZ, 0xfc, !PT ;  /* 0x0001000003057812 */ /* 0x000fe200078efcff */
[----:B------:R-:W-:Y:S01]  /*11840*/  IMAD.MOV.U32 R3, RZ, RZ, 0x40000040 ;  /* 0x40000040ff037424 */ /* 0x000fe200078e00ff */
[----:B------:R-:W-:Y:S01]  /*11850*/  UMOV UR37, 0x40000040 ;  /* 0x4000004000257882 */ /* 0x000fe20000000000 */
[----:B------:R-:W-:Y:S01]  /*11860*/  ULOP3.LUT UR4, UR4, 0x10000, URZ, 0xfc, !UPT ;  /* 0x0001000004047892 */ /* 0x000fe2000f8efc3f */
[----:B------:R-:W-:Y:S01]  /*11870*/  @!P1 VIADD R0, R0, 0x34840 ;  /* 0x0003484000009836 */ /* 0x000fe20000000000 */
[----:B------:R-:W-:Y:S01]  /*11880*/  BSSY B0, `(.L_x_2874) ;  /* 0x000065d000007945 */ /* 0x000fe20003800000 */
[----:B------:R-:W-:Y:S01]  /*11890*/  IMAD R2, R185, 0xc00, R5 ;  /* 0x00000c00b9027824 */ /* 0x000fe200078e0205 */
[----:B------:R-:W-:Y:S01]  /*118a0*/  R2UR UR11, R3 ;  /* 0x00000000030b72ca */ /* 0x000fe200000e0000 */
[----:B------:R-:W-:Y:S01]  /*118b0*/  UIADD3 UR5, UR4, 0x2, URZ ;  /* 0x0000000204057890 */ /* 0x000fe2000fffe03f */
[----:B------:R-:W-:Y:S01]  /*118c0*/  IMAD.MOV.U32 R3, RZ, RZ, 0x40000040 ;  /* 0x40000040ff037424 */ /* 0x000fe200078e00ff */
[----:B------:R-:W-:Y:S01]  /*118d0*/  UMOV UR8, UR4 ;  /* 0x0000000400087c82 */ /* 0x000fe20008000000 */
[C---:B------:R-:W-:Y:S01]  /*118e0*/  R2UR UR10, R2.reuse ;  /* 0x00000000020a72ca */ /* 0x040fe200000e0000 */
[----:B------:R-:W-:Y:S01]  /*118f0*/  VIADD R6, R2, 0x2 ;  /* 0x0000000202067836 */ /* 0x000fe20000000000 */
[----:B------:R-:W-:Y:S01]  /*11900*/  UIADD3 UR52, UR4, 0x406, URZ ;  /* 0x0000040604347890 */ /* 0x000fe2000fffe03f */
[----:B------:R-:W-:Y:S01]  /*11910*/  IMAD.U32 R8, RZ, RZ, UR8 ;  /* 0x00000008ff087e24 */ /* 0x000fe2000f8e00ff */
[----:B------:R-:W-:Y:S01]  /*11920*/  UIADD3 UR48, UR4, 0x800, URZ ;  /* 0x0000080004307890 */ /* 0x000fe2000fffe03f */
[----:B------:R-:W-:Y:S01]  /*11930*/  R2UR UR39, R3 ;  /* 0x00000000032772ca */ /* 0x000fe200000e0000 */
[----:B------:R-:W-:Y:S01]  /*11940*/  UIADD3 UR44, UR4, 0x802, URZ ;  /* 0x00000802042c7890 */ /* 0x000fe2000fffe03f */
[----:B------:R-:W-:Y:S01]  /*11950*/  @!P1 PRMT R0, RZ, 0x654, R0 ;  /* 0x00000654ff009816 */ /* 0x000fe20000000000 */
[----:B------:R0:W-:Y:S01]  /*11960*/  STL.64 [R1+0x38], R8 ;  /* 0x0000380801007387 */ /* 0x0001e20000100a00 */
[----:B------:R-:W-:Y:S01]  /*11970*/  UIADD3 UR40, UR4, 0x804, URZ ;  /* 0x0000080404287890 */ /* 0x000fe2000fffe03f */
[----:B------:R-:W-:Y:S01]  /*11980*/  CS2R R150, SRZ ;  /* 0x0000000000967805 */ /* 0x000fe2000001ff00 */
[----:B------:R-:W-:Y:S01]  /*11990*/  UIADD3 UR36, UR4, 0x806, URZ ;  /* 0x0000080604247890 */ /* 0x000fe2000fffe03f */
[----:B------:R-:W-:Y:S01]  /*119a0*/  CS2R R148, SRZ ;  /* 0x0000000000947805 */ /* 0x000fe2000001ff00 */
        /* <DEDUP_REMOVED lines=10> */
[----:B------:R-:W-:-:S02]  /*11a50*/  CS2R R144, SRZ ;  /* 0x0000000000907805 */ /* 0x000fc4000001ff00 */
[----:B------:R-:W-:Y:S02]  /*11a60*/  CS2R R142, SRZ ;  /* 0x00000000008e7805 */ /* 0x000fe4000001ff00 */
[----:B-----5:R-:W-:Y:S02]  /*11a70*/  CS2R R140, SRZ ;  /* 0x00000000008c7805 */ /* 0x020fe4000001ff00 */
[----:B------:R-:W-:Y:S01]  /*11a80*/  CS2R R138, SRZ ;  /* 0x00000000008a7805 */ /* 0x000fe2000001ff00 */
[----:B------:R0:W-:Y:S01]  /*11a90*/  STL.64 [R1+0x30], R8 ;  /* 0x0000300801007387 */ /* 0x0001e20000100a00 */
        /* <DEDUP_REMOVED lines=61> */
[----:B------:R-:W-:Y:S01]  /*11e70*/  IMAD.U32 R9, RZ, RZ, UR9 ;  /* 0x00000009ff097e24 */ /* 0x000fe2000f8e00ff */
[----:B------:R-:W-:-:S04]  /*11e80*/  ULDC UR4, c[0x0][0x9d8] ;  /* 0x0002760000047ab9 */ /* 0x000fc80000000800 */
        /* <DEDUP_REMOVED lines=17> */
[----:B------:R0:W-:Y:S03]  /*11fa0*/  STL.64 [R1], R8 ;  /* 0x0000000801007387 */ /* 0x0001e60000100a00 */
        /* <DEDUP_REMOVED lines=10> */
[----:B------:R-:W-:Y:S02]  /*12050*/  R2UR UR43, R7 ;  /* 0x00000000072b72ca */ /* 0x000fe400000e0000 */
[----:B------:R-:W-:-:S02]  /*12060*/  R2UR UR38, R2 ;  /* 0x00000000022672ca */ /* 0x000fc400000e0000 */
[----:B------:R-:W1:Y:S02]  /*12070*/  LDC R2, c[0x0][0x448] ;  /* 0x00011200ff027b82 */ /* 0x000e640000000800 */
[----:B-1----:R-:W-:Y:S01]  /*12080*/  ISETP.NE.AND P2, PT, R2, 0x1, PT ;  /* 0x000000010200780c */ /* 0x002fe20003f45270 */
[----:B------:R-:W-:-:S12]  /*12090*/  IMAD.IADD R2, R205, 0x1, R200 ;  /* 0x00000001cd027824 */ /* 0x000fd800078e02c8 */
[----:B0-----:R-:W0:Y:S02]  /*120a0*/  @P2 LDC R9, c[0x0][0x44c] ;  /* 0x00011300ff092b82 */ /* 0x001e240000000800 */
[----:B0-----:R-:W-:Y:S01]  /*120b0*/  @P2 IMAD.HI.U32 R9, R2, R9, RZ ;  /* 0x0000000902092227 */ /* 0x001fe200078e00ff */
        /* <DEDUP_REMOVED lines=15> */
[----:B------:R-:W-:Y:S01]  /*121b0*/  ULDC UR42, c[0x0][0x988] ;  /* 0x00026200002a7ab9 */ /* 0x000fe20000000800 */
[----:B------:R-:W-:Y:S01]  /*121c0*/  ULDC UR43, c[0x0][0x988] ;  /* 0x00026200002b7ab9 */ /* 0x000fe20000000800 */
[----:B------:R-:W-:Y:S02]  /*121d0*/  WARPGROUP.DEPBAR.LE gsb0, 0x0 ;  /* 0x00008000000079c5 */ /* 0x000fe40000010000 */
[----:B------:R-:W-:-:S07]  /*121e0*/  WARPGROUP.ARRIVE ;  /* 0x00000000000079c5 */ /* 0x000fce0000000000 */
[----:B------:R-:W-:Y:S01]  /*121f0*/  HGMMA.64x128x16.F32 R24, gdesc[UR36], R24, gsb0 ;  /* 0x01e00000241879f0 */ /* 0x000fe20008000818 */
[----:B------:R-:W-:Y:S01]  /*12200*/  ULDC UR38, c[0x0][0x9d8] ;  /* 0x0002760000267ab9 */ /* 0x000fe20000000800 */
[----:B------:R-:W-:Y:S01]  /*12210*/  ULDC UR39, c[0x0][0x9d8] ;  /* 0x0002760000277ab9 */ /* 0x000fe20000000800 */
        /* <DEDUP_REMOVED lines=14> */
[----:B0-----:R-:W0:Y:S01]  /*12300*/  @P2 LDC R26, c[0x0][0x450] ;  /* 0x00011400ff1a2b82 */ /* 0x001e220000000800 */
        /* <DEDUP_REMOVED lines=23> */
[----:B0-----:R-:W-:Y:S01]  /*12480*/  @P2 SHF.R.U32.HI R2, RZ, R26, R9 ;  /* 0x0000001aff022219 */ /* 0x001fe20000011609 */
[----:B------:R-:W-:Y:S01]  /*12490*/  FMUL.FTZ R4, R24, UR4 ;  /* 0x0000000418047c20 */ /* 0x000fe20008410000 */
[----:B------:R-:W-:Y:S01]  /*124a0*/  MOV R9, 0xffffff80 ;  /* 0xffffff8000097802 */ /* 0x000fe20000000f00 */
[----:B------:R-:W-:Y:S01]  /*124b0*/  FMUL.FTZ R24, R40, UR4 ;  /* 0x0000000428187c20 */ /* 0x000fe20008410000 */
[----:B------:R-:W-:Y:S01]  /*124c0*/  FMUL.FTZ R78, R78, UR4 ;  /* 0x000000044e4e7c20 */ /* 0x000fe20008410000 */
[----:B------:R-:W0:Y:S01]  /*124d0*/  SHFL.IDX PT, R26, R2, 0x1, 0x1c1f ;  /* 0x003c1f00021a7f89 */ /* 0x000e2200000e0000 */
[----:B------:R-:W-:Y:S01]  /*124e0*/  FMUL.FTZ R79, R79, UR4 ;  /* 0x000000044f4f7c20 */ /* 0x000fe20008410000 */
[----:B------:R-:W-:Y:S01]  /*124f0*/  IMAD R9, R146, R9, 0x80 ;  /* 0x0000008092097424 */ /* 0x000fe200078e0209 */
[----:B------:R-:W4:Y:S01]  /*12500*/  MUFU.TANH R35, R35 ;  /* 0x0000002300237308 */ /* 0x000f220000002400 */
[----:B------:R-:W-:Y:S01]  /*12510*/  FMUL.FTZ R82, R82, UR4 ;  /* 0x0000000452527c20 */ /* 0x000fe20008410000 */
[----:B------:R-:W-:Y:S01]  /*12520*/  FMUL.FTZ R83, R83, UR4 ;  /* 0x0000000453537c20 */ /* 0x000fe20008410000 */
[----:B------:R-:W-:-:S02]  /*12530*/  VIADD R21, R9, 0x1 ;  /* 0x0000000109157836 */ /* 0x000fc40000000000 */
[----:B------:R-:W-:Y:S01]  /*12540*/  FMUL.FTZ R11, R36, UR4 ;  /* 0x00000004240b7c20 */ /* 0x000fe20008410000 */
[----:B--2---:R-:W-:Y:S02]  /*12550*/  IMAD.IADD R31, R202, 0x1, R9 ;  /* 0x00000001ca1f7824 */ /* 0x004fe400078e0209 */
[----:B------:R-:W-:Y:S01]  /*12560*/  FMUL.FTZ R86, R86, UR4 ;  /* 0x0000000456567c20 */ /* 0x000fe20008410000 */
[C---:B------:R-:W-:Y:S01]  /*12570*/  IMAD R21, R204.reuse, -0x2, R21 ;  /* 0xfffffffecc157824 */ /* 0x040fe200078e0215 */
[----:B------:R-:W2:Y:S01]  /*12580*/  MUFU.TANH R38, R38 ;  /* 0x0000002600267308 */ /* 0x000ea20000002400 */
[----:B------:R-:W-:Y:S02]  /*12590*/  IMAD R31, R204, -0x2, R31 ;  /* 0xfffffffecc1f7824 */ /* 0x000fe400078e021f */
[----:B------:R-:W-:Y:S01]  /*125a0*/  FMUL.FTZ R87, R87, UR4 ;  /* 0x0000000457577c20 */ /* 0x000fe20008410000 */
[----:B------:R-:W2:Y:S01]  /*125b0*/  SHFL.IDX PT, R2, R2, RZ, 0x1c1f ;  /* 0x001c1fff02027589 */ /* 0x000ea200000e0000 */
[----:B------:R-:W-:Y:S01]  /*125c0*/  IADD3 R108, -R201, R21, R202 ;  /* 0x00000015c96c7210 */ /* 0x000fe20007ffe1ca */
[----:B------:R-:W-:Y:S01]  /*125d0*/  FMUL.FTZ R3, R25, UR4 ;  /* 0x0000000419037c20 */ /* 0x000fe20008410000 */
[----:B------:R-:W-:Y:S01]  /*125e0*/  FMUL.FTZ R7, R29, UR4 ;  /* 0x000000041d077c20 */ /* 0x000fe20008410000 */
[----:B------:R-:W-:Y:S01]  /*125f0*/  FMUL.FTZ R12, R33, UR4 ;  /* 0x00000004210c7c20 */ /* 0x000fe20008410000 */
[----:B------:R-:W2:Y:S01]  /*12600*/  MUFU.TANH R39, R39 ;  /* 0x0000002700277308 */ /* 0x000ea20000002400 */
[----:B------:R-:W-:Y:S01]  /*12610*/  FMUL.FTZ R15, R37, UR4 ;  /* 0x00000004250f7c20 */ /* 0x000fe20008410000 */
[----:B------:R-:W-:Y:S01]  /*12620*/  FMUL.FTZ R14, R53, UR4 ;  /* 0x00000004350e7c20 */ /* 0x000fe20008410000 */
[----:B------:R-:W-:Y:S01]  /*12630*/  FMUL.FTZ R53, R64, UR4 ;  /* 0x0000000440357c20 */ /* 0x000fe20008410000 */
[----:B------:R-:W-:Y:S01]  /*12640*/  FMUL.FTZ R25, R41, UR4 ;  /* 0x0000000429197c20 */ /* 0x000fe20008410000 */
[----:B0-----:R-:W-:Y:S01]  /*12650*/  VIADDMNMX R9, R26, R108, R31, PT ;  /* 0x0000006c1a097246 */ /* 0x001fe2000380011f */
[----:B------:R-:W-:Y:S01]  /*12660*/  FMUL.FTZ R37, R72, UR4 ;  /* 0x0000000448257c20 */ /* 0x000fe20008410000 */
[----:B------:R-:W-:Y:S01]  /*12670*/  FMUL.FTZ R29, R45, UR4 ;  /* 0x000000042d1d7c20 */ /* 0x000fe20008410000 */
[----:B------:R-:W0:Y:S01]  /*12680*/  MUFU.TANH R42, R42 ;  /* 0x0000002a002a7308 */ /* 0x000e220000002400 */
[----:B------:R-:W-:Y:S01]  /*12690*/  ISETP.GT.AND P3, PT, R9, RZ, PT ;  /* 0x000000ff0900720c */ /* 0x000fe20003f64270 */
[----:B------:R-:W-:Y:S01]  /*126a0*/  FMUL.FTZ R33, R49, UR4 ;  /* 0x0000000431217c20 */ /* 0x000fe20008410000 */
[----:B------:R-:W-:Y:S01]  /*126b0*/  ISETP.GT.AND P4, PT, R9, 0x1, PT ;  /* 0x000000010900780c */ /* 0x000fe20003f84270 */
[----:B------:R-:W-:Y:S01]  /*126c0*/  FMUL.FTZ R13, R57, UR4 ;  /* 0x00000004390d7c20 */ /* 0x000fe20008410000 */
[----:B------:R-:W-:Y:S01]  /*126d0*/  ISETP.GT.AND P5, PT, R9, 0x8, PT ;  /* 0x000000080900780c */ /* 0x000fe20003fa4270 */
[----:B------:R-:W-:Y:S01]  /*126e0*/  FMUL.FTZ R45, R61, UR4 ;  /* 0x000000043d2d7c20 */ /* 0x000fe20008410000 */
[----:B-1----:R-:W-:Y:S01]  /*126f0*/  FSEL R114, R114, -INF , P3 ;  /* 0xff80000072727808 */ /* 0x002fe20001800000 */
[----:B------:R-:W1:Y:S01]  /*12700*/  MUFU.TANH R43, R43 ;  /* 0x0000002b002b7308 */ /* 0x000e620000002400 */
[----:B---3--:R-:W-:Y:S01]  /*12710*/  FSEL R112, R27, -INF , P4 ;  /* 0xff8000001b707808 */ /* 0x008fe20002000000 */
[----:B------:R-:W-:Y:S01]  /*12720*/  FMUL.FTZ R57, R65, UR4 ;  /* 0x0000000441397c20 */ /* 0x000fe20008410000 */
[----:B------:R-:W-:Y:S01]  /*12730*/  ISETP.GT.AND P3, PT, R9, 0x9, PT ;  /* 0x000000090900780c */ /* 0x000fe20003f64270 */
[----:B------:R-:W-:Y:S01]  /*12740*/  FMUL.FTZ R49, R69, UR4 ;  /* 0x0000000445317c20 */ /* 0x000fe20008410000 */
[----:B----4-:R-:W-:Y:S01]  /*12750*/  FSEL R110, R30, -INF , P5 ;  /* 0xff8000001e6e7808 */ /* 0x010fe20002800000 */
[----:B------:R-:W-:Y:S01]  /*12760*/  FMUL.FTZ R41, R81, UR4 ;  /* 0x0000000451297c20 */ /* 0x000fe20008410000 */
[----:B------:R-:W-:Y:S01]  /*12770*/  FMNMX.FTZ R21, R114, R112, !PT ;  /* 0x0000007072157209 */ /* 0x000fe20007810000 */
[----:B------:R-:W3:Y:S01]  /*12780*/  MUFU.TANH R46, R46 ;  /* 0x0000002e002e7308 */ /* 0x000ee20000002400 */
[----:B------:R-:W-:Y:S01]  /*12790*/  ISETP.GT.AND P4, PT, R9, 0x10, PT ;  /* 0x000000100900780c */ /* 0x000fe20003f84270 */
[----:B------:R-:W-:Y:S01]  /*127a0*/  FMUL.FTZ R61, R85, UR4 ;  /* 0x00000004553d7c20 */ /* 0x000fe20008410000 */
[----:B------:R-:W-:Y:S01]  /*127b0*/  FSEL R106, R106, -INF , P3 ;  /* 0xff8000006a6a7808 */ /* 0x000fe20001800000 */
[----:B------:R4:W-:Y:S01]  /*127c0*/  @!P1 SYNCS.ARRIVE.TRANS64.RED.A1T0 RZ, [R0+URZ], RZ ;  /* 0x000000ff00ff99a7 */ /* 0x0009e2000810043f */
[----:B------:R-:W-:-:S02]  /*127d0*/  FMNMX.FTZ R21, R110, R21, !PT ;  /* 0x000000156e157209 */ /* 0x000fc40007810000 */
[C---:B------:R-:W-:Y:S01]  /*127e0*/  ISETP.GT.AND P3, PT, R9.reuse, 0x11, PT ;  /* 0x000000110900780c */ /* 0x040fe20003f64270 */
[----:B------:R-:W4:Y:S01]  /*127f0*/  MUFU.TANH R47, R47 ;  /* 0x0000002f002f7308 */ /* 0x000f220000002400 */
[----:B------:R-:W-:Y:S02]  /*12800*/  FSEL R104, R34, -INF , P4 ;  /* 0xff80000022687808 */ /* 0x000fe40002000000 */
[----:B------:R-:W-:Y:S02]  /*12810*/  FMNMX.FTZ R21, R106, R21, !PT ;  /* 0x000000156a157209 */ /* 0x000fe40007810000 */
[----:B------:R-:W-:Y:S02]  /*12820*/  ISETP.GT.AND P4, PT, R9, 0x18, PT ;  /* 0x000000180900780c */ /* 0x000fe40003f84270 */
[----:B------:R-:W-:Y:S01]  /*12830*/  FSEL R102, R35, -INF , P3 ;  /* 0xff80000023667808 */ /* 0x000fe20001800000 */
[----:B------:R-:W4:Y:S01]  /*12840*/  MUFU.TANH R50, R50 ;  /* 0x0000003200327308 */ /* 0x000f220000002400 */
[----:B------:R-:W-:Y:S01]  /*12850*/  FMNMX.FTZ R21, R104, R21, !PT ;  /* 0x0000001568157209 */ /* 0x000fe20007810000 */
[----:B------:R-:W-:Y:S01]  /*12860*/  FMUL.FTZ R35, R60, UR4 ;  /* 0x000000043c237c20 */ /* 0x000fe20008410000 */
[----:B------:R-:W-:-:S02]  /*12870*/  ISETP.GT.AND P3, PT, R9, 0x19, PT ;  /* 0x000000190900780c */ /* 0x000fc40003f64270 */
[----:B--2---:R-:W-:Y:S02]  /*12880*/  FSEL R100, R38, -INF , P4 ;  /* 0xff80000026647808 */ /* 0x004fe40002000000 */
[----:B------:R-:W-:Y:S01]  /*12890*/  FMNMX.FTZ R21, R102, R21, !PT ;  /* 0x0000001566157209 */ /* 0x000fe20007810000 */
[----:B------:R-:W2:Y:S01]  /*128a0*/  MUFU.TANH R51, R51 ;  /* 0x0000003300337308 */ /* 0x000ea20000002400 */
[----:B------:R-:W-:Y:S02]  /*128b0*/  ISETP.GT.AND P4, PT, R9, 0x20, PT ;  /* 0x000000200900780c */ /* 0x000fe40003f84270 */
[----:B------:R-:W-:Y:S01]  /*128c0*/  FSEL R98, R39, -INF , P3 ;  /* 0xff80000027627808 */ /* 0x000fe20001800000 */
[----:B------:R-:W-:Y:S01]  /*128d0*/  FMUL.FTZ R39, R80, UR4 ;  /* 0x0000000450277c20 */ /* 0x000fe20008410000 */
[----:B------:R-:W-:Y:S02]  /*128e0*/  FMNMX.FTZ R21, R100, R21, !PT ;  /* 0x0000001564157209 */ /* 0x000fe40007810000 */
[----:B------:R-:W-:Y:S01]  /*128f0*/  ISETP.GT.AND P3, PT, R9, 0x21, PT ;  /* 0x000000210900780c */ /* 0x000fe20003f64270 */
[----:B------:R-:W2:Y:S01]  /*12900*/  MUFU.TANH R54, R54 ;  /* 0x0000003600367308 */ /* 0x000ea20000002400 */
[----:B0-----:R-:W-:-:S02]  /*12910*/  FSEL R96, R42, -INF , P4 ;  /* 0xff8000002a607808 */ /* 0x001fc40002000000 */
[----:B------:R-:W-:Y:S02]  /*12920*/  FMNMX.FTZ R21, R98, R21, !PT ;  /* 0x0000001562157209 */ /* 0x000fe40007810000 */
[----:B------:R-:W-:Y:S02]  /*12930*/  ISETP.GT.AND P4, PT, R9, 0x28, PT ;  /* 0x000000280900780c */ /* 0x000fe40003f84270 */
[----:B-1----:R-:W-:Y:S01]  /*12940*/  FSEL R94, R43, -INF , P3 ;  /* 0xff8000002b5e7808 */ /* 0x002fe20001800000 */
[----:B------:R-:W-:Y:S01]  /*12950*/  MUFU.TANH R55, R55 ;  /* 0x0000003700377308 */ /* 0x000fe20000002400 */
[----:B------:R-:W-:Y:S01]  /*12960*/  FMNMX.FTZ R21, R96, R21, !PT ;  /* 0x0000001560157209 */ /* 0x000fe20007810000 */
[----:B------:R-:W-:Y:S01]  /*12970*/  FMUL.FTZ R43, R77, UR4 ;  /* 0x000000044d2b7c20 */ /* 0x000fe20008410000 */
[----:B------:R-:W-:Y:S02]  /*12980*/  ISETP.GT.AND P3, PT, R9, 0x29, PT ;  /* 0x000000290900780c */ /* 0x000fe40003f64270 */
[----:B---3--:R-:W-:-:S02]  /*12990*/  FSEL R92, R46, -INF , P4 ;  /* 0xff8000002e5c7808 */ /* 0x008fc40002000000 */
[----:B------:R-:W-:Y:S01]  /*129a0*/  FMNMX.FTZ R21, R94, R21, !PT ;  /* 0x000000155e157209 */ /* 0x000fe20007810000 */
[----:B------:R-:W0:Y:S01]  /*129b0*/  MUFU.TANH R58, R58 ;  /* 0x0000003a003a7308 */ /* 0x000e220000002400 */
[----:B------:R-:W-:Y:S02]  /*129c0*/  ISETP.GT.AND P4, PT, R9, 0x30, PT ;  /* 0x000000300900780c */ /* 0x000fe40003f84270 */
[----:B----4-:R-:W-:Y:S01]  /*129d0*/  FSEL R90, R47, -INF , P3 ;  /* 0xff8000002f5a7808 */ /* 0x010fe20001800000 */
[----:B------:R-:W-:Y:S01]  /*129e0*/  FMUL.FTZ R47, R68, UR4 ;  /* 0x00000004442f7c20 */ /* 0x000fe20008410000 */
[----:B------:R-:W-:Y:S01]  /*129f0*/  FMNMX.FTZ R27, R92, R21, !PT ;  /* 0x000000155c1b7209 */ /* 0x000fe20007810000 */
[----:B------:R-:W-:Y:S01]  /*12a00*/  FMUL.FTZ R21, R74, UR4 ;  /* 0x000000044a157c20 */ /* 0x000fe20008410000 */
[----:B------:R-:W-:Y:S01]  /*12a10*/  ISETP.GT.AND P3, PT, R9, 0x31, PT ;  /* 0x000000310900780c */ /* 0x000fe20003f64270 */
[----:B------:R-:W-:Y:S01]  /*12a20*/  MUFU.TANH R59, R59 ;  /* 0x0000003b003b7308 */ /* 0x000fe20000002400 */
[----:B------:R-:W-:-:S02]  /*12a30*/  FSEL R88, R50, -INF , P4 ;  /* 0xff80000032587808 */ /* 0x000fc40002000000 */
[----:B------:R-:W-:Y:S02]  /*12a40*/  FMNMX.FTZ R27, R90, R27, !PT ;  /* 0x0000001b5a1b7209 */ /* 0x000fe40007810000 */
[----:B------:R-:W-:Y:S02]  /*12a50*/  ISETP.GT.AND P4, PT, R9, 0x38, PT ;  /* 0x000000380900780c */ /* 0x000fe40003f84270 */
[----:B--2---:R-:W-:Y:S01]  /*12a60*/  FSEL R74, R51, -INF , P3 ;  /* 0xff800000334a7808 */ /* 0x004fe20001800000 */
[----:B------:R-:W1:Y:S01]  /*12a70*/  MUFU.TANH R26, R62 ;  /* 0x0000003e001a7308 */ /* 0x000e620000002400 */
[----:B------:R-:W-:Y:S01]  /*12a80*/  FMNMX.FTZ R27, R88, R27, !PT ;  /* 0x0000001b581b7209 */ /* 0x000fe20007810000 */
[----:B------:R-:W-:Y:S01]  /*12a90*/  FMUL.FTZ R51, R76, UR4 ;  /* 0x000000044c337c20 */ /* 0x000fe20008410000 */
        /* <DEDUP_REMOVED lines=15> */
[----:B0-----:R-:W-:Y:S01]  /*12b90*/  FSEL R66, R55, -INF , P3 ;  /* 0xff80000037427808 */ /* 0x001fe20001800000 */
[----:B------:R-:W-:Y:S01]  /*12ba0*/  FMUL.FTZ R55, R73, UR4 ;  /* 0x0000000449377c20 */ /* 0x000fe20008410000 */
[----:B------:R-:W-:Y:S02]  /*12bb0*/  ISETP.GT.AND P3, PT, R9, 0x41, PT ;  /* 0x000000410900780c */ /* 0x000fe40003f64270 */
[----:B------:R-:W-:Y:S02]  /*12bc0*/  FMNMX.FTZ R27, R66, R27, !PT ;  /* 0x0000001b421b7209 */ /* 0x000fe40007810000 */
[----:B------:R-:W-:Y:S01]  /*12bd0*/  FSEL R58, R59, -INF , P3 ;  /* 0xff8000003b3a7808 */ /* 0x000fe20001800000 */
[----:B------:R-:W0:Y:S01]  /*12be0*/  MUFU.TANH R52, R71 ;  /* 0x0000004700347308 */ /* 0x000e220000002400 */
[----:B------:R-:W-:Y:S01]  /*12bf0*/  FMNMX.FTZ R27, R62, R27, !PT ;  /* 0x0000001b3e1b7209 */ /* 0x000fe20007810000 */
[----:B------:R-:W-:Y:S01]  /*12c00*/  FMUL.FTZ R59, R84, UR4 ;  /* 0x00000004543b7c20 */ /* 0x000fe20008410000 */
[----:B------:R-:W-:-:S02]  /*12c10*/  ISETP.GT.AND P3, PT, R9, 0x49, PT ;  /* 0x000000490900780c */ /* 0x000fc40003f64270 */
[----:B------:R-:W-:Y:S02]  /*12c20*/  FMNMX.FTZ R27, R58, R27, !PT ;  /* 0x0000001b3a1b7209 */ /* 0x000fe40007810000 */
[----:B---3--:R-:W-:Y:S01]  /*12c30*/  FSEL R56, R56, -INF , P3 ;  /* 0xff80000038387808 */ /* 0x008fe20001800000 */
[----:B------:R-:W3:Y:S01]  /*12c40*/  MUFU.TANH R21, R21 ;  /* 0x0000001500157308 */ /* 0x000ee20000002400 */
[----:B------:R-:W-:Y:S02]  /*12c50*/  FMNMX.FTZ R27, R46, R27, !PT ;  /* 0x0000001b2e1b7209 */ /* 0x000fe40007810000 */
[C---:B------:R-:W-:Y:S02]  /*12c60*/  ISETP.GT.AND P3, PT, R9.reuse, 0x51, PT ;  /* 0x000000510900780c */ /* 0x040fe40003f64270 */
[----:B--2---:R-:W-:Y:S02]  /*12c70*/  FSEL R48, R48, -INF , P4 ;  /* 0xff80000030307808 */ /* 0x004fe40002000000 */
[----:B------:R-:W-:Y:S01]  /*12c80*/  FMNMX.FTZ R27, R56, R27, !PT ;  /* 0x0000001b381b7209 */ /* 0x000fe20007810000 */
[----:B------:R-:W2:Y:S01]  /*12c90*/  MUFU.TANH R40, R75 ;  /* 0x0000004b00287308 */ /* 0x000ea20000002400 */
[----:B------:R-:W-:-:S02]  /*12ca0*/  ISETP.GT.AND P4, PT, R9, 0x58, PT ;  /* 0x000000580900780c */ /* 0x000fc40003f84270 */
[----:B-1----:R-:W-:Y:S02]  /*12cb0*/  FSEL R54, R67, -INF , P3 ;  /* 0xff80000043367808 */ /* 0x002fe40001800000 */
[----:B------:R-:W-:Y:S02]  /*12cc0*/  FMNMX.FTZ R27, R48, R27, !PT ;  /* 0x0000001b301b7209 */ /* 0x000fe40007810000 */
[C---:B------:R-:W-:Y:S01]  /*12cd0*/  ISETP.GT.AND P3, PT, R9.reuse, 0x59, PT ;  /* 0x000000590900780c */ /* 0x040fe20003f64270 */
[----:B------:R-:W1:Y:S01]  /*12ce0*/  MUFU.TANH R42, R78 ;  /* 0x0000004e002a7308 */ /* 0x000e620000002400 */
[----:B------:R-:W-:Y:S02]  /*12cf0*/  FSEL R44, R44, -INF , P4 ;  /* 0xff8000002c2c7808 */ /* 0x000fe40002000000 */
[----:B------:R-:W-:Y:S02]  /*12d00*/  FMNMX.FTZ R27, R54, R27, !PT ;  /* 0x0000001b361b7209 */ /* 0x000fe40007810000 */
[----:B------:R-:W-:-:S02]  /*12d10*/  ISETP.GT.AND P4, PT, R9, 0x60, PT ;  /* 0x000000600900780c */ /* 0x000fc40003f84270 */
[----:B0-----:R-:W-:Y:S01]  /*12d20*/  FSEL R52, R52, -INF , P3 ;  /* 0xff80000034347808 */ /* 0x001fe20001800000 */
[----:B------:R-:W0:Y:S01]  /*12d30*/  MUFU.TANH R38, R79 ;  /* 0x0000004f00267308 */ /* 0x000e220000002400 */
[----:B------:R-:W-:Y:S02]  /*12d40*/  FMNMX.FTZ R27, R44, R27, !PT ;  /* 0x0000001b2c1b7209 */ /* 0x000fe40007810000 */
[----:B------:R-:W-:Y:S02]  /*12d50*/  ISETP.GT.AND P3, PT, R9, 0x61, PT ;  /* 0x000000610900780c */ /* 0x000fe40003f64270 */
[----:B---3--:R-:W-:Y:S02]  /*12d60*/  FSEL R50, R21, -INF , P4 ;  /* 0xff80000015327808 */ /* 0x008fe40002000000 */
[----:B------:R-:W-:Y:S01]  /*12d70*/  FMNMX.FTZ R27, R52, R27, !PT ;  /* 0x0000001b341b7209 */ /* 0x000fe20007810000 */
[----:B------:R-:W3:Y:S01]  /*12d80*/  MUFU.TANH R26, R82 ;  /* 0x00000052001a7308 */ /* 0x000ee20000002400 */
[----:B------:R-:W-:-:S02]  /*12d90*/  ISETP.GT.AND P4, PT, R9, 0x68, PT ;  /* 0x000000680900780c */ /* 0x000fc40003f84270 */
[----:B--2---:R-:W-:Y:S02]  /*12da0*/  FSEL R40, R40, -INF , P3 ;  /* 0xff80000028287808 */ /* 0x004fe40001800000 */
[----:B------:R-:W-:Y:S02]  /*12db0*/  FMNMX.FTZ R27, R50, R27, !PT ;  /* 0x0000001b321b7209 */ /* 0x000fe40007810000 */
[C---:B------:R-:W-:Y:S01]  /*12dc0*/  ISETP.GT.AND P3, PT, R9.reuse, 0x69, PT ;  /* 0x000000690900780c */ /* 0x040fe20003f64270 */
[----:B------:R-:W2:Y:S01]  /*12dd0*/  MUFU.TANH R36, R83 ;  /* 0x0000005300247308 */ /* 0x000ea20000002400 */
[----:B-1----:R-:W-:Y:S02]  /*12de0*/  FSEL R42, R42, -INF , P4 ;  /* 0xff8000002a2a7808 */ /* 0x002fe40002000000 */
[----:B------:R-:W-:Y:S02]  /*12df0*/  FMNMX.FTZ R27, R40, R27, !PT ;  /* 0x0000001b281b7209 */ /* 0x000fe40007810000 */
[----:B------:R-:W-:-:S02]  /*12e00*/  ISETP.GT.AND P4, PT, R9, 0x70, PT ;  /* 0x000000700900780c */ /* 0x000fc40003f84270 */
[----:B0-----:R-:W-:Y:S01]  /*12e10*/  FSEL R38, R38, -INF , P3 ;  /* 0xff80000026267808 */ /* 0x001fe20001800000 */
[----:B------:R-:W0:Y:S01]  /*12e20*/  MUFU.TANH R34, R86 ;  /* 0x0000005600227308 */ /* 0x000e220000002400 */
[----:B------:R-:W-:Y:S02]  /*12e30*/  FMNMX.FTZ R27, R42, R27, !PT ;  /* 0x0000001b2a1b7209 */ /* 0x000fe40007810000 */
[C---:B------:R-:W-:Y:S02]  /*12e40*/  ISETP.GT.AND P3, PT, R9.reuse, 0x71, PT ;  /* 0x000000710900780c */ /* 0x040fe40003f64270 */
[----:B---3--:R-:W-:Y:S02]  /*12e50*/  FSEL R26, R26, -INF , P4 ;  /* 0xff8000001a1a7808 */ /* 0x008fe40002000000 */
[----:B------:R-:W-:Y:S01]  /*12e60*/  FMNMX.FTZ R27, R38, R27, !PT ;  /* 0x0000001b261b7209 */ /* 0x000fe20007810000 */
[----:B------:R-:W1:Y:S01]  /*12e70*/  MUFU.TANH R30, R87 ;  /* 0x00000057001e7308 */ /* 0x000e620000002400 */
[----:B------:R-:W-:-:S02]  /*12e80*/  ISETP.GT.AND P4, PT, R9, 0x78, PT ;  /* 0x000000780900780c */ /* 0x000fc40003f84270 */
[----:B--2---:R-:W-:Y:S02]  /*12e90*/  FSEL R36, R36, -INF , P3 ;  /* 0xff80000024247808 */ /* 0x004fe40001800000 */
[----:B------:R-:W-:Y:S02]  /*12ea0*/  FMNMX.FTZ R27, R26, R27, !PT ;  /* 0x0000001b1a1b7209 */ /* 0x000fe40007810000 */
[----:B------:R-:W-:Y:S01]  /*12eb0*/  ISETP.GT.AND P3, PT, R9, 0x79, PT ;  /* 0x000000790900780c */ /* 0x000fe20003f64270 */
[----:B------:R-:W-:Y:S01]  /*12ec0*/  MUFU.TANH R4, R4 ;  /* 0x0000000400047308 */ /* 0x000fe20000002400 */
[----:B0-----:R-:W-:Y:S02]  /*12ed0*/  FSEL R34, R34, -INF , P4 ;  /* 0xff80000022227808 */ /* 0x001fe40002000000 */
[----:B------:R-:W-:Y:S02]  /*12ee0*/  FMNMX.FTZ R27, R36, R27, !PT ;  /* 0x0000001b241b7209 */ /* 0x000fe40007810000 */
[----:B------:R-:W-:-:S02]  /*12ef0*/  MOV R9, UR5 ;  /* 0x0000000500097c02 */ /* 0x000fc40008000f00 */
[----:B------:R-:W-:Y:S01]  /*12f00*/  FMNMX.FTZ R27, R34, R27, !PT ;  /* 0x0000001b221b7209 */ /* 0x000fe20007810000 */
[----:B------:R-:W0:Y:S01]  /*12f10*/  MUFU.TANH R3, R3 ;  /* 0x0000000300037308 */ /* 0x000e220000002400 */
[----:B-1----:R-:W-:Y:S02]  /*12f20*/  FSEL R30, R30, -INF , P3 ;  /* 0xff8000001e1e7808 */ /* 0x002fe40001800000 */
[----:B------:R-:W-:Y:S02]  /*12f30*/  ISETP.GT.AND P4, PT, R31, 0x1, PT ;  /* 0x000000011f00780c */ /* 0x000fe40003f84270 */
[----:B------:R-:W-:-:S03]  /*12f40*/  FMNMX.FTZ R27, R30, R27, !PT ;  /* 0x0000001b1e1b7209 */ /* 0x000fc60007810000 */
[----:B------:R-:W1:Y:S02]  /*12f50*/  MUFU.TANH R6, R6 ;  /* 0x0000000600067308 */ /* 0x000e640000002400 */
[----:B------:R-:W2:Y:S06]  /*12f60*/  SHFL.BFLY PT, R60, R27, 0x2, 0x1f ;  /* 0x0c401f001b3c7f89 */ /* 0x000eac00000e0000 */
[----:B------:R-:W-:Y:S01]  /*12f70*/  MUFU.TANH R7, R7 ;  /* 0x0000000700077308 */ /* 0x000fe20000002400 */
[----:B0-----:R-:W-:Y:S02]  /*12f80*/  FSEL R3, R3, -INF , P4 ;  /* 0xff80000003037808 */ /* 0x001fe40002000000 */
[----:B------:R-:W-:-:S05]  /*12f90*/  ISETP.GT.AND P4, PT, R31, 0x10, PT ;  /* 0x000000101f00780c */ /* 0x000fca0003f84270 */
[----:B------:R-:W0:Y:S01]  /*12fa0*/  MUFU.TANH R8, R8 ;  /* 0x0000000800087308 */ /* 0x000e220000002400 */
[----:B-1----:R-:W-:-:S07]  /*12fb0*/  FSEL R64, R6, -INF , P5 ;  /* 0xff80000006407808 */ /* 0x002fce0002800000 */
[----:B------:R-:W-:Y:S01]  /*12fc0*/  MUFU.TANH R12, R12 ;  /* 0x0000000c000c7308 */ /* 0x000fe20000002400 */
[----:B--2---:R-:W-:-:S05]  /*12fd0*/  FMNMX.FTZ R60, R27, R60, !PT ;  /* 0x0000003c1b3c7209 */ /* 0x004fca0007810000 */
[----:B------:R-:W1:Y:S02]  /*12fe0*/  SHFL.BFLY PT, R21, R60, 0x1, 0x1f ;  /* 0x0c201f003c157f89 */ /* 0x000e6400000e0000 */
[----:B------:R-:W2:Y:S01]  /*12ff0*/  MUFU.TANH R11, R11 ;  /* 0x0000000b000b7308 */ /* 0x000ea20000002400 */
[----:B0-----:R-:W-:Y:S02]  /*13000*/  FSEL R72, R8, -INF , P4 ;  /* 0xff80000008487808 */ /* 0x001fe40002000000 */
[----:B------:R-:W-:-:S05]  /*13010*/  ISETP.GT.AND P4, PT, R31, 0x18, PT ;  /* 0x000000181f00780c */ /* 0x000fca0003f84270 */
[----:B------:R-:W-:Y:S08]  /*13020*/  MUFU.TANH R15, R15 ;  /* 0x0000000f000f7308 */ /* 0x000ff00000002400 */
[----:B------:R-:W0:Y:S01]  /*13030*/  MUFU.TANH R24, R24 ;  /* 0x0000001800187308 */ /* 0x000e220000002400 */
[----:B--2---:R-:W-:Y:S02]  /*13040*/  FSEL R76, R11, -INF , P4 ;  /* 0xff8000000b4c7808 */ /* 0x004fe40002000000 */
[----:B------:R-:W-:-:S02]  /*13050*/  ISETP.GT.AND P4, PT, R31, 0x20, PT ;  /* 0x000000201f00780c */ /* 0x000fc40003f84270 */
[----:B-1----:R-:W-:-:S03]  /*13060*/  FMNMX.FTZ R21, R60, R21, !PT ;  /* 0x000000153c157209 */ /* 0x002fc60007810000 */
[----:B------:R-:W1:Y:S01]  /*13070*/  MUFU.TANH R25, R25 ;  /* 0x0000001900197308 */ /* 0x000e620000002400 */
[C---:B------:R-:W-:Y:S01]  /*13080*/  FSETP.NEU.FTZ.AND P3, PT, R21.reuse, -INF , PT ;  /* 0xff8000001500780b */ /* 0x040fe20003f7d000 */
[----:B------:R-:W-:-:S06]  /*13090*/  FMUL.FTZ R27, R21, R9 ;  /* 0x00000009151b7220 */ /* 0x000fcc0000410000 */
[----:B------:R-:W2:Y:S01]  /*130a0*/  MUFU.TANH R28, R28 ;  /* 0x0000001c001c7308 */ /* 0x000ea20000002400 */
[----:B------:R-:W-:Y:S02]  /*130b0*/  FSEL R27, R27, RZ, P3 ;  /* 0x000000ff1b1b7208 */ /* 0x000fe40001800000 */
[C---:B------:R-:W-:Y:S02]  /*130c0*/  ISETP.GT.AND P3, PT, R31.reuse, RZ, PT ;  /* 0x000000ff1f00720c */ /* 0x040fe40003f64270 */
[----:B0-----:R-:W-:Y:S01]  /*130d0*/  FSEL R24, R24, -INF , P4 ;  /* 0xff80000018187808 */ /* 0x001fe20002000000 */
[-CC-:B------:R-:W-:Y:S01]  /*130e0*/  FFMA.FTZ R175, R92, R9.reuse, -R27.reuse ;  /* 0x000000095caf7223 */ /* 0x180fe2000001081b */
[----:B------:R-:W-:Y:S01]  /*130f0*/  FSEL R60, R4, -INF , P3 ;  /* 0xff800000043c7808 */ /* 0x000fe20001800000 */
[----:B------:R-:W0:Y:S01]  /*13100*/  MUFU.TANH R29, R29 ;  /* 0x0000001d001d7308 */ /* 0x000e220000002400 */
[----:B------:R-:W-:Y:S01]  /*13110*/  ISETP.GT.AND P3, PT, R31, 0x9, PT ;  /* 0x000000091f00780c */ /* 0x000fe20003f64270 */
[--C-:B------:R-:W-:Y:S01]  /*13120*/  FFMA.FTZ R173, R96, R9, -R27.reuse ;  /* 0x0000000960ad7223 */ /* 0x100fe2000001081b */
[----:B------:R-:W-:Y:S01]  /*13130*/  FMNMX.FTZ R63, R60, R3, !PT ;  /* 0x000000033c3f7209 */ /* 0x000fe20007810000 */
[-CC-:B------:R-:W-:Y:S01]  /*13140*/  FFMA.FTZ R8, R98, R9.reuse, -R27.reuse ;  /* 0x0000000962087223 */ /* 0x180fe2000001081b */
[----:B------:R-:W-:Y:S01]  /*13150*/  FSEL R68, R7, -INF , P3 ;  /* 0xff80000007447808 */ /* 0x000fe20001800000 */
[--C-:B------:R-:W-:Y:S01]  /*13160*/  FFMA.FTZ R7, R94, R9, -R27.reuse ;  /* 0x000000095e077223 */ /* 0x100fe2000001081b */
[----:B------:R-:W-:Y:S01]  /*13170*/  FMNMX.FTZ R63, R64, R63, !PT ;  /* 0x0000003f403f7209 */ /* 0x000fe20007810000 */
[----:B------:R-:W3:Y:S01]  /*13180*/  MUFU.TANH R32, R32 ;  /* 0x0000002000207308 */ /* 0x000ee20000002400 */
[C---:B------:R-:W-:Y:S01]  /*13190*/  ISETP.GT.AND P3, PT, R31.reuse, 0x11, PT ;  /* 0x000000111f00780c */ /* 0x040fe20003f64270 */
[--C-:B------:R-:W-:Y:S01]  /*131a0*/  FFMA.FTZ R169, R88, R9, -R27.reuse ;  /* 0x0000000958a97223 */ /* 0x100fe2000001081b */
[----:B------:R-:W-:Y:S01]  /*131b0*/  FMNMX.FTZ R63, R68, R63, !PT ;  /* 0x0000003f443f7209 */ /* 0x000fe20007810000 */
[-CC-:B------:R-:W-:Y:S01]  /*131c0*/  FFMA.FTZ R179, R100, R9.reuse, -R27.reuse ;  /* 0x0000000964b37223 */ /* 0x180fe2000001081b */
[----:B------:R-:W-:Y:S01]  /*131d0*/  FSEL R12, R12, -INF , P3 ;  /* 0xff8000000c0c7808 */ /* 0x000fe20001800000 */
[--C-:B------:R-:W-:Y:S01]  /*131e0*/  FFMA.FTZ R6, R102, R9, -R27.reuse ;  /* 0x0000000966067223 */ /* 0x100fe2000001081b */
[----:B------:R-:W-:Y:S01]  /*131f0*/  FMNMX.FTZ R63, R72, R63, !PT ;  /* 0x0000003f483f7209 */ /* 0x000fe20007810000 */
[----:B------:R-:W4:Y:S01]  /*13200*/  MUFU.TANH R33, R33 ;  /* 0x0000002100217308 */ /* 0x000f220000002400 */
[----:B------:R-:W-:Y:S01]  /*13210*/  ISETP.GT.AND P3, PT, R31, 0x19, PT ;  /* 0x000000191f00780c */ /* 0x000fe20003f64270 */
[--C-:B------:R-:W-:Y:S01]  /*13220*/  FFMA.FTZ R177, R104, R9, -R27.reuse ;  /* 0x0000000968b17223 */ /* 0x100fe2000001081b */
[----:B------:R-:W-:Y:S01]  /*13230*/  FMNMX.FTZ R63, R12, R63, !PT ;  /* 0x0000003f0c3f7209 */ /* 0x000fe20007810000 */
[-CC-:B------:R-:W-:Y:S01]  /*13240*/  FFMA.FTZ R171, R70, R9.reuse, -R27.reuse ;  /* 0x0000000946ab7223 */ /* 0x180fe2000001081b */
[----:B------:R-:W-:Y:S01]  /*13250*/  FSEL R78, R15, -INF , P3 ;  /* 0xff8000000f4e7808 */ /* 0x000fe20001800000 */
[--C-:B------:R-:W-:Y:S01]  /*13260*/  FFMA.FTZ R4, R106, R9, -R27.reuse ;  /* 0x000000096a047223 */ /* 0x100fe2000001081b */
[----:B------:R-:W-:Y:S01]  /*13270*/  FMNMX.FTZ R63, R76, R63, !PT ;  /* 0x0000003f4c3f7209 */ /* 0x000fe20007810000 */
[----:B------:R-:W4:Y:S01]  /*13280*/  MUFU.TANH R20, R20 ;  /* 0x0000001400147308 */ /* 0x000f220000002400 */
[C---:B------:R-:W-:Y:S01]  /*13290*/  ISETP.GT.AND P3, PT, R31.reuse, 0x21, PT ;  /* 0x000000211f00780c */ /* 0x040fe20003f64270 */
[--C-:B------:R-:W-:Y:S01]  /*132a0*/  FFMA.FTZ R183, R110, R9, -R27.reuse ;  /* 0x000000096eb77223 */ /* 0x100fe2000001081b */
[----:B------:R-:W-:Y:S01]  /*132b0*/  FMNMX.FTZ R63, R78, R63, !PT ;  /* 0x0000003f4e3f7209 */ /* 0x000fe20007810000 */
[-CC-:B------:R-:W-:Y:S01]  /*132c0*/  FFMA.FTZ R112, R112, R9.reuse, -R27.reuse ;  /* 0x0000000970707223 */ /* 0x180fe2000001081b */
[----:B------:R-:W-:Y:S01]  /*132d0*/  ISETP.GT.AND P4, PT, R31, 0x28, PT ;  /* 0x000000281f00780c */ /* 0x000fe20003f84270 */
[--C-:B------:R-:W-:Y:S01]  /*132e0*/  FFMA.FTZ R165, R62, R9, -R27.reuse ;  /* 0x000000093ea57223 */ /* 0x100fe2000001081b */
[----:B-1----:R-:W-:Y:S01]  /*132f0*/  FSEL R80, R25, -INF , P3 ;  /* 0xff80000019507808 */ /* 0x002fe20001800000 */
[----:B------:R-:W1:Y:S01]  /*13300*/  MUFU.TANH R14, R14 ;  /* 0x0000000e000e7308 */ /* 0x000e620000002400 */
[----:B------:R-:W-:Y:S01]  /*13310*/  FMNMX.FTZ R63, R24, R63, !PT ;  /* 0x0000003f183f7209 */ /* 0x000fe20007810000 */
[-CC-:B------:R-:W-:Y:S01]  /*13320*/  FFMA.FTZ R181, R114, R9.reuse, -R27.reuse ;  /* 0x0000000972b57223 */ /* 0x180fe2000001081b */
[C---:B------:R-:W-:Y:S01]  /*13330*/  ISETP.GT.AND P3, PT, R31.reuse, 0x29, PT ;  /* 0x000000291f00780c */ /* 0x040fe20003f64270 */
[-CC-:B------:R-:W-:Y:S01]  /*13340*/  FFMA.FTZ R167, R46, R9.reuse, -R27.reuse ;  /* 0x000000092ea77223 */ /* 0x180fe2000001081b */
[----:B--2---:R-:W-:Y:S01]  /*13350*/  FSEL R28, R28, -INF , P4 ;  /* 0xff8000001c1c7808 */ /* 0x004fe20002000000 */
[--C-:B------:R-:W-:Y:S01]  /*13360*/  FFMA.FTZ R46, R56, R9, -R27.reuse ;  /* 0x00000009382e7223 */ /* 0x100fe2000001081b */
[----:B------:R-:W-:Y:S01]  /*13370*/  FMNMX.FTZ R63, R80, R63, !PT ;  /* 0x0000003f503f7209 */ /* 0x000fe20007810000 */
[----:B------:R-:W2:Y:S01]  /*13380*/  MUFU.TANH R10, R10 ;  /* 0x0000000a000a7308 */ /* 0x000ea20000002400 */
[----:B------:R-:W-:Y:S01]  /*13390*/  ISETP.GT.AND P4, PT, R31, 0x30, PT ;  /* 0x000000301f00780c */ /* 0x000fe20003f84270 */
[-CC-:B------:R-:W-:Y:S01]  /*133a0*/  FFMA.FTZ R161, R48, R9.reuse, -R27.reuse ;  /* 0x0000000930a17223 */ /* 0x180fe2000001081b */
[----:B0-----:R-:W-:Y:S01]  /*133b0*/  FSEL R82, R29, -INF , P3 ;  /* 0xff8000001d527808 */ /* 0x001fe20001800000 */
[--C-:B------:R-:W-:Y:S01]  /*133c0*/  FFMA.FTZ R163, R44, R9, -R27.reuse ;  /* 0x000000092ca37223 */ /* 0x100fe2000001081b */
[----:B------:R-:W-:Y:S01]  /*133d0*/  FMNMX.FTZ R63, R28, R63, !PT ;  /* 0x0000003f1c3f7209 */ /* 0x000fe20007810000 */
[-CC-:B------:R-:W-:Y:S01]  /*133e0*/  FFMA.FTZ R153, R26, R9.reuse, -R27.reuse ;  /* 0x000000091a997223 */ /* 0x180fe2000001081b */
[C---:B------:R-:W-:Y:S01]  /*133f0*/  ISETP.GT.AND P3, PT, R31.reuse, 0x31, PT ;  /* 0x000000311f00780c */ /* 0x040fe20003f64270 */
[----:B------:R-:W0:Y:S01]  /*13400*/  MUFU.TANH R13, R13 ;  /* 0x0000000d000d7308 */ /* 0x000e220000002400 */
[----:B---3--:R-:W-:Y:S01]  /*13410*/  FSEL R32, R32, -INF , P4 ;  /* 0xff80000020207808 */ /* 0x008fe20002000000 */
[--C-:B------:R-:W-:Y:S01]  /*13420*/  FFMA.FTZ R74, R74, R9, -R27.reuse ;  /* 0x000000094a4a7223 */ /* 0x100fe2000001081b */
[----:B------:R-:W-:Y:S01]  /*13430*/  FMNMX.FTZ R63, R82, R63, !PT ;  /* 0x0000003f523f7209 */ /* 0x000fe20007810000 */
[-CC-:B------:R-:W-:Y:S01]  /*13440*/  FFMA.FTZ R66, R66, R9.reuse, -R27.reuse ;  /* 0x0000000942427223 */ /* 0x180fe2000001081b */
[----:B------:R-:W-:Y:S01]  /*13450*/  ISETP.GT.AND P4, PT, R31, 0x38, PT ;  /* 0x000000381f00780c */ /* 0x000fe20003f84270 */
[--C-:B------:R-:W-:Y:S01]  /*13460*/  FFMA.FTZ R58, R58, R9, -R27.reuse ;  /* 0x000000093a3a7223 */ /* 0x100fe2000001081b */
[----:B----4-:R-:W-:Y:S01]  /*13470*/  FSEL R84, R33, -INF , P3 ;  /* 0xff80000021547808 */ /* 0x010fe20001800000 */
[----:B------:R-:W3:Y:S01]  /*13480*/  MUFU.TANH R35, R35 ;  /* 0x0000002300237308 */ /* 0x000ee20000002400 */
[----:B------:R-:W-:Y:S01]  /*13490*/  FMNMX.FTZ R63, R32, R63, !PT ;  /* 0x0000003f203f7209 */ /* 0x000fe20007810000 */
[-CC-:B------:R-:W-:Y:S01]  /*134a0*/  FFMA.FTZ R48, R54, R9.reuse, -R27.reuse ;  /* 0x0000000936307223 */ /* 0x180fe2000001081b */
[C---:B------:R-:W-:Y:S01]  /*134b0*/  ISETP.GT.AND P3, PT, R31.reuse, 0x39, PT ;  /* 0x000000391f00780c */ /* 0x040fe20003f64270 */
[-CC-:B------:R-:W-:Y:S01]  /*134c0*/  FFMA.FTZ R44, R52, R9.reuse, -R27.reuse ;  /* 0x00000009342c7223 */ /* 0x180fe2000001081b */
[----:B------:R-:W-:Y:S01]  /*134d0*/  FSEL R20, R20, -INF , P4 ;  /* 0xff80000014147808 */ /* 0x000fe20002000000 */
[--C-:B------:R-:W-:Y:S01]  /*134e0*/  FFMA.FTZ R157, R50, R9, -R27.reuse ;  /* 0x00000009329d7223 */ /* 0x100fe2000001081b */
[----:B------:R-:W-:Y:S01]  /*134f0*/  FMNMX.FTZ R63, R84, R63, !PT ;  /* 0x0000003f543f7209 */ /* 0x000fe20007810000 */
[----:B------:R-:W4:Y:S01]  /*13500*/  MUFU.TANH R45, R45 ;  /* 0x0000002d002d7308 */ /* 0x000f220000002400 */
[C---:B------:R-:W-:Y:S01]  /*13510*/  ISETP.GT.AND P4, PT, R31.reuse, 0x40, PT ;  /* 0x000000401f00780c */ /* 0x040fe20003f84270 */
[-CC-:B------:R-:W-:Y:S01]  /*13520*/  FFMA.FTZ R40, R40, R9.reuse, -R27.reuse ;  /* 0x0000000928287223 */ /* 0x180fe2000001081b */
[----:B-1----:R-:W-:Y:S01]  /*13530*/  FSEL R86, R14, -INF , P3 ;  /* 0xff8000000e567808 */ /* 0x002fe20001800000 */
[--C-:B------:R-:W-:Y:S01]  /*13540*/  FFMA.FTZ R159, R42, R9, -R27.reuse ;  /* 0x000000092a9f7223 */ /* 0x100fe2000001081b */
[----:B------:R-:W-:Y:S01]  /*13550*/  FMNMX.FTZ R63, R20, R63, !PT ;  /* 0x0000003f143f7209 */ /* 0x000fe20007810000 */
[-CC-:B------:R-:W-:Y:S01]  /*13560*/  FFMA.FTZ R38, R38, R9.reuse, -R27.reuse ;  /* 0x0000000926267223 */ /* 0x180fe2000001081b */
[C---:B------:R-:W-:Y:S01]  /*13570*/  ISETP.GT.AND P3, PT, R31.reuse, 0x41, PT ;  /* 0x000000411f00780c */ /* 0x040fe20003f64270 */
[----:B------:R-:W1:Y:S01]  /*13580*/  MUFU.TANH R53, R53 ;  /* 0x0000003500357308 */ /* 0x000e620000002400 */
[----:B--2---:R-:W-:Y:S01]  /*13590*/  FSEL R94, R10, -INF , P4 ;  /* 0xff8000000a5e7808 */ /* 0x004fe20002000000 */
[--C-:B------:R-:W-:Y:S01]  /*135a0*/  FFMA.FTZ R10, R90, R9, -R27.reuse ;  /* 0x000000095a0a7223 */ /* 0x100fe2000001081b */
[----:B------:R-:W-:Y:S01]  /*135b0*/  FMNMX.FTZ R63, R86, R63, !PT ;  /* 0x0000003f563f7209 */ /* 0x000fe20007810000 */
[-CC-:B------:R-:W-:Y:S01]  /*135c0*/  FFMA.FTZ R26, R36, R9.reuse, -R27.reuse ;  /* 0x00000009241a7223 */ /* 0x180fe2000001081b */
[----:B------:R-:W-:Y:S01]  /*135d0*/  ISETP.GT.AND P4, PT, R31, 0x48, PT ;  /* 0x000000481f00780c */ /* 0x000fe20003f84270 */
[--C-:B------:R-:W-:Y:S01]  /*135e0*/  FFMA.FTZ R155, R34, R9, -R27.reuse ;  /* 0x00000009229b7223 */ /* 0x100fe2000001081b */
[----:B0-----:R-:W-:Y:S01]  /*135f0*/  FSEL R92, R13, -INF , P3 ;  /* 0xff8000000d5c7808 */ /* 0x001fe20001800000 */
[----:B------:R-:W0:Y:S01]  /*13600*/  MUFU.TANH R57, R57 ;  /* 0x0000003900397308 */ /* 0x000e220000002400 */
[----:B------:R-:W-:Y:S01]  /*13610*/  FMNMX.FTZ R63, R94, R63, !PT ;  /* 0x0000003f5e3f7209 */ /* 0x000fe20007810000 */
[----:B------:R-:W-:Y:S01]  /*13620*/  FFMA.FTZ R30, R30, R9, -R27 ;  /* 0x000000091e1e7223 */ /* 0x000fe2000001081b */
[----:B------:R-:W-:-:S02]  /*13630*/  ISETP.GT.AND P3, PT, R31, 0x49, PT ;  /* 0x000000491f00780c */ /* 0x000fc40003f64270 */
[----:B---3--:R-:W-:Y:S02]  /*13640*/  FSEL R96, R35, -INF , P4 ;  /* 0xff80000023607808 */ /* 0x008fe40002000000 */
[----:B------:R-:W-:Y:S01]  /*13650*/  FMNMX.FTZ R63, R92, R63, !PT ;  /* 0x0000003f5c3f7209 */ /* 0x000fe20007810000 */
[----:B------:R-:W2:Y:S01]  /*13660*/  MUFU.TANH R47, R47 ;  /* 0x0000002f002f7308 */ /* 0x000ea20000002400 */
[----:B------:R-:W-:Y:S02]  /*13670*/  ISETP.GT.AND P4, PT, R31, 0x50, PT ;  /* 0x000000501f00780c */ /* 0x000fe40003f84270 */
[----:B----4-:R-:W-:Y:S02]  /*13680*/  FSEL R90, R45, -INF , P3 ;  /* 0xff8000002d5a7808 */ /* 0x010fe40001800000 */
[----:B------:R-:W-:Y:S02]  /*13690*/  FMNMX.FTZ R63, R96, R63, !PT ;  /* 0x0000003f603f7209 */ /* 0x000fe40007810000 */
[----:B------:R-:W-:Y:S01]  /*136a0*/  ISETP.GT.AND P3, PT, R31, 0x51, PT ;  /* 0x000000511f00780c */ /* 0x000fe20003f64270 */
[----:B------:R-:W3:Y:S01]  /*136b0*/  MUFU.TANH R49, R49 ;  /* 0x0000003100317308 */ /* 0x000ee20000002400 */
[----:B-1----:R-:W-:-:S02]  /*136c0*/  FSEL R98, R53, -INF , P4 ;  /* 0xff80000035627808 */ /* 0x002fc40002000000 */
[----:B------:R-:W-:Y:S02]  /*136d0*/  FMNMX.FTZ R63, R90, R63, !PT ;  /* 0x0000003f5a3f7209 */ /* 0x000fe40007810000 */
[----:B------:R-:W-:Y:S02]  /*136e0*/  ISETP.GT.AND P4, PT, R31, 0x58, PT ;  /* 0x000000581f00780c */ /* 0x000fe40003f84270 */
[----:B0-----:R-:W-:Y:S01]  /*136f0*/  FSEL R88, R57, -INF , P3 ;  /* 0xff80000039587808 */ /* 0x001fe20001800000 */
[----:B------:R-:W0:Y:S01]  /*13700*/  MUFU.TANH R37, R37 ;  /* 0x0000002500257308 */ /* 0x000e220000002400 */
[----:B------:R-:W-:Y:S02]  /*13710*/  FMNMX.FTZ R63, R98, R63, !PT ;  /* 0x0000003f623f7209 */ /* 0x000fe40007810000 */
[----:B------:R-:W-:Y:S02]  /*13720*/  ISETP.GT.AND P3, PT, R31, 0x59, PT ;  /* 0x000000591f00780c */ /* 0x000fe40003f64270 */
[----:B--2---:R-:W-:-:S02]  /*13730*/  FSEL R100, R47, -INF , P4 ;  /* 0xff8000002f647808 */ /* 0x004fc40002000000 */
[----:B------:R-:W-:Y:S01]  /*13740*/  FMNMX.FTZ R63, R88, R63, !PT ;  /* 0x0000003f583f7209 */ /* 0x000fe20007810000 */
[----:B------:R-:W1:Y:S01]  /*13750*/  MUFU.TANH R55, R55 ;  /* 0x0000003700377308 */ /* 0x000e620000002400 */
[----:B------:R-:W-:Y:S02]  /*13760*/  ISETP.GT.AND P4, PT, R31, 0x60, PT ;  /* 0x000000601f00780c */ /* 0x000fe40003f84270 */
[----:B---3--:R-:W-:Y:S02]  /*13770*/  FSEL R102, R49, -INF , P3 ;  /* 0xff80000031667808 */ /* 0x008fe40001800000 */
[----:B------:R-:W-:Y:S02]  /*13780*/  FMNMX.FTZ R63, R100, R63, !PT ;  /* 0x0000003f643f7209 */ /* 0x000fe40007810000 */
[----:B------:R-:W-:Y:S01]  /*13790*/  ISETP.GT.AND P3, PT, R31, 0x61, PT ;  /* 0x000000611f00780c */ /* 0x000fe20003f64270 */
[----:B------:R-:W2:Y:S01]  /*137a0*/  MUFU.TANH R51, R51 ;  /* 0x0000003300337308 */ /* 0x000ea20000002400 */
[----:B0-----:R-:W-:-:S02]  /*137b0*/  FSEL R104, R37, -INF , P4 ;  /* 0xff80000025687808 */ /* 0x001fc40002000000 */
[----:B------:R-:W-:Y:S02]  /*137c0*/  FMNMX.FTZ R63, R102, R63, !PT ;  /* 0x0000003f663f7209 */ /* 0x000fe40007810000 */
[----:B------:R-:W-:Y:S02]  /*137d0*/  ISETP.GT.AND P4, PT, R31, 0x68, PT ;  /* 0x000000681f00780c */ /* 0x000fe40003f84270 */
[----:B------:R-:W-:Y:S01]  /*137e0*/  FMNMX.FTZ R63, R104, R63, !PT ;  /* 0x0000003f683f7209 */ /* 0x000fe20007810000 */
[----:B------:R-:W0:Y:S01]  /*137f0*/  MUFU.TANH R43, R43 ;  /* 0x0000002b002b7308 */ /* 0x000e220000002400 */
[----:B-1----:R-:W-:Y:S02]  /*13800*/  FSEL R70, R55, -INF , P3 ;  /* 0xff80000037467808 */ /* 0x002fe40001800000 */
[----:B------:R-:W-:Y:S02]  /*13810*/  ISETP.GT.AND P3, PT, R31, 0x69, PT ;  /* 0x000000691f00780c */ /* 0x000fe40003f64270 */
[----:B------:R-:W-:-:S03]  /*13820*/  FMNMX.FTZ R63, R70, R63, !PT ;  /* 0x0000003f463f7209 */ /* 0x000fc60007810000 */
[----:B------:R-:W1:Y:S01]  /*13830*/  MUFU.TANH R39, R39 ;  /* 0x0000002700277308 */ /* 0x000e620000002400 */
[----:B--2---:R-:W-:Y:S02]  /*13840*/  FSEL R106, R51, -INF , P4 ;  /* 0xff800000336a7808 */ /* 0x004fe40002000000 */
[----:B------:R-:W-:Y:S02]  /*13850*/  ISETP.GT.AND P4, PT, R31, 0x70, PT ;  /* 0x000000701f00780c */ /* 0x000fe40003f84270 */
[----:B------:R-:W-:-:S03]  /*13860*/  FMNMX.FTZ R63, R106, R63, !PT ;  /* 0x0000003f6a3f7209 */ /* 0x000fc60007810000 */
[----:B------:R-:W2:Y:S01]  /*13870*/  MUFU.TANH R41, R41 ;  /* 0x0000002900297308 */ /* 0x000ea20000002400 */
[----:B0-----:R-:W-:Y:S02]  /*13880*/  FSEL R108, R43, -INF , P3 ;  /* 0xff8000002b6c7808 */ /* 0x001fe40001800000 */
[----:B------:R-:W-:Y:S01]  /*13890*/  ISETP.GT.AND P3, PT, R31, 0x71, PT ;  /* 0x000000711f00780c */ /* 0x000fe20003f64270 */
[----:B------:R-:W0:Y:S01]  /*138a0*/  @P2 LDC R43, c[0x0][0x450] ;  /* 0x00011400ff2b2b82 */ /* 0x000e220000000800 */
[----:B------:R-:W-:-:S03]  /*138b0*/  FMNMX.FTZ R63, R108, R63, !PT ;  /* 0x0000003f6c3f7209 */ /* 0x000fc60007810000 */
[----:B------:R-:W3:Y:S01]  /*138c0*/  MUFU.TANH R59, R59 ;  /* 0x0000003b003b7308 */ /* 0x000ee20000002400 */
[----:B-1----:R-:W-:Y:S02]  /*138d0*/  FSEL R110, R39, -INF , P4 ;  /* 0xff800000276e7808 */ /* 0x002fe40002000000 */
[----:B------:R-:W-:Y:S02]  /*138e0*/  ISETP.GT.AND P4, PT, R31, 0x78, PT ;  /* 0x000000781f00780c */ /* 0x000fe40003f84270 */
[----:B------:R-:W-:-:S03]  /*138f0*/  FMNMX.FTZ R63, R110, R63, !PT ;  /* 0x0000003f6e3f7209 */ /* 0x000fc60007810000 */
[----:B------:R-:W1:Y:S01]  /*13900*/  MUFU.TANH R61, R61 ;  /* 0x0000003d003d7308 */ /* 0x000e620000002400 */
[----:B--2---:R-:W-:Y:S02]  /*13910*/  FSEL R62, R41, -INF , P3 ;  /* 0xff800000293e7808 */ /* 0x004fe40001800000 */
[----:B------:R-:W-:Y:S01]  /*13920*/  ISETP.GT.AND P3, PT, R31, 0x79, PT ;  /* 0x000000791f00780c */ /* 0x000fe20003f64270 */
[----:B------:R-:W2:Y:S01]  /*13930*/  @P2 LDC R41, c[0x0][0x44c] ;  /* 0x00011300ff292b82 */ /* 0x000ea20000000800 */
[----:B------:R-:W-:-:S03]  /*13940*/  FMNMX.FTZ R63, R62, R63, !PT ;  /* 0x0000003f3e3f7209 */ /* 0x000fc60007810000 */
[----:B------:R3:W-:Y:S08]  /*13950*/  MUFU.EX2 R2, R112 ;  /* 0x0000007000027308 */ /* 0x0007f00000000800 */
[----:B------:R-:W4:Y:S01]  /*13960*/  MUFU.EX2 R181, R181 ;  /* 0x000000b500b57308 */ /* 0x000f220000000800 */
[----:B---3--:R-:W-:Y:S02]  /*13970*/  FSEL R112, R59, -INF , P4 ;  /* 0xff8000003b707808 */ /* 0x008fe40002000000 */
[----:B-1----:R-:W-:-:S02]  /*13980*/  FSEL R114, R61, -INF , P3 ;  /* 0xff8000003d727808 */ /* 0x002fc40001800000 */
[----:B------:R-:W-:-:S03]  /*13990*/  FMNMX.FTZ R63, R112, R63, !PT ;  /* 0x0000003f703f7209 */ /* 0x000fc60007810000 */
[----:B------:R1:W-:Y:S01]  /*139a0*/  MUFU.EX2 R14, R7 ;  /* 0x00000007000e7308 */ /* 0x0003e20000000800 */
[----:B------:R-:W-:-:S05]  /*139b0*/  FMNMX.FTZ R63, R114, R63, !PT ;  /* 0x0000003f723f7209 */ /* 0x000fca0007810000 */
[----:B------:R-:W3:Y:S02]  /*139c0*/  SHFL.BFLY PT, R56, R63, 0x2, 0x1f ;  /* 0x0c401f003f387f89 */ /* 0x000ee400000e0000 */
[----:B------:R-:W0:Y:S08]  /*139d0*/  MUFU.EX2 R183, R183 ;  /* 0x000000b700b77308 */ /* 0x000e300000000800 */
[----:B------:R-:W2:Y:S08]  /*139e0*/  MUFU.EX2 R4, R4 ;  /* 0x0000000400047308 */ /* 0x000eb00000000800 */
[----:B------:R-:W2:Y:S01]  /*139f0*/  MUFU.EX2 R177, R177 ;  /* 0x000000b100b17308 */ /* 0x000ea20000000800 */
[----:B---3--:R-:W-:-:S07]  /*13a00*/  FMNMX.FTZ R56, R63, R56, !PT ;  /* 0x000000383f387209 */ /* 0x008fce0007810000 */
[----:B------:R-:W3:Y:S01]  /*13a10*/  MUFU.EX2 R6, R6 ;  /* 0x0000000600067308 */ /* 0x000ee20000000800 */
[----:B------:R-:W1:Y:S07]  /*13a20*/  SHFL.BFLY PT, R213, R56, 0x1, 0x1f ;  /* 0x0c201f0038d57f89 */ /* 0x000e6e00000e0000 */
[----:B------:R-:W3:Y:S08]  /*13a30*/  MUFU.EX2 R179, R179 ;  /* 0x000000b300b37308 */ /* 0x000ef00000000800 */
[----:B------:R-:W3:Y:S08]  /*13a40*/  MUFU.EX2 R8, R8 ;  /* 0x0000000800087308 */ /* 0x000ef00000000800 */
[----:B------:R-:W-:Y:S01]  /*13a50*/  MUFU.EX2 R173, R173 ;  /* 0x000000ad00ad7308 */ /* 0x000fe20000000800 */
[----:B-1----:R-:W-:-:S04]  /*13a60*/  FMNMX.FTZ R213, R56, R213, !PT ;  /* 0x000000d538d57209 */ /* 0x002fc80007810000 */
        /* <DEDUP_REMOVED lines=9> */
[----:B----4-:R-:W-:Y:S01]  /*13b00*/  FADD.FTZ R12, R181, R2 ;  /* 0x00000002b50c7221 */ /* 0x010fe20000010000 */
[-CC-:B------:R-:W-:Y:S01]  /*13b10*/  FFMA.FTZ R13, R68, R9.reuse, -R7.reuse ;  /* 0x00000009440d7223 */ /* 0x180fe20000010807 */
[-CC-:B------:R-:W-:Y:S01]  /*13b20*/  FFMA.FTZ R176, R72, R9.reuse, -R7.reuse ;  /* 0x0000000948b07223 */ /* 0x180fe20000010807 */
[----:B------:R-:W-:Y:S01]  /*13b30*/  MUFU.EX2 R180, R180 ;  /* 0x000000b400b47308 */ /* 0x000fe20000000800 */
[----:B0-----:R-:W-:Y:S01]  /*13b40*/  FADD.FTZ R3, R183, R12 ;  /* 0x0000000cb7037221 */ /* 0x001fe20000010000 */
[-CC-:B------:R-:W-:Y:S01]  /*13b50*/  FFMA.FTZ R178, R76, R9.reuse, -R7.reuse ;  /* 0x000000094cb27223 */ /* 0x180fe20000010807 */
[-CC-:B------:R-:W-:Y:S01]  /*13b60*/  FFMA.FTZ R25, R78, R9.reuse, -R7.reuse ;  /* 0x000000094e197223 */ /* 0x180fe20000010807 */
[-C--:B------:R-:W-:Y:S01]  /*13b70*/  FFMA.FTZ R172, R24, R9.reuse, -R7 ;  /* 0x0000000918ac7223 */ /* 0x080fe20000010807 */
[----:B--2---:R-:W-:Y:S01]  /*13b80*/  FADD.FTZ R12, R4, R3 ;  /* 0x00000003040c7221 */ /* 0x004fe20000010000 */
[-CC-:B------:R-:W-:Y:S01]  /*13b90*/  FFMA.FTZ R170, R20, R9.reuse, -R7.reuse ;  /* 0x0000000914aa7223 */ /* 0x180fe20000010807 */
[-CC-:B------:R-:W-:Y:S01]  /*13ba0*/  FFMA.FTZ R27, R80, R9.reuse, -R7.reuse ;  /* 0x00000009501b7223 */ /* 0x180fe20000010807 */
[----:B------:R-:W0:Y:S01]  /*13bb0*/  MUFU.EX2 R11, R11 ;  /* 0x0000000b000b7308 */ /* 0x000e220000000800 */
[----:B------:R-:W-:Y:S01]  /*13bc0*/  FADD.FTZ R3, R177, R12 ;  /* 0x0000000cb1037221 */ /* 0x000fe20000010000 */
[-CC-:B------:R-:W-:Y:S01]  /*13bd0*/  FFMA.FTZ R174, R28, R9.reuse, -R7.reuse ;  /* 0x000000091cae7223 */ /* 0x180fe20000010807 */
[-CC-:B------:R-:W-:Y:S01]  /*13be0*/  FFMA.FTZ R29, R82, R9.reuse, -R7.reuse ;  /* 0x00000009521d7223 */ /* 0x180fe20000010807 */
[-C--:B------:R-:W-:Y:S01]  /*13bf0*/  FFMA.FTZ R168, R32, R9.reuse, -R7 ;  /* 0x0000000920a87223 */ /* 0x080fe20000010807 */
[----:B---3--:R-:W-:Y:S01]  /*13c00*/  FADD.FTZ R12, R6, R3 ;  /* 0x00000003060c7221 */ /* 0x008fe20000010000 */
[--C-:B------:R-:W-:Y:S01]  /*13c10*/  FFMA.FTZ R31, R84, R9, -R7.reuse ;  /* 0x00000009541f7223 */ /* 0x100fe20000010807 */
[----:B------:R-:W-:Y:S01]  /*13c20*/  @P2 IMAD.HI.U32 R24, R200, R41, RZ ;  /* 0x00000029c8182227 */ /* 0x000fe200078e00ff */
[----:B------:R-:W1:Y:S03]  /*13c30*/  MUFU.EX2 R182, R182 ;  /* 0x000000b600b67308 */ /* 0x000e660000000800 */
[----:B------:R-:W-:Y:S01]  /*13c40*/  FADD.FTZ R37, R179, R12 ;  /* 0x0000000cb3257221 */ /* 0x000fe20000010000 */
[-CC-:B------:R-:W-:Y:S01]  /*13c50*/  FFMA.FTZ R33, R86, R9.reuse, -R7.reuse ;  /* 0x0000000956217223 */ /* 0x180fe20000010807 */
[-CC-:B------:R-:W-:Y:S01]  /*13c60*/  FFMA.FTZ R164, R94, R9.reuse, -R7.reuse ;  /* 0x000000095ea47223 */ /* 0x180fe20000010807 */
[-C--:B------:R-:W-:Y:S01]  /*13c70*/  FFMA.FTZ R35, R92, R9.reuse, -R7 ;  /* 0x000000095c237223 */ /* 0x080fe20000010807 */
[----:B------:R-:W-:Y:S01]  /*13c80*/  FADD.FTZ R20, R8, R37 ;  /* 0x0000002508147221 */ /* 0x000fe20000010000 */
[-CC-:B------:R-:W-:Y:S01]  /*13c90*/  FFMA.FTZ R166, R96, R9.reuse, -R7.reuse ;  /* 0x0000000960a67223 */ /* 0x180fe20000010807 */
[----:B------:R-:W-:Y:S01]  /*13ca0*/  FFMA.FTZ R37, R90, R9, -R7 ;  /* 0x000000095a257223 */ /* 0x000fe20000010807 */
[----:B------:R-:W2:Y:S01]  /*13cb0*/  MUFU.EX2 R13, R13 ;  /* 0x0000000d000d7308 */ /* 0x000ea20000000800 */
[----:B0-----:R-:W-:Y:S01]  /*13cc0*/  FADD.FTZ R3, R180, R11 ;  /* 0x0000000bb4037221 */ /* 0x001fe20000010000 */
[----:B------:R-:W-:Y:S01]  /*13cd0*/  FADD.FTZ R39, R173, R20 ;  /* 0x00000014ad277221 */ /* 0x000fe20000010000 */
[----:B------:R-:W-:Y:S01]  /*13ce0*/  IMAD.MOV.U32 R20, RZ, RZ, R200 ;  /* 0x000000ffff147224 */ /* 0x000fe200078e00c8 */
[----:B------:R-:W-:Y:S01]  /*13cf0*/  @P2 SHF.R.U32.HI R20, RZ, R43, R24 ;  /* 0x0000002bff142219 */ /* 0x000fe20000011618 */
[-CC-:B------:R-:W-:Y:S01]  /*13d00*/  FFMA.FTZ R160, R98, R9.reuse, -R7.reuse ;  /* 0x0000000962a07223 */ /* 0x180fe20000010807 */
[-CC-:B------:R-:W-:Y:S01]  /*13d10*/  FFMA.FTZ R100, R100, R9.reuse, -R7.reuse ;  /* 0x0000000964647223 */ /* 0x180fe20000010807 */
[-C--:B------:R-:W-:Y:S01]  /*13d20*/  FFMA.FTZ R102, R102, R9.reuse, -R7 ;  /* 0x0000000966667223 */ /* 0x080fe20000010807 */
[----:B------:R-:W0:Y:S01]  /*13d30*/  MUFU.EX2 R176, R176 ;  /* 0x000000b000b07308 */ /* 0x000e220000000800 */
[----:B-1----:R-:W-:Y:S01]  /*13d40*/  FADD.FTZ R12, R182, R3 ;  /* 0x00000003b60c7221 */ /* 0x002fe20000010000 */
[----:B------:R-:W-:Y:S01]  /*13d50*/  IADD3 R20, R20, R202, -R201 ;  /* 0x000000ca14147210 */ /* 0x000fe20007ffe8c9 */
[--C-:B------:R-:W-:Y:S01]  /*13d60*/  FFMA.FTZ R104, R104, R9, -R7.reuse ;  /* 0x0000000968687223 */ /* 0x100fe20000010807 */
[----:B------:R-:W-:Y:S01]  /*13d70*/  F2FP.F16.F32.PACK_AB R181, R2, R181 ;  /* 0x000000b502b5723e */ /* 0x000fe200000000ff */
[-CC-:B------:R-:W-:Y:S01]  /*13d80*/  FFMA.FTZ R70, R70, R9.reuse, -R7.reuse ;  /* 0x0000000946467223 */ /* 0x180fe20000010807 */
[----:B------:R-:W-:Y:S01]  /*13d90*/  SHF.R.S32.HI R47, RZ, 0x1f, R20 ;  /* 0x0000001fff2f7819 */ /* 0x000fe20000011414 */
[-C--:B------:R-:W-:Y:S01]  /*13da0*/  FFMA.FTZ R106, R106, R9.reuse, -R7 ;  /* 0x000000096a6a7223 */ /* 0x080fe20000010807 */
[----:B------:R-:W1:Y:S01]  /*13db0*/  MUFU.EX2 R15, R15 ;  /* 0x0000000f000f7308 */ /* 0x000e620000000800 */
[----:B--2---:R-:W-:Y:S01]  /*13dc0*/  FADD.FTZ R3, R13, R12 ;  /* 0x0000000c0d037221 */ /* 0x004fe20000010000 */
[----:B------:R-:W-:Y:S01]  /*13dd0*/  FADD.FTZ R12, R14, R39 ;  /* 0x000000270e0c7221 */ /* 0x000fe20000010000 */
[-CC-:B------:R-:W-:Y:S01]  /*13de0*/  FFMA.FTZ R108, R108, R9.reuse, -R7.reuse ;  /* 0x000000096c6c7223 */ /* 0x180fe20000010807 */
[-CC-:B------:R-:W-:Y:S01]  /*13df0*/  FFMA.FTZ R110, R110, R9.reuse, -R7.reuse ;  /* 0x000000096e6e7223 */ /* 0x180fe20000010807 */
[-CC-:B------:R-:W-:Y:S01]  /*13e00*/  FFMA.FTZ R62, R62, R9.reuse, -R7.reuse ;  /* 0x000000093e3e7223 */ /* 0x180fe20000010807 */
[----:B------:R-:W-:Y:S01]  /*13e10*/  FADD.FTZ R39, R175, R12 ;  /* 0x0000000caf277221 */ /* 0x000fe20000010000 */
[-C--:B------:R-:W-:Y:S01]  /*13e20*/  FFMA.FTZ R112, R112, R9.reuse, -R7 ;  /* 0x0000000970707223 */ /* 0x080fe20000010807 */
[----:B------:R-:W2:Y:S01]  /*13e30*/  MUFU.EX2 R178, R178 ;  /* 0x000000b200b27308 */ /* 0x000ea20000000800 */
[----:B0-----:R-:W-:Y:S01]  /*13e40*/  FADD.FTZ R0, R176, R3 ;  /* 0x00000003b0007221 */ /* 0x001fe20000010000 */
[----:B------:R-:W-:Y:S01]  /*13e50*/  FADD.FTZ R12, R10, R39 ;  /* 0x000000270a0c7221 */ /* 0x000fe20000010000 */
[-CC-:B------:R-:W-:Y:S01]  /*13e60*/  FFMA.FTZ R39, R88, R9.reuse, -R7.reuse ;  /* 0x0000000958277223 */ /* 0x180fe20000010807 */
[----:B------:R-:W-:Y:S01]  /*13e70*/  FFMA.FTZ R114, R114, R9, -R7 ;  /* 0x0000000972727223 */ /* 0x000fe20000010807 */
[----:B------:R-:W-:-:S02]  /*13e80*/  LEA.HI R7, R47, R20, RZ, 0x7 ;  /* 0x000000142f077211 */ /* 0x000fc400078f38ff */
[----:B------:R-:W-:Y:S02]  /*13e90*/  CS2R R98, SRZ ;  /* 0x0000000000627805 */ /* 0x000fe4000001ff00 */
[----:B------:R-:W-:Y:S01]  /*13ea0*/  F2FP.F16.F32.PACK_AB R182, R13, R182 ;  /* 0x000000b60db6723e */ /* 0x000fe200000000ff */
[----:B------:R-:W0:Y:S01]  /*13eb0*/  MUFU.EX2 R25, R25 ;  /* 0x0000001900197308 */ /* 0x000e220000000800 */
[----:B-1----:R-:W-:Y:S01]  /*13ec0*/  FADD.FTZ R3, R15, R0 ;  /* 0x000000000f037221 */ /* 0x002fe20000010000 */
[----:B------:R-:W-:Y:S02]  /*13ed0*/  F2FP.F16.F32.PACK_AB R177, R6, R177 ;  /* 0x000000b106b1723e */ /* 0x000fe400000000ff */
[----:B------:R-:W-:Y:S02]  /*13ee0*/  CS2R R96, SRZ ;  /* 0x0000000000607805 */ /* 0x000fe4000001ff00 */
[----:B------:R-:W-:Y:S02]  /*13ef0*/  SHF.R.S32.HI R6, RZ, 0x7, R7 ;  /* 0x00000007ff067819 */ /* 0x000fe40000011407 */
[----:B------:R-:W-:-:S02]  /*13f00*/  CS2R R94, SRZ ;  /* 0x00000000005e7805 */ /* 0x000fc4000001ff00 */
[----:B------:R-:W-:Y:S02]  /*13f10*/  F2FP.F16.F32.PACK_AB R183, R4, R183 ;  /* 0x000000b704b7723e */ /* 0x000fe400000000ff */
[----:B------:R-:W-:Y:S01]  /*13f20*/  CS2R R92, SRZ ;  /* 0x00000000005c7805 */ /* 0x000fe2000001ff00 */
[----:B------:R-:W1:Y:S01]  /*13f30*/  MUFU.EX2 R169, R169 ;  /* 0x000000a900a97308 */ /* 0x000e620000000800 */
[----:B--2---:R-:W-:Y:S01]  /*13f40*/  FADD.FTZ R0, R178, R3 ;  /* 0x00000003b2007221 */ /* 0x004fe20000010000 */
[----:B------:R-:W-:Y:S02]  /*13f50*/  F2FP.F16.F32.PACK_AB R180, R11, R180 ;  /* 0x000000b40bb4723e */ /* 0x000fe400000000ff */
[----:B------:R-:W-:Y:S02]  /*13f60*/  CS2R R90, SRZ ;  /* 0x00000000005a7805 */ /* 0x000fe4000001ff00 */
[----:B------:R-:W-:Y:S02]  /*13f70*/  VIMNMX R6, RZ, R6, !PT ;  /* 0x00000006ff067248 */ /* 0x000fe40007fe0100 */
[----:B------:R-:W-:-:S02]  /*13f80*/  CS2R R88, SRZ ;  /* 0x0000000000587805 */ /* 0x000fc4000001ff00 */
        /* <DEDUP_REMOVED lines=79> */
[----:B------:R2:W3:Y:S01]  /*14480*/  MUFU.EX2 R41, R102 ;  /* 0x0000006600297308 */ /* 0x0004e20000000800 */
[----:B0-----:R-:W-:-:S07]  /*14490*/  FADD.FTZ R0, R100, R3 ;  /* 0x0000000364007221 */ /* 0x001fce0000010000 */
[----:B------:R-:W0:Y:S01]  /*144a0*/  MUFU.EX2 R153, R153 ;  /* 0x0000009900997308 */ /* 0x000e220000000800 */
[C---:B-1----:R-:W-:Y:S01]  /*144b0*/  FADD.FTZ R2, R38.reuse, R47 ;  /* 0x0000002f26027221 */ /* 0x042fe20000010000 */
[----:B------:R-:W-:Y:S02]  /*144c0*/  F2FP.F16.F32.PACK_AB R159, R38, R159 ;  /* 0x0000009f269f723e */ /* 0x000fe400000000ff */
[----:B--2---:R-:W-:-:S04]  /*144d0*/  CS2R R102, SRZ ;  /* 0x0000000000667805 */ /* 0x004fc8000001ff00 */
        /* <DEDUP_REMOVED lines=11> */
[----:B------:R2:W3:Y:S01]  /*14590*/  MUFU.EX2 R45, R108 ;  /* 0x0000006c002d7308 */ /* 0x0004e20000000800 */
[C---:B0-----:R-:W-:Y:S01]  /*145a0*/  FADD.FTZ R49, R43.reuse, R0 ;  /* 0x000000002b317221 */ /* 0x041fe20000010000 */
[----:B------:R-:W-:Y:S02]  /*145b0*/  F2FP.F16.F32.PACK_AB R156, R43, R104 ;  /* 0x000000682b9c723e */ /* 0x000fe400000000ff */
[----:B------:R-:W-:-:S04]  /*145c0*/  CS2R R104, SRZ ;  /* 0x0000000000687805 */ /* 0x000fc8000001ff00 */
[----:B------:R-:W0:Y:S01]  /*145d0*/  MUFU.EX2 R110, R110 ;  /* 0x0000006e006e7308 */ /* 0x000e220000000800 */
[----:B-1----:R-:W-:Y:S01]  /*145e0*/  FADD.FTZ R0, R106, R49 ;  /* 0x000000316a007221 */ /* 0x002fe20000010000 */
[----:B--2---:R-:W-:-:S06]  /*145f0*/  CS2R R108, SRZ ;  /* 0x00000000006c7805 */ /* 0x004fcc000001ff00 */
[----:B------:R-:W1:Y:S01]  /*14600*/  MUFU.EX2 R47, R62 ;  /* 0x0000003e002f7308 */ /* 0x000e620000000800 */
[C---:B---3--:R-:W-:Y:S01]  /*14610*/  FADD.FTZ R13, R45.reuse, R0 ;  /* 0x000000002d0d7221 */ /* 0x048fe20000010000 */
        /* <DEDUP_REMOVED lines=8> */
[----:B------:R-:W-:-:S04]  /*146a0*/  CS2R R110, SRZ ;  /* 0x00000000006e7805 */ /* 0x000fc8000001ff00 */
[----:B------:R1:W3:Y:S01]  /*146b0*/  MUFU.EX2 R11, R114 ;  /* 0x00000072000b7308 */ /* 0x0002e20000000800 */
[----:B--2---:R-:W-:Y:S01]  /*146c0*/  FADD.FTZ R4, R112, R13 ;  /* 0x0000000d70047221 */ /* 0x004fe20000010000 */
[----:B------:R-:W-:Y:S02]  /*146d0*/  IADD3 R13, R146, -0x2, RZ ;  /* 0xfffffffe920d7810 */ /* 0x000fe40007ffe0ff */
[----:B------:R-:W-:Y:S02]  /*146e0*/  CS2R R146, SRZ ;  /* 0x0000000000927805 */ /* 0x000fe4000001ff00 */
[----:B------:R-:W-:Y:S02]  /*146f0*/  ISETP.GE.AND P3, PT, R13, R6, PT ;  /* 0x000000060d00720c */ /* 0x000fe40003f66270 */
[----:B------:R-:W2:Y:S01]  /*14700*/  MUFU.EX2 R30, R30 ;  /* 0x0000001e001e7308 */ /* 0x000ea20000000800 */
[----:B0-----:R-:W-:Y:S01]  /*14710*/  FADD.FTZ R3, R155, R2 ;  /* 0x000000029b037221 */ /* 0x001fe20000010000 */
[----:B------:R-:W-:Y:S01]  /*14720*/  IMAD.MOV.U32 R2, RZ, RZ, 0x3f800000 ;  /* 0x3f800000ff027424 */ /* 0x000fe200078e00ff */
[----:B-1----:R-:W-:-:S02]  /*14730*/  CS2R R114, SRZ ;  /* 0x0000000000727805 */ /* 0x002fc4000001ff00 */
[C---:B---3--:R-:W-:Y:S01]  /*14740*/  F2FP.F16.F32.PACK_AB R154, R11.reuse, R112 ;  /* 0x000000700b9a723e */ /* 0x048fe200000000ff */
[----:B------:R-:W-:Y:S01]  /*14750*/  FADD.FTZ R4, R11, R4 ;  /* 0x000000040b047221 */ /* 0x000fe20000010000 */
[----:B------:R-:W-:Y:S01]  /*14760*/  CS2R R112, SRZ ;  /* 0x0000000000707805 */ /* 0x000fe2000001ff00 */
[C---:B--2---:R-:W-:Y:S01]  /*14770*/  FADD.FTZ R3, R30.reuse, R3 ;  /* 0x000000031e037221 */ /* 0x044fe20000010000 */
[----:B------:R-:W-:Y:S02]  /*14780*/  F2FP.F16.F32.PACK_AB R155, R30, R155 ;  /* 0x0000009b1e9b723e */ /* 0x000fe400000000ff */
[----:B------:R-:W-:Y:S05]  /*14790*/  @!P3 BRA `(.L_x_2875) ;  /* 0x0000003400acb947 */ /* 0x000fea0003800000 */
[----:B------:R-:W-:Y:S01]  /*147a0*/  BSSY B1, `(.L_x_2875) ;  /* 0x000036a000017945 */ /* 0x000fe20003800000 */
[----:B------:R-:W-:Y:S01]  /*147b0*/  MOV R7, R21 ;  /* 0x0000001500077202 */ /* 0x000fe20000000f00 */
[----:B------:R-:W-:Y:S01]  /*147c0*/  IMAD.MOV.U32 R12, RZ, RZ, R213 ;  /* 0x000000ffff0c7224 */ /* 0x000fe200078e00d5 */
[----:B------:R-:W-:Y:S01]  /*147d0*/  MOV R20, R185 ;  /* 0x000000b900147202 */ /* 0x000fe20000000f00 */
[----:B------:R-:W-:Y:S02]  /*147e0*/  IMAD.MOV.U32 R15, RZ, RZ, R188 ;  /* 0x000000ffff0f7224 */ /* 0x000fe400078e00bc */
[----:B------:R-:W-:Y:S02]  /*147f0*/  IMAD.MOV.U32 R0, RZ, RZ, 0x3f800000 ;  /* 0x3f800000ff007424 */ /* 0x000fe400078e00ff */
[----:B------:R-:W-:-:S07]  /*14800*/  IMAD.MOV.U32 R151, RZ, RZ, RZ ;  /* 0x000000ffff977224 */ /* 0x000fce00078e00ff */
.L_x_2886:
[----:B------:R-:W-:-:S04]  /*14810*/  IADD3 R8, R20, 0x1, RZ ;  /* 0x0000000114087810 */ /* 0x000fc80007ffe0ff */
[----:B------:R-:W-:-:S04]  /*14820*/  ISETP.NE.AND P3, PT, R8, 0x2, PT ;  /* 0x000000020800780c */ /* 0x000fc80003f65270 */
[----:B------:R-:W-:Y:S02]  /*14830*/  SEL R188, RZ, 0x1, P3 ;  /* 0x00000001ffbc7807 */ /* 0x000fe40001800000 */
[----:B------:R-:W-:Y:S02]  /*14840*/  SEL R185, R8, RZ, P3 ;  /* 0x000000ff08b97207 */ /* 0x000fe40001800000 */
[----:B------:R-:W-:Y:S01]  /*14850*/  LOP3.LUT R188, R15, R188, RZ, 0x3c, !PT ;  /* 0x000000bc0fbc7212 */ /* 0x000fe200078e3cff */
[----:B------:R-:W-:Y:S06]  /*14860*/  @!P0 BRA `(.L_x_2876) ;  /* 0x0000000000048947 */ /* 0x000fec0003800000 */
[----:B------:R-:W-:Y:S01]  /*14870*/  BPT.TRAP 0x1 ;  /* 0x000000040000795c */ /* 0x000fe20000300000 */
.L_x_2876:
[----:B------:R-:W-:Y:S01]  /*14880*/  IMAD R14, R185, 0x8, R16 ;  /* 0x00000008b90e7824 */ /* 0x000fe200078e0210 */
[----:B------:R-:W-:-:S04]  /*14890*/  SHF.L.U32 R11, R188, 0x1f, RZ ;  /* 0x0000001fbc0b7819 */ /* 0x000fc800000006ff */
[----:B------:R0:W1:Y:S01]  /*148a0*/  SYNCS.PHASECHK.TRANS64.TRYWAIT P3, [R14+URZ+0x34830], R11 ;  /* 0x0348300b0e0075a7 */ /* 0x000062000806017f */
[----:B------:R-:W-:Y:S05]  /*148b0*/  @!P0 BRA `(.L_x_2877) ;  /* 0x0000000000048947 */ /* 0x000fea0003800000 */
[----:B------:R-:W-:Y:S01]  /*148c0*/  BPT.TRAP 0x1 ;  /* 0x000000040000795c */ /* 0x000fe20000300000 */
.L_x_2877:
[----:B------:R-:W-:Y:S01]  /*148d0*/  BSSY B2, `(.L_x_2878) ;  /* 0x0000006000027945 */ /* 0x000fe20003800000 */
[----:B------:R-:W-:Y:S02]  /*148e0*/  IMAD R8, R185, 0xc00, R5 ;  /* 0x00000c00b9087824 */ /* 0x000fe400078e0205 */
[----:B------:R-:W-:Y:S01]  /*148f0*/  IMAD.MOV.U32 R9, RZ, RZ, 0x40000040 ;  /* 0x40000040ff097424 */ /* 0x000fe200078e00ff */
[----:B-1----:R-:W-:Y:S06]  /*14900*/  @P3 BRA `(.L_x_2879) ;  /* 0x0000000000083947 */ /* 0x002fec0003800000 */
[----:B------:R-:W1:Y:S02]  /*14910*/  SYNCS.PHASECHK.TRANS64.TRYWAIT P3, [R14+URZ+0x34830], R11 ;  /* 0x0348300b0e0075a7 */ /* 0x000e64000806017f */
[----:B-1----:R-:W-:Y:S05]  /*14920*/  @!P3 BRA `(.L_x_2880) ;  /* 0x0000011400d8b947 */ /* 0x002fea0003800000 */
.L_x_2879:
[----:B------:R-:W-:Y:S05]  /*14930*/  BSYNC B2 ;  /* 0x0000000000027941 */ /* 0x000fea0003800000 */
.L_x_2878:
[----:B------:R-:W2:Y:S04]  /*14940*/  LDL.64 R24, [R1+0x38] ;  /* 0x0000380001187983 */ /* 0x000ea80000100a00 */
[----:B------:R3:W-:Y:S04]  /*14950*/  STL.64 [R1+0x70], R12 ;  /* 0x0000700c01007387 */ /* 0x0007e80000100a00 */
[----:B---3--:R-:W3:Y:S04]  /*14960*/  LDL.64 R12, [R1+0x30] ;  /* 0x00003000010c7983 */ /* 0x008ee80000100a00 */
[----:B------:R4:W-:Y:S04]  /*14970*/  STL.64 [R1+0x68], R6 ;  /* 0x0000680601007387 */ /* 0x0009e80000100a00 */
[----:B----4-:R-:W4:Y:S01]  /*14980*/  LDL.64 R6, [R1+0x28] ;  /* 0x0000280001067983 */ /* 0x010f220000100a00 */
[----:B------:R-:W-:-:S02]  /*14990*/  R2UR UR6, R8 ;  /* 0x00000000080672ca */ /* 0x000fc400000e0000 */
[----:B------:R-:W-:Y:S01]  /*149a0*/  R2UR UR7, R9 ;  /* 0x00000000090772ca */ /* 0x000fe200000e0000 */
[----:B------:R0:W-:Y:S04]  /*149b0*/  STL.64 [R1+0x60], R4 ;  /* 0x0000600401007387 */ /* 0x0001e80000100a00 */
[----:B0-----:R-:W4:Y:S01]  /*149c0*/  LDL.64 R4, [R1+0x18] ;  /* 0x0000180001047983 */ /* 0x001f220000100a00 */
[----:B-1----:R-:W-:Y:S01]  /*149d0*/  IMAD.MOV.U32 R11, RZ, RZ, 0x40000040 ;  /* 0x40000040ff0b7424 */ /* 0x002fe200078e00ff */
[----:B------:R-:W-:Y:S02]  /*149e0*/  IADD3 R10, R8, 0x2, RZ ;  /* 0x00000002080a7810 */ /* 0x000fe40007ffe0ff */
[----:B--2---:R-:W-:Y:S02]  /*149f0*/  R2UR UR4, R24 ;  /* 0x00000000180472ca */ /* 0x004fe400000e0000 */
[----:B------:R-:W-:-:S02]  /*14a00*/  R2UR UR5, R25 ;  /* 0x00000000190572ca */ /* 0x000fc400000e0000 */
[----:B------:R-:W-:-:S11]  /*14a10*/  WARPGROUP.ARRIVE ;  /* 0x00000000000079c5 */ /* 0x000fd60000000000 */
[----:B------:R-:W-:Y:S01]  /*14a20*/  HGMMA.64x128x16.F32 R24, gdesc[UR4], RZ, !UPT, gsb0 ;  /* 0x01e00000041879f0 */ /* 0x000fe2000c0008ff */
[----:B------:R-:W-:Y:S02]  /*14a30*/  R2UR UR6, R10 ;  /* 0x000000000a0672ca */ /* 0x000fe400000e0000 */
[----:B------:R-:W-:Y:S02]  /*14a40*/  R2UR UR7, R11 ;  /* 0x000000000b0772ca */ /* 0x000fe400000e0000 */
[----:B---3--:R-:W-:Y:S02]  /*14a50*/  R2UR UR4, R12 ;  /* 0x000000000c0472ca */ /* 0x008fe400000e0000 */
[----:B------:R-:W-:Y:S02]  /*14a60*/  R2UR UR5, R13 ;  /* 0x000000000d0572ca */ /* 0x000fe400000e0000 */
[----:B------:R-:W2:Y:S01]  /*14a70*/  LDL.64 R12, [R1+0x10] ;  /* 0x00001000010c7983 */ /* 0x000ea20000100a00 */
[----:B------:R-:W-:Y:S01]  /*14a80*/  VIADD R10, R8, 0x4 ;  /* 0x00000004080a7836 */ /* 0x000fe20000000000 */
[----:B------:R-:W-:Y:S01]  /*14a90*/  MOV R11, 0x40000040 ;  /* 0x40000040000b7802 */ /* 0x000fe20000000f00 */
[----:B------:R-:W-:-:S02]  /*14aa0*/  WARPGROUP.DEPBAR.LE gsb0, 0x0 ;  /* 0x00008000000079c5 */ /* 0x000fc40000010000 */
[----:B------:R-:W-:-:S06]  /*14ab0*/  WARPGROUP.ARRIVE ;  /* 0x00000000000079c5 */ /* 0x000fcc0000000000 */
[----:B------:R-:W-:Y:S01]  /*14ac0*/  HGMMA.64x128x16.F32 R24, gdesc[UR4], R24, gsb0 ;  /* 0x01e00000041879f0 */ /* 0x000fe20008000818 */
[----:B------:R-:W-:Y:S02]  /*14ad0*/  R2UR UR6, R10 ;  /* 0x000000000a0672ca */ /* 0x000fe400000e0000 */
[----:B------:R-:W-:Y:S02]  /*14ae0*/  R2UR UR7, R11 ;  /* 0x000000000b0772ca */ /* 0x000fe400000e0000 */
[----:B----4-:R-:W-:Y:S02]  /*14af0*/  R2UR UR4, R6 ;  /* 0x00000000060472ca */ /* 0x010fe400000e0000 */
[----:B------:R-:W-:Y:S02]  /*14b00*/  R2UR UR5, R7 ;  /* 0x00000000070572ca */ /* 0x000fe400000e0000 */
[----:B------:R-:W3:Y:S01]  /*14b10*/  LDL.64 R6, [R1+0x8] ;  /* 0x0000080001067983 */ /* 0x000ee20000100a00 */
[----:B------:R-:W-:-:S02]  /*14b20*/  VIADD R10, R8, 0x6 ;  /* 0x00000006080a7836 */ /* 0x000fc40000000000 */
[----:B------:R-:W-:Y:S01]  /*14b30*/  IMAD.MOV.U32 R11, RZ, RZ, 0x40000040 ;  /* 0x40000040ff0b7424 */ /* 0x000fe200078e00ff */
[----:B------:R-:W-:Y:S02]  /*14b40*/  WARPGROUP.DEPBAR.LE gsb0, 0x0 ;  /* 0x00008000000079c5 */ /* 0x000fe40000010000 */
[----:B------:R-:W-:-:S06]  /*14b50*/  WARPGROUP.ARRIVE ;  /* 0x00000000000079c5 */ /* 0x000fcc0000000000 */
[----:B------:R-:W-:Y:S01]  /*14b60*/  HGMMA.64x128x16.F32 R24, gdesc[UR4], R24, gsb0 ;  /* 0x01e00000041879f0 */ /* 0x000fe20008000818 */
[----:B------:R-:W-:Y:S02]  /*14b70*/  R2UR UR6, R10 ;  /* 0x000000000a0672ca */ /* 0x000fe400000e0000 */
[----:B------:R-:W-:Y:S02]  /*14b80*/  R2UR UR7, R11 ;  /* 0x000000000b0772ca */ /* 0x000fe400000e0000 */
[----:B------:R-:W-:Y:S02]  /*14b90*/  R2UR UR4, R4 ;  /* 0x00000000040472ca */ /* 0x000fe400000e0000 */
[----:B------:R-:W-:Y:S02]  /*14ba0*/  R2UR UR5, R5 ;  /* 0x00000000050572ca */ /* 0x000fe400000e0000 */
[----:B------:R-:W4:Y:S01]  /*14bb0*/  LDL.64 R4, [R1] ;  /* 0x0000000001047983 */ /* 0x000f220000100a00 */
[----:B------:R-:W-:Y:S01]  /*14bc0*/  IMAD.MOV.U32 R11, RZ, RZ, 0x40000040 ;  /* 0x40000040ff0b7424 */ /* 0x000fe200078e00ff */
[----:B------:R-:W-:Y:S01]  /*14bd0*/  IADD3 R10, R8, 0x400, RZ ;  /* 0x00000400080a7810 */ /* 0x000fe20007ffe0ff */
[----:B------:R-:W-:-:S02]  /*14be0*/  WARPGROUP.DEPBAR.LE gsb0, 0x0 ;  /* 0x00008000000079c5 */ /* 0x000fc40000010000 */
[----:B------:R-:W-:-:S06]  /*14bf0*/  WARPGROUP.ARRIVE ;  /* 0x00000000000079c5 */ /* 0x000fcc0000000000 */
[----:B------:R-:W-:Y:S01]  /*14c00*/  HGMMA.64x128x16.F32 R24, gdesc[UR4], R24, gsb0 ;  /* 0x01e00000041879f0 */ /* 0x000fe20008000818 */
[----:B------:R-:W-:Y:S02]  /*14c10*/  R2UR UR6, R10 ;  /* 0x000000000a0672ca */ /* 0x000fe400000e0000 */
[----:B------:R-:W-:Y:S02]  /*14c20*/  R2UR UR7, R11 ;  /* 0x000000000b0772ca */ /* 0x000fe400000e0000 */
[----:B--2---:R-:W-:Y:S02]  /*14c30*/  R2UR UR4, R12 ;  /* 0x000000000c0472ca */ /* 0x004fe400000e0000 */
[----:B------:R-:W-:Y:S01]  /*14c40*/  R2UR UR5, R13 ;  /* 0x000000000d0572ca */ /* 0x000fe200000e0000 */
[----:B------:R-:W-:Y:S01]  /*14c50*/  VIADD R10, R8, 0x402 ;  /* 0x00000402080a7836 */ /* 0x000fe20000000000 */
[----:B------:R-:W-:Y:S01]  /*14c60*/  MOV R11, 0x40000040 ;  /* 0x40000040000b7802 */ /* 0x000fe20000000f00 */
[----:B------:R0:W5:Y:S01]  /*14c70*/  LDL.LU.64 R12, [R1+0x70] ;  /* 0x00007000010c7983 */ /* 0x0001620000300a00 */
[----:B------:R-:W-:-:S02]  /*14c80*/  WARPGROUP.DEPBAR.LE gsb0, 0x0 ;  /* 0x00008000000079c5 */ /* 0x000fc40000010000 */
[----:B------:R-:W-:-:S07]  /*14c90*/  WARPGROUP.ARRIVE ;  /* 0x00000000000079c5 */ /* 0x000fce0000000000 */
[----:B------:R-:W-:Y:S01]  /*14ca0*/  HGMMA.64x128x16.F32 R24, gdesc[UR4], R24, gsb0 ;  /* 0x01e00000041879f0 */ /* 0x000fe20008000818 */
[----:B------:R-:W-:Y:S02]  /*14cb0*/  R2UR UR6, R10 ;  /* 0x000000000a0672ca */ /* 0x000fe400000e0000 */
[----:B------:R-:W-:Y:S02]  /*14cc0*/  R2UR UR7, R11 ;  /* 0x000000000b0772ca */ /* 0x000fe400000e0000 */
[----:B---3--:R-:W-:Y:S02]  /*14cd0*/  R2UR UR4, R6 ;  /* 0x00000000060472ca */ /* 0x008fe400000e0000 */
[----:B------:R-:W-:Y:S01]  /*14ce0*/  R2UR UR5, R7 ;  /* 0x00000000070572ca */ /* 0x000fe200000e0000 */
[----:B------:R-:W-:Y:S01]  /*14cf0*/  VIADD R10, R8, 0x404 ;  /* 0x00000404080a7836 */ /* 0x000fe20000000000 */
[----:B------:R0:W5:Y:S01]  /*14d00*/  LDL.LU.64 R6, [R1+0x68] ;  /* 0x0000680001067983 */ /* 0x0001620000300a00 */
[----:B------:R-:W-:Y:S01]  /*14d10*/  IMAD.MOV.U32 R11, RZ, RZ, 0x40000040 ;  /* 0x40000040ff0b7424 */ /* 0x000fe200078e00ff */
[----:B------:R-:W-:-:S02]  /*14d20*/  WARPGROUP.DEPBAR.LE gsb0, 0x0 ;  /* 0x00008000000079c5 */ /* 0x000fc40000010000 */
[----:B------:R-:W-:-:S07]  /*14d30*/  WARPGROUP.ARRIVE ;  /* 0x00000000000079c5 */ /* 0x000fce0000000000 */
[----:B------:R-:W-:Y:S01]  /*14d40*/  HGMMA.64x128x16.F32 R24, gdesc[UR4], R24, gsb0 ;  /* 0x01e00000041879f0 */ /* 0x000fe20008000818 */
[----:B------:R-:W-:Y:S02]  /*14d50*/  R2UR UR6, R10 ;  /* 0x000000000a0672ca */ /* 0x000fe400000e0000 */
[----:B------:R-:W-:Y:S02]  /*14d60*/  R2UR UR7, R11 ;  /* 0x000000000b0772ca */ /* 0x000fe400000e0000 */
[----:B----4-:R-:W-:Y:S02]  /*14d70*/  R2UR UR4, R4 ;  /* 0x00000000040472ca */ /* 0x010fe400000e0000 */
[----:B------:R-:W-:Y:S01]  /*14d80*/  R2UR UR5, R5 ;  /* 0x00000000050572ca */ /* 0x000fe200000e0000 */
[----:B------:R-:W-:Y:S01]  /*14d90*/  IMAD.MOV.U32 R11, RZ, RZ, 0x40000040 ;  /* 0x40000040ff0b7424 */ /* 0x000fe200078e00ff */
[----:B------:R-:W-:Y:S01]  /*14da0*/  IADD3 R10, R8, 0x406, RZ ;  /* 0x00000406080a7810 */ /* 0x000fe20007ffe0ff */
[----:B------:R0:W5:Y:S01]  /*14db0*/  LDL.LU.64 R4, [R1+0x60] ;  /* 0x0000600001047983 */ /* 0x0001620000300a00 */
[----:B------:R-:W-:-:S02]  /*14dc0*/  WARPGROUP.DEPBAR.LE gsb0, 0x0 ;  /* 0x00008000000079c5 */ /* 0x000fc40000010000 */
[----:B------:R-:W-:-:S07]  /*14dd0*/  WARPGROUP.ARRIVE ;  /* 0x00000000000079c5 */ /* 0x000fce0000000000 */
[----:B------:R-:W-:Y:S01]  /*14de0*/  HGMMA.64x128x16.F32 R24, gdesc[UR4], R24, gsb0 ;  /* 0x01e00000041879f0 */ /* 0x000fe20008000818 */
        /* <DEDUP_REMOVED lines=8> */
[----:B------:R-:W-:Y:S01]  /*14e70*/  HGMMA.64x128x16.F32 R24, gdesc[UR4], R24, gsb0 ;  /* 0x01e00000041879f0 */ /* 0x000fe20008000818 */
        /* <DEDUP_REMOVED lines=8> */
[----:B------:R-:W-:Y:S01]  /*14f00*/  HGMMA.64x128x16.F32 R24, gdesc[UR4], R24, gsb0 ;  /* 0x01e00000041879f0 */ /* 0x000fe20008000818 */
        /* <DEDUP_REMOVED lines=92> */
.L_x_2881:
[----:B------:R-:W-:Y:S01]  /*154d0*/  SHF.L.U32 R0, R15, 0x1f, RZ ;  /* 0x0000001f0f007819 */ /* 0x000fe200000006ff */
[----:B------:R-:W-:-:S04]  /*154e0*/  IMAD R15, R20, 0x8, R16 ;  /* 0x00000008140f7824 */ /* 0x000fc800078e0210 */
[----:B------:R0:W1:Y:S01]  /*154f0*/  SYNCS.PHASECHK.TRANS64.TRYWAIT P3, [R15+URZ+0x34850], R0 ;  /* 0x034850000f0075a7 */ /* 0x000062000806017f */
[----:B------:R-:W-:Y:S05]  /*15500*/  @!P0 BRA `(.L_x_2882) ;  /* 0x0000000000048947 */ /* 0x000fea0003800000 */
[----:B------:R-:W-:Y:S01]  /*15510*/  BPT.TRAP 0x1 ;  /* 0x000000040000795c */ /* 0x000fe20000300000 */
.L_x_2882:
[----:B------:R-:W-:Y:S04]  /*15520*/  BSSY B2, `(.L_x_2883) ;  /* 0x0000004000027945 */ /* 0x000fe80003800000 */
[----:B-1----:R-:W-:Y:S05]  /*15530*/  @P3 BRA `(.L_x_2884) ;  /* 0x0000000000083947 */ /* 0x002fea0003800000 */
[----:B------:R-:W1:Y:S02]  /*15540*/  SYNCS.PHASECHK.TRANS64.TRYWAIT P3, [R15+URZ+0x34850], R0 ;  /* 0x034850000f0075a7 */ /* 0x000e64000806017f */
[----:B-1----:R-:W-:Y:S05]  /*15550*/  @!P3 BRA `(.L_x_2885) ;  /* 0x0000010800e0b947 */ /* 0x002fea0003800000 */
.L_x_2884:
[----:B------:R-:W-:Y:S05]  /*15560*/  BSYNC B2 ;  /* 0x0000000000027941 */ /* 0x000fea0003800000 */
.L_x_2883:
[----:B01----:R-:W-:Y:S01]  /*15570*/  VIADD R0, R16, 0x400 ;  /* 0x0000040010007836 */ /* 0x003fe20000000000 */
[----:B------:R-:W-:Y:S01]  /*15580*/  WARPGROUP.ARRIVE ;  /* 0x00000000000079c5 */ /* 0x000fe20000000000 */
[----:B------:R-:W-:Y:S01]  /*15590*/  IMAD.MOV.U32 R9, RZ, RZ, 0x40000040 ;  /* 0x40000040ff097424 */ /* 0x000fe200078e00ff */
[----:B------:R-:W-:Y:S01]  /*155a0*/  MOV R11, 0x40000040 ;  /* 0x40000040000b7802 */ /* 0x000fe20000000f00 */
[----:B------:R-:W-:Y:S01]  /*155b0*/  FMUL.FTZ R21, R30, UR39 ;  /* 0x000000271e157c20 */ /* 0x000fe20008410000 */
[----:B------:R-:W-:Y:S01]  /*155c0*/  SHF.R.U32.HI R0, RZ, 0x4, R0 ;  /* 0x00000004ff007819 */ /* 0x000fe20000011600 */
[----:B------:R-:W-:Y:S01]  /*155d0*/  FMUL.FTZ R30, R33, UR39 ;  /* 0x00000027211e7c20 */ /* 0x000fe20008410000 */
[----:B------:R-:W-:Y:S01]  /*155e0*/  R2UR UR7, R9 ;  /* 0x00000000090772ca */ /* 0x000fe200000e0000 */
[----:B------:R-:W-:Y:S01]  /*155f0*/  FMUL.FTZ R9, R25, UR39 ;  /* 0x0000002719097c20 */ /* 0x000fe20008410000 */
[----:B------:R-:W-:Y:S01]  /*15600*/  LOP3.LUT R0, R0, 0x3fff, RZ, 0xc0, !PT ;  /* 0x00003fff00007812 */ /* 0x000fe200078ec0ff */
[----:B------:R-:W-:Y:S01]  /*15610*/  FMUL.FTZ R25, R31, UR39 ;  /* 0x000000271f197c20 */ /* 0x000fe20008410000 */
[----:B------:R-:W-:Y:S01]  /*15620*/  FMUL.FTZ R31, R38, UR39 ;  /* 0x00000027261f7c20 */ /* 0x000fe20008410000 */
[----:B------:R-:W-:Y:S01]  /*15630*/  FMUL.FTZ R38, R41, UR39 ;  /* 0x0000002729267c20 */ /* 0x000fe20008410000 */
[----:B------:R-:W-:Y:S01]  /*15640*/  LOP3.LUT R0, R0, 0x4000000, RZ, 0xfc, !PT ;  /* 0x0400000000007812 */ /* 0x000fe200078efcff */
[----:B------:R-:W-:Y:S01]  /*15650*/  FMUL.FTZ R41, R47, UR39 ;  /* 0x000000272f297c20 */ /* 0x000fe20008410000 */
[----:B------:R-:W-:Y:S01]  /*15660*/  FMUL.FTZ R47, R55, UR39 ;  /* 0x00000027372f7c20 */ /* 0x000fe20008410000 */
[----:B------:R-:W-:Y:S01]  /*15670*/  FMUL.FTZ R33, R39, UR39 ;  /* 0x0000002727217c20 */ /* 0x000fe20008410000 */
[----:B------:R-:W-:Y:S01]  /*15680*/  LEA R8, R20, R0, 0xb ;  /* 0x0000000014087211 */ /* 0x000fe200078e58ff */
[----:B------:R-:W-:Y:S01]  /*15690*/  FMUL.FTZ R0, R24, UR39 ;  /* 0x0000002718007c20 */ /* 0x000fe20008410000 */
[----:B------:R-:W-:Y:S01]  /*156a0*/  FMUL.FTZ R24, R28, UR39 ;  /* 0x000000271c187c20 */ /* 0x000fe20008410000 */
[----:B------:R-:W-:Y:S01]  /*156b0*/  FMUL.FTZ R28, R34, UR39 ;  /* 0x00000027221c7c20 */ /* 0x000fe20008410000 */
[C---:B------:R-:W-:Y:S01]  /*156c0*/  R2UR UR6, R8.reuse ;  /* 0x00000000080672ca */ /* 0x040fe200000e0000 */
[----:B------:R-:W-:-:S02]  /*156d0*/  VIADD R10, R8, 0x80 ;  /* 0x00000080080a7836 */ /* 0x000fc40000000000 */
[----:B------:R-:W-:Y:S01]  /*156e0*/  FMUL.FTZ R34, R37, UR39 ;  /* 0x0000002725227c20 */ /* 0x000fe20008410000 */
[----:B------:R-:W-:Y:S01]  /*156f0*/  FMUL.FTZ R37, R43, UR39 ;  /* 0x000000272b257c20 */ /* 0x000fe20008410000 */
[----:B------:R-:W-:Y:S01]  /*15700*/  FMUL.FTZ R43, R50, UR39 ;  /* 0x00000027322b7c20 */ /* 0x000fe20008410000 */
[----:B------:R-:W-:Y:S01]  /*15710*/  IADD3 R50, R205, R200, RZ ;  /* 0x000000c8cd327210 */ /* 0x000fe20007ffe0ff */
[----:B------:R-:W-:Y:S01]  /*15720*/  FMUL.FTZ R39, R46, UR39 ;  /* 0x000000272e277c20 */ /* 0x000fe20008410000 */
[----:B------:R-:W-:Y:S01]  /*15730*/  FMUL.FTZ R46, R48, UR39 ;  /* 0x00000027302e7c20 */ /* 0x000fe20008410000 */
[----:B------:R-:W-:Y:S01]  /*15740*/  FMUL.FTZ R48, R49, UR39 ;  /* 0x0000002731307c20 */ /* 0x000fe20008410000 */
[----:B------:R-:W-:Y:S01]  /*15750*/  FMUL.FTZ R49, R52, UR39 ;  /* 0x0000002734317c20 */ /* 0x000fe20008410000 */
[----:B------:R-:W-:Y:S01]  /*15760*/  MOV R52, 0xffffff80 ;  /* 0xffffff8000347802 */ /* 0x000fe20000000f00 */
[----:B------:R-:W0:Y:S01]  /*15770*/  MUFU.TANH R0, R0 ;  /* 0x0000000000007308 */ /* 0x000e220000002400 */
[----:B------:R-:W-:Y:S01]  /*15780*/  FMUL.FTZ R2, R26, UR39 ;  /* 0x000000271a027c20 */ /* 0x000fe20008410000 */
[----:B------:R-:W-:Y:S01]  /*15790*/  HGMMA.64x128x16.F32 R88, R180, gdesc[UR4].tnspB, R88, gsb0 ;  /* 0x41e00004b4587df0 */ /* 0x000fe20008000858 */
[----:B------:R-:W-:Y:S01]  /*157a0*/  R2UR UR6, R10 ;  /* 0x000000000a0672ca */ /* 0x000fe200000e0000 */
[----:B------:R-:W-:Y:S01]  /*157b0*/  VIADD R10, R8, 0x100 ;  /* 0x00000100080a7836 */ /* 0x000fe20000000000 */
[----:B------:R-:W-:Y:S01]  /*157c0*/  R2UR UR7, R11 ;  /* 0x000000000b0772ca */ /* 0x000fe200000e0000 */
[----:B------:R-:W-:-:S02]  /*157d0*/  IMAD.MOV.U32 R11, RZ, RZ, 0x40000040 ;  /* 0x40000040ff0b7424 */ /* 0x000fc400078e00ff */
[----:B------:R-:W-:Y:S01]  /*157e0*/  FMUL.FTZ R26, R29, UR39 ;  /* 0x000000271d1a7c20 */ /* 0x000fe20008410000 */
[----:B-----5:R-:W-:Y:S01]  /*157f0*/  IMAD R52, R13, R52, 0x1 ;  /* 0x000000010d347424 */ /* 0x020fe200078e0234 */
[----:B------:R-:W-:Y:S01]  /*15800*/  MUFU.TANH R9, R9 ;  /* 0x0000000900097308 */ /* 0x000fe20000002400 */
[----:B------:R-:W-:Y:S01]  /*15810*/  FMUL.FTZ R20, R27, UR39 ;  /* 0x000000271b147c20 */ /* 0x000fe20008410000 */
[----:B------:R-:W-:Y:S01]  /*15820*/  FMUL.FTZ R27, R32, UR39 ;  /* 0x00000027201b7c20 */ /* 0x000fe20008410000 */
[----:B------:R-:W-:Y:S02]  /*15830*/  IMAD R52, R204, -0x2, R52 ;  /* 0xfffffffecc347824 */ /* 0x000fe400078e0234 */
[----:B------:R-:W-:Y:S01]  /*15840*/  FMUL.FTZ R32, R36, UR39 ;  /* 0x0000002724207c20 */ /* 0x000fe20008410000 */
[----:B------:R-:W-:Y:S01]  /*15850*/  FMUL.FTZ R36, R40, UR39 ;  /* 0x0000002728247c20 */ /* 0x000fe20008410000 */
[----:B------:R-:W-:Y:S01]  /*15860*/  FMUL.FTZ R40, R44, UR39 ;  /* 0x000000272c287c20 */ /* 0x000fe20008410000 */
[----:B------:R-:W-:Y:S01]  /*15870*/  FMUL.FTZ R29, R35, UR39 ;  /* 0x00000027231d7c20 */ /* 0x000fe20008410000 */
[----:B------:R-:W-:Y:S01]  /*15880*/  IADD3 R52, -R201, R52, R202 ;  /* 0x00000034c9347210 */ /* 0x000fe20007ffe1ca */
        /* <DEDUP_REMOVED lines=38> */
[----:B------:R-:W-:Y:S01]  /*15af0*/  @!P1 IADD3 R14, R14, 0x34840, RZ ;  /* 0x000348400e0e9810 */ /* 0x000fe20007ffe0ff */
[----:B------:R-:W-:Y:S01]  /*15b00*/  @!P1 VIADD R15, R15, 0x34860 ;  /* 0x000348600f0f9836 */ /* 0x000fe20000000000 */
[----:B------:R-:W-:Y:S02]  /*15b10*/  MUFU.TANH R34, R34 ;  /* 0x0000002200227308 */ /* 0x000fe40000002400 */
[----:B------:R-:W-:-:S02]  /*15b20*/  @!P1 PRMT R14, RZ, 0x654, R14 ;  /* 0x00000654ff0e9816 */ /* 0x000fc4000000000e */
[----:B------:R-:W-:-:S04]  /*15b30*/  @!P1 PRMT R15, RZ, 0x654, R15 ;  /* 0x00000654ff0f9816 */ /* 0x000fc8000000000f */
[----:B------:R-:W4:Y:S08]  /*15b40*/  MUFU.TANH R36, R36 ;  /* 0x0000002400247308 */ /* 0x000f300000002400 */
[----:B------:R-:W-:Y:S08]  /*15b50*/  MUFU.TANH R38, R38 ;  /* 0x0000002600267308 */ /* 0x000ff00000002400 */
[----:B------:R-:W4:Y:S08]  /*15b60*/  MUFU.TANH R40, R40 ;  /* 0x0000002800287308 */ /* 0x000f300000002400 */
[----:B------:R-:W-:Y:S08]  /*15b70*/  MUFU.TANH R42, R42 ;  /* 0x0000002a002a7308 */ /* 0x000ff00000002400 */
[----:B------:R-:W4:Y:S08]  /*15b80*/  MUFU.TANH R46, R46 ;  /* 0x0000002e002e7308 */ /* 0x000f300000002400 */
[----:B------:R-:W-:Y:S08]  /*15b90*/  MUFU.TANH R48, R48 ;  /* 0x0000003000307308 */ /* 0x000ff00000002400 */
[----:B------:R-:W4:Y:S08]  /*15ba0*/  MUFU.TANH R49, R49 ;  /* 0x0000003100317308 */ /* 0x000f300000002400 */
[----:B------:R-:W4:Y:S08]  /*15bb0*/  MUFU.TANH R51, R51 ;  /* 0x0000003300337308 */ /* 0x000f300000002400 */
[----:B------:R-:W-:Y:S08]  /*15bc0*/  MUFU.TANH R59, R59 ;  /* 0x0000003b003b7308 */ /* 0x000ff00000002400 */
[----:B------:R-:W-:Y:S01]  /*15bd0*/  MUFU.TANH R60, R60 ;  /* 0x0000003c003c7308 */ /* 0x000fe20000002400 */
[----:B------:R-:W-:-:S02]  /*15be0*/  WARPGROUP.DEPBAR.LE gsb0, 0x0 ;  /* 0x00008000000079c5 */ /* 0x000fc40000010000 */
[----:B------:R-:W-:-:S05]  /*15bf0*/  WARPGROUP.ARRIVE ;  /* 0x00000000000079c5 */ /* 0x000fca0000000000 */
[----:B------:R-:W-:Y:S01]  /*15c00*/  MUFU.TANH R61, R61 ;  /* 0x0000003d003d7308 */ /* 0x000fe20000002400 */
[----:B------:R-:W-:Y:S01]  /*15c10*/  HGMMA.64x128x16.F32 R88, R176, gdesc[UR4].tnspB, R88, gsb0 ;  /* 0x41e00004b0587df0 */ /* 0x000fe20008000858 */
[----:B------:R-:W-:Y:S02]  /*15c20*/  R2UR UR7, R11 ;  /* 0x000000000b0772ca */ /* 0x000fe400000e0000 */
[----:B------:R-:W0:Y:S01]  /*15c30*/  @P2 LDC R11, c[0x0][0x44c] ;  /* 0x00011300ff0b2b82 */ /* 0x000e220000000800 */
[----:B------:R-:W-:-:S03]  /*15c40*/  R2UR UR6, R10 ;  /* 0x000000000a0672ca */ /* 0x000fc600000e0000 */
[----:B------:R-:W-:Y:S04]  /*15c50*/  MUFU.TANH R64, R64 ;  /* 0x0000004000407308 */ /* 0x000fe80000002400 */
[----:B------:R-:W1:Y:S04]  /*15c60*/  @P2 LDC R10, c[0x0][0x450] ;  /* 0x00011400ff0a2b82 */ /* 0x000e680000000800 */
[----:B------:R-:W-:Y:S08]  /*15c70*/  MUFU.TANH R65, R65 ;  /* 0x0000004100417308 */ /* 0x000ff00000002400 */
[----:B------:R-:W-:Y:S01]  /*15c80*/  MUFU.TANH R68, R68 ;  /* 0x0000004400447308 */ /* 0x000fe20000002400 */
[----:B0-----:R-:W-:-:S07]  /*15c90*/  @P2 IMAD.HI.U32 R11, R50, R11, RZ ;  /* 0x0000000b320b2227 */ /* 0x001fce00078e00ff */
[----:B------:R-:W-:Y:S01]  /*15ca0*/  MUFU.TANH R69, R69 ;  /* 0x0000004500457308 */ /* 0x000fe20000002400 */
[----:B-1----:R-:W-:Y:S01]  /*15cb0*/  @P2 SHF.R.U32.HI R50, RZ, R10, R11 ;  /* 0x0000000aff322219 */ /* 0x002fe2000001160b */
[----:B------:R-:W-:-:S06]  /*15cc0*/  VIADD R10, R8, 0x180 ;  /* 0x00000180080a7836 */ /* 0x000fcc0000000000 */
[----:B------:R-:W-:Y:S01]  /*15cd0*/  MUFU.TANH R72, R72 ;  /* 0x0000004800487308 */ /* 0x000fe20000002400 */
[----:B------:R-:W-:Y:S01]  /*15ce0*/  IMAD.MOV.U32 R11, RZ, RZ, 0x40000040 ;  /* 0x40000040ff0b7424 */ /* 0x000fe200078e00ff */
[----:B------:R-:W0:Y:S06]  /*15cf0*/  SHFL.IDX PT, R55, R50, RZ, 0x1c1f ;  /* 0x001c1fff32377589 */ /* 0x000e2c00000e0000 */
[----:B------:R-:W-:Y:S08]  /*15d00*/  MUFU.TANH R73, R73 ;  /* 0x0000004900497308 */ /* 0x000ff00000002400 */
[----:B------:R-:W-:Y:S08]  /*15d10*/  MUFU.TANH R76, R76 ;  /* 0x0000004c004c7308 */ /* 0x000ff00000002400 */
[----:B------:R-:W-:Y:S01]  /*15d20*/  MUFU.TANH R77, R77 ;  /* 0x0000004d004d7308 */ /* 0x000fe20000002400 */
[----:B0-----:R-:W-:-:S05]  /*15d30*/  IMAD.IADD R55, R52, 0x1, R55 ;  /* 0x0000000134377824 */ /* 0x001fca00078e0237 */
[C---:B------:R-:W-:Y:S02]  /*15d40*/  ISETP.GT.AND P3, PT, R55.reuse, RZ, PT ;  /* 0x000000ff3700720c */ /* 0x040fe40003f64270 */
[----:B------:R-:W-:Y:S01]  /*15d50*/  MUFU.TANH R80, R80 ;  /* 0x0000005000507308 */ /* 0x000fe20000002400 */
[C---:B------:R-:W-:Y:S02]  /*15d60*/  ISETP.GT.AND P4, PT, R55.reuse, 0x1, PT ;  /* 0x000000013700780c */ /* 0x040fe40003f84270 */
[----:B------:R-:W-:Y:S02]  /*15d70*/  FSEL R0, R0, -INF , P3 ;  /* 0xff80000000007808 */ /* 0x000fe40001800000 */
[----:B------:R-:W-:-:S03]  /*15d80*/  ISETP.GT.AND P3, PT, R55, 0x8, PT ;  /* 0x000000083700780c */ /* 0x000fc60003f64270 */
[----:B------:R-:W-:Y:S01]  /*15d90*/  MUFU.TANH R2, R2 ;  /* 0x0000000200027308 */ /* 0x000fe20000002400 */
[----:B------:R-:W-:Y:S02]  /*15da0*/  FSEL R24, R24, -INF , P3 ;  /* 0xff80000018187808 */ /* 0x000fe40001800000 */
[----:B------:R-:W-:-:S04]  /*15db0*/  ISETP.GT.AND P3, PT, R55, 0x10, PT ;  /* 0x000000103700780c */ /* 0x000fc80003f64270 */
[----:B--2---:R-:W-:Y:S01]  /*15dc0*/  FSEL R27, R27, -INF , P3 ;  /* 0xff8000001b1b7808 */ /* 0x004fe20001800000 */
[----:B------:R-:W-:Y:S01]  /*15dd0*/  MUFU.TANH R20, R20 ;  /* 0x0000001400147308 */ /* 0x000fe20000002400 */
[----:B------:R-:W-:-:S04]  /*15de0*/  ISETP.GT.AND P3, PT, R55, 0x18, PT ;  /* 0x000000183700780c */ /* 0x000fc80003f64270 */
[----:B---3--:R-:W-:Y:S02]  /*15df0*/  FSEL R32, R32, -INF , P3 ;  /* 0xff80000020207808 */ /* 0x008fe40001800000 */
[C---:B------:R-:W-:Y:S01]  /*15e00*/  ISETP.GT.AND P3, PT, R55.reuse, 0x20, PT ;  /* 0x000000203700780c */ /* 0x040fe20003f64270 */
[----:B------:R-:W-:Y:S03]  /*15e10*/  MUFU.TANH R21, R21 ;  /* 0x0000001500157308 */ /* 0x000fe60000002400 */
[----:B----4-:R-:W-:Y:S02]  /*15e20*/  FSEL R36, R36, -INF , P3 ;  /* 0xff80000024247808 */ /* 0x010fe40001800000 */
[----:B------:R-:W-:-:S03]  /*15e30*/  ISETP.GT.AND P3, PT, R55, 0x28, PT ;  /* 0x000000283700780c */ /* 0x000fc60003f64270 */
[----:B------:R-:W-:Y:S01]  /*15e40*/  MUFU.TANH R25, R25 ;  /* 0x0000001900197308 */ /* 0x000fe20000002400 */
[----:B------:R-:W-:Y:S02]  /*15e50*/  FSEL R40, R40, -INF , P3 ;  /* 0xff80000028287808 */ /* 0x000fe40001800000 */
[----:B------:R-:W-:-:S04]  /*15e60*/  ISETP.GT.AND P3, PT, R55, 0x30, PT ;  /* 0x000000303700780c */ /* 0x000fc80003f64270 */
[----:B------:R-:W-:Y:S01]  /*15e70*/  FSEL R46, R46, -INF , P3 ;  /* 0xff8000002e2e7808 */ /* 0x000fe20001800000 */
[----:B------:R-:W-:Y:S01]  /*15e80*/  MUFU.TANH R28, R28 ;  /* 0x0000001c001c7308 */ /* 0x000fe20000002400 */
[----:B------:R-:W-:-:S04]  /*15e90*/  ISETP.GT.AND P3, PT, R55, 0x38, PT ;  /* 0x000000383700780c */ /* 0x000fc80003f64270 */
[----:B------:R-:W-:Y:S02]  /*15ea0*/  FSEL R49, R49, -INF , P3 ;  /* 0xff80000031317808 */ /* 0x000fe40001800000 */
[----:B------:R-:W-:Y:S01]  /*15eb0*/  ISETP.GT.AND P3, PT, R55, 0x40, PT ;  /* 0x000000403700780c */ /* 0x000fe20003f64270 */
[----:B------:R-:W-:Y:S08]  /*15ec0*/  MUFU.TANH R29, R29 ;  /* 0x0000001d001d7308 */ /* 0x000ff00000002400 */
[----:B------:R-:W-:Y:S08]  /*15ed0*/  MUFU.TANH R31, R31 ;  /* 0x0000001f001f7308 */ /* 0x000ff00000002400 */
[----:B------:R-:W-:Y:S01]  /*15ee0*/  MUFU.TANH R33, R33 ;  /* 0x0000002100217308 */ /* 0x000fe20000002400 */
[----:B------:R-:W-:-:S02]  /*15ef0*/  WARPGROUP.DEPBAR.LE gsb0, 0x0 ;  /* 0x00008000000079c5 */ /* 0x000fc40000010000 */
[----:B------:R-:W-:-:S05]  /*15f00*/  WARPGROUP.ARRIVE ;  /* 0x00000000000079c5 */ /* 0x000fca0000000000 */
[----:B------:R-:W-:Y:S01]  /*15f10*/  MUFU.TANH R35, R35 ;  /* 0x0000002300237308 */ /* 0x000fe20000002400 */
[----:B------:R-:W-:Y:S01]  /*15f20*/  HGMMA.64x128x16.F32 R88, R172, gdesc[UR4].tnspB, R88, gsb0 ;  /* 0x41e00004ac587df0 */ /* 0x000fe20008000858 */
[----:B------:R-:W-:Y:S01]  /*15f30*/  R2UR UR6, R10 ;  /* 0x000000000a0672ca */ /* 0x000fe200000e0000 */
[----:B------:R-:W-:Y:S01]  /*15f40*/  FMUL.FTZ R10, R56, UR39 ;  /* 0x00000027380a7c20 */ /* 0x000fe20008410000 */
[----:B------:R-:W-:-:S04]  /*15f50*/  FSEL R56, R9, -INF , P4 ;  /* 0xff80000009387808 */ /* 0x000fc80002000000 */
[----:B------:R-:W-:Y:S01]  /*15f60*/  MUFU.TANH R37, R37 ;  /* 0x0000002500257308 */ /* 0x000fe20000002400 */
[----:B------:R-:W-:Y:S02]  /*15f70*/  FMNMX.FTZ R9, R0, R12, !PT ;  /* 0x0000000c00097209 */ /* 0x000fe40007810000 */
[C---:B------:R-:W-:Y:S02]  /*15f80*/  ISETP.GT.AND P4, PT, R55.reuse, 0x9, PT ;  /* 0x000000093700780c */ /* 0x040fe40003f84270 */
[----:B------:R-:W-:Y:S02]  /*15f90*/  FMNMX.FTZ R9, R56, R9, !PT ;  /* 0x0000000938097209 */ /* 0x000fe40007810000 */
[----:B------:R-:W-:Y:S01]  /*15fa0*/  FSEL R26, R26, -INF , P4 ;  /* 0xff8000001a1a7808 */ /* 0x000fe20002000000 */
[----:B------:R-:W0:Y:S01]  /*15fb0*/  MUFU.TANH R10, R10 ;  /* 0x0000000a000a7308 */ /* 0x000e220000002400 */
[----:B------:R-:W-:Y:S02]  /*15fc0*/  FMNMX.FTZ R9, R24, R9, !PT ;  /* 0x0000000918097209 */ /* 0x000fe40007810000 */
[----:B------:R-:W-:-:S02]  /*15fd0*/  ISETP.GT.AND P4, PT, R55, 0x11, PT ;  /* 0x000000113700780c */ /* 0x000fc40003f84270 */
[----:B------:R-:W-:Y:S02]  /*15fe0*/  FMNMX.FTZ R9, R26, R9, !PT ;  /* 0x000000091a097209 */ /* 0x000fe40007810000 */
[----:B------:R-:W-:Y:S01]  /*15ff0*/  FSEL R30, R30, -INF , P4 ;  /* 0xff8000001e1e7808 */ /* 0x000fe20002000000 */
[----:B------:R-:W-:Y:S01]  /*16000*/  MUFU.TANH R39, R39 ;  /* 0x0000002700277308 */ /* 0x000fe20000002400 */
[----:B------:R-:W-:Y:S02]  /*16010*/  FMNMX.FTZ R9, R27, R9, !PT ;  /* 0x000000091b097209 */ /* 0x000fe40007810000 */
[----:B------:R-:W-:Y:S02]  /*16020*/  ISETP.GT.AND P4, PT, R55, 0x19, PT ;  /* 0x000000193700780c */ /* 0x000fe40003f84270 */
[----:B------:R-:W-:Y:S02]  /*16030*/  FMNMX.FTZ R9, R30, R9, !PT ;  /* 0x000000091e097209 */ /* 0x000fe40007810000 */
[----:B------:R-:W-:Y:S01]  /*16040*/  FSEL R34, R34, -INF , P4 ;  /* 0xff80000022227808 */ /* 0x000fe20002000000 */
[----:B------:R-:W-:Y:S01]  /*16050*/  MUFU.TANH R41, R41 ;  /* 0x0000002900297308 */ /* 0x000fe20000002400 */
[----:B------:R-:W-:-:S02]  /*16060*/  FMNMX.FTZ R9, R32, R9, !PT ;  /* 0x0000000920097209 */ /* 0x000fc40007810000 */
[C---:B------:R-:W-:Y:S02]  /*16070*/  ISETP.GT.AND P4, PT, R55.reuse, 0x21, PT ;  /* 0x000000213700780c */ /* 0x040fe40003f84270 */
[----:B------:R-:W-:Y:S02]  /*16080*/  FMNMX.FTZ R9, R34, R9, !PT ;  /* 0x0000000922097209 */ /* 0x000fe40007810000 */
[----:B------:R-:W-:Y:S01]  /*16090*/  FSEL R38, R38, -INF , P4 ;  /* 0xff80000026267808 */ /* 0x000fe20002000000 */
[----:B------:R-:W-:Y:S01]  /*160a0*/  MUFU.TANH R43, R43 ;  /* 0x0000002b002b7308 */ /* 0x000fe20000002400 */
[----:B------:R-:W-:Y:S02]  /*160b0*/  FMNMX.FTZ R9, R36, R9, !PT ;  /* 0x0000000924097209 */ /* 0x000fe40007810000 */
[----:B------:R-:W-:Y:S02]  /*160c0*/  ISETP.GT.AND P4, PT, R55, 0x29, PT ;  /* 0x000000293700780c */ /* 0x000fe40003f84270 */
[----:B------:R-:W-:-:S02]  /*160d0*/  FMNMX.FTZ R9, R38, R9, !PT ;  /* 0x0000000926097209 */ /* 0x000fc40007810000 */
[----:B------:R-:W-:Y:S01]  /*160e0*/  R2UR UR7, R11 ;  /* 0x000000000b0772ca */ /* 0x000fe200000e0000 */
[----:B------:R-:W-:Y:S01]  /*160f0*/  FMUL.FTZ R11, R57, UR39 ;  /* 0x00000027390b7c20 */ /* 0x000fe20008410000 */
[----:B------:R-:W-:Y:S01]  /*16100*/  FSEL R42, R42, -INF , P4 ;  /* 0xff8000002a2a7808 */ /* 0x000fe20002000000 */
[----:B------:R-:W-:Y:S01]  /*16110*/  MUFU.TANH R44, R44 ;  /* 0x0000002c002c7308 */ /* 0x000fe20000002400 */
[----:B------:R-:W-:Y:S02]  /*16120*/  FMNMX.FTZ R9, R40, R9, !PT ;  /* 0x0000000928097209 */ /* 0x000fe40007810000 */
[----:B------:R-:W-:Y:S02]  /*16130*/  ISETP.GT.AND P4, PT, R55, 0x31, PT ;  /* 0x000000313700780c */ /* 0x000fe40003f84270 */
[----:B------:R-:W-:Y:S02]  /*16140*/  FMNMX.FTZ R9, R42, R9, !PT ;  /* 0x000000092a097209 */ /* 0x000fe40007810000 */
[----:B------:R-:W-:Y:S01]  /*16150*/  FSEL R48, R48, -INF , P4 ;  /* 0xff80000030307808 */ /* 0x000fe20002000000 */
[----:B------:R-:W1:Y:S01]  /*16160*/  MUFU.TANH R11, R11 ;  /* 0x0000000b000b7308 */ /* 0x000e620000002400 */
[----:B------:R-:W-:-:S02]  /*16170*/  FMNMX.FTZ R9, R46, R9, !PT ;  /* 0x000000092e097209 */ /* 0x000fc40007810000 */
[----:B------:R-:W-:Y:S02]  /*16180*/  ISETP.GT.AND P4, PT, R55, 0x39, PT ;  /* 0x000000393700780c */ /* 0x000fe40003f84270 */
[----:B------:R-:W-:Y:S02]  /*16190*/  FMNMX.FTZ R9, R48, R9, !PT ;  /* 0x0000000930097209 */ /* 0x000fe40007810000 */
[----:B------:R-:W-:Y:S01]  /*161a0*/  FSEL R51, R51, -INF , P4 ;  /* 0xff80000033337808 */ /* 0x000fe20002000000 */
[----:B------:R-:W-:Y:S01]  /*161b0*/  MUFU.TANH R45, R45 ;  /* 0x0000002d002d7308 */ /* 0x000fe20000002400 */
[----:B------:R-:W-:Y:S02]  /*161c0*/  FMNMX.FTZ R9, R49, R9, !PT ;  /* 0x0000000931097209 */ /* 0x000fe40007810000 */
[----:B------:R-:W-:Y:S02]  /*161d0*/  ISETP.GT.AND P4, PT, R55, 0x41, PT ;  /* 0x000000413700780c */ /* 0x000fe40003f84270 */
[----:B0-----:R-:W-:-:S02]  /*161e0*/  FSEL R57, R10, -INF , P3 ;  /* 0xff8000000a397808 */ /* 0x001fc40001800000 */
[----:B------:R-:W-:Y:S01]  /*161f0*/  FMNMX.FTZ R9, R51, R9, !PT ;  /* 0x0000000933097209 */ /* 0x000fe20007810000 */
[----:B------:R-:W-:Y:S01]  /*16200*/  MUFU.TANH R47, R47 ;  /* 0x0000002f002f7308 */ /* 0x000fe20000002400 */
[----:B------:R-:W-:Y:S02]  /*16210*/  ISETP.GT.AND P3, PT, R55, 0x48, PT ;  /* 0x000000483700780c */ /* 0x000fe40003f64270 */
[----:B-1----:R-:W-:Y:S02]  /*16220*/  FSEL R58, R11, -INF , P4 ;  /* 0xff8000000b3a7808 */ /* 0x002fe40002000000 */
[----:B------:R-:W-:Y:S02]  /*16230*/  FMNMX.FTZ R9, R57, R9, !PT ;  /* 0x0000000939097209 */ /* 0x000fe40007810000 */
[----:B------:R-:W-:Y:S01]  /*16240*/  ISETP.GT.AND P4, PT, R55, 0x49, PT ;  /* 0x000000493700780c */ /* 0x000fe20003f84270 */
[----:B------:R-:W-:Y:S01]  /*16250*/  MUFU.TANH R53, R53 ;  /* 0x0000003500357308 */ /* 0x000fe20000002400 */
[----:B------:R-:W-:-:S02]  /*16260*/  FSEL R59, R59, -INF , P3 ;  /* 0xff8000003b3b7808 */ /* 0x000fc40001800000 */
[----:B------:R-:W-:Y:S02]  /*16270*/  FMNMX.FTZ R9, R58, R9, !PT ;  /* 0x000000093a097209 */ /* 0x000fe40007810000 */
[----:B------:R-:W-:Y:S02]  /*16280*/  ISETP.GT.AND P3, PT, R55, 0x50, PT ;  /* 0x000000503700780c */ /* 0x000fe40003f64270 */
[----:B------:R-:W-:Y:S01]  /*16290*/  FSEL R60, R60, -INF , P4 ;  /* 0xff8000003c3c7808 */ /* 0x000fe20002000000 */
[----:B------:R-:W-:Y:S01]  /*162a0*/  MUFU.TANH R54, R54 ;  /* 0x0000003600367308 */ /* 0x000fe20000002400 */
[----:B------:R-:W-:Y:S02]  /*162b0*/  FMNMX.FTZ R9, R59, R9, !PT ;  /* 0x000000093b097209 */ /* 0x000fe40007810000 */
[----:B------:R-:W-:Y:S02]  /*162c0*/  ISETP.GT.AND P4, PT, R55, 0x51, PT ;  /* 0x000000513700780c */ /* 0x000fe40003f84270 */
[----:B------:R-:W-:-:S02]  /*162d0*/  FSEL R61, R61, -INF , P3 ;  /* 0xff8000003d3d7808 */ /* 0x000fc40001800000 */
[----:B------:R-:W-:Y:S01]  /*162e0*/  FMNMX.FTZ R9, R60, R9, !PT ;  /* 0x000000093c097209 */ /* 0x000fe20007810000 */
[----:B------:R-:W-:Y:S01]  /*162f0*/  MUFU.TANH R62, R62 ;  /* 0x0000003e003e7308 */ /* 0x000fe20000002400 */
[----:B------:R-:W-:Y:S02]  /*16300*/  ISETP.GT.AND P3, PT, R55, 0x58, PT ;  /* 0x000000583700780c */ /* 0x000fe40003f64270 */
[----:B------:R-:W-:Y:S02]  /*16310*/  FSEL R64, R64, -INF , P4 ;  /* 0xff80000040407808 */ /* 0x000fe40002000000 */
        /* <DEDUP_REMOVED lines=17> */
[----:B------:R0:W1:Y:S01]  /*16430*/  MUFU.TANH R9, R84 ;  /* 0x0000005400097308 */ /* 0x0000620000002400 */
[----:B------:R-:W-:-:S02]  /*16440*/  FSEL R73, R73, -INF , P3 ;  /* 0xff80000049497808 */ /* 0x000fc40001800000 */
[----:B------:R-:W-:Y:S02]  /*16450*/  FMNMX.FTZ R11, R72, R10, !PT ;  /* 0x0000000a480b7209 */ /* 0x000fe40007810000 */
[----:B------:R-:W-:Y:S02]  /*16460*/  ISETP.GT.AND P3, PT, R55, 0x70, PT ;  /* 0x000000703700780c */ /* 0x000fe40003f64270 */
[----:B------:R-:W-:Y:S01]  /*16470*/  FSEL R76, R76, -INF , P4 ;  /* 0xff8000004c4c7808 */ /* 0x000fe20002000000 */
[----:B------:R2:W3:Y:S01]  /*16480*/  MUFU.TANH R10, R85 ;  /* 0x00000055000a7308 */ /* 0x0004e20000002400 */
[----:B------:R-:W-:Y:S01]  /*16490*/  FMNMX.FTZ R11, R73, R11, !PT ;  /* 0x0000000b490b7209 */ /* 0x000fe20007810000 */
[----:B0-----:R-:W-:Y:S01]  /*164a0*/  FMUL.FTZ R84, R86, UR39 ;  /* 0x0000002756547c20 */ /* 0x001fe20008410000 */
[----:B------:R-:W-:Y:S02]  /*164b0*/  ISETP.GT.AND P4, PT, R55, 0x71, PT ;  /* 0x000000713700780c */ /* 0x000fe40003f84270 */
[----:B------:R-:W-:-:S02]  /*164c0*/  FSEL R77, R77, -INF , P3 ;  /* 0xff8000004d4d7808 */ /* 0x000fc40001800000 */
[----:B------:R-:W-:Y:S01]  /*164d0*/  FMNMX.FTZ R11, R76, R11, !PT ;  /* 0x0000000b4c0b7209 */ /* 0x000fe20007810000 */
[----:B------:R-:W-:Y:S02]  /*164e0*/  WARPGROUP.DEPBAR.LE gsb0, 0x0 ;  /* 0x00008000000079c5 */ /* 0x000fe40000010000 */
[----:B------:R-:W-:Y:S01]  /*164f0*/  WARPGROUP.ARRIVE ;  /* 0x00000000000079c5 */ /* 0x000fe20000000000 */
[----:B------:R-:W-:Y:S01]  /*16500*/  ISETP.GT.AND P3, PT, R55, 0x78, PT ;  /* 0x000000783700780c */ /* 0x000fe20003f64270 */
[----:B--2---:R0:W2:Y:S01]  /*16510*/  SHFL.IDX PT, R85, R50, 0x1, 0x1c1f ;  /* 0x003c1f0032557f89 */ /* 0x0040a200000e0000 */
[----:B------:R-:W-:Y:S01]  /*16520*/  FSEL R80, R80, -INF , P4 ;  /* 0xff80000050507808 */ /* 0x000fe20002000000 */
[----:B------:R-:W4:Y:S01]  /*16530*/  MUFU.TANH R70, R70 ;  /* 0x0000004600467308 */ /* 0x000f220000002400 */
[----:B------:R-:W-:Y:S01]  /*16540*/  FMNMX.FTZ R11, R77, R11, !PT ;  /* 0x0000000b4d0b7209 */ /* 0x000fe20007810000 */
[----:B------:R-:W-:Y:S01]  /*16550*/  HGMMA.64x128x16.F32 R88, R168, gdesc[UR4].tnspB, R88, gsb0 ;  /* 0x41e00004a8587df0 */ /* 0x000fe20008000858 */
[----:B------:R-:W-:-:S02]  /*16560*/  ISETP.GT.AND P4, PT, R55, 0x79, PT ;  /* 0x000000793700780c */ /* 0x000fc40003f84270 */
[----:B-1----:R-:W-:Y:S01]  /*16570*/  FSEL R55, R9, -INF , P3 ;  /* 0xff80000009377808 */ /* 0x002fe20001800000 */
[----:B0-----:R-:W-:Y:S01]  /*16580*/  FMUL.FTZ R50, R87, UR39 ;  /* 0x0000002757327c20 */ /* 0x001fe20008410000 */
[----:B------:R-:W-:Y:S01]  /*16590*/  FMNMX.FTZ R11, R80, R11, !PT ;  /* 0x0000000b500b7209 */ /* 0x000fe20007810000 */
[----:B------:R-:W0:Y:S01]  /*165a0*/  MUFU.TANH R71, R71 ;  /* 0x0000004700477308 */ /* 0x000e220000002400 */
[----:B---3--:R-:W-:Y:S02]  /*165b0*/  FSEL R63, R10, -INF , P4 ;  /* 0xff8000000a3f7808 */ /* 0x008fe40002000000 */
[----:B------:R-:W-:Y:S02]  /*165c0*/  FMNMX.FTZ R11, R55, R11, !PT ;  /* 0x0000000b370b7209 */ /* 0x000fe40007810000 */
[----:B------:R-:W-:Y:S02]  /*165d0*/  IADD3 R10, R8, 0x200, RZ ;  /* 0x00000200080a7810 */ /* 0x000fe40007ffe0ff */
[----:B------:R-:W-:Y:S01]  /*165e0*/  FMNMX.FTZ R213, R63, R11, !PT ;  /* 0x0000000b3fd57209 */ /* 0x000fe20007810000 */
[----:B------:R-:W-:Y:S01]  /*165f0*/  IMAD.MOV.U32 R11, RZ, RZ, 0x40000040 ;  /* 0x40000040ff0b7424 */ /* 0x000fe200078e00ff */
[----:B------:R-:W-:Y:S01]  /*16600*/  R2UR UR6, R10 ;  /* 0x000000000a0672ca */ /* 0x000fe200000e0000 */
[----:B------:R-:W-:Y:S01]  /*16610*/  VIADD R10, R8, 0x280 ;  /* 0x00000280080a7836 */ /* 0x000fe20000000000 */
[----:B------:R-:W1:Y:S01]  /*16620*/  MUFU.TANH R74, R74 ;  /* 0x0000004a004a7308 */ /* 0x000e620000002400 */
[----:B------:R-:W3:Y:S01]  /*16630*/  SHFL.BFLY PT, R9, R213, 0x2, 0x1f ;  /* 0x0c401f00d5097f89 */ /* 0x000ee200000e0000 */
[----:B------:R-:W-:Y:S01]  /*16640*/  R2UR UR7, R11 ;  /* 0x000000000b0772ca */ /* 0x000fe200000e0000 */
[----:B------:R-:W-:Y:S01]  /*16650*/  IMAD.MOV.U32 R11, RZ, RZ, 0x40000040 ;  /* 0x40000040ff0b7424 */ /* 0x000fe200078e00ff */
[----:B--2---:R-:W-:-:S02]  /*16660*/  IADD3 R52, R52, R85, RZ ;  /* 0x0000005534347210 */ /* 0x004fc40007ffe0ff */
[----:B------:R-:W-:Y:S02]  /*16670*/  R2UR UR10, R10 ;  /* 0x000000000a0a72ca */ /* 0x000fe400000e0000 */
[C---:B------:R-:W-:Y:S01]  /*16680*/  ISETP.GT.AND P4, PT, R52.reuse, RZ, PT ;  /* 0x000000ff3400720c */ /* 0x040fe20003f84270 */
[----:B------:R-:W2:Y:S01]  /*16690*/  MUFU.TANH R75, R75 ;  /* 0x0000004b004b7308 */ /* 0x000ea20000002400 */
[----:B------:R-:W-:Y:S02]  /*166a0*/  ISETP.GT.AND P5, PT, R52, 0x1, PT ;  /* 0x000000013400780c */ /* 0x000fe40003fa4270 */
[----:B------:R-:W-:Y:S02]  /*166b0*/  FSEL R2, R2, -INF , P4 ;  /* 0xff80000002027808 */ /* 0x000fe40002000000 */
[----:B------:R-:W-:Y:S02]  /*166c0*/  R2UR UR11, R11 ;  /* 0x000000000b0b72ca */ /* 0x000fe400000e0000 */
[----:B------:R-:W-:Y:S01]  /*166d0*/  ISETP.GT.AND P4, PT, R52, 0x8, PT ;  /* 0x000000083400780c */ /* 0x000fe20003f84270 */
[----:B------:R-:W2:Y:S01]  /*166e0*/  MUFU.TANH R78, R78 ;  /* 0x0000004e004e7308 */ /* 0x000ea20000002400 */
[----:B------:R-:W-:-:S02]  /*166f0*/  FSEL R20, R20, -INF , P5 ;  /* 0xff80000014147808 */ /* 0x000fc40002800000 */
[----:B------:R-:W-:Y:S02]  /*16700*/  FMNMX.FTZ R11, R2, R7, !PT ;  /* 0x00000007020b7209 */ /* 0x000fe40007810000 */
[----:B------:R-:W-:Y:S02]  /*16710*/  ISETP.GT.AND P5, PT, R52, 0x9, PT ;  /* 0x000000093400780c */ /* 0x000fe40003fa4270 */
[----:B------:R-:W-:Y:S01]  /*16720*/  FMNMX.FTZ R11, R20, R11, !PT ;  /* 0x0000000b140b7209 */ /* 0x000fe20007810000 */
[----:B------:R-:W2:Y:S01]  /*16730*/  MUFU.TANH R79, R79 ;  /* 0x0000004f004f7308 */ /* 0x000ea20000002400 */
[----:B---3--:R-:W-:Y:S02]  /*16740*/  FMNMX.FTZ R213, R213, R9, !PT ;  /* 0x00000009d5d57209 */ /* 0x008fe40007810000 */
[----:B------:R-:W-:Y:S02]  /*16750*/  FSEL R25, R25, -INF , P5 ;  /* 0xff80000019197808 */ /* 0x000fe40002800000 */
[----:B------:R-:W-:Y:S01]  /*16760*/  ISETP.GT.AND P5, PT, R52, 0x11, PT ;  /* 0x000000113400780c */ /* 0x000fe20003fa4270 */
[----:B------:R-:W3:Y:S02]  /*16770*/  SHFL.BFLY PT, R9, R213, 0x1, 0x1f ;  /* 0x0c201f00d5097f89 */ /* 0x000ee400000e0000 */
[----:B------:R-:W2:Y:S01]  /*16780*/  MUFU.TANH R82, R82 ;  /* 0x0000005200527308 */ /* 0x000ea20000002400 */
[----:B------:R-:W-:-:S02]  /*16790*/  FSEL R29, R29, -INF , P5 ;  /* 0xff8000001d1d7808 */ /* 0x000fc40002800000 */
[----:B------:R-:W-:-:S04]  /*167a0*/  ISETP.GT.AND P5, PT, R52, 0x19, PT ;  /* 0x000000193400780c */ /* 0x000fc80003fa4270 */
[----:B------:R-:W-:Y:S01]  /*167b0*/  FSEL R33, R33, -INF , P5 ;  /* 0xff80000021217808 */ /* 0x000fe20002800000 */
[----:B------:R-:W2:Y:S01]  /*167c0*/  MUFU.TANH R83, R83 ;  /* 0x0000005300537308 */ /* 0x000ea20000002400 */
[----:B------:R-:W-:-:S04]  /*167d0*/  ISETP.GT.AND P5, PT, R52, 0x21, PT ;  /* 0x000000213400780c */ /* 0x000fc80003fa4270 */
[----:B------:R-:W-:Y:S02]  /*167e0*/  FSEL R37, R37, -INF , P5 ;  /* 0xff80000025257808 */ /* 0x000fe40002800000 */
[C---:B------:R-:W-:Y:S01]  /*167f0*/  ISETP.GT.AND P5, PT, R52.reuse, 0x29, PT ;  /* 0x000000293400780c */ /* 0x040fe20003fa4270 */
[----:B------:R-:W2:Y:S03]  /*16800*/  MUFU.TANH R84, R84 ;  /* 0x0000005400547308 */ /* 0x000ea60000002400 */
[----:B------:R-:W-:Y:S02]  /*16810*/  FSEL R41, R41, -INF , P5 ;  /* 0xff80000029297808 */ /* 0x000fe40002800000 */
[----:B------:R-:W-:Y:S02]  /*16820*/  ISETP.GT.AND P5, PT, R52, 0x31, PT ;  /* 0x000000313400780c */ /* 0x000fe40003fa4270 */
[----:B---3--:R-:W-:Y:S01]  /*16830*/  FMNMX.FTZ R213, R213, R9, !PT ;  /* 0x00000009d5d57209 */ /* 0x008fe20007810000 */
[----:B------:R-:W-:Y:S01]  /*16840*/  IMAD.U32 R9, RZ, RZ, UR43 ;  /* 0x0000002bff097e24 */ /* 0x000fe2000f8e00ff */
[----:B------:R-:W-:Y:S01]  /*16850*/  FSEL R44, R44, -INF , P5 ;  /* 0xff8000002c2c7808 */ /* 0x000fe20002800000 */
[----:B------:R-:W3:Y:S01]  /*16860*/  MUFU.TANH R50, R50 ;  /* 0x0000003200327308 */ /* 0x000ee20000002400 */
[C---:B------:R-:W-:Y:S01]  /*16870*/  FSETP.NEU.FTZ.AND P3, PT, R213.reuse, -INF , PT ;  /* 0xff800000d500780b */ /* 0x040fe20003f7d000 */
[----:B------:R-:W-:Y:S01]  /*16880*/  FMUL.FTZ R86, R213, R9 ;  /* 0x00000009d5567220 */ /* 0x000fe20000410000 */
[----:B------:R-:W-:-:S04]  /*16890*/  ISETP.GT.AND P5, PT, R52, 0x39, PT ;  /* 0x000000393400780c */ /* 0x000fc80003fa4270 */
[----:B------:R-:W-:Y:S02]  /*168a0*/  FSEL R86, R86, RZ, P3 ;  /* 0x000000ff56567208 */ /* 0x000fe40001800000 */
[----:B------:R-:W-:Y:S02]  /*168b0*/  FSEL R47, R47, -INF , P5 ;  /* 0xff8000002f2f7808 */ /* 0x000fe40002800000 */
[----:B------:R-:W-:Y:S01]  /*168c0*/  ISETP.GT.AND P5, PT, R52, 0x41, PT ;  /* 0x000000413400780c */ /* 0x000fe20003fa4270 */
[-CC-:B------:R-:W-:Y:S01]  /*168d0*/  FFMA.FTZ R180, R0, R9.reuse, -R86.reuse ;  /* 0x0000000900b47223 */ /* 0x180fe20000010856 */
[----:B------:R-:W-:Y:S01]  /*168e0*/  FSEL R0, R21, -INF , P4 ;  /* 0xff80000015007808 */ /* 0x000fe20002000000 */
[-CC-:B------:R-:W-:Y:S01]  /*168f0*/  FFMA.FTZ R182, R24, R9.reuse, -R86.reuse ;  /* 0x0000000918b67223 */ /* 0x180fe20000010856 */
[----:B------:R-:W-:Y:S01]  /*16900*/  ISETP.GT.AND P4, PT, R52, 0x10, PT ;  /* 0x000000103400780c */ /* 0x000fe20003f84270 */
[--C-:B------:R-:W-:Y:S01]  /*16910*/  FFMA.FTZ R10, R26, R9, -R86.reuse ;  /* 0x000000091a0a7223 */ /* 0x100fe20000010856 */
[----:B------:R-:W-:Y:S01]  /*16920*/  FMNMX.FTZ R24, R0, R11, !PT ;  /* 0x0000000b00187209 */ /* 0x000fe20007810000 */
[-CC-:B------:R-:W-:Y:S01]  /*16930*/  FFMA.FTZ R176, R27, R9.reuse, -R86.reuse ;  /* 0x000000091bb07223 */ /* 0x180fe20000010856 */
[----:B------:R-:W-:Y:S01]  /*16940*/  FSEL R28, R28, -INF , P4 ;  /* 0xff8000001c1c7808 */ /* 0x000fe20002000000 */
[-CC-:B------:R-:W-:Y:S01]  /*16950*/  FFMA.FTZ R56, R56, R9.reuse, -R86.reuse ;  /* 0x0000000938387223 */ /* 0x180fe20000010856 */
[----:B------:R-:W-:Y:S01]  /*16960*/  FMNMX.FTZ R11, R25, R24, !PT ;  /* 0x00000018190b7209 */ /* 0x000fe20007810000 */
[----:B------:R-:W-:Y:S01]  /*16970*/  MUFU.EX2 R180, R180 ;  /* 0x000000b400b47308 */ /* 0x000fe20000000800 */
        /* <DEDUP_REMOVED lines=9> */
[-CC-:B------:R-:W-:Y:S01]  /*16a10*/  FFMA.FTZ R172, R36, R9.reuse, -R86.reuse ;  /* 0x0000000924ac7223 */ /* 0x180fe20000010856 */
        /* <DEDUP_REMOVED lines=17> */
[----:B------:R-:W-:Y:S01]  /*16b30*/  FFMA.FTZ R55, R55, R9, -R86 ;  /* 0x0000000937377223 */ /* 0x000fe20000010856 */
[----:B------:R-:W-:-:S02]  /*16b40*/  FSEL R43, R43, -INF , P4 ;  /* 0xff8000002b2b7808 */ /* 0x000fc40002000000 */
[----:B------:R-:W-:Y:S01]  /*16b50*/  FMNMX.FTZ R26, R41, R26, !PT ;  /* 0x0000001a291a7209 */ /* 0x000fe20007810000 */
[----:B------:R-:W-:Y:S01]  /*16b60*/  MUFU.EX2 R176, R176 ;  /* 0x000000b000b07308 */ /* 0x000fe20000000800 */
[----:B------:R-:W-:Y:S02]  /*16b70*/  ISETP.GT.AND P4, PT, R52, 0x38, PT ;  /* 0x000000383400780c */ /* 0x000fe40003f84270 */
[----:B------:R-:W-:Y:S02]  /*16b80*/  FMNMX.FTZ R21, R43, R26, !PT ;  /* 0x0000001a2b157209 */ /* 0x000fe40007810000 */
[----:B------:R-:W-:Y:S02]  /*16b90*/  FSEL R45, R45, -INF , P4 ;  /* 0xff8000002d2d7808 */ /* 0x000fe40002000000 */
[----:B------:R-:W-:Y:S01]  /*16ba0*/  FMNMX.FTZ R26, R44, R21, !PT ;  /* 0x000000152c1a7209 */ /* 0x000fe20007810000 */
[----:B------:R4:W-:Y:S01]  /*16bb0*/  MUFU.EX2 R11, R30 ;  /* 0x0000001e000b7308 */ /* 0x0009e20000000800 */
[----:B------:R-:W-:-:S02]  /*16bc0*/  ISETP.GT.AND P4, PT, R52, 0x40, PT ;  /* 0x000000403400780c */ /* 0x000fc40003f84270 */
[----:B------:R-:W-:Y:S01]  /*16bd0*/  FMNMX.FTZ R26, R45, R26, !PT ;  /* 0x0000001a2d1a7209 */ /* 0x000fe20007810000 */
[----:B------:R-:W-:Y:S02]  /*16be0*/  WARPGROUP.DEPBAR.LE gsb0, 0x0 ;  /* 0x00008000000079c5 */ /* 0x000fe40000010000 */
[----:B------:R-:W-:Y:S01]  /*16bf0*/  WARPGROUP.ARRIVE ;  /* 0x00000000000079c5 */ /* 0x000fe20000000000 */
[----:B------:R-:W-:Y:S01]  /*16c00*/  FSEL R53, R53, -INF , P4 ;  /* 0xff80000035357808 */ /* 0x000fe20002000000 */
[-CC-:B------:R-:W-:Y:S01]  /*16c10*/  FFMA.FTZ R170, R49, R9.reuse, -R86.reuse ;  /* 0x0000000931aa7223 */ /* 0x180fe20000010856 */
[----:B------:R-:W-:Y:S01]  /*16c20*/  FMNMX.FTZ R26, R47, R26, !PT ;  /* 0x0000001a2f1a7209 */ /* 0x000fe20007810000 */
[-CC-:B------:R-:W-:Y:S01]  /*16c30*/  FFMA.FTZ R49, R60, R9.reuse, -R86.reuse ;  /* 0x000000093c317223 */ /* 0x180fe20000010856 */
[----:B------:R-:W-:Y:S01]  /*16c40*/  ISETP.GT.AND P4, PT, R52, 0x48, PT ;  /* 0x000000483400780c */ /* 0x000fe20003f84270 */
[----:B------:R-:W-:Y:S01]  /*16c50*/  HGMMA.64x128x16.F32 R88, R164, gdesc[UR4].tnspB, R88, gsb0 ;  /* 0x41e00004a4587df0 */ /* 0x000fe20008000858 */
[----:B------:R-:W-:Y:S01]  /*16c60*/  FSEL R54, R54, -INF , P5 ;  /* 0xff80000036367808 */ /* 0x000fe20002800000 */
[----:B------:R-:W-:Y:S01]  /*16c70*/  MUFU.EX2 R178, R178 ;  /* 0x000000b200b27308 */ /* 0x000fe20000000800 */
[----:B------:R-:W-:Y:S01]  /*16c80*/  FMNMX.FTZ R21, R53, R26, !PT ;  /* 0x0000001a35157209 */ /* 0x000fe20007810000 */
[-CC-:B----4-:R-:W-:Y:S01]  /*16c90*/  FFMA.FTZ R30, R38, R9.reuse, -R86.reuse ;  /* 0x00000009261e7223 */ /* 0x190fe20000010856 */
[----:B------:R-:W-:Y:S01]  /*16ca0*/  ISETP.GT.AND P5, PT, R52, 0x49, PT ;  /* 0x000000493400780c */ /* 0x000fe20003fa4270 */
[-CC-:B------:R-:W-:Y:S01]  /*16cb0*/  FFMA.FTZ R168, R46, R9.reuse, -R86.reuse ;  /* 0x000000092ea87223 */ /* 0x180fe20000010856 */
[----:B------:R-:W-:Y:S01]  /*16cc0*/  FSEL R62, R62, -INF , P4 ;  /* 0xff8000003e3e7808 */ /* 0x000fe20002000000 */
[--C-:B------:R-:W-:Y:S01]  /*16cd0*/  FFMA.FTZ R38, R58, R9, -R86.reuse ;  /* 0x000000093a267223 */ /* 0x100fe20000010856 */
[----:B------:R-:W-:Y:S01]  /*16ce0*/  FMNMX.FTZ R21, R54, R21, !PT ;  /* 0x0000001536157209 */ /* 0x000fe20007810000 */
[----:B------:R4:W-:Y:S01]  /*16cf0*/  MUFU.EX2 R24, R34 ;  /* 0x0000002200187308 */ /* 0x0009e20000000800 */
[----:B------:R-:W-:Y:S01]  /*16d00*/  ISETP.GT.AND P4, PT, R52, 0x50, PT ;  /* 0x000000503400780c */ /* 0x000fe20003f84270 */
[-CC-:B------:R-:W-:Y:S01]  /*16d10*/  FFMA.FTZ R46, R72, R9.reuse, -R86.reuse ;  /* 0x00000009482e7223 */ /* 0x180fe20000010856 */
[----:B------:R-:W-:Y:S01]  /*16d20*/  FSEL R81, R81, -INF , P5 ;  /* 0xff80000051517808 */ /* 0x000fe20002800000 */
[----:B------:R-:W-:Y:S01]  /*16d30*/  FFMA.FTZ R58, R63, R9, -R86 ;  /* 0x000000093f3a7223 */ /* 0x000fe20000010856 */
[----:B------:R-:W-:-:S02]  /*16d40*/  FMNMX.FTZ R26, R62, R21, !PT ;  /* 0x000000153e1a7209 */ /* 0x000fc40007810000 */
[----:B------:R-:W-:Y:S01]  /*16d50*/  ISETP.GT.AND P5, PT, R52, 0x51, PT ;  /* 0x000000513400780c */ /* 0x000fe20003fa4270 */
[----:B------:R-:W-:Y:S01]  /*16d60*/  MUFU.EX2 R172, R172 ;  /* 0x000000ac00ac7308 */ /* 0x000fe20000000800 */
[----:B------:R-:W-:Y:S01]  /*16d70*/  FSEL R66, R66, -INF , P4 ;  /* 0xff80000042427808 */ /* 0x000fe20002000000 */
[-CC-:B----4-:R-:W-:Y:S01]  /*16d80*/  FFMA.FTZ R34, R48, R9.reuse, -R86.reuse ;  /* 0x0000000930227223 */ /* 0x190fe20000010856 */
[----:B------:R-:W-:Y:S01]  /*16d90*/  FMNMX.FTZ R21, R81, R26, !PT ;  /* 0x0000001a51157209 */ /* 0x000fe20007810000 */
[----:B------:R-:W-:Y:S01]  /*16da0*/  FFMA.FTZ R48, R64, R9, -R86 ;  /* 0x0000000940307223 */ /* 0x000fe20000010856 */
        /* <DEDUP_REMOVED lines=11> */
[----:B------:R-:W-:Y:S01]  /*16e60*/  ISETP.GT.AND P5, PT, R52, 0x61, PT ;  /* 0x000000613400780c */ /* 0x000fe20003fa4270 */
[----:B------:R-:W-:Y:S01]  /*16e70*/  MUFU.EX2 R32, R32 ;  /* 0x0000002000207308 */ /* 0x000fe20000000800 */
[----:B-1----:R-:W-:Y:S02]  /*16e80*/  FSEL R74, R74, -INF , P4 ;  /* 0xff8000004a4a7808 */ /* 0x002fe40002000000 */
[----:B------:R-:W-:Y:S02]  /*16e90*/  FMNMX.FTZ R21, R71, R26, !PT ;  /* 0x0000001a47157209 */ /* 0x000fe40007810000 */
[----:B------:R-:W-:Y:S02]  /*16ea0*/  ISETP.GT.AND P4, PT, R52, 0x68, PT ;  /* 0x000000683400780c */ /* 0x000fe40003f84270 */
[----:B--2---:R-:W-:Y:S01]  /*16eb0*/  FSEL R75, R75, -INF , P5 ;  /* 0xff8000004b4b7808 */ /* 0x004fe20002800000 */
[----:B------:R-:W-:Y:S01]  /*16ec0*/  MUFU.EX2 R168, R168 ;  /* 0x000000a800a87308 */ /* 0x000fe20000000800 */
[----:B------:R-:W-:-:S02]  /*16ed0*/  FMNMX.FTZ R26, R74, R21, !PT ;  /* 0x000000154a1a7209 */ /* 0x000fc40007810000 */
[----:B------:R-:W-:Y:S02]  /*16ee0*/  ISETP.GT.AND P5, PT, R52, 0x69, PT ;  /* 0x000000693400780c */ /* 0x000fe40003fa4270 */
        /* <DEDUP_REMOVED lines=14> */
[----:B------:R-:W-:Y:S01]  /*16fd0*/  ISETP.GT.AND P5, PT, R52, 0x79, PT ;  /* 0x000000793400780c */ /* 0x000fe20003fa4270 */
[-CC-:B------:R-:W-:Y:S01]  /*16fe0*/  FFMA.FTZ R52, R77, R9.reuse, -R86.reuse ;  /* 0x000000094d347223 */ /* 0x180fe20000010856 */
[----:B------:R-:W-:Y:S02]  /*16ff0*/  FSEL R84, R84, -INF , P4 ;  /* 0xff80000054547808 */ /* 0x000fe40002000000 */
[----:B------:R-:W-:Y:S01]  /*17000*/  FMNMX.FTZ R21, R83, R26, !PT ;  /* 0x0000001a53157209 */ /* 0x000fe20007810000 */
[----:B------:R-:W-:Y:S01]  /*17010*/  MUFU.EX2 R38, R38 ;  /* 0x0000002600267308 */ /* 0x000fe20000000800 */
[----:B---3--:R-:W-:Y:S01]  /*17020*/  FSEL R85, R50, -INF , P5 ;  /* 0xff80000032557808 */ /* 0x008fe20002800000 */
[----:B------:R-:W-:Y:S01]  /*17030*/  FFMA.FTZ R50, R73, R9, -R86 ;  /* 0x0000000949327223 */ /* 0x000fe20000010856 */
[----:B------:R-:W-:Y:S02]  /*17040*/  FMNMX.FTZ R26, R84, R21, !PT ;  /* 0x00000015541a7209 */ /* 0x000fe40007810000 */
[----:B------:R-:W-:-:S02]  /*17050*/  MOV R27, 0x40000040 ;  /* 0x40000040001b7802 */ /* 0x000fc40000000f00 */
[----:B------:R-:W-:Y:S01]  /*17060*/  FMNMX.FTZ R21, R85, R26, !PT ;  /* 0x0000001a55157209 */ /* 0x000fe20007810000 */
[----:B------:R-:W-:Y:S01]  /*17070*/  MUFU.EX2 R49, R49 ;  /* 0x0000003100317308 */ /* 0x000fe20000000800 */
[----:B------:R-:W-:Y:S02]  /*17080*/  R2UR UR7, R27 ;  /* 0x000000001b0772ca */ /* 0x000fe400000e0000 */
[----:B------:R-:W-:Y:S01]  /*17090*/  FSEL R27, R213, RZ, P3 ;  /* 0x000000ffd51b7208 */ /* 0x000fe20001800000 */
[----:B------:R-:W0:Y:S01]  /*170a0*/  SHFL.BFLY PT, R26, R21, 0x2, 0x1f ;  /* 0x0c401f00151a7f89 */ /* 0x000e2200000e0000 */
[C---:B------:R-:W-:Y:S01]  /*170b0*/  ISETP.GT.AND P3, PT, R13.reuse, R6, PT ;  /* 0x000000060d00720c */ /* 0x040fe20003f64270 */
[----:B------:R-:W-:Y:S02]  /*170c0*/  VIADD R13, R13, 0xffffffff ;  /* 0xffffffff0d0d7836 */ /* 0x000fe40000000000 */
[----:B------:R-:W-:Y:S08]  /*170d0*/  MUFU.EX2 R48, R48 ;  /* 0x0000003000307308 */ /* 0x000ff00000000800 */
[----:B------:R-:W-:Y:S08]  /*170e0*/  MUFU.EX2 R42, R42 ;  /* 0x0000002a002a7308 */ /* 0x000ff00000000800 */
[----:B------:R-:W-:Y:S01]  /*170f0*/  MUFU.EX2 R40, R40 ;  /* 0x0000002800287308 */ /* 0x000fe20000000800 */
[----:B0-----:R-:W-:-:S07]  /*17100*/  FMNMX.FTZ R26, R21, R26, !PT ;  /* 0x0000001a151a7209 */ /* 0x001fce0007810000 */
[----:B------:R-:W-:Y:S01]  /*17110*/  MUFU.EX2 R46, R46 ;  /* 0x0000002e002e7308 */ /* 0x000fe20000000800 */
[----:B------:R-:W0:Y:S07]  /*17120*/  SHFL.BFLY PT, R21, R26, 0x1, 0x1f ;  /* 0x0c201f001a157f89 */ /* 0x000e2e00000e0000 */
[----:B------:R-:W-:Y:S08]  /*17130*/  MUFU.EX2 R50, R50 ;  /* 0x0000003200327308 */ /* 0x000ff00000000800 */
[----:B------:R-:W-:Y:S01]  /*17140*/  MUFU.EX2 R51, R51 ;  /* 0x0000003300337308 */ /* 0x000fe20000000800 */
[----:B------:R-:W-:-:S02]  /*17150*/  WARPGROUP.DEPBAR.LE gsb0, 0x0 ;  /* 0x00008000000079c5 */ /* 0x000fc40000010000 */
[----:B------:R-:W-:Y:S01]  /*17160*/  WARPGROUP.ARRIVE ;  /* 0x00000000000079c5 */ /* 0x000fe20000000000 */
[-CC-:B------:R-:W-:Y:S01]  /*17170*/  FFMA.FTZ R166, R59, R9.reuse, -R86.reuse ;  /* 0x000000093ba67223 */ /* 0x180fe20000010856 */
[--C-:B------:R-:W-:Y:S01]  /*17180*/  FFMA.FTZ R164, R57, R9, -R86.reuse ;  /* 0x0000000939a47223 */ /* 0x100fe20000010856 */
[----:B0-----:R-:W-:Y:S01]  /*17190*/  FMNMX.FTZ R21, R26, R21, !PT ;  /* 0x000000151a157209 */ /* 0x001fe20007810000 */
[----:B------:R-:W-:Y:S02]  /*171a0*/  VIADD R26, R8, 0x300 ;  /* 0x00000300081a7836 */ /* 0x000fe40000000000 */
[-C--:B------:R-:W-:Y:S01]  /*171b0*/  FFMA.FTZ R57, R80, R9.reuse, -R86 ;  /* 0x0000000950397223 */ /* 0x080fe20000010856 */
[----:B------:R-:W-:Y:S01]  /*171c0*/  HGMMA.64x128x16.F32 R88, R160, gdesc[UR8].tnspB, R88, gsb0 ;  /* 0x41e00008a0587df0 */ /* 0x000fe20008000858 */
[C---:B------:R-:W-:Y:S01]  /*171d0*/  FSETP.NEU.FTZ.AND P4, PT, R21.reuse, -INF , PT ;  /* 0xff8000001500780b */ /* 0x040fe20003f9d000 */
[C---:B------:R-:W-:Y:S01]  /*171e0*/  FMUL.FTZ R60, R21.reuse, R9 ;  /* 0x00000009153c7220 */ /* 0x040fe20000410000 */
[----:B------:R-:W-:Y:S01]  /*171f0*/  R2UR UR6, R26 ;  /* 0x000000001a0672ca */ /* 0x000fe200000e0000 */
[----:B------:R-:W-:Y:S01]  /*17200*/  MUFU.EX2 R164, R164 ;  /* 0x000000a400a47308 */ /* 0x000fe20000000800 */
[----:B------:R-:W-:-:S02]  /*17210*/  FSEL R26, R21, RZ, P4 ;  /* 0x000000ff151a7208 */ /* 0x000fc40002000000 */
[----:B------:R-:W-:-:S05]  /*17220*/  FSEL R60, R60, RZ, P4 ;  /* 0x000000ff3c3c7208 */ /* 0x000fca0002000000 */
[-C--:B------:R-:W-:Y:S01]  /*17230*/  FFMA.FTZ R183, R0, R9.reuse, -R60 ;  /* 0x0000000900b77223 */ /* 0x080fe2000001083c */
[----:B------:R-:W-:Y:S01]  /*17240*/  FADD.FTZ R0, -R27, R12 ;  /* 0x0000000c1b007221 */ /* 0x000fe20000010100 */
[-CC-:B------:R-:W-:Y:S01]  /*17250*/  FFMA.FTZ R181, R2, R9.reuse, -R60.reuse ;  /* 0x0000000902b57223 */ /* 0x180fe2000001083c */
[----:B------:R-:W-:Y:S02]  /*17260*/  IMAD.MOV.U32 R27, RZ, RZ, 0x40000040 ;  /* 0x40000040ff1b7424 */ /* 0x000fe400078e00ff */
[-CC-:B------:R-:W-:Y:S01]  /*17270*/  FFMA.FTZ R20, R20, R9.reuse, -R60.reuse ;  /* 0x0000000914147223 */ /* 0x180fe2000001083c */
[-C--:B------:R-:W-:Y:S01]  /*17280*/  FMUL.FTZ R2, R0, R9.reuse ;  /* 0x0000000900027220 */ /* 0x080fe20000410000 */
[----:B------:R-:W-:Y:S01]  /*17290*/  FADD.FTZ R0, -R26, R7 ;  /* 0x000000071a007221 */ /* 0x000fe20000010100 */
[----:B------:R-:W-:Y:S01]  /*172a0*/  VIADD R26, R8, 0x380 ;  /* 0x00000380081a7836 */ /* 0x000fe20000000000 */
[----:B------:R-:W-:Y:S01]  /*172b0*/  MUFU.EX2 R181, R181 ;  /* 0x000000b500b57308 */ /* 0x000fe20000000800 */
[-CC-:B------:R-:W-:Y:S01]  /*172c0*/  FFMA.FTZ R59, R25, R9.reuse, -R60.reuse ;  /* 0x00000009193b7223 */ /* 0x180fe2000001083c */
[-C--:B------:R-:W-:Y:S01]  /*172d0*/  FMUL.FTZ R0, R0, R9.reuse ;  /* 0x0000000900007220 */ /* 0x080fe20000410000 */
        /* <DEDUP_REMOVED lines=24> */
[----:B------:R-:W-:-:S05]  /*17460*/  FFMA.FTZ R84, R84, R9, -R60 ;  /* 0x0000000954547223 */ /* 0x000fca000001083c */
[----:B------:R-:W2:Y:S01]  /*17470*/  MUFU.EX2 R183, R183 ;  /* 0x000000b700b77308 */ /* 0x000ea20000000800 */
[----:B0-----:R-:W-:-:S07]  /*17480*/  FFMA.FTZ R3, R0, R3, R181 ;  /* 0x0000000300037223 */ /* 0x001fce00000100b5 */
[----:B------:R-:W0:Y:S01]  /*17490*/  MUFU.EX2 R59, R59 ;  /* 0x0000003b003b7308 */ /* 0x000e220000000800 */
[C---:B-1----:R-:W-:Y:S01]  /*174a0*/  FADD.FTZ R8, R20.reuse, R3 ;  /* 0x0000000314087221 */ /* 0x042fe20000010000 */
[----:B------:R-:W-:-:S06]  /*174b0*/  F2FP.F16.F32.PACK_AB R181, R20, R181 ;  /* 0x000000b514b5723e */ /* 0x000fcc00000000ff */
[----:B------:R-:W-:Y:S01]  /*174c0*/  MUFU.EX2 R177, R177 ;  /* 0x000000b100b17308 */ /* 0x000fe20000000800 */
[----:B--2---:R-:W-:-:S07]  /*174d0*/  FADD.FTZ R8, R183, R8 ;  /* 0x00000008b7087221 */ /* 0x004fce0000010000 */
        /* <DEDUP_REMOVED lines=16> */
[-C--:B------:R-:W-:Y:S01]  /*175e0*/  FFMA.FTZ R163, R70, R9.reuse, -R60 ;  /* 0x0000000946a37223 */ /* 0x080fe2000001083c */
[----:B------:R-:W-:Y:S01]  /*175f0*/  HGMMA.64x128x16.F32 R88, R156, gdesc[UR4].tnspB, R88, gsb0 ;  /* 0x41e000049c587df0 */ /* 0x000fe20008000858 */
[----:B------:R-:W-:Y:S02]  /*17600*/  R2UR UR6, R26 ;  /* 0x000000001a0672ca */ /* 0x000fe400000e0000 */
[----:B------:R-:W-:Y:S01]  /*17610*/  R2UR UR7, R27 ;  /* 0x000000001b0772ca */ /* 0x000fe200000e0000 */
[----:B------:R-:W-:Y:S01]  /*17620*/  FFMA.FTZ R27, R2, R4, R180 ;  /* 0x00000004021b7223 */ /* 0x000fe200000100b4 */
[----:B------:R-:W-:Y:S01]  /*17630*/  FFMA.FTZ R4, R81, R9, -R60 ;  /* 0x0000000951047223 */ /* 0x000fe2000001083c */
[----:B------:R-:W-:Y:S01]  /*17640*/  MUFU.EX2 R12, R47 ;  /* 0x0000002f000c7308 */ /* 0x000fe20000000800 */
[C---:B------:R-:W-:Y:S01]  /*17650*/  F2FP.F16.F32.PACK_AB R180, R56.reuse, R180 ;  /* 0x000000b438b4723e */ /* 0x040fe200000000ff */
[----:B------:R-:W-:-:S04]  /*17660*/  FADD.FTZ R27, R56, R27 ;  /* 0x0000001b381b7221 */ /* 0x000fc80000010000 */
[----:B------:R-:W-:Y:S01]  /*17670*/  FADD.FTZ R27, R182, R27 ;  /* 0x0000001bb61b7221 */ /* 0x000fe20000010000 */
[C---:B------:R-:W-:Y:S01]  /*17680*/  F2FP.F16.F32.PACK_AB R182, R10.reuse, R182 ;  /* 0x000000b60ab6723e */ /* 0x040fe200000000ff */
[----:B------:R-:W-:Y:S02]  /*17690*/  MUFU.EX2 R165, R165 ;  /* 0x000000a500a57308 */ /* 0x000fe40000000800 */
[----:B------:R-:W-:-:S04]  /*176a0*/  FADD.FTZ R27, R10, R27 ;  /* 0x0000001b0a1b7221 */ /* 0x000fc80000010000 */
[----:B------:R-:W-:Y:S01]  /*176b0*/  FADD.FTZ R26, R176, R27 ;  /* 0x0000001bb01a7221 */ /* 0x000fe20000010000 */
[C---:B------:R-:W-:Y:S01]  /*176c0*/  F2FP.F16.F32.PACK_AB R176, R11.reuse, R176 ;  /* 0x000000b00bb0723e */ /* 0x040fe200000000ff */
[----:B------:R-:W-:Y:S02]  /*176d0*/  MUFU.EX2 R7, R7 ;  /* 0x0000000700077308 */ /* 0x000fe40000000800 */
[----:B------:R-:W-:-:S04]  /*176e0*/  FADD.FTZ R3, R11, R26 ;  /* 0x0000001a0b037221 */ /* 0x000fc80000010000 */
[----:B------:R-:W-:Y:S01]  /*176f0*/  FADD.FTZ R3, R178, R3 ;  /* 0x00000003b2037221 */ /* 0x000fe20000010000 */
[C---:B------:R-:W-:Y:S01]  /*17700*/  F2FP.F16.F32.PACK_AB R178, R24.reuse, R178 ;  /* 0x000000b218b2723e */ /* 0x040fe200000000ff */
[----:B------:R-:W0:Y:S02]  /*17710*/  MUFU.EX2 R166, R166 ;  /* 0x000000a600a67308 */ /* 0x000e240000000800 */
        /* <DEDUP_REMOVED lines=21> */
[----:B0-----:R-:W-:Y:S01]  /*17870*/  FADD.FTZ R20, R166, R3 ;  /* 0x00000003a6147221 */ /* 0x001fe20000010000 */
[----:B------:R-:W-:Y:S01]  /*17880*/  F2FP.F16.F32.PACK_AB R166, R49, R166 ;  /* 0x000000a631a6723e */ /* 0x000fe200000000ff */
[----:B------:R-:W-:Y:S08]  /*17890*/  MUFU.EX2 R163, R163 ;  /* 0x000000a300a37308 */ /* 0x000ff00000000800 */
[----:B------:R-:W-:Y:S08]  /*178a0*/  MUFU.EX2 R74, R74 ;  /* 0x0000004a004a7308 */ /* 0x000ff00000000800 */
[----:B------:R-:W0:Y:S08]  /*178b0*/  MUFU.EX2 R75, R75 ;  /* 0x0000004b004b7308 */ /* 0x000e300000000800 */
[----:B------:R-:W-:Y:S08]  /*178c0*/  MUFU.EX2 R78, R78 ;  /* 0x0000004e004e7308 */ /* 0x000ff00000000800 */
[----:B------:R-:W1:Y:S08]  /*178d0*/  MUFU.EX2 R79, R79 ;  /* 0x0000004f004f7308 */ /* 0x000e700000000800 */
[----:B------:R-:W-:Y:S08]  /*178e0*/  MUFU.EX2 R52, R52 ;  /* 0x0000003400347308 */ /* 0x000ff00000000800 */
[----:B------:R-:W2:Y:S08]  /*178f0*/  MUFU.EX2 R57, R57 ;  /* 0x0000003900397308 */ /* 0x000eb00000000800 */
[----:B------:R-:W-:Y:S01]  /*17900*/  MUFU.EX2 R83, R83 ;  /* 0x0000005300537308 */ /* 0x000fe20000000800 */
[----:B------:R-:W-:-:S02]  /*17910*/  WARPGROUP.DEPBAR.LE gsb0, 0x0 ;  /* 0x00008000000079c5 */ /* 0x000fc40000010000 */
[----:B------:R-:W-:-:S05]  /*17920*/  WARPGROUP.ARRIVE ;  /* 0x00000000000079c5 */ /* 0x000fca0000000000 */
[----:B------:R-:W-:Y:S01]  /*17930*/  MUFU.EX2 R55, R55 ;  /* 0x0000003700377308 */ /* 0x000fe20000000800 */
[----:B------:R-:W-:Y:S02]  /*17940*/  F2FP.F16.F32.PACK_AB R156, R46, R40 ;  /* 0x000000282e9c723e */ /* 0x000fe400000000ff */
[----:B0-----:R-:W-:Y:S01]  /*17950*/  F2FP.F16.F32.PACK_AB R157, R75, R74 ;  /* 0x0000004a4b9d723e */ /* 0x001fe200000000ff */
[----:B------:R-:W-:Y:S01]  /*17960*/  HGMMA.64x128x16.F32 R88, R152, gdesc[UR4].tnspB, R88, gsb0 ;  /* 0x41e0000498587df0 */ /* 0x000fe20008000858 */
[----:B------:R-:W-:-:S03]  /*17970*/  F2FP.F16.F32.PACK_AB R158, R51, R50 ;  /* 0x00000032339e723e */ /* 0x000fc600000000ff */
[----:B------:R-:W0:Y:S01]  /*17980*/  MUFU.EX2 R58, R58 ;  /* 0x0000003a003a7308 */ /* 0x000e220000000800 */
[----:B-1----:R-:W-:Y:S01]  /*17990*/  F2FP.F16.F32.PACK_AB R159, R79, R78 ;  /* 0x0000004e4f9f723e */ /* 0x002fe200000000ff */
[----:B------:R-:W-:Y:S02]  /*179a0*/  WARPGROUP.DEPBAR.LE gsb0, 0x0 ;  /* 0x00008000000079c5 */ /* 0x000fe40000010000 */
[----:B------:R1:W-:Y:S04]  /*179b0*/  @!P1 SYNCS.ARRIVE.TRANS64.RED.A1T0 RZ, [R14+URZ], RZ ;  /* 0x000000ff0eff99a7 */ /* 0x0003e8000810043f */
[----:B------:R-:W-:Y:S01]  /*179c0*/  MUFU.EX2 R153, R82 ;  /* 0x0000005200997308 */ /* 0x000fe20000000800 */
[----:B--2---:R-:W-:Y:S02]  /*179d0*/  F2FP.F16.F32.PACK_AB R152, R57, R52 ;  /* 0x000000343998723e */ /* 0x004fe400000000ff */
[----:B0-----:R-:W-:Y:S01]  /*179e0*/  F2FP.F16.F32.PACK_AB R154, R58, R55 ;  /* 0x000000373a9a723e */ /* 0x001fe200000000ff */
[----:B-1----:R-:W-:Y:S01]  /*179f0*/  FADD.FTZ R14, R59, R8 ;  /* 0x000000083b0e7221 */ /* 0x002fe20000010000 */
[----:B------:R0:W-:Y:S01]  /*17a00*/  @!P1 SYNCS.ARRIVE.TRANS64.RED.A1T0 RZ, [R15+URZ], RZ ;  /* 0x000000ff0fff99a7 */ /* 0x0001e2000810043f */
[----:B------:R-:W-:-:S02]  /*17a10*/  FFMA.FTZ R8, R67, R9, -R60 ;  /* 0x0000000943087223 */ /* 0x000fc4000001083c */
[----:B------:R-:W-:Y:S01]  /*17a20*/  MUFU.EX2 R155, R84 ;  /* 0x00000054009b7308 */ /* 0x000fe20000000800 */
[----:B------:R-:W-:Y:S01]  /*17a30*/  FADD.FTZ R14, R177, R14 ;  /* 0x0000000eb10e7221 */ /* 0x000fe20000010000 */
[----:B------:R-:W-:-:S03]  /*17a40*/  F2FP.F16.F32.PACK_AB R177, R25, R177 ;  /* 0x000000b119b1723e */ /* 0x000fc600000000ff */
[----:B------:R-:W-:Y:S01]  /*17a50*/  FADD.FTZ R26, R25, R14 ;  /* 0x0000000e191a7221 */ /* 0x000fe20000010000 */
[-CC-:B------:R-:W-:Y:S01]  /*17a60*/  FFMA.FTZ R14, R71, R9.reuse, -R60.reuse ;  /* 0x00000009470e7223 */ /* 0x180fe2000001083c */
[----:B------:R-:W-:Y:S01]  /*17a70*/  FFMA.FTZ R60, R85, R9, -R60 ;  /* 0x00000009553c7223 */ /* 0x000fe2000001083c */
[----:B------:R-:W1:Y:S01]  /*17a80*/  MUFU.EX2 R8, R8 ;  /* 0x0000000800087308 */ /* 0x000e620000000800 */
[----:B------:R-:W-:Y:S01]  /*17a90*/  FADD.FTZ R26, R179, R26 ;  /* 0x0000001ab31a7221 */ /* 0x000fe20000010000 */
[----:B------:R-:W-:-:S03]  /*17aa0*/  F2FP.F16.F32.PACK_AB R179, R29, R179 ;  /* 0x000000b31db3723e */ /* 0x000fc600000000ff */
[----:B------:R-:W-:-:S03]  /*17ab0*/  FADD.FTZ R26, R29, R26 ;  /* 0x0000001a1d1a7221 */ /* 0x000fc60000010000 */
[----:B------:R-:W2:Y:S01]  /*17ac0*/  MUFU.EX2 R14, R14 ;  /* 0x0000000e000e7308 */ /* 0x000ea20000000800 */
[----:B------:R-:W-:Y:S01]  /*17ad0*/  FADD.FTZ R26, R173, R26 ;  /* 0x0000001aad1a7221 */ /* 0x000fe20000010000 */
[----:B------:R-:W-:-:S03]  /*17ae0*/  F2FP.F16.F32.PACK_AB R173, R33, R173 ;  /* 0x000000ad21ad723e */ /* 0x000fc600000000ff */
[----:B------:R-:W-:-:S03]  /*17af0*/  FADD.FTZ R26, R33, R26 ;  /* 0x0000001a211a7221 */ /* 0x000fc60000010000 */
[----:B------:R-:W3:Y:S01]  /*17b00*/  MUFU.EX2 R60, R60 ;  /* 0x0000003c003c7308 */ /* 0x000ee20000000800 */
[----:B0-----:R-:W-:Y:S01]  /*17b10*/  FADD.FTZ R15, R175, R26 ;  /* 0x0000001aaf0f7221 */ /* 0x001fe20000010000 */
[----:B------:R-:W-:-:S03]  /*17b20*/  F2FP.F16.F32.PACK_AB R175, R28, R175 ;  /* 0x000000af1caf723e */ /* 0x000fc600000000ff */
[----:B------:R-:W-:Y:S01]  /*17b30*/  FADD.FTZ R26, R28, R15 ;  /* 0x0000000f1c1a7221 */ /* 0x000fe20000010000 */
[----:B------:R-:W-:-:S03]  /*17b40*/  MOV R15, R188 ;  /* 0x000000bc000f7202 */ /* 0x000fc60000000f00 */
[----:B------:R-:W-:Y:S01]  /*17b50*/  FADD.FTZ R26, R169, R26 ;  /* 0x0000001aa91a7221 */ /* 0x000fe20000010000 */
[----:B------:R-:W-:-:S03]  /*17b60*/  F2FP.F16.F32.PACK_AB R169, R31, R169 ;  /* 0x000000a91fa9723e */ /* 0x000fc600000000ff */
[----:B------:R-:W-:-:S04]  /*17b70*/  FADD.FTZ R26, R31, R26 ;  /* 0x0000001a1f1a7221 */ /* 0x000fc80000010000 */
[----:B------:R-:W-:Y:S01]  /*17b80*/  FADD.FTZ R11, R171, R26 ;  /* 0x0000001aab0b7221 */ /* 0x000fe20000010000 */
[----:B------:R-:W-:-:S03]  /*17b90*/  F2FP.F16.F32.PACK_AB R171, R12, R171 ;  /* 0x000000ab0cab723e */ /* 0x000fc600000000ff */
[----:B------:R-:W-:Y:S01]  /*17ba0*/  FADD.FTZ R10, R12, R11 ;  /* 0x0000000b0c0a7221 */ /* 0x000fe20000010000 */
[----:B------:R-:W-:Y:S01]  /*17bb0*/  FADD.FTZ R11, R49, R20 ;  /* 0x00000014310b7221 */ /* 0x000fe20000010000 */
[----:B------:R-:W-:Y:S01]  /*17bc0*/  IMAD.MOV.U32 R20, RZ, RZ, R185 ;  /* 0x000000ffff147224 */ /* 0x000fe200078e00b9 */
[----:B------:R-:W-:Y:S01]  /*17bd0*/  MOV R12, R213 ;  /* 0x000000d5000c7202 */ /* 0x000fe20000000f00 */
[----:B------:R-:W-:Y:S01]  /*17be0*/  FADD.FTZ R10, R165, R10 ;  /* 0x0000000aa50a7221 */ /* 0x000fe20000010000 */
[----:B------:R-:W-:Y:S01]  /*17bf0*/  FADD.FTZ R11, R160, R11 ;  /* 0x0000000ba00b7221 */ /* 0x000fe20000010000 */
[C---:B------:R-:W-:Y:S02]  /*17c00*/  F2FP.F16.F32.PACK_AB R165, R7.reuse, R165 ;  /* 0x000000a507a5723e */ /* 0x040fe400000000ff */
[----:B------:R-:W-:Y:S01]  /*17c10*/  FADD.FTZ R10, R7, R10 ;  /* 0x0000000a070a7221 */ /* 0x000fe20000010000 */
[C---:B------:R-:W-:Y:S01]  /*17c20*/  FADD.FTZ R11, R48.reuse, R11 ;  /* 0x0000000b300b7221 */ /* 0x040fe20000010000 */
[----:B------:R-:W-:Y:S01]  /*17c30*/  F2FP.F16.F32.PACK_AB R160, R48, R160 ;  /* 0x000000a030a0723e */ /* 0x000fe200000000ff */
[----:B------:R-:W-:-:S02]  /*17c40*/  IMAD.MOV.U32 R7, RZ, RZ, R21 ;  /* 0x000000ffff077224 */ /* 0x000fc400078e0015 */
        /* <DEDUP_REMOVED lines=8> */
[----:B-1----:R-:W-:-:S02]  /*17cd0*/  F2FP.F16.F32.PACK_AB R161, R8, R161 ;  /* 0x000000a108a1723e */ /* 0x002fc400000000ff */
[----:B------:R-:W-:Y:S01]  /*17ce0*/  FADD.FTZ R10, R8, R3 ;  /* 0x00000003080a7221 */ /* 0x000fe20000010000 */
[----:B------:R-:W-:-:S03]  /*17cf0*/  FADD.FTZ R11, R46, R11 ;  /* 0x0000000b2e0b7221 */ /* 0x000fc60000010000 */
[----:B------:R-:W-:Y:S01]  /*17d00*/  FADD.FTZ R3, R163, R10 ;  /* 0x0000000aa3037221 */ /* 0x000fe20000010000 */
[----:B--2---:R-:W-:-:S03]  /*17d10*/  F2FP.F16.F32.PACK_AB R163, R14, R163 ;  /* 0x000000a30ea3723e */ /* 0x004fc600000000ff */
[----:B------:R-:W-:-:S04]  /*17d20*/  FADD.FTZ R3, R14, R3 ;  /* 0x000000030e037221 */ /* 0x000fc80000010000 */
[----:B------:R-:W-:-:S04]  /*17d30*/  FADD.FTZ R4, R74, R3 ;  /* 0x000000034a047221 */ /* 0x000fc80000010000 */
        /* <DEDUP_REMOVED lines=13> */
[C---:B---3--:R-:W-:Y:S02]  /*17e10*/  F2FP.F16.F32.PACK_AB R155, R60.reuse, R155 ;  /* 0x0000009b3c9b723e */ /* 0x048fe400000000ff */
[----:B------:R-:W-:Y:S01]  /*17e20*/  FADD.FTZ R3, R60, R8 ;  /* 0x000000083c037221 */ /* 0x000fe20000010000 */
[----:B------:R-:W-:Y:S06]  /*17e30*/  @P3 BRA `(.L_x_2886) ;  /* 0xffffffc800743947 */ /* 0x000fec000383ffff */
[----:B------:R-:W-:Y:S05]  /*17e40*/  BSYNC B1 ;  /* 0x0000000000017941 */ /* 0x000fea0003800000 */
.L_x_2875:
[----:B------:R-:W-:Y:S05]  /*17e50*/  BSYNC B0 ;  /* 0x0000000000007941 */ /* 0x000fea0003800000 */
.L_x_2874:
[----:B------:R-:W-:Y:S01]  /*17e60*/  ISETP.GE.AND P2, PT, R13, RZ, PT ;  /* 0x000000ff0d00720c */ /* 0x000fe20003f46270 */
[----:B------:R-:W-:-:S12]  /*17e70*/  BSSY B0, `(.L_x_2887) ;  /* 0x00002d6000007945 */ /* 0x000fd80003800000 */
[----:B------:R-:W-:Y:S05]  /*17e80*/  @!P2 BRA `(.L_x_2888) ;  /* 0x0000002c0050a947 */ /* 0x000fea0003800000 */
[----:B------:R-:W-:Y:S01]  /*17e90*/  IMAD.MOV.U32 R11, RZ, RZ, R21 ;  /* 0x000000ffff0b7224 */ /* 0x000fe200078e0015 */
[----:B------:R-:W-:Y:S01]  /*17ea0*/  MOV R14, R188 ;  /* 0x000000bc000e7202 */ /* 0x000fe20000000f00 */
[----:B------:R-:W-:Y:S02]  /*17eb0*/  IMAD.MOV.U32 R10, RZ, RZ, R213 ;  /* 0x000000ffff0a7224 */ /* 0x000fe400078e00d5 */
[----:B------:R-:W-:-:S07]  /*17ec0*/  IMAD.MOV.U32 R15, RZ, RZ, R185 ;  /* 0x000000ffff0f7224 */ /* 0x000fce00078e00b9 */
.L_x_2899:
[----:B------:R-:W-:-:S05]  /*17ed0*/  VIADD R12, R15, 0x1 ;  /* 0x000000010f0c7836 */ /* 0x000fca0000000000 */
[----:B------:R-:W-:-:S04]  /*17ee0*/  ISETP.NE.AND P2, PT, R12, 0x2, PT ;  /* 0x000000020c00780c */ /* 0x000fc80003f45270 */
[----:B------:R-:W-:Y:S02]  /*17ef0*/  SEL R7, RZ, 0x1, P2 ;  /* 0x00000001ff077807 */ /* 0x000fe40001000000 */
[----:B------:R-:W-:Y:S02]  /*17f00*/  SEL R12, R12, RZ, P2 ;  /* 0x000000ff0c0c7207 */ /* 0x000fe40001000000 */
[----:B------:R-:W-:Y:S02]  /*17f10*/  LOP3.LUT R188, R14, R7, RZ, 0x3c, !PT ;  /* 0x000000070ebc7212 */ /* 0x000fe400078e3cff */
[----:B------:R-:W-:Y:S01]  /*17f20*/  MOV R185, R12 ;  /* 0x0000000c00b97202 */ /* 0x000fe20000000f00 */
[----:B------:R-:W-:Y:S06]  /*17f30*/  @!P0 BRA `(.L_x_2889) ;  /* 0x0000000000048947 */ /* 0x000fec0003800000 */
[----:B------:R-:W-:Y:S01]  /*17f40*/  BPT.TRAP 0x1 ;  /* 0x000000040000795c */ /* 0x000fe20000300000 */
.L_x_2889:
[----:B------:R-:W-:Y:S01]  /*17f50*/  IMAD R8, R185, 0x8, R16 ;  /* 0x00000008b9087824 */ /* 0x000fe200078e0210 */
[----:B------:R-:W-:-:S04]  /*17f60*/  SHF.L.U32 R9, R188, 0x1f, RZ ;  /* 0x0000001fbc097819 */ /* 0x000fc800000006ff */
[----:B------:R0:W1:Y:S01]  /*17f70*/  SYNCS.PHASECHK.TRANS64.TRYWAIT P2, [R8+URZ+0x34830], R9 ;  /* 0x03483009080075a7 */ /* 0x000062000804017f */
[----:B------:R-:W-:Y:S05]  /*17f80*/  @!P0 BRA `(.L_x_2890) ;  /* 0x0000000000048947 */ /* 0x000fea0003800000 */
[----:B------:R-:W-:Y:S01]  /*17f90*/  BPT.TRAP 0x1 ;  /* 0x000000040000795c */ /* 0x000fe20000300000 */
.L_x_2890:
[----:B------:R-:W-:Y:S01]  /*17fa0*/  BSSY B1, `(.L_x_2891) ;  /* 0x0000006000017945 */ /* 0x000fe20003800000 */
[----:B------:R-:W-:Y:S02]  /*17fb0*/  IMAD R6, R185, 0xc00, R5 ;  /* 0x00000c00b9067824 */ /* 0x000fe400078e0205 */
[----:B------:R-:W-:Y:S01]  /*17fc0*/  IMAD.MOV.U32 R7, RZ, RZ, 0x40000040 ;  /* 0x40000040ff077424 */ /* 0x000fe200078e00ff */
[----:B-1----:R-:W-:Y:S06]  /*17fd0*/  @P2 BRA `(.L_x_2892) ;  /* 0x0000000000082947 */ /* 0x002fec0003800000 */
[----:B------:R-:W1:Y:S02]  /*17fe0*/  SYNCS.PHASECHK.TRANS64.TRYWAIT P2, [R8+URZ+0x34830], R9 ;  /* 0x03483009080075a7 */ /* 0x000e64000804017f */
[----:B-1----:R-:W-:Y:S05]  /*17ff0*/  @!P2 BRA `(.L_x_2893) ;  /* 0x000000e0004ca947 */ /* 0x002fea0003800000 */
.L_x_2892:
[----:B------:R-:W-:Y:S05]  /*18000*/  BSYNC B1 ;  /* 0x0000000000017941 */ /* 0x000fea0003800000 */
.L_x_2891:
[----:B------:R-:W2:Y:S04]  /*18010*/  LDL.64 R20, [R1+0x38] ;  /* 0x0000380001147983 */ /* 0x000ea80000100a00 */
[----:B------:R3:W-:Y:S04]  /*18020*/  STL.64 [R1+0x68], R10 ;  /* 0x0000680a01007387 */ /* 0x0007e80000100a00 */
[----:B---3--:R-:W3:Y:S04]  /*18030*/  LDL.64 R10, [R1+0x30] ;  /* 0x00003000010a7983 */ /* 0x008ee80000100a00 */
[----:B------:R4:W-:Y:S04]  /*18040*/  STL.64 [R1+0x60], R4 ;  /* 0x0000600401007387 */ /* 0x0009e80000100a00 */
[----:B----4-:R-:W4:Y:S01]  /*18050*/  LDL.64 R4, [R1+0x28] ;  /* 0x0000280001047983 */ /* 0x010f220000100a00 */
[----:B------:R-:W-:-:S02]  /*18060*/  R2UR UR6, R6 ;  /* 0x00000000060672ca */ /* 0x000fc400000e0000 */
[----:B------:R-:W-:Y:S01]  /*18070*/  R2UR UR7, R7 ;  /* 0x00000000070772ca */ /* 0x000fe200000e0000 */
[----:B------:R-:W-:Y:S01]  /*18080*/  WARPGROUP.ARRIVE ;  /* 0x00000000000079c5 */ /* 0x000fe20000000000 */
[----:B01----:R-:W-:Y:S01]  /*18090*/  IMAD.MOV.U32 R9, RZ, RZ, 0x40000040 ;  /* 0x40000040ff097424 */ /* 0x003fe200078e00ff */
[----:B------:R-:W-:Y:S02]  /*180a0*/  IADD3 R8, R6, 0x2, RZ ;  /* 0x0000000206087810 */ /* 0x000fe40007ffe0ff */
[----:B--2---:R-:W-:Y:S02]  /*180b0*/  R2UR UR4, R20 ;  /* 0x00000000140472ca */ /* 0x004fe400000e0000 */
[----:B------:R-:W-:Y:S02]  /*180c0*/  R2UR UR5, R21 ;  /* 0x00000000150572ca */ /* 0x000fe400000e0000 */
[----:B------:R-:W2:Y:S11]  /*180d0*/  LDL.64 R20, [R1+0x18] ;  /* 0x0000180001147983 */ /* 0x000eb60000100a00 */
[----:B------:R-:W-:Y:S01]  /*180e0*/  HGMMA.64x128x16.F32 R24, gdesc[UR4], RZ, !UPT, gsb0 ;  /* 0x01e00000041879f0 */ /* 0x000fe2000c0008ff */
[----:B------:R-:W-:-:S02]  /*180f0*/  R2UR UR6, R8 ;  /* 0x00000000080672ca */ /* 0x000fc400000e0000 */
[----:B------:R-:W-:Y:S02]  /*18100*/  R2UR UR7, R9 ;  /* 0x00000000090772ca */ /* 0x000fe400000e0000 */
[----:B---3--:R-:W-:Y:S02]  /*18110*/  R2UR UR4, R10 ;  /* 0x000000000a0472ca */ /* 0x008fe400000e0000 */
[----:B------:R-:W-:Y:S02]  /*18120*/  R2UR UR5, R11 ;  /* 0x000000000b0572ca */ /* 0x000fe400000e0000 */
[----:B------:R-:W3:Y:S01]  /*18130*/  LDL.64 R10, [R1+0x10] ;  /* 0x00001000010a7983 */ /* 0x000ee20000100a00 */
[----:B------:R-:W-:Y:S01]  /*18140*/  VIADD R8, R6, 0x4 ;  /* 0x0000000406087836 */ /* 0x000fe20000000000 */
[----:B------:R-:W-:Y:S01]  /*18150*/  MOV R9, 0x40000040 ;  /* 0x4000004000097802 */ /* 0x000fe20000000f00 */
[----:B------:R-:W-:Y:S02]  /*18160*/  WARPGROUP.DEPBAR.LE gsb0, 0x0 ;  /* 0x00008000000079c5 */ /* 0x000fe40000010000 */
[----:B------:R-:W-:-:S06]  /*18170*/  WARPGROUP.ARRIVE ;  /* 0x00000000000079c5 */ /* 0x000fcc0000000000 */
[----:B------:R-:W-:Y:S01]  /*18180*/  HGMMA.64x128x16.F32 R24, gdesc[UR4], R24, gsb0 ;  /* 0x01e00000041879f0 */ /* 0x000fe20008000818 */
[----:B------:R-:W-:Y:S02]  /*18190*/  R2UR UR6, R8 ;  /* 0x00000000080672ca */ /* 0x000fe400000e0000 */
[----:B------:R-:W-:Y:S02]  /*181a0*/  R2UR UR7, R9 ;  /* 0x00000000090772ca */ /* 0x000fe400000e0000 */
[----:B----4-:R-:W-:Y:S02]  /*181b0*/  R2UR UR4, R4 ;  /* 0x00000000040472ca */ /* 0x010fe400000e0000 */
[----:B------:R-:W-:Y:S02]  /*181c0*/  R2UR UR5, R5 ;  /* 0x00000000050572ca */ /* 0x000fe400000e0000 */
[----:B------:R-:W4:Y:S01]  /*181d0*/  LDL.64 R4, [R1+0x8] ;  /* 0x0000080001047983 */ /* 0x000f220000100a00 */
[----:B------:R-:W-:-:S02]  /*181e0*/  VIADD R8, R6, 0x6 ;  /* 0x0000000606087836 */ /* 0x000fc40000000000 */
[----:B------:R-:W-:Y:S01]  /*181f0*/  IMAD.MOV.U32 R9, RZ, RZ, 0x40000040 ;  /* 0x40000040ff097424 */ /* 0x000fe200078e00ff */
[----:B------:R-:W-:Y:S02]  /*18200*/  WARPGROUP.DEPBAR.LE gsb0, 0x0 ;  /* 0x00008000000079c5 */ /* 0x000fe40000010000 */
[----:B------:R-:W-:-:S06]  /*18210*/  WARPGROUP.ARRIVE ;  /* 0x00000000000079c5 */ /* 0x000fcc0000000000 */
[----:B------:R-:W-:Y:S01]  /*18220*/  HGMMA.64x128x16.F32 R24, gdesc[UR4], R24, gsb0 ;  /* 0x01e00000041879f0 */ /* 0x000fe20008000818 */
[----:B------:R-:W-:Y:S02]  /*18230*/  R2UR UR6, R8 ;  /* 0x00000000080672ca */ /* 0x000fe400000e0000 */
[----:B------:R-:W-:Y:S02]  /*18240*/  R2UR UR7, R9 ;  /* 0x00000000090772ca */ /* 0x000fe400000e0000 */
[----:B--2---:R-:W-:Y:S02]  /*18250*/  R2UR UR4, R20 ;  /* 0x00000000140472ca */ /* 0x004fe400000e0000 */
[----:B------:R-:W-:Y:S02]  /*18260*/  R2UR UR5, R21 ;  /* 0x00000000150572ca */ /* 0x000fe400000e0000 */
[----:B------:R-:W2:Y:S01]  /*18270*/  LDL.64 R20, [R1] ;  /* 0x0000000001147983 */ /* 0x000ea20000100a00 */
[----:B------:R-:W-:Y:S01]  /*18280*/  IMAD.MOV.U32 R9, RZ, RZ, 0x40000040 ;  /* 0x40000040ff097424 */ /* 0x000fe200078e00ff */
[----:B------:R-:W-:Y:S01]  /*18290*/  IADD3 R8, R6, 0x400, RZ ;  /* 0x0000040006087810 */ /* 0x000fe20007ffe0ff */
[----:B------:R-:W-:-:S02]  /*182a0*/  WARPGROUP.DEPBAR.LE gsb0, 0x0 ;  /* 0x00008000000079c5 */ /* 0x000fc40000010000 */
[----:B------:R-:W-:-:S06]  /*182b0*/  WARPGROUP.ARRIVE ;  /* 0x00000000000079c5 */ /* 0x000fcc0000000000 */
[----:B------:R-:W-:Y:S01]  /*182c0*/  HGMMA.64x128x16.F32 R24, gdesc[UR4], R24, gsb0 ;  /* 0x01e00000041879f0 */ /* 0x000fe20008000818 */
[----:B------:R-:W-:Y:S02]  /*182d0*/  R2UR UR6, R8 ;  /* 0x00000000080672ca */ /* 0x000fe400000e0000 */
[----:B------:R-:W-:Y:S02]  /*182e0*/  R2UR UR7, R9 ;  /* 0x00000000090772ca */ /* 0x000fe400000e0000 */
[----:B---3--:R-:W-:Y:S02]  /*182f0*/  R2UR UR4, R10 ;  /* 0x000000000a0472ca */ /* 0x008fe400000e0000 */
        /* <DEDUP_REMOVED lines=9> */
[----:B----4-:R-:W-:Y:S02]  /*18390*/  R2UR UR4, R4 ;  /* 0x00000000040472ca */ /* 0x010fe400000e0000 */
        /* <DEDUP_REMOVED lines=9> */
[----:B--2---:R-:W-:Y:S02]  /*18430*/  R2UR UR4, R20 ;  /* 0x00000000140472ca */ /* 0x004fe400000e0000 */
[----:B------:R-:W-:Y:S01]  /*18440*/  R2UR UR5, R21 ;  /* 0x00000000150572ca */ /* 0x000fe200000e0000 */
[----:B------:R-:W-:Y:S01]  /*18450*/  IMAD.MOV.U32 R9, RZ, RZ, 0x40000040 ;  /* 0x40000040ff097424 */ /* 0x000fe200078e00ff */
[----:B------:R-:W-:Y:S01]  /*18460*/  IADD3 R8, R6, 0x406, RZ ;  /* 0x0000040606087810 */ /* 0x000fe20007ffe0ff */
[----:B------:R-:W-:-:S02]  /*18470*/  WARPGROUP.DEPBAR.LE gsb0, 0x0 ;  /* 0x00008000000079c5 */ /* 0x000fc40000010000 */
[----:B------:R-:W-:-:S08]  /*18480*/  WARPGROUP.ARRIVE ;  /* 0x00000000000079c5 */ /* 0x000fd00000000000 */
        /* <DEDUP_REMOVED lines=111> */
.L_x_2894:
[----:B------:R-:W-:Y:S01]  /*18b80*/  SHF.L.U32 R0, R14, 0x1f, RZ ;  /* 0x0000001f0e007819 */ /* 0x000fe200000006ff */
[----:B------:R-:W-:-:S04]  /*18b90*/  IMAD R14, R15, 0x8, R16 ;  /* 0x000000080f0e7824 */ /* 0x000fc800078e0210 */
[----:B------:R0:W1:Y:S01]  /*18ba0*/  SYNCS.PHASECHK.TRANS64.TRYWAIT P2, [R14+URZ+0x34850], R0 ;  /* 0x034850000e0075a7 */ /* 0x000062000804017f */
[----:B------:R-:W-:Y:S05]  /*18bb0*/  @!P0 BRA `(.L_x_2895) ;  /* 0x0000000000048947 */ /* 0x000fea0003800000 */
[----:B------:R-:W-:Y:S01]  /*18bc0*/  BPT.TRAP 0x1 ;  /* 0x000000040000795c */ /* 0x000fe20000300000 */
.L_x_2895:
[----:B------:R-:W-:Y:S04]  /*18bd0*/  BSSY B1, `(.L_x_2896) ;  /* 0x0000004000017945 */ /* 0x000fe80003800000 */
[----:B-1----:R-:W-:Y:S05]  /*18be0*/  @P2 BRA `(.L_x_2897) ;  /* 0x0000000000082947 */ /* 0x002fea0003800000 */
[----:B------:R-:W1:Y:S02]  /*18bf0*/  SYNCS.PHASECHK.TRANS64.TRYWAIT P2, [R14+URZ+0x34850], R0 ;  /* 0x034850000e0075a7 */ /* 0x000e64000804017f */
[----:B-1----:R-:W-:Y:S05]  /*18c00*/  @!P2 BRA `(.L_x_2898) ;  /* 0x000000d4005ca947 */ /* 0x002fea0003800000 */
.L_x_2897:
[----:B------:R-:W-:Y:S05]  /*18c10*/  BSYNC B1 ;  /* 0x0000000000017941 */ /* 0x000fea0003800000 */
.L_x_2896:
        /* <DEDUP_REMOVED lines=19> */
[----:B------:R-:W-:Y:S01]  /*18d50*/  MUFU.TANH R21, R21 ;  /* 0x0000001500157308 */ /* 0x000fe20000002400 */
[----:B------:R-:W-:Y:S01]  /*18d60*/  FMUL.FTZ R15, R27, UR38 ;  /* 0x000000261b0f7c20 */ /* 0x000fe20008410000 */
[C---:B------:R-:W-:Y:S01]  /*18d70*/  R2UR UR6, R6.reuse ;  /* 0x00000000060672ca */ /* 0x040fe200000e0000 */
[----:B------:R-:W-:-:S02]  /*18d80*/  VIADD R8, R6, 0x80 ;  /* 0x0000008006087836 */ /* 0x000fc40000000000 */
        /* <DEDUP_REMOVED lines=13> */
[----:B------:R-:W1:Y:S01]  /*18e60*/  MUFU.TANH R26, R26 ;  /* 0x0000001a001a7308 */ /* 0x000e620000002400 */
[----:B------:R-:W-:Y:S01]  /*18e70*/  R2UR UR7, R9 ;  /* 0x00000000090772ca */ /* 0x000fe200000e0000 */
[----:B------:R-:W-:-:S02]  /*18e80*/  VIADD R8, R6, 0x100 ;  /* 0x0000010006087836 */ /* 0x000fc40000000000 */
[----:B------:R-:W-:Y:S01]  /*18e90*/  FMUL.FTZ R46, R48, UR38 ;  /* 0x00000026302e7c20 */ /* 0x000fe20008410000 */
[----:B------:R-:W-:Y:S02]  /*18ea0*/  IMAD.MOV.U32 R9, RZ, RZ, 0x40000040 ;  /* 0x40000040ff097424 */ /* 0x000fe400078e00ff */
[----:B------:R-:W-:Y:S01]  /*18eb0*/  FMUL.FTZ R48, R49, UR38 ;  /* 0x0000002631307c20 */ /* 0x000fe20008410000 */
[----:B------:R-:W-:Y:S01]  /*18ec0*/  FMUL.FTZ R45, R50, UR38 ;  /* 0x00000026322d7c20 */ /* 0x000fe20008410000 */
[----:B------:R-:W-:Y:S01]  /*18ed0*/  FMUL.FTZ R50, R52, UR38 ;  /* 0x0000002634327c20 */ /* 0x000fe20008410000 */
[----:B------:R-:W2:Y:S01]  /*18ee0*/  MUFU.TANH R28, R28 ;  /* 0x0000001c001c7308 */ /* 0x000ea20000002400 */
[----:B0----5:R-:W-:Y:S01]  /*18ef0*/  FMNMX.FTZ R2, R0, R10, !PT ;  /* 0x0000000a00027209 */ /* 0x021fe20007810000 */
[----:B------:R-:W-:Y:S01]  /*18f00*/  FMUL.FTZ R44, R47, UR38 ;  /* 0x000000262f2c7c20 */ /* 0x000fe20008410000 */
[----:B------:R-:W-:Y:S01]  /*18f10*/  FMUL.FTZ R47, R51, UR38 ;  /* 0x00000026332f7c20 */ /* 0x000fe20008410000 */
[----:B------:R-:W-:Y:S01]  /*18f20*/  FMUL.FTZ R51, R53, UR38 ;  /* 0x0000002635337c20 */ /* 0x000fe20008410000 */
[----:B------:R-:W-:Y:S01]  /*18f30*/  FMNMX.FTZ R2, R20, R2, !PT ;  /* 0x0000000214027209 */ /* 0x000fe20007810000 */
[----:B------:R-:W-:Y:S01]  /*18f40*/  FMUL.FTZ R49, R54, UR38 ;  /* 0x0000002636317c20 */ /* 0x000fe20008410000 */
[----:B------:R-:W-:Y:S01]  /*18f50*/  FMUL.FTZ R54, R56, UR38 ;  /* 0x0000002638367c20 */ /* 0x000fe20008410000 */
[----:B------:R-:W0:Y:S01]  /*18f60*/  MUFU.TANH R29, R29 ;  /* 0x0000001d001d7308 */ /* 0x000e220000002400 */
[----:B------:R-:W-:Y:S01]  /*18f70*/  FMNMX.FTZ R2, R21, R2, !PT ;  /* 0x0000000215027209 */ /* 0x000fe20007810000 */
[----:B------:R-:W-:Y:S01]  /*18f80*/  FMUL.FTZ R52, R55, UR38 ;  /* 0x0000002637347c20 */ /* 0x000fe20008410000 */
[----:B------:R-:W-:Y:S01]  /*18f90*/  FMUL.FTZ R55, R57, UR38 ;  /* 0x0000002639377c20 */ /* 0x000fe20008410000 */
[----:B------:R-:W-:Y:S01]  /*18fa0*/  FMUL.FTZ R57, R60, UR38 ;  /* 0x000000263c397c20 */ /* 0x000fe20008410000 */
[----:B-1----:R-:W-:Y:S01]  /*18fb0*/  FMNMX.FTZ R2, R26, R2, !PT ;  /* 0x000000021a027209 */ /* 0x002fe20007810000 */
        /* <DEDUP_REMOVED lines=27> */
[----:B------:R-:W-:-:S02]  /*19170*/  IMAD.MOV.U32 R39, RZ, RZ, 0x40000040 ;  /* 0x40000040ff277424 */ /* 0x000fc400078e00ff */
        /* <DEDUP_REMOVED lines=12> */
[----:B------:R-:W-:Y:S01]  /*19240*/  @!P1 VIADD R14, R14, 0x34860 ;  /* 0x000348600e0e9836 */ /* 0x000fe20000000000 */
[C---:B------:R-:W-:Y:S01]  /*19250*/  ISETP.GT.AND P2, PT, R13.reuse, RZ, PT ;  /* 0x000000ff0d00720c */ /* 0x040fe20003f44270 */
[----:B------:R-:W4:Y:S01]  /*19260*/  MUFU.TANH R43, R43 ;  /* 0x0000002b002b7308 */ /* 0x000f220000002400 */
[----:B------:R-:W-:-:S02]  /*19270*/  VIADD R13, R13, 0xffffffff ;  /* 0xffffffff0d0d7836 */ /* 0x000fc40000000000 */
[----:B------:R-:W-:-:S05]  /*19280*/  @!P1 PRMT R14, RZ, 0x654, R14 ;  /* 0x00000654ff0e9816 */ /* 0x000fca000000000e */
[----:B------:R-:W4:Y:S08]  /*19290*/  MUFU.TANH R46, R46 ;  /* 0x0000002e002e7308 */ /* 0x000f300000002400 */
[----:B------:R-:W4:Y:S08]  /*192a0*/  MUFU.TANH R48, R48 ;  /* 0x0000003000307308 */ /* 0x000f300000002400 */
[----:B------:R-:W4:Y:S08]  /*192b0*/  MUFU.TANH R50, R50 ;  /* 0x0000003200327308 */ /* 0x000f300000002400 */
[----:B------:R-:W4:Y:S08]  /*192c0*/  MUFU.TANH R51, R51 ;  /* 0x0000003300337308 */ /* 0x000f300000002400 */
[----:B------:R-:W4:Y:S08]  /*192d0*/  MUFU.TANH R54, R54 ;  /* 0x0000003600367308 */ /* 0x000f300000002400 */
[----:B------:R-:W4:Y:S08]  /*192e0*/  MUFU.TANH R55, R55 ;  /* 0x0000003700377308 */ /* 0x000f300000002400 */
[----:B------:R-:W4:Y:S08]  /*192f0*/  MUFU.TANH R57, R57 ;  /* 0x0000003900397308 */ /* 0x000f300000002400 */
[----:B------:R-:W4:Y:S08]  /*19300*/  MUFU.TANH R59, R59 ;  /* 0x0000003b003b7308 */ /* 0x000f300000002400 */
[----:B------:R-:W4:Y:S01]  /*19310*/  MUFU.TANH R60, R60 ;  /* 0x0000003c003c7308 */ /* 0x000f220000002400 */
[----:B------:R-:W-:-:S02]  /*19320*/  WARPGROUP.DEPBAR.LE gsb0, 0x0 ;  /* 0x00008000000079c5 */ /* 0x000fc40000010000 */
[----:B------:R-:W-:-:S05]  /*19330*/  WARPGROUP.ARRIVE ;  /* 0x00000000000079c5 */ /* 0x000fca0000000000 */
[----:B------:R-:W4:Y:S01]  /*19340*/  MUFU.TANH R61, R61 ;  /* 0x0000003d003d7308 */ /* 0x000f220000002400 */
[----:B------:R-:W-:Y:S01]  /*19350*/  HGMMA.64x128x16.F32 R88, R176, gdesc[UR4].tnspB, R88, gsb0 ;  /* 0x41e00004b0587df0 */ /* 0x000fe20008000858 */
[----:B------:R-:W-:Y:S02]  /*19360*/  R2UR UR6, R8 ;  /* 0x00000000080672ca */ /* 0x000fe400000e0000 */
[----:B------:R-:W-:-:S04]  /*19370*/  R2UR UR7, R9 ;  /* 0x00000000090772ca */ /* 0x000fc800000e0000 */
[----:B------:R-:W4:Y:S01]  /*19380*/  MUFU.TANH R62, R62 ;  /* 0x0000003e003e7308 */ /* 0x000f220000002400 */
[----:B-1----:R-:W-:Y:S02]  /*19390*/  FMNMX.FTZ R9, R32, R2, !PT ;  /* 0x0000000220097209 */ /* 0x002fe40007810000 */
[----:B------:R-:W-:Y:S02]  /*193a0*/  IADD3 R8, R6, 0x180, RZ ;  /* 0x0000018006087810 */ /* 0x000fe40007ffe0ff */
[----:B--2---:R-:W-:-:S03]  /*193b0*/  FMNMX.FTZ R9, R34, R9, !PT ;  /* 0x0000000922097209 */ /* 0x004fc60007810000 */
[----:B------:R-:W1:Y:S01]  /*193c0*/  MUFU.TANH R64, R64 ;  /* 0x0000004000407308 */ /* 0x000e620000002400 */
[----:B0-----:R-:W-:-:S04]  /*193d0*/  FMNMX.FTZ R2, R36, R9, !PT ;  /* 0x0000000924027209 */ /* 0x001fc80007810000 */
[----:B---3--:R-:W-:-:S03]  /*193e0*/  FMNMX.FTZ R9, R37, R2, !PT ;  /* 0x0000000225097209 */ /* 0x008fc60007810000 */
[----:B------:R-:W0:Y:S01]  /*193f0*/  MUFU.TANH R65, R65 ;  /* 0x0000004100417308 */ /* 0x000e220000002400 */
[----:B----4-:R-:W-:-:S04]  /*19400*/  FMNMX.FTZ R2, R42, R9, !PT ;  /* 0x000000092a027209 */ /* 0x010fc80007810000 */
[----:B------:R-:W-:-:S03]  /*19410*/  FMNMX.FTZ R9, R43, R2, !PT ;  /* 0x000000022b097209 */ /* 0x000fc60007810000 */
[----:B------:R-:W2:Y:S01]  /*19420*/  MUFU.TANH R68, R68 ;  /* 0x0000004400447308 */ /* 0x000ea20000002400 */
[----:B------:R-:W-:-:S04]  /*19430*/  FMNMX.FTZ R9, R46, R9, !PT ;  /* 0x000000092e097209 */ /* 0x000fc80007810000 */
[----:B------:R-:W-:-:S03]  /*19440*/  FMNMX.FTZ R9, R48, R9, !PT ;  /* 0x0000000930097209 */ /* 0x000fc60007810000 */
[----:B------:R-:W3:Y:S01]  /*19450*/  MUFU.TANH R69, R69 ;  /* 0x0000004500457308 */ /* 0x000ee20000002400 */
[----:B------:R-:W-:-:S04]  /*19460*/  FMNMX.FTZ R2, R50, R9, !PT ;  /* 0x0000000932027209 */ /* 0x000fc80007810000 */
[----:B------:R-:W-:-:S03]  /*19470*/  FMNMX.FTZ R9, R51, R2, !PT ;  /* 0x0000000233097209 */ /* 0x000fc60007810000 */
[----:B------:R-:W4:Y:S01]  /*19480*/  MUFU.TANH R72, R72 ;  /* 0x0000004800487308 */ /* 0x000f220000002400 */
        /* <DEDUP_REMOVED lines=10> */
[----:B-1----:R-:W-:-:S03]  /*19530*/  FMNMX.FTZ R2, R64, R9, !PT ;  /* 0x0000000940027209 */ /* 0x002fc60007810000 */
[----:B------:R-:W1:Y:S01]  /*19540*/  MUFU.TANH R77, R77 ;  /* 0x0000004d004d7308 */ /* 0x000e620000002400 */
[----:B0-----:R-:W-:-:S04]  /*19550*/  FMNMX.FTZ R9, R65, R2, !PT ;  /* 0x0000000241097209 */ /* 0x001fc80007810000 */
[----:B--2---:R-:W-:Y:S01]  /*19560*/  FMNMX.FTZ R2, R68, R9, !PT ;  /* 0x0000000944027209 */ /* 0x004fe20007810000 */
[----:B------:R-:W-:Y:S02]  /*19570*/  IMAD.MOV.U32 R9, RZ, RZ, 0x40000040 ;  /* 0x40000040ff097424 */ /* 0x000fe400078e00ff */
[----:B------:R-:W0:Y:S01]  /*19580*/  MUFU.TANH R7, R7 ;  /* 0x0000000700077308 */ /* 0x000e220000002400 */
[----:B---3--:R-:W-:-:S04]  /*19590*/  FMNMX.FTZ R2, R69, R2, !PT ;  /* 0x0000000245027209 */ /* 0x008fc80007810000 */
[----:B----4-:R-:W-:-:S03]  /*195a0*/  FMNMX.FTZ R2, R72, R2, !PT ;  /* 0x0000000248027209 */ /* 0x010fc60007810000 */
[----:B------:R-:W2:Y:S08]  /*195b0*/  MUFU.TANH R15, R15 ;  /* 0x0000000f000f7308 */ /* 0x000eb00000002400 */
[----:B------:R-:W3:Y:S08]  /*195c0*/  MUFU.TANH R24, R24 ;  /* 0x0000001800187308 */ /* 0x000ef00000002400 */
        /* <DEDUP_REMOVED lines=10> */
[----:B------:R-:W-:Y:S02]  /*19670*/  R2UR UR7, R9 ;  /* 0x00000000090772ca */ /* 0x000fe400000e0000 */
[----:B------:R-:W-:Y:S02]  /*19680*/  FMNMX.FTZ R9, R73, R2, !PT ;  /* 0x0000000249097209 */ /* 0x000fe40007810000 */
[----:B------:R-:W-:Y:S02]  /*19690*/  MUFU.TANH R8, R63 ;  /* 0x0000003f00087308 */ /* 0x000fe40000002400 */
[----:B------:R-:W-:-:S04]  /*196a0*/  FMNMX.FTZ R9, R80, R9, !PT ;  /* 0x0000000950097209 */ /* 0x000fc80007810000 */
[----:B------:R-:W-:Y:S02]  /*196b0*/  FMNMX.FTZ R2, R76, R9, !PT ;  /* 0x000000094c027209 */ /* 0x000fe40007810000 */
[----:B------:R0:W-:Y:S02]  /*196c0*/  MUFU.TANH R63, R38 ;  /* 0x00000026003f7308 */ /* 0x0001e40000002400 */
[----:B-1----:R-:W-:-:S05]  /*196d0*/  FMNMX.FTZ R9, R77, R2, !PT ;  /* 0x000000024d097209 */ /* 0x002fca0007810000 */
[----:B------:R-:W1:Y:S01]  /*196e0*/  SHFL.BFLY PT, R2, R9, 0x2, 0x1f ;  /* 0x0c401f0009027f89 */ /* 0x000e6200000e0000 */
[----:B0-----:R-:W-:Y:S01]  /*196f0*/  IADD3 R38, R6, 0x200, RZ ;  /* 0x0000020006267810 */ /* 0x001fe20007ffe0ff */
[----:B------:R-:W0:Y:S08]  /*19700*/  MUFU.TANH R40, R40 ;  /* 0x0000002800287308 */ /* 0x000e300000002400 */
[----:B------:R-:W0:Y:S08]  /*19710*/  MUFU.TANH R41, R41 ;  /* 0x0000002900297308 */ /* 0x000e300000002400 */
[----:B------:R-:W0:Y:S01]  /*19720*/  MUFU.TANH R44, R44 ;  /* 0x0000002c002c7308 */ /* 0x000e220000002400 */
[----:B-1----:R-:W-:Y:S01]  /*19730*/  FMNMX.FTZ R2, R9, R2, !PT ;  /* 0x0000000209027209 */ /* 0x002fe20007810000 */
[----:B------:R-:W-:-:S06]  /*19740*/  IMAD.U32 R9, RZ, RZ, UR42 ;  /* 0x0000002aff097e24 */ /* 0x000fcc000f8e00ff */
[----:B------:R-:W1:Y:S01]  /*19750*/  MUFU.TANH R45, R45 ;  /* 0x0000002d002d7308 */ /* 0x000e620000002400 */
[----:B------:R-:W2:Y:S07]  /*19760*/  SHFL.BFLY PT, R213, R2, 0x1, 0x1f ;  /* 0x0c201f0002d57f89 */ /* 0x000eae00000e0000 */
[----:B------:R-:W1:Y:S08]  /*19770*/  MUFU.TANH R47, R47 ;  /* 0x0000002f002f7308 */ /* 0x000e700000002400 */
[----:B------:R-:W1:Y:S08]  /*19780*/  MUFU.TANH R49, R49 ;  /* 0x0000003100317308 */ /* 0x000e700000002400 */
[----:B------:R-:W1:Y:S01]  /*19790*/  MUFU.TANH R52, R52 ;  /* 0x0000003400347308 */ /* 0x000e620000002400 */
[----:B--2---:R-:W-:-:S05]  /*197a0*/  FMNMX.FTZ R213, R2, R213, !PT ;  /* 0x000000d502d57209 */ /* 0x004fca0007810000 */
[C---:B------:R-:W-:Y:S01]  /*197b0*/  FADD.FTZ R2, -R213.reuse, R10 ;  /* 0x0000000ad5027221 */ /* 0x040fe20000010100 */
[-C--:B------:R-:W-:Y:S01]  /*197c0*/  FMUL.FTZ R10, R213, R9.reuse ;  /* 0x00000009d50a7220 */ /* 0x080fe20000410000 */
[----:B------:R-:W2:Y:S02]  /*197d0*/  MUFU.TANH R53, R53 ;  /* 0x0000003500357308 */ /* 0x000ea40000002400 */
[-C--:B------:R-:W-:Y:S01]  /*197e0*/  FMUL.FTZ R2, R2, R9.reuse ;  /* 0x0000000902027220 */ /* 0x080fe20000410000 */
[--C-:B------:R-:W-:Y:S01]  /*197f0*/  FFMA.FTZ R180, R0, R9, -R10.reuse ;  /* 0x0000000900b47223 */ /* 0x100fe2000001080a */
[----:B------:R-:W-:Y:S01]  /*19800*/  FMNMX.FTZ R0, R7, R11, !PT ;  /* 0x0000000b07007209 */ /* 0x000fe20007810000 */
[-CC-:B------:R-:W-:Y:S01]  /*19810*/  FFMA.FTZ R182, R21, R9.reuse, -R10.reuse ;  /* 0x0000000915b67223 */ /* 0x180fe2000001080a */
[-CC-:B------:R-:W-:Y:S01]  /*19820*/  FFMA.FTZ R84, R20, R9.reuse, -R10.reuse ;  /* 0x0000000914547223 */ /* 0x180fe2000001080a */
[----:B------:R-:W-:Y:S01]  /*19830*/  VIADD R20, R6, 0x280 ;  /* 0x0000028006147836 */ /* 0x000fe20000000000 */
[----:B------:R-:W-:Y:S01]  /*19840*/  FMNMX.FTZ R21, R15, R0, !PT ;  /* 0x000000000f157209 */ /* 0x000fe20007810000 */
[----:B------:R-:W2:Y:S01]  /*19850*/  MUFU.TANH R56, R56 ;  /* 0x0000003800387308 */ /* 0x000ea20000002400 */
[--C-:B------:R-:W-:Y:S01]  /*19860*/  FFMA.FTZ R176, R28, R9, -R10.reuse ;  /* 0x000000091cb07223 */ /* 0x100fe2000001080a */
[----:B------:R-:W-:Y:S01]  /*19870*/  VIADD R28, R6, 0x300 ;  /* 0x00000300061c7836 */ /* 0x000fe20000000000 */
[----:B---3--:R-:W-:Y:S01]  /*19880*/  FMNMX.FTZ R0, R24, R21, !PT ;  /* 0x0000001518007209 */ /* 0x008fe20007810000 */
[-CC-:B------:R-:W-:Y:S01]  /*19890*/  FFMA.FTZ R26, R26, R9.reuse, -R10.reuse ;  /* 0x000000091a1a7223 */ /* 0x180fe2000001080a */
[----:B------:R-:W-:Y:S01]  /*198a0*/  IADD3 R6, R6, 0x380, RZ ;  /* 0x0000038006067810 */ /* 0x000fe20007ffe0ff */
[-CC-:B------:R-:W-:Y:S01]  /*198b0*/  FFMA.FTZ R178, R32, R9.reuse, -R10.reuse ;  /* 0x0000000920b27223 */ /* 0x180fe2000001080a */
[----:B----4-:R-:W-:Y:S01]  /*198c0*/  FMNMX.FTZ R0, R25, R0, !PT ;  /* 0x0000000019007209 */ /* 0x010fe20007810000 */
[----:B------:R-:W3:Y:S01]  /*198d0*/  MUFU.TANH R58, R58 ;  /* 0x0000003a003a7308 */ /* 0x000ee20000002400 */
[-CC-:B------:R-:W-:Y:S01]  /*198e0*/  FFMA.FTZ R32, R43, R9.reuse, -R10.reuse ;  /* 0x000000092b207223 */ /* 0x180fe2000001080a */
[----:B------:R-:W-:Y:S01]  /*198f0*/  FFMA.FTZ R43, R64, R9, -R10 ;  /* 0x00000009402b7223 */ /* 0x000fe2000001080a */
[----:B------:R-:W-:-:S04]  /*19900*/  FMNMX.FTZ R21, R27, R0, !PT ;  /* 0x000000001b157209 */ /* 0x000fc80007810000 */
[----:B------:R-:W-:Y:S01]  /*19910*/  FMNMX.FTZ R0, R30, R21, !PT ;  /* 0x000000151e007209 */ /* 0x000fe20007810000 */
[----:B------:R-:W4:Y:S03]  /*19920*/  MUFU.TANH R66, R66 ;  /* 0x0000004200427308 */ /* 0x000f260000002400 */
[----:B------:R-:W-:-:S04]  /*19930*/  FMNMX.FTZ R0, R31, R0, !PT ;  /* 0x000000001f007209 */ /* 0x000fc80007810000 */
[----:B------:R-:W-:Y:S01]  /*19940*/  FMNMX.FTZ R0, R33, R0, !PT ;  /* 0x0000000021007209 */ /* 0x000fe20007810000 */
[----:B------:R-:W4:Y:S03]  /*19950*/  MUFU.TANH R67, R67 ;  /* 0x0000004300437308 */ /* 0x000f260000002400 */
[----:B------:R-:W-:-:S04]  /*19960*/  FMNMX.FTZ R21, R35, R0, !PT ;  /* 0x0000000023157209 */ /* 0x000fc80007810000 */
[----:B0-----:R-:W-:Y:S01]  /*19970*/  FMNMX.FTZ R0, R40, R21, !PT ;  /* 0x0000001528007209 */ /* 0x001fe20007810000 */
[----:B------:R-:W0:Y:S03]  /*19980*/  MUFU.TANH R70, R70 ;  /* 0x0000004600467308 */ /* 0x000e260000002400 */
[----:B------:R-:W-:-:S04]  /*19990*/  FMNMX.FTZ R21, R41, R0, !PT ;  /* 0x0000000029157209 */ /* 0x000fc80007810000 */
[----:B------:R-:W-:Y:S01]  /*199a0*/  FMNMX.FTZ R0, R44, R21, !PT ;  /* 0x000000152c007209 */ /* 0x000fe20007810000 */
[----:B------:R-:W0:Y:S03]  /*199b0*/  MUFU.TANH R71, R71 ;  /* 0x0000004700477308 */ /* 0x000e260000002400 */
[----:B-1----:R-:W-:-:S04]  /*199c0*/  FMNMX.FTZ R0, R45, R0, !PT ;  /* 0x000000002d007209 */ /* 0x002fc80007810000 */
[----:B------:R-:W-:Y:S01]  /*199d0*/  FMNMX.FTZ R0, R47, R0, !PT ;  /* 0x000000002f007209 */ /* 0x000fe20007810000 */
[----:B------:R-:W1:Y:S01]  /*199e0*/  MUFU.TANH R74, R74 ;  /* 0x0000004a004a7308 */ /* 0x000e620000002400 */
[----:B------:R-:W-:Y:S02]  /*199f0*/  WARPGROUP.DEPBAR.LE gsb0, 0x0 ;  /* 0x00008000000079c5 */ /* 0x000fe40000010000 */
[----:B------:R-:W-:Y:S01]  /*19a00*/  WARPGROUP.ARRIVE ;  /* 0x00000000000079c5 */ /* 0x000fe20000000000 */
[----:B------:R-:W-:Y:S01]  /*19a10*/  FMNMX.FTZ R21, R49, R0, !PT ;  /* 0x0000000031157209 */ /* 0x000fe20007810000 */
[----:B------:R-:W-:-:S03]  /*19a20*/  FFMA.FTZ R172, R36, R9, -R10 ;  /* 0x0000000924ac7223 */ /* 0x000fc6000001080a */
[----:B------:R-:W1:Y:S01]  /*19a30*/  MUFU.TANH R75, R75 ;  /* 0x0000004b004b7308 */ /* 0x000e620000002400 */
[--C-:B------:R-:W-:Y:S01]  /*19a40*/  FFMA.FTZ R174, R42, R9, -R10.reuse ;  /* 0x000000092aae7223 */ /* 0x100fe2000001080a */
[----:B------:R-:W-:Y:S01]  /*19a50*/  FMNMX.FTZ R0, R52, R21, !PT ;  /* 0x0000001534007209 */ /* 0x000fe20007810000 */
[----:B------:R-:W-:Y:S01]  /*19a60*/  HGMMA.64x128x16.F32 R88, R168, gdesc[UR4].tnspB, R88, gsb0 ;  /* 0x41e00004a8587df0 */ /* 0x000fe20008000858 */
[----:B------:R-:W-:Y:S01]  /*19a70*/  R2UR UR6, R38 ;  /* 0x00000000260672ca */ /* 0x000fe200000e0000 */
[-CC-:B------:R-:W-:Y:S01]  /*19a80*/  FFMA.FTZ R38, R29, R9.reuse, -R10.reuse ;  /* 0x000000091d267223 */ /* 0x180fe2000001080a */
[----:B------:R-:W-:Y:S01]  /*19a90*/  R2UR UR7, R39 ;  /* 0x00000000270772ca */ /* 0x000fe200000e0000 */
[-CC-:B------:R-:W-:Y:S01]  /*19aa0*/  FFMA.FTZ R39, R34, R9.reuse, -R10.reuse ;  /* 0x0000000922277223 */ /* 0x180fe2000001080a */
[----:B--2---:R-:W-:Y:S01]  /*19ab0*/  FMNMX.FTZ R21, R53, R0, !PT ;  /* 0x0000000035157209 */ /* 0x004fe20007810000 */
[----:B------:R-:W2:Y:S01]  /*19ac0*/  MUFU.TANH R78, R78 ;  /* 0x0000004e004e7308 */ /* 0x000ea20000002400 */
[-CC-:B------:R-:W-:Y:S01]  /*19ad0*/  FFMA.FTZ R34, R37, R9.reuse, -R10.reuse ;  /* 0x0000000925227223 */ /* 0x180fe2000001080a */
[--C-:B------:R-:W-:Y:S01]  /*19ae0*/  FFMA.FTZ R36, R48, R9, -R10.reuse ;  /* 0x0000000930247223 */ /* 0x100fe2000001080a */
[----:B------:R-:W-:Y:S01]  /*19af0*/  FMNMX.FTZ R21, R56, R21, !PT ;  /* 0x0000001538157209 */ /* 0x000fe20007810000 */
[-CC-:B------:R-:W-:Y:S01]  /*19b00*/  FFMA.FTZ R42, R55, R9.reuse, -R10.reuse ;  /* 0x00000009372a7223 */ /* 0x180fe2000001080a */
[-CC-:B------:R-:W-:Y:S01]  /*19b10*/  FFMA.FTZ R48, R61, R9.reuse, -R10.reuse ;  /* 0x000000093d307223 */ /* 0x180fe2000001080a */
[--C-:B------:R-:W-:Y:S01]  /*19b20*/  FFMA.FTZ R37, R65, R9, -R10.reuse ;  /* 0x0000000941257223 */ /* 0x100fe2000001080a */
[----:B---3--:R-:W-:Y:S01]  /*19b30*/  FMNMX.FTZ R21, R58, R21, !PT ;  /* 0x000000153a157209 */ /* 0x008fe20007810000 */
[----:B------:R-:W3:Y:S01]  /*19b40*/  MUFU.TANH R79, R79 ;  /* 0x0000004f004f7308 */ /* 0x000ee20000002400 */
[----:B------:R-:W-:-:S02]  /*19b50*/  FFMA.FTZ R55, R73, R9, -R10 ;  /* 0x0000000949377223 */ /* 0x000fc4000001080a */
[----:B------:R-:W-:-:S04]  /*19b60*/  FMNMX.FTZ R0, R8, R21, !PT ;  /* 0x0000001508007209 */ /* 0x000fc80007810000 */
[----:B------:R-:W-:Y:S01]  /*19b70*/  FMNMX.FTZ R21, R63, R0, !PT ;  /* 0x000000003f157209 */ /* 0x000fe20007810000 */
[----:B------:R-:W3:Y:S03]  /*19b80*/  MUFU.TANH R81, R81 ;  /* 0x0000005100517308 */ /* 0x000ee60000002400 */
[----:B----4-:R-:W-:Y:S02]  /*19b90*/  FMNMX.FTZ R0, R66, R21, !PT ;  /* 0x0000001542007209 */ /* 0x010fe40007810000 */
[----:B------:R-:W-:Y:S02]  /*19ba0*/  MOV R21, 0x40000040 ;  /* 0x4000004000157802 */ /* 0x000fe40000000f00 */
[----:B------:R-:W-:Y:S01]  /*19bb0*/  FMNMX.FTZ R29, R67, R0, !PT ;  /* 0x00000000431d7209 */ /* 0x000fe20007810000 */
[----:B------:R-:W4:Y:S03]  /*19bc0*/  MUFU.TANH R82, R82 ;  /* 0x0000005200527308 */ /* 0x000f260000002400 */
[----:B0-----:R-:W-:Y:S01]  /*19bd0*/  FMNMX.FTZ R0, R70, R29, !PT ;  /* 0x0000001d46007209 */ /* 0x001fe20007810000 */
[----:B------:R-:W-:-:S04]  /*19be0*/  IMAD.MOV.U32 R29, RZ, RZ, 0x40000040 ;  /* 0x40000040ff1d7424 */ /* 0x000fc800078e00ff */
[----:B------:R-:W0:Y:S08]  /*19bf0*/  MUFU.TANH R83, R83 ;  /* 0x0000005300537308 */ /* 0x000e300000002400 */
[----:B------:R-:W-:Y:S08]  /*19c00*/  MUFU.EX2 R2, R2 ;  /* 0x0000000200027308 */ /* 0x000ff00000000800 */
[----:B------:R-:W0:Y:S08]  /*19c10*/  MUFU.EX2 R180, R180 ;  /* 0x000000b400b47308 */ /* 0x000e300000000800 */
[----:B------:R-:W0:Y:S08]  /*19c20*/  MUFU.EX2 R84, R84 ;  /* 0x0000005400547308 */ /* 0x000e300000000800 */
[----:B------:R-:W0:Y:S08]  /*19c30*/  MUFU.EX2 R182, R182 ;  /* 0x000000b600b67308 */ /* 0x000e300000000800 */
[----:B------:R-:W0:Y:S08]  /*19c40*/  MUFU.EX2 R26, R26 ;  /* 0x0000001a001a7308 */ /* 0x000e300000000800 */
        /* <DEDUP_REMOVED lines=16> */
[-CC-:B------:R-:W-:Y:S01]  /*19d50*/  FFMA.FTZ R20, R51, R9.reuse, -R10.reuse ;  /* 0x0000000933147223 */ /* 0x180fe2000001080a */
[----:B------:R-:W-:Y:S01]  /*19d60*/  R2UR UR7, R21 ;  /* 0x00000000150772ca */ /* 0x000fe200000e0000 */
[----:B------:R-:W-:Y:S01]  /*19d70*/  MUFU.EX2 R168, R168 ;  /* 0x000000a800a87308 */ /* 0x000fe20000000800 */
[----:B------:R-:W-:Y:S01]  /*19d80*/  FMNMX.FTZ R21, R71, R0, !PT ;  /* 0x0000000047157209 */ /* 0x000fe20007810000 */
[-CC-:B------:R-:W-:Y:S01]  /*19d90*/  FFMA.FTZ R51, R69, R9.reuse, -R10.reuse ;  /* 0x0000000945337223 */ /* 0x180fe2000001080a */
[----:B------:R-:W-:-:S02]  /*19da0*/  FFMA.FTZ R59, R76, R9, -R10 ;  /* 0x000000094c3b7223 */ /* 0x000fc4000001080a */
[----:B-1----:R-:W-:-:S03]  /*19db0*/  FMNMX.FTZ R0, R74, R21, !PT ;  /* 0x000000154a007209 */ /* 0x002fc60007810000 */
[----:B------:R-:W-:Y:S01]  /*19dc0*/  MUFU.EX2 R36, R36 ;  /* 0x0000002400247308 */ /* 0x000fe20000000800 */
[----:B------:R-:W-:-:S04]  /*19dd0*/  FMNMX.FTZ R21, R75, R0, !PT ;  /* 0x000000004b157209 */ /* 0x000fc80007810000 */
[----:B--2---:R-:W-:-:S03]  /*19de0*/  FMNMX.FTZ R0, R78, R21, !PT ;  /* 0x000000154e007209 */ /* 0x004fc60007810000 */
[----:B------:R-:W-:Y:S01]  /*19df0*/  MUFU.EX2 R170, R170 ;  /* 0x000000aa00aa7308 */ /* 0x000fe20000000800 */
[----:B---3--:R-:W-:-:S04]  /*19e00*/  FMNMX.FTZ R0, R79, R0, !PT ;  /* 0x000000004f007209 */ /* 0x008fc80007810000 */
[----:B------:R-:W-:-:S03]  /*19e10*/  FMNMX.FTZ R21, R81, R0, !PT ;  /* 0x0000000051157209 */ /* 0x000fc60007810000 */
[----:B------:R-:W-:Y:S01]  /*19e20*/  MUFU.EX2 R20, R20 ;  /* 0x0000001400147308 */ /* 0x000fe20000000800 */
[----:B----4-:R-:W-:-:S04]  /*19e30*/  FMNMX.FTZ R0, R82, R21, !PT ;  /* 0x0000001552007209 */ /* 0x010fc80007810000 */
[----:B0-----:R-:W-:-:S03]  /*19e40*/  FMNMX.FTZ R0, R83, R0, !PT ;  /* 0x0000000053007209 */ /* 0x001fc60007810000 */
        /* <DEDUP_REMOVED lines=10> */
[----:B0-----:R-:W-:-:S07]  /*19ef0*/  FMNMX.FTZ R21, R21, R0, !PT ;  /* 0x0000000015157209 */ /* 0x001fce0007810000 */
[----:B------:R-:W-:Y:S01]  /*19f00*/  MUFU.EX2 R55, R55 ;  /* 0x0000003700377308 */ /* 0x000fe20000000800 */
[----:B------:R-:W-:-:S04]  /*19f10*/  FADD.FTZ R0, -R21, R11 ;  /* 0x0000000b15007221 */ /* 0x000fc80000010100 */
[----:B------:R-:W-:-:S03]  /*19f20*/  FMUL.FTZ R0, R0, R9 ;  /* 0x0000000900007220 */ /* 0x000fc60000410000 */
[----:B------:R-:W-:Y:S08]  /*19f30*/  MUFU.EX2 R59, R59 ;  /* 0x0000003b003b7308 */ /* 0x000ff00000000800 */
[----:B------:R-:W-:Y:S01]  /*19f40*/  MUFU.EX2 R0, R0 ;  /* 0x0000000000007308 */ /* 0x000fe20000000800 */
[----:B------:R-:W-:Y:S02]  /*19f50*/  WARPGROUP.DEPBAR.LE gsb0, 0x0 ;  /* 0x00008000000079c5 */ /* 0x000fe40000010000 */
[----:B------:R-:W-:Y:S01]  /*19f60*/  WARPGROUP.ARRIVE ;  /* 0x00000000000079c5 */ /* 0x000fe20000000000 */
[-CC-:B------:R-:W-:Y:S01]  /*19f70*/  FFMA.FTZ R164, R54, R9.reuse, -R10.reuse ;  /* 0x0000000936a47223 */ /* 0x180fe2000001080a */
[-CC-:B------:R-:W-:Y:S01]  /*19f80*/  FFMA.FTZ R166, R57, R9.reuse, -R10.reuse ;  /* 0x0000000939a67223 */ /* 0x180fe2000001080a */
[-CC-:B------:R-:W-:Y:S01]  /*19f90*/  FFMA.FTZ R54, R72, R9.reuse, -R10.reuse ;  /* 0x0000000948367223 */ /* 0x180fe2000001080a */
[----:B------:R-:W-:-:S02]  /*19fa0*/  FFMA.FTZ R57, R80, R9, -R10 ;  /* 0x0000000950397223 */ /* 0x000fc4000001080a */
[----:B------:R-:W-:Y:S01]  /*19fb0*/  HGMMA.64x128x16.F32 R88, R160, gdesc[UR4].tnspB, R88, gsb0 ;  /* 0x41e00004a0587df0 */ /* 0x000fe20008000858 */
[----:B------:R-:W-:Y:S01]  /*19fc0*/  R2UR UR6, R28 ;  /* 0x000000001c0672ca */ /* 0x000fe200000e0000 */
[-C--:B------:R-:W-:Y:S01]  /*19fd0*/  FMUL.FTZ R28, R21, R9.reuse ;  /* 0x00000009151c7220 */ /* 0x080fe20000410000 */
[----:B------:R-:W-:Y:S01]  /*19fe0*/  R2UR UR7, R29 ;  /* 0x000000001d0772ca */ /* 0x000fe200000e0000 */
[----:B------:R-:W-:Y:S02]  /*19ff0*/  MUFU.EX2 R164, R164 ;  /* 0x000000a400a47308 */ /* 0x000fe40000000800 */
[-CC-:B------:R-:W-:Y:S01]  /*1a000*/  FFMA.FTZ R181, R7, R9.reuse, -R28.reuse ;  /* 0x0000000907b57223 */ /* 0x180fe2000001081c */
[----:B------:R-:W-:Y:S02]  /*1a010*/  IMAD.MOV.U32 R7, RZ, RZ, 0x40000040 ;  /* 0x40000040ff077424 */ /* 0x000fe400078e00ff */
[-CC-:B------:R-:W-:Y:S01]  /*1a020*/  FFMA.FTZ R11, R15, R9.reuse, -R28.reuse ;  /* 0x000000090f0b7223 */ /* 0x180fe2000001081c */
[-CC-:B------:R-:W-:Y:S01]  /*1a030*/  FFMA.FTZ R183, R24, R9.reuse, -R28.reuse ;  /* 0x0000000918b77223 */ /* 0x180fe2000001081c */
[-CC-:B------:R-:W-:Y:S01]  /*1a040*/  FFMA.FTZ R15, R25, R9.reuse, -R28.reuse ;  /* 0x00000009190f7223 */ /* 0x180fe2000001081c */
[-CC-:B------:R-:W-:Y:S01]  /*1a050*/  FFMA.FTZ R177, R27, R9.reuse, -R28.reuse ;  /* 0x000000091bb17223 */ /* 0x180fe2000001081c */
[----:B------:R-:W0:Y:S01]  /*1a060*/  MUFU.EX2 R181, R181 ;  /* 0x000000b500b57308 */ /* 0x000e220000000800 */
[-CC-:B------:R-:W-:Y:S01]  /*1a070*/  FFMA.FTZ R24, R30, R9.reuse, -R28.reuse ;  /* 0x000000091e187223 */ /* 0x180fe2000001081c */
[-C--:B------:R-:W-:Y:S01]  /*1a080*/  FFMA.FTZ R25, R33, R9.reuse, -R28 ;  /* 0x0000000921197223 */ /* 0x080fe2000001081c */
[----:B------:R-:W-:Y:S01]  /*1a090*/  FFMA.FTZ R33, R2, R4, R180 ;  /* 0x0000000402217223 */ /* 0x000fe200000100b4 */
[-CC-:B------:R-:W-:Y:S01]  /*1a0a0*/  FFMA.FTZ R179, R31, R9.reuse, -R28.reuse ;  /* 0x000000091fb37223 */ /* 0x180fe2000001081c */
[-CC-:B------:R-:W-:Y:S01]  /*1a0b0*/  FFMA.FTZ R173, R35, R9.reuse, -R28.reuse ;  /* 0x0000000923ad7223 */ /* 0x180fe2000001081c */
[-CC-:B------:R-:W-:Y:S01]  /*1a0c0*/  FFMA.FTZ R27, R40, R9.reuse, -R28.reuse ;  /* 0x00000009281b7223 */ /* 0x180fe2000001081c */
[----:B------:R-:W-:Y:S01]  /*1a0d0*/  FADD.FTZ R33, R84, R33 ;  /* 0x0000002154217221 */ /* 0x000fe20000010000 */
[----:B------:R-:W1:Y:S01]  /*1a0e0*/  MUFU.EX2 R11, R11 ;  /* 0x0000000b000b7308 */ /* 0x000e620000000800 */
[-CC-:B------:R-:W-:Y:S01]  /*1a0f0*/  FFMA.FTZ R175, R41, R9.reuse, -R28.reuse ;  /* 0x0000000929af7223 */ /* 0x180fe2000001081c */
[-CC-:B------:R-:W-:Y:S01]  /*1a100*/  FFMA.FTZ R29, R44, R9.reuse, -R28.reuse ;  /* 0x000000092c1d7223 */ /* 0x180fe2000001081c */
[----:B------:R-:W-:Y:S01]  /*1a110*/  FADD.FTZ R33, R182, R33 ;  /* 0x00000021b6217221 */ /* 0x000fe20000010000 */
[-CC-:B------:R-:W-:Y:S01]  /*1a120*/  FFMA.FTZ R169, R45, R9.reuse, -R28.reuse ;  /* 0x000000092da97223 */ /* 0x180fe2000001081c */
[-CC-:B------:R-:W-:Y:S01]  /*1a130*/  FFMA.FTZ R30, R47, R9.reuse, -R28.reuse ;  /* 0x000000092f1e7223 */ /* 0x180fe2000001081c */
[--C-:B------:R-:W-:Y:S01]  /*1a140*/  FFMA.FTZ R171, R49, R9, -R28.reuse ;  /* 0x0000000931ab7223 */ /* 0x100fe2000001081c */
[----:B------:R-:W-:Y:S01]  /*1a150*/  FADD.FTZ R33, R26, R33 ;  /* 0x000000211a217221 */ /* 0x000fe20000010000 */
[----:B------:R-:W2:Y:S01]  /*1a160*/  MUFU.EX2 R183, R183 ;  /* 0x000000b700b77308 */ /* 0x000ea20000000800 */
[----:B0-----:R-:W-:Y:S01]  /*1a170*/  FFMA.FTZ R4, R0, R3, R181 ;  /* 0x0000000300047223 */ /* 0x001fe200000100b5 */
[-CC-:B------:R-:W-:Y:S01]  /*1a180*/  FFMA.FTZ R31, R52, R9.reuse, -R28.reuse ;  /* 0x00000009341f7223 */ /* 0x180fe2000001081c */
[----:B------:R-:W-:Y:S01]  /*1a190*/  FADD.FTZ R33, R176, R33 ;  /* 0x00000021b0217221 */ /* 0x000fe20000010000 */
[-CC-:B------:R-:W-:Y:S01]  /*1a1a0*/  FFMA.FTZ R165, R53, R9.reuse, -R28.reuse ;  /* 0x0000000935a57223 */ /* 0x180fe2000001081c */
[-CC-:B------:R-:W-:Y:S01]  /*1a1b0*/  FFMA.FTZ R56, R56, R9.reuse, -R28.reuse ;  /* 0x0000000938387223 */ /* 0x180fe2000001081c */
[-CC-:B------:R-:W-:Y:S01]  /*1a1c0*/  FFMA.FTZ R167, R58, R9.reuse, -R28.reuse ;  /* 0x000000093aa77223 */ /* 0x180fe2000001081c */
[----:B------:R-:W-:Y:S01]  /*1a1d0*/  FADD.FTZ R33, R38, R33 ;  /* 0x0000002126217221 */ /* 0x000fe20000010000 */
[----:B------:R-:W0:Y:S01]  /*1a1e0*/  MUFU.EX2 R15, R15 ;  /* 0x0000000f000f7308 */ /* 0x000e220000000800 */
[-CC-:B------:R-:W-:Y:S01]  /*1a1f0*/  FFMA.FTZ R71, R71, R9.reuse, -R28.reuse ;  /* 0x0000000947477223 */ /* 0x180fe2000001081c */
[-CC-:B------:R-:W-:Y:S01]  /*1a200*/  FFMA.FTZ R74, R74, R9.reuse, -R28.reuse ;  /* 0x000000094a4a7223 */ /* 0x180fe2000001081c */
[----:B------:R-:W-:Y:S01]  /*1a210*/  FADD.FTZ R40, R178, R33 ;  /* 0x00000021b2287221 */ /* 0x000fe20000010000 */
[-CC-:B------:R-:W-:Y:S01]  /*1a220*/  FFMA.FTZ R75, R75, R9.reuse, -R28.reuse ;  /* 0x000000094b4b7223 */ /* 0x180fe2000001081c */
[-CC-:B------:R-:W-:Y:S01]  /*1a230*/  FFMA.FTZ R78, R78, R9.reuse, -R28.reuse ;  /* 0x000000094e4e7223 */ /* 0x180fe2000001081c */
[-CC-:B------:R-:W-:Y:S01]  /*1a240*/  FFMA.FTZ R79, R79, R9.reuse, -R28.reuse ;  /* 0x000000094f4f7223 */ /* 0x180fe2000001081c */
[-CC-:B------:R-:W-:Y:S01]  /*1a250*/  FFMA.FTZ R81, R81, R9.reuse, -R28.reuse ;  /* 0x0000000951517223 */ /* 0x180fe2000001081c */
[----:B------:R-:W3:Y:S01]  /*1a260*/  MUFU.EX2 R177, R177 ;  /* 0x000000b100b17308 */ /* 0x000ee20000000800 */
[----:B------:R-:W-:Y:S01]  /*1a270*/  FFMA.FTZ R82, R82, R9, -R28 ;  /* 0x0000000952527223 */ /* 0x000fe2000001081c */
[----:B-1----:R-:W-:-:S02]  /*1a280*/  F2FP.F16.F32.PACK_AB R181, R11, R181 ;  /* 0x000000b50bb5723e */ /* 0x002fc400000000ff */
[----:B------:R-:W-:Y:S02]  /*1a290*/  F2FP.F16.F32.PACK_AB R180, R84, R180 ;  /* 0x000000b454b4723e */ /* 0x000fe400000000ff */
[----:B------:R-:W-:Y:S02]  /*1a2a0*/  F2FP.F16.F32.PACK_AB R182, R26, R182 ;  /* 0x000000b61ab6723e */ /* 0x000fe400000000ff */
[----:B------:R-:W1:Y:S01]  /*1a2b0*/  MUFU.EX2 R24, R24 ;  /* 0x0000001800187308 */ /* 0x000e620000000800 */
[----:B------:R-:W-:Y:S02]  /*1a2c0*/  F2FP.F16.F32.PACK_AB R176, R38, R176 ;  /* 0x000000b026b0723e */ /* 0x000fe400000000ff */
[----:B------:R-:W-:-:S05]  /*1a2d0*/  F2FP.F16.F32.PACK_AB R178, R39, R178 ;  /* 0x000000b227b2723e */ /* 0x000fca00000000ff */
        /* <DEDUP_REMOVED lines=19> */
[----:B------:R-:W-:Y:S01]  /*1a410*/  R2UR UR6, R6 ;  /* 0x00000000060672ca */ /* 0x000fe200000e0000 */
[----:B------:R-:W-:Y:S01]  /*1a420*/  @!P1 IMAD R6, R12, 0x8, R16 ;  /* 0x000000080c069824 */ /* 0x000fe200078e0210 */
[----:B------:R-:W-:Y:S01]  /*1a430*/  R2UR UR7, R7 ;  /* 0x00000000070772ca */ /* 0x000fe200000e0000 */
[----:B------:R-:W-:Y:S01]  /*1a440*/  FADD.FTZ R12, R11, R4 ;  /* 0x000000040b0c7221 */ /* 0x000fe20000010000 */
[-C--:B------:R-:W-:Y:S01]  /*1a450*/  FFMA.FTZ R4, R8, R9.reuse, -R28 ;  /* 0x0000000908047223 */ /* 0x080fe2000001081c */
[----:B------:R-:W-:Y:S01]  /*1a460*/  MUFU.EX2 R167, R167 ;  /* 0x000000a700a77308 */ /* 0x000fe20000000800 */
[----:B------:R-:W-:Y:S01]  /*1a470*/  @!P1 IADD3 R6, R6, 0x34840, RZ ;  /* 0x0003484006069810 */ /* 0x000fe20007ffe0ff */
[----:B--2---:R-:W-:Y:S01]  /*1a480*/  FADD.FTZ R12, R183, R12 ;  /* 0x0000000cb70c7221 */ /* 0x004fe20000010000 */
[-C--:B------:R-:W-:Y:S01]  /*1a490*/  FFMA.FTZ R8, R66, R9.reuse, -R28 ;  /* 0x0000000942087223 */ /* 0x080fe2000001081c */
[----:B------:R-:W-:Y:S01]  /*1a4a0*/  FFMA.FTZ R10, R77, R9, -R10 ;  /* 0x000000094d0a7223 */ /* 0x000fe2000001080a */
[----:B------:R-:W-:Y:S01]  /*1a4b0*/  @!P1 PRMT R7, RZ, 0x654, R6 ;  /* 0x00000654ff079816 */ /* 0x000fe20000000006 */
[C---:B0-----:R-:W-:Y:S01]  /*1a4c0*/  FADD.FTZ R12, R15.reuse, R12 ;  /* 0x0000000c0f0c7221 */ /* 0x041fe20000010000 */
[----:B------:R-:W-:Y:S01]  /*1a4d0*/  F2FP.F16.F32.PACK_AB R183, R15, R183 ;  /* 0x000000b70fb7723e */ /* 0x000fe200000000ff */
[----:B------:R-:W-:Y:S01]  /*1a4e0*/  MUFU.EX2 R6, R56 ;  /* 0x0000003800067308 */ /* 0x000fe20000000800 */
[----:B------:R-:W-:-:S02]  /*1a4f0*/  IMAD.MOV.U32 R15, RZ, RZ, R185 ;  /* 0x000000ffff0f7224 */ /* 0x000fc400078e00b9 */
[----:B---3--:R-:W-:Y:S01]  /*1a500*/  FADD.FTZ R3, R177, R12 ;  /* 0x0000000cb1037221 */ /* 0x008fe20000010000 */
[--C-:B------:R-:W-:Y:S01]  /*1a510*/  FFMA.FTZ R12, R70, R9, -R28.reuse ;  /* 0x00000009460c7223 */ /* 0x100fe2000001081c */
[----:B-1----:R-:W-:Y:S01]  /*1a520*/  F2FP.F16.F32.PACK_AB R177, R24, R177 ;  /* 0x000000b118b1723e */ /* 0x002fe200000000ff */
[----:B------:R-:W-:Y:S01]  /*1a530*/  FFMA.FTZ R28, R83, R9, -R28 ;  /* 0x00000009531c7223 */ /* 0x000fe2000001081c */
[----:B------:R-:W-:Y:S01]  /*1a540*/  IMAD.MOV.U32 R11, RZ, RZ, R21 ;  /* 0x000000ffff0b7224 */ /* 0x000fe200078e0015 */
        /* <DEDUP_REMOVED lines=10> */
[----:B------:R-:W1:Y:S08]  /*1a5f0*/  MUFU.EX2 R54, R54 ;  /* 0x0000003600367308 */ /* 0x000e700000000800 */
[----:B------:R-:W2:Y:S08]  /*1a600*/  MUFU.EX2 R78, R78 ;  /* 0x0000004e004e7308 */ /* 0x000eb00000000800 */
[----:B------:R-:W-:Y:S08]  /*1a610*/  MUFU.EX2 R57, R57 ;  /* 0x0000003900397308 */ /* 0x000ff00000000800 */
[----:B------:R-:W-:Y:S08]  /*1a620*/  MUFU.EX2 R81, R81 ;  /* 0x0000005100517308 */ /* 0x000ff00000000800 */
[----:B------:R-:W-:Y:S01]  /*1a630*/  MUFU.EX2 R82, R82 ;  /* 0x0000005200527308 */ /* 0x000fe20000000800 */
[----:B------:R-:W-:-:S02]  /*1a640*/  WARPGROUP.DEPBAR.LE gsb0, 0x0 ;  /* 0x00008000000079c5 */ /* 0x000fc40000010000 */
[----:B------:R-:W-:-:S05]  /*1a650*/  WARPGROUP.ARRIVE ;  /* 0x00000000000079c5 */ /* 0x000fca0000000000 */
[----:B------:R-:W3:Y:S01]  /*1a660*/  MUFU.EX2 R10, R10 ;  /* 0x0000000a000a7308 */ /* 0x000ee20000000800 */
[----:B------:R-:W-:Y:S02]  /*1a670*/  F2FP.F16.F32.PACK_AB R156, R46, R37 ;  /* 0x000000252e9c723e */ /* 0x000fe400000000ff */
[----:B0-----:R-:W-:Y:S01]  /*1a680*/  F2FP.F16.F32.PACK_AB R157, R74, R71 ;  /* 0x000000474a9d723e */ /* 0x001fe200000000ff */
[----:B------:R-:W-:Y:S01]  /*1a690*/  HGMMA.64x128x16.F32 R88, R152, gdesc[UR4].tnspB, R88, gsb0 ;  /* 0x41e0000498587df0 */ /* 0x000fe20008000858 */
[----:B-1----:R-:W-:-:S03]  /*1a6a0*/  F2FP.F16.F32.PACK_AB R158, R54, R51 ;  /* 0x00000033369e723e */ /* 0x002fc600000000ff */
[----:B------:R-:W0:Y:S01]  /*1a6b0*/  MUFU.EX2 R28, R28 ;  /* 0x0000001c001c7308 */ /* 0x000e220000000800 */
[----:B--2---:R-:W-:Y:S01]  /*1a6c0*/  F2FP.F16.F32.PACK_AB R159, R78, R75 ;  /* 0x0000004b4e9f723e */ /* 0x004fe200000000ff */
[----:B------:R-:W-:Y:S02]  /*1a6d0*/  WARPGROUP.DEPBAR.LE gsb0, 0x0 ;  /* 0x00008000000079c5 */ /* 0x000fe40000010000 */
[----:B------:R-:W-:Y:S01]  /*1a6e0*/  @!P1 SYNCS.ARRIVE.TRANS64.RED.A1T0 RZ, [R7+URZ], RZ ;  /* 0x000000ff07ff99a7 */ /* 0x000fe2000810043f */
[----:B---3--:R-:W-:Y:S02]  /*1a6f0*/  F2FP.F16.F32.PACK_AB R154, R10, R59 ;  /* 0x0000003b0a9a723e */ /* 0x008fe400000000ff */
[----:B------:R-:W-:Y:S02]  /*1a700*/  F2FP.F16.F32.PACK_AB R152, R57, R55 ;  /* 0x000000373998723e */ /* 0x000fe400000000ff */
[----:B0-----:R-:W-:Y:S01]  /*1a710*/  F2FP.F16.F32.PACK_AB R155, R28, R82 ;  /* 0x000000521c9b723e */ /* 0x001fe200000000ff */
[----:B------:R0:W-:Y:S02]  /*1a720*/  @!P1 SYNCS.ARRIVE.TRANS64.RED.A1T0 RZ, [R14+URZ], RZ ;  /* 0x000000ff0eff99a7 */ /* 0x0001e4000810043f */
[----:B0-----:R-:W-:Y:S01]  /*1a730*/  FADD.FTZ R14, R24, R3 ;  /* 0x00000003180e7221 */ /* 0x001fe20000010000 */
[----:B------:R-:W-:Y:S01]  /*1a740*/  FADD.FTZ R3, R39, R40 ;  /* 0x0000002827037221 */ /* 0x000fe20000010000 */
[----:B------:R-:W0:Y:S02]  /*1a750*/  MUFU.EX2 R24, R79 ;  /* 0x0000004f00187308 */ /* 0x000e240000000800 */
        /* <DEDUP_REMOVED lines=49> */
[C---:B------:R-:W-:Y:S02]  /*1aa70*/  F2FP.F16.F32.PACK_AB R163, R12.reuse, R163 ;  /* 0x000000a30ca3723e */ /* 0x040fe400000000ff */
[----:B0-----:R-:W-:Y:S01]  /*1aa80*/  F2FP.F16.F32.PACK_AB R153, R81, R24 ;  /* 0x000000185199723e */ /* 0x001fe200000000ff */
[----:B------:R-:W-:Y:S01]  /*1aa90*/  FADD.FTZ R6, R12, R3 ;  /* 0x000000030c067221 */ /* 0x000fe20000010000 */
[----:B------:R-:W-:Y:S01]  /*1aaa0*/  FADD.FTZ R3, R37, R20 ;  /* 0x0000001425037221 */ /* 0x000fe20000010000 */
[----:B------:R-:W-:Y:S02]  /*1aab0*/  MOV R14, R188 ;  /* 0x000000bc000e7202 */ /* 0x000fe40000000f00 */
        /* <DEDUP_REMOVED lines=17> */
.L_x_2888:
[----:B------:R-:W-:Y:S05]  /*1abd0*/  BSYNC B0 ;  /* 0x0000000000007941 */ /* 0x000fea0003800000 */
.L_x_2887:
        /* <DEDUP_REMOVED lines=67> */
.L_x_2900:
[----:B------:R-:W-:Y:S01]  /*1b010*/  IMAD R11, R185, 0x8, R16 ;  /* 0x00000008b90b7824 */ /* 0x000fe200078e0210 */
[----:B------:R-:W-:-:S04]  /*1b020*/  SHF.L.U32 R2, R188, 0x1f, RZ ;  /* 0x0000001fbc027819 */ /* 0x000fc800000006ff */
[----:B------:R0:W1:Y:S01]  /*1b030*/  SYNCS.PHASECHK.TRANS64.TRYWAIT P2, [R11+URZ+0x34850], R2 ;  /* 0x034850020b0075a7 */ /* 0x000062000804017f */
[----:B------:R-:W-:Y:S05]  /*1b040*/  @!P0 BRA `(.L_x_2901) ;  /* 0x0000000000048947 */ /* 0x000fea0003800000 */
[----:B------:R-:W-:Y:S01]  /*1b050*/  BPT.TRAP 0x1 ;  /* 0x000000040000795c */ /* 0x000fe20000300000 */
.L_x_2901:
[----:B------:R-:W-:Y:S01]  /*1b060*/  VIADD R16, R16, 0x400 ;  /* 0x0000040010107836 */ /* 0x000fe20000000000 */
[----:B------:R-:W-:Y:S04]  /*1b070*/  BSSY B0, `(.L_x_2902) ;  /* 0x0000008000007945 */ /* 0x000fe80003800000 */
[----:B------:R-:W-:-:S04]  /*1b080*/  SHF.R.U32.HI R16, RZ, 0x4, R16 ;  /* 0x00000004ff107819 */ /* 0x000fc80000011610 */
[----:B------:R-:W-:-:S04]  /*1b090*/  LOP3.LUT R16, R16, 0x3fff, RZ, 0xc0, !PT ;  /* 0x00003fff10107812 */ /* 0x000fc800078ec0ff */
[----:B------:R-:W-:-:S04]  /*1b0a0*/  LOP3.LUT R0, R16, 0x4000000, RZ, 0xfc, !PT ;  /* 0x0400000010007812 */ /* 0x000fc800078efcff */
[----:B------:R-:W-:Y:S01]  /*1b0b0*/  LEA R0, R185, R0, 0xb ;  /* 0x00000000b9007211 */ /* 0x000fe200078e58ff */
[----:B-1----:R-:W-:Y:S06]  /*1b0c0*/  @P2 BRA `(.L_x_2903) ;  /* 0x0000000000082947 */ /* 0x002fec0003800000 */
[----:B------:R-:W1:Y:S02]  /*1b0d0*/  SYNCS.PHASECHK.TRANS64.TRYWAIT P0, [R11+URZ+0x34850], R2 ;  /* 0x034850020b0075a7 */ /* 0x000e64000800017f */
[----:B-1----:R-:W-:Y:S05]  /*1b0e0*/  @!P0 BRA `(.L_x_2904) ;  /* 0x000000b000388947 */ /* 0x002fea0003800000 */
.L_x_2903:
[----:B------:R-:W-:Y:S05]  /*1b0f0*/  BSYNC B0 ;  /* 0x0000000000007941 */ /* 0x000fea0003800000 */
.L_x_2902:
[----:B------:R-:W-:Y:S01]  /*1b100*/  IMAD.MOV.U32 R6, RZ, RZ, R0 ;  /* 0x000000ffff067224 */ /* 0x000fe200078e0000 */
[----:B------:R-:W-:Y:S01]  /*1b110*/  WARPGROUP.ARRIVE ;  /* 0x00000000000079c5 */ /* 0x000fe20000000000 */
[----:B------:R-:W-:Y:S01]  /*1b120*/  IMAD.MOV.U32 R7, RZ, RZ, 0x40000040 ;  /* 0x40000040ff077424 */ /* 0x000fe200078e00ff */
[----:B------:R-:W2:Y:S01]  /*1b130*/  SHFL.BFLY PT, R5, R4, 0x2, 0x1f ;  /* 0x0c401f0004057f89 */ /* 0x000ea200000e0000 */
[----:B------:R-:W-:Y:S01]  /*1b140*/  VIADD R185, R185, 0x1 ;  /* 0x00000001b9b97836 */ /* 0x000fe20000000000 */
[----:B------:R-:W-:Y:S01]  /*1b150*/  R2UR UR6, R6 ;  /* 0x00000000060672ca */ /* 0x000fe200000e0000 */
[----:B------:R-:W-:Y:S01]  /*1b160*/  @!P1 VIADD R8, R11, 0x34860 ;  /* 0x000348600b089836 */ /* 0x000fe20000000000 */
[----:B------:R-:W-:Y:S01]  /*1b170*/  R2UR UR7, R7 ;  /* 0x00000000070772ca */ /* 0x000fe200000e0000 */
[----:B------:R-:W-:Y:S01]  /*1b180*/  IMAD.MOV.U32 R7, RZ, RZ, 0x40000040 ;  /* 0x40000040ff077424 */ /* 0x000fe200078e00ff */
[----:B------:R-:W-:Y:S01]  /*1b190*/  IADD3 R6, R0, 0x80, RZ ;  /* 0x0000008000067810 */ /* 0x000fe20007ffe0ff */
[----:B------:R-:W-:Y:S01]  /*1b1a0*/  IMAD.MOV.U32 R88, RZ, RZ, -0x800000 ;  /* 0xff800000ff587424 */ /* 0x000fe200078e00ff */
[----:B------:R-:W-:Y:S01]  /*1b1b0*/  ISETP.NE.AND P0, PT, R185, 0x2, PT ;  /* 0x00000002b900780c */ /* 0x000fe20003f05270 */
[----:B------:R-:W-:Y:S01]  /*1b1c0*/  VIADD R212, R212, 0x1 ;  /* 0x00000001d4d47836 */ /* 0x000fe20000000000 */
[----:B------:R-:W-:-:S02]  /*1b1d0*/  @!P1 PRMT R8, RZ, 0x654, R8 ;  /* 0x00000654ff089816 */ /* 0x000fc40000000008 */
[----:B------:R-:W-:-:S05]  /*1b1e0*/  SEL R185, R185, RZ, P0 ;  /* 0x000000ffb9b97207 */ /* 0x000fca0000000000 */
[----:B------:R-:W-:Y:S01]  /*1b1f0*/  HGMMA.64x128x16.F32 R24, R180, gdesc[UR4].tnspB, R24, gsb0 ;  /* 0x41e00004b4187df0 */ /* 0x000fe20008000818 */
[----:B------:R-:W-:Y:S01]  /*1b200*/  R2UR UR6, R6 ;  /* 0x00000000060672ca */ /* 0x000fe200000e0000 */
[----:B------:R-:W-:Y:S01]  /*1b210*/  VIADD R6, R0, 0x100 ;  /* 0x0000010000067836 */ /* 0x000fe20000000000 */
[----:B------:R-:W-:Y:S02]  /*1b220*/  R2UR UR7, R7 ;  /* 0x00000000070772ca */ /* 0x000fe400000e0000 */
[----:B------:R-:W-:Y:S01]  /*1b230*/  MOV R7, 0x40000040 ;  /* 0x4000004000077802 */ /* 0x000fe20000000f00 */
[----:B--2---:R-:W-:Y:S01]  /*1b240*/  FADD.FTZ R5, R5, R4 ;  /* 0x0000000405057221 */ /* 0x004fe20000010000 */
[----:B------:R-:W-:Y:S02]  /*1b250*/  WARPGROUP.DEPBAR.LE gsb0, 0x0 ;  /* 0x00008000000079c5 */ /* 0x000fe40000010000 */
[----:B------:R-:W-:-:S07]  /*1b260*/  WARPGROUP.ARRIVE ;  /* 0x00000000000079c5 */ /* 0x000fce0000000000 */
        /* <DEDUP_REMOVED lines=32> */
[----:B------:R-:W-:Y:S02]  /*1b470*/  IADD3 R6, R0, 0x380, RZ ;  /* 0x0000038000067810 */ /* 0x000fe40007ffe0ff */
[----:B------:R-:W0:Y:S02]  /*1b480*/  SHFL.BFLY PT, R0, R3, 0x2, 0x1f ;  /* 0x0c401f0003007f89 */ /* 0x000e2400000e0000 */
[----:B01----:R-:W-:Y:S01]  /*1b490*/  FADD.FTZ R2, R0, R3 ;  /* 0x0000000300027221 */ /* 0x003fe20000010000 */
[----:B------:R-:W-:Y:S01]  /*1b4a0*/  MOV R3, RZ ;  /* 0x000000ff00037202 */ /* 0x000fe20000000f00 */
[----:B------:R-:W0:Y:S02]  /*1b4b0*/  SHFL.BFLY PT, R0, R5, 0x1, 0x1f ;  /* 0x0c201f0005007f89 */ /* 0x000e2400000e0000 */
[----:B0-----:R-:W-:Y:S01]  /*1b4c0*/  FADD.FTZ R10, R5, R0 ;  /* 0x00000000050a7221 */ /* 0x001fe20000010000 */
[----:B------:R-:W-:Y:S01]  /*1b4d0*/  SEL R5, RZ, 0x1, P0 ;  /* 0x00000001ff057807 */ /* 0x000fe20000000000 */
[----:B------:R-:W-:-:S03]  /*1b4e0*/  IMAD.MOV.U32 R0, RZ, RZ, -0x800000 ;  /* 0xff800000ff007424 */ /* 0x000fc600078e00ff */
[----:B------:R-:W-:Y:S02]  /*1b4f0*/  FSETP.NE.FTZ.AND P2, PT, R10, RZ, PT ;  /* 0x000000ff0a00720b */ /* 0x000fe40003f55000 */
[----:B------:R-:W-:-:S11]  /*1b500*/  LOP3.LUT R188, R188, R5, RZ, 0x3c, !PT ;  /* 0x00000005bcbc7212 */ /* 0x000fd600078e3cff */
        /* <DEDUP_REMOVED lines=13> */
[----:B------:R-:W-:-:S12]  /*1b5e0*/  @P2 FFMA.FTZ R88, R2, R213, R5 ;  /* 0x000000d502582223 */ /* 0x000fd80000010005 */
        /* <DEDUP_REMOVED lines=9> */
[-C--:B------:R-:W-:Y:S01]  /*1b680*/  FMUL.FTZ R89, R32, R3.reuse ;  /* 0x0000000320597220 */ /* 0x080fe20000410000 */
[-C--:B------:R-:W-:Y:S01]  /*1b690*/  FMUL.FTZ R92, R33, R3.reuse ;  /* 0x00000003215c7220 */ /* 0x080fe20000410000 */
[-C--:B------:R-:W-:Y:S01]  /*1b6a0*/  FMUL.FTZ R33, R36, R3.reuse ;  /* 0x0000000324217220 */ /* 0x080fe20000410000 */
[-C--:B------:R-:W-:Y:S01]  /*1b6b0*/  FMUL.FTZ R32, R64, R3.reuse ;  /* 0x0000000340207220 */ /* 0x080fe20000410000 */
[-C--:B-1----:R-:W-:Y:S01]  /*1b6c0*/  FMUL.FTZ R95, R34, R6.reuse ;  /* 0x00000006225f7220 */ /* 0x082fe20000410000 */
        /* <DEDUP_REMOVED lines=31> */
[----:B------:R-:W-:Y:S01]  /*1b8c0*/  PLOP3.LUT P1, PT, PT, PT, PT, 0x8, 0x0 ;  /* 0x000000000000781c */ /* 0x000fe20003f2e170 */
        /* <DEDUP_REMOVED lines=29> */
.L_x_2811:
[----:B------:R-:W0:Y:S08]  /*1baa0*/  S2UR UR5, SR_CgaCtaId ;  /* 0x00000000000579c3 */ /* 0x000e300000008800 */
[----:B------:R-:W-:Y:S06]  /*1bab0*/  BAR.SYNC.DEFER_BLOCKING 0x5, 0x180 ;  /* 0x0146000000007b1d */ /* 0x000fec0000010000 */
[----:B------:R-:W-:Y:S01]  /*1bac0*/  UMOV UR4, 0x400 ;  /* 0x0000040000047882 */ /* 0x000fe20000000000 */
[----:B------:R-:W-:Y:S01]  /*1bad0*/  BSSY B0, `(.L_x_2905) ;  /* 0x00001f2000007945 */ /* 0x000fe20003800000 */
[----:B0-----:R-:W-:-:S06]  /*1bae0*/  ULEA UR4, UR5, UR4, 0x18 ;  /* 0x0000000405047291 */ /* 0x001fcc000f8ec03f */
[----:B------:R-:W-:-:S05]  /*1baf0*/  MOV R16, UR4 ;  /* 0x0000000400107c02 */ /* 0x000fca0008000f00 */
        /* <DEDUP_REMOVED lines=16> */
[----:B------:R-:W-:Y:S02]  /*1bc00*/  SHF.R.U64 R15, R15, 0x3, RZ ;  /* 0x000000030f0f7819 */ /* 0x000fe400000012ff */
[C---:B------:R-:W-:Y:S01]  /*1bc10*/  IADD3 R75, P5, R8.reuse, 0x40, RZ ;  /* 0x00000040084b7810 */ /* 0x040fe20007fbe0ff */
[--C-:B------:R-:W-:Y:S01]  /*1bc20*/  IMAD.X R5, RZ, RZ, R9.reuse, P6 ;  /* 0x000000ffff057224 */ /* 0x100fe200030e0609 */
[C---:B------:R-:W-:Y:S02]  /*1bc30*/  IADD3 R79, P4, R8.reuse, 0x60, RZ ;  /* 0x00000060084f7810 */ /* 0x040fe40007f9e0ff */
[C---:B------:R-:W-:Y:S01]  /*1bc40*/  IADD3 R101, P3, R8.reuse, 0x4000, RZ ;  /* 0x0000400008657810 */ /* 0x040fe20007f7e0ff */
[----:B------:R-:W-:Y:S01]  /*1bc50*/  IMAD.X R7, RZ, RZ, R9, P5 ;  /* 0x000000ffff077224 */ /* 0x000fe200028e0609 */
[----:B------:R-:W-:-:S02]  /*1bc60*/  IADD3 R103, P2, R8, 0x4020, RZ ;  /* 0x0000402008677810 */ /* 0x000fc40007f5e0ff */
[C---:B------:R-:W-:Y:S02]  /*1bc70*/  IADD3 R105, P1, R8.reuse, 0x4040, RZ ;  /* 0x0000404008697810 */ /* 0x040fe40007f3e0ff */
[----:B------:R-:W-:Y:S01]  /*1bc80*/  IADD3 R107, P0, R8, 0x4060, RZ ;  /* 0x00004060086b7810 */ /* 0x000fe20007f1e0ff */
[--C-:B------:R-:W-:Y:S01]  /*1bc90*/  IMAD.X R29, RZ, RZ, R9.reuse, P2 ;  /* 0x000000ffff1d7224 */ /* 0x100fe200010e0609 */
[----:B------:R-:W-:Y:S01]  /*1bca0*/  LOP3.LUT R8, R15, R8, RZ, 0x3c, !PT ;  /* 0x000000080f087212 */ /* 0x000fe200078e3cff */
[--C-:B------:R-:W-:Y:S01]  /*1bcb0*/  IMAD.X R15, RZ, RZ, R9.reuse, P3 ;  /* 0x000000ffff0f7224 */ /* 0x100fe200018e0609 */
[----:B------:R-:W-:Y:S01]  /*1bcc0*/  LOP3.LUT R4, R71, 0x380, RZ, 0xc0, !PT ;  /* 0x0000038047047812 */ /* 0x000fe200078ec0ff */
[----:B------:R-:W-:Y:S01]  /*1bcd0*/  IMAD.X R21, RZ, RZ, R9, P0 ;  /* 0x000000ffff157224 */ /* 0x000fe200000e0609 */
[----:B------:R-:W-:Y:S02]  /*1bce0*/  LOP3.LUT R6, R75, 0x380, RZ, 0xc0, !PT ;  /* 0x000003804b067812 */ /* 0x000fe400078ec0ff */
[----:B------:R-:W-:-:S02]  /*1bcf0*/  MOV R94, R8 ;  /* 0x00000008005e7202 */ /* 0x000fc40000000f00 */
[----:B------:R-:W-:Y:S02]  /*1bd00*/  F2FP.F16.F32.PACK_AB R8, R20, R11 ;  /* 0x0000000b1408723e */ /* 0x000fe400000000ff */
[----:B------:R-:W-:Y:S02]  /*1bd10*/  LOP3.LUT R20, R103, 0x380, RZ, 0xc0, !PT ;  /* 0x0000038067147812 */ /* 0x000fe400078ec0ff */
[----:B------:R-:W-:Y:S02]  /*1bd20*/  LOP3.LUT R12, R79, 0x380, RZ, 0xc0, !PT ;  /* 0x000003804f0c7812 */ /* 0x000fe400078ec0ff */
[----:B------:R-:W-:Y:S02]  /*1bd30*/  LOP3.LUT R38, R107, 0x380, RZ, 0xc0, !PT ;  /* 0x000003806b267812 */ /* 0x000fe400078ec0ff */
[----:B------:R-:W-:Y:S02]  /*1bd40*/  SHF.R.U64 R4, R4, 0x3, RZ ;  /* 0x0000000304047819 */ /* 0x000fe400000012ff */
[----:B------:R-:W-:-:S02]  /*1bd50*/  SHF.R.U64 R6, R6, 0x3, RZ ;  /* 0x0000000306067819 */ /* 0x000fc400000012ff */
[----:B------:R-:W-:Y:S02]  /*1bd60*/  LOP3.LUT R14, R101, 0x380, RZ, 0xc0, !PT ;  /* 0x00000380650e7812 */ /* 0x000fe400078ec0ff */
[----:B------:R-:W-:Y:S02]  /*1bd70*/  SHF.R.U64 R20, R20, 0x3, RZ ;  /* 0x0000000314147819 */ /* 0x000fe400000012ff */
[-C--:B------:R-:W-:Y:S02]  /*1bd80*/  IADD3.X R13, RZ, R9.reuse, RZ, P4, !PT ;  /* 0x00000009ff0d7210 */ /* 0x080fe400027fe4ff */
[----:B------:R-:W-:Y:S02]  /*1bd90*/  IADD3.X R31, RZ, R9, RZ, P1, !PT ;  /* 0x00000009ff1f7210 */ /* 0x000fe40000ffe4ff */
[----:B------:R-:W-:Y:S02]  /*1bda0*/  SHF.R.U64 R12, R12, 0x3, RZ ;  /* 0x000000030c0c7819 */ /* 0x000fe400000012ff */
[----:B-1----:R-:W-:-:S02]  /*1bdb0*/  LOP3.LUT R24, R105, 0x380, RZ, 0xc0, !PT ;  /* 0x0000038069187812 */ /* 0x002fc400078ec0ff */
[----:B------:R-:W-:Y:S02]  /*1bdc0*/  SHF.R.U64 R38, R38, 0x3, RZ ;  /* 0x0000000326267819 */ /* 0x000fe400000012ff */
[----:B------:R-:W-:Y:S02]  /*1bdd0*/  LOP3.LUT R4, R4, R71, RZ, 0x3c, !PT ;  /* 0x0000004704047212 */ /* 0x000fe400078e3cff */
[----:B------:R-:W-:Y:S02]  /*1bde0*/  LOP3.LUT R6, R6, R75, RZ, 0x3c, !PT ;  /* 0x0000004b06067212 */ /* 0x000fe400078e3cff */
[----:B------:R-:W-:Y:S02]  /*1bdf0*/  F2FP.F16.F32.PACK_AB R9, R72, R99 ;  /* 0x000000634809723e */ /* 0x000fe400000000ff */
[----:B------:R-:W-:Y:S01]  /*1be00*/  F2FP.F16.F32.PACK_AB R11, R28, R97 ;  /* 0x000000611c0b723e */ /* 0x000fe200000000ff */
[----:B------:R-:W-:Y:S01]  /*1be10*/  BAR.SYNC.DEFER_BLOCKING 0x1, 0x100 ;  /* 0x0044000000007b1d */ /* 0x000fe20000010000 */
[----:B------:R-:W-:-:S02]  /*1be20*/  SHF.R.U64 R14, R14, 0x3, RZ ;  /* 0x000000030e0e7819 */ /* 0x000fc400000012ff */
[----:B------:R-:W-:Y:S02]  /*1be30*/  LOP3.LUT R28, R20, R103, RZ, 0x3c, !PT ;  /* 0x00000067141c7212 */ /* 0x000fe400078e3cff */
[----:B------:R-:W-:Y:S02]  /*1be40*/  LOP3.LUT R12, R12, R79, RZ, 0x3c, !PT ;  /* 0x0000004f0c0c7212 */ /* 0x000fe400078e3cff */
[----:B------:R-:W-:Y:S02]  /*1be50*/  SHF.R.U64 R24, R24, 0x3, RZ ;  /* 0x0000000318187819 */ /* 0x000fe400000012ff */
[----:B------:R-:W-:Y:S02]  /*1be60*/  LOP3.LUT R20, R38, R107, RZ, 0x3c, !PT ;  /* 0x0000006b26147212 */ /* 0x000fe400078e3cff */
[----:B------:R-:W-:Y:S02]  /*1be70*/  MOV R79, R4 ;  /* 0x00000004004f7202 */ /* 0x000fe40000000f00 */
[----:B------:R-:W-:-:S02]  /*1be80*/  MOV R38, R6 ;  /* 0x0000000600267202 */ /* 0x000fc40000000f00 */
[----:B------:R-:W-:Y:S02]  /*1be90*/  F2FP.F16.F32.PACK_AB R4, R92, R89 ;  /* 0x000000595c04723e */ /* 0x000fe400000000ff */
[----:B------:R-:W-:Y:S02]  /*1bea0*/  F2FP.F16.F32.PACK_AB R5, R64, R95 ;  /* 0x0000005f4005723e */ /* 0x000fe400000000ff */
[----:B------:R-:W-:Y:S02]  /*1beb0*/  F2FP.F16.F32.PACK_AB R6, R90, R33 ;  /* 0x000000215a06723e */ /* 0x000fe400000000ff */
[----:B------:R-:W-:Y:S02]  /*1bec0*/  F2FP.F16.F32.PACK_AB R7, R34, R93 ;  /* 0x0000005d2207723e */ /* 0x000fe400000000ff */
[----:B------:R-:W-:Y:S01]  /*1bed0*/  LOP3.LUT R14, R14, R101, RZ, 0x3c, !PT ;  /* 0x000000650e0e7212 */ /* 0x000fe200078e3cff */
[----:B------:R1:W-:Y:S01]  /*1bee0*/  STSM.16.M88.4 [R94], R8 ;  /* 0x000000085e007844 */ /* 0x0003e20000000200 */
[----:B------:R-:W-:-:S02]  /*1bef0*/  LOP3.LUT R30, R24, R105, RZ, 0x3c, !PT ;  /* 0x00000069181e7212 */ /* 0x000fc400078e3cff */
[----:B------:R-:W-:Y:S01]  /*1bf00*/  MOV R75, R12 ;  /* 0x0000000c004b7202 */ /* 0x000fe20000000f00 */
[----:B------:R2:W-:Y:S01]  /*1bf10*/  STSM.16.M88.4 [R79], R4 ;  /* 0x000000044f007844 */ /* 0x0005e20000000200 */
[----:B------:R-:W-:Y:S02]  /*1bf20*/  MOV R72, R14 ;  /* 0x0000000e00487202 */ /* 0x000fe40000000f00 */
[----:B------:R-:W-:Y:S02]  /*1bf30*/  MOV R71, R28 ;  /* 0x0000001c00477202 */ /* 0x000fe40000000f00 */
[----:B------:R-:W-:Y:S02]  /*1bf40*/  MOV R24, R30 ;  /* 0x0000001e00187202 */ /* 0x000fe40000000f00 */
[----:B------:R-:W-:Y:S02]  /*1bf50*/  F2FP.F16.F32.PACK_AB R12, R49, R48 ;  /* 0x00000030310c723e */ /* 0x000fe400000000ff */
[----:B------:R-:W-:-:S02]  /*1bf60*/  F2FP.F16.F32.PACK_AB R13, R51, R50 ;  /* 0x00000032330d723e */ /* 0x000fc400000000ff */
[----:B------:R-:W-:Y:S02]  /*1bf70*/  F2FP.F16.F32.PACK_AB R14, R53, R52 ;  /* 0x00000034350e723e */ /* 0x000fe400000000ff */
[----:B-1----:R-:W-:Y:S01]  /*1bf80*/  F2FP.F16.F32.PACK_AB R8, R41, R40 ;  /* 0x000000282908723e */ /* 0x002fe200000000ff */
[----:B------:R-:W1:Y:S01]  /*1bf90*/  LDC R53, c[0x0][0xbe8] ;  /* 0x0002fa00ff357b82 */ /* 0x000e620000000800 */
[----:B------:R-:W-:Y:S02]  /*1bfa0*/  F2FP.F16.F32.PACK_AB R9, R43, R42 ;  /* 0x0000002a2b09723e */ /* 0x000fe400000000ff */
[----:B------:R-:W-:Y:S02]  /*1bfb0*/  F2FP.F16.F32.PACK_AB R10, R45, R44 ;  /* 0x0000002c2d0a723e */ /* 0x000fe400000000ff */
[----:B------:R-:W-:Y:S02]  /*1bfc0*/  F2FP.F16.F32.PACK_AB R11, R47, R46 ;  /* 0x0000002e2f0b723e */ /* 0x000fe400000000ff */
[----:B------:R-:W-:-:S02]  /*1bfd0*/  F2FP.F16.F32.PACK_AB R15, R55, R54 ;  /* 0x00000036370f723e */ /* 0x000fc400000000ff */
[----:B------:R-:W-:Y:S01]  /*1bfe0*/  F2FP.F16.F32.PACK_AB R28, R57, R56 ;  /* 0x00000038391c723e */ /* 0x000fe200000000ff */
[----:B------:R3:W-:Y:S01]  /*1bff0*/  STSM.16.M88.4 [R38], R8 ;  /* 0x0000000826007844 */ /* 0x0007e20000000200 */
[----:B------:R-:W-:Y:S02]  /*1c000*/  F2FP.F16.F32.PACK_AB R29, R59, R58 ;  /* 0x0000003a3b1d723e */ /* 0x000fe400000000ff */
[----:B------:R-:W-:Y:S01]  /*1c010*/  F2FP.F16.F32.PACK_AB R30, R61, R60 ;  /* 0x0000003c3d1e723e */ /* 0x000fe200000000ff */
[----:B------:R-:W-:Y:S01]  /*1c020*/  STSM.16.M88.4 [R75], R12 ;  /* 0x0000000c4b007844 */ /* 0x000fe20000000200 */
[----:B------:R-:W-:Y:S02]  /*1c030*/  F2FP.F16.F32.PACK_AB R31, R63, R62 ;  /* 0x0000003e3f1f723e */ /* 0x000fe400000000ff */
[----:B------:R-:W-:Y:S02]  /*1c040*/  ISETP.NE.U32.AND P0, PT, RZ, UR4, PT ;  /* 0x00000004ff007c0c */ /* 0x000fe4000bf05070 */
[----:B------:R-:W-:Y:S01]  /*1c050*/  F2FP.F16.F32.PACK_AB R33, R67, R66 ;  /* 0x000000424321723e */ /* 0x000fe200000000ff */
[----:B------:R-:W-:Y:S01]  /*1c060*/  STSM.16.M88.4 [R72], R28 ;  /* 0x0000001c48007844 */ /* 0x000fe20000000200 */
[----:B------:R-:W-:-:S02]  /*1c070*/  F2FP.F16.F32.PACK_AB R34, R69, R68 ;  /* 0x000000444522723e */ /* 0x000fc400000000ff */
[----:B------:R-:W-:Y:S01]  /*1c080*/  MOV R21, R20 ;  /* 0x0000001400157202 */ /* 0x000fe20000000f00 */
[----:B------:R-:W-:Y:S01]  /*1c090*/  IMAD.MOV.U32 R20, RZ, RZ, RZ ;  /* 0x000000ffff147224 */ /* 0x000fe200078e00ff */
[----:B--2---:R-:W-:Y:S01]  /*1c0a0*/  F2FP.F16.F32.PACK_AB R4, R81, R80 ;  /* 0x000000505104723e */ /* 0x004fe200000000ff */
[----:B------:R-:W-:Y:S01]  /*1c0b0*/  STSM.16.M88.4 [R71], R32 ;  /* 0x0000002047007844 */ /* 0x000fe20000000200 */
[----:B---3--:R-:W-:Y:S02]  /*1c0c0*/  IADD3 R10, P1, R209, UR4, RZ ;  /* 0x00000004d10a7c10 */ /* 0x008fe4000ff3e0ff */
[----:B------:R-:W-:Y:S02]  /*1c0d0*/  F2FP.F16.F32.PACK_AB R38, R77, R76 ;  /* 0x0000004c4d26723e */ /* 0x000fe400000000ff */
[----:B------:R-:W-:Y:S02]  /*1c0e0*/  F2FP.F16.F32.PACK_AB R5, R83, R82 ;  /* 0x000000525305723e */ /* 0x000fe400000000ff */
[----:B------:R-:W-:Y:S01]  /*1c0f0*/  F2FP.F16.F32.PACK_AB R6, R85, R84 ;  /* 0x000000545506723e */ /* 0x000fe200000000ff */
[----:B------:R-:W-:Y:S01]  /*1c100*/  STSM.16.M88.4 [R24], R36 ;  /* 0x0000002418007844 */ /* 0x000fe20000000200 */
[----:B------:R-:W-:-:S02]  /*1c110*/  F2FP.F16.F32.PACK_AB R7, R87, R86 ;  /* 0x000000565707723e */ /* 0x000fc400000000ff */
[----:B------:R-:W-:Y:S02]  /*1c120*/  ISETP.NE.AND.EX P0, PT, RZ, UR5, PT, P0 ;  /* 0x00000005ff007c0c */ /* 0x000fe4000bf05300 */
[----:B------:R-:W-:Y:S01]  /*1c130*/  IADD3.X R11, R210, UR5, RZ, P1, !PT ;  /* 0x00000005d20b7c10 */ /* 0x000fe20008ffe4ff */
[----:B------:R-:W-:Y:S01]  /*1c140*/  ULDC.64 UR4, c[0x0][0xc08] ;  /* 0x0003020000047ab9 */ /* 0x000fe20000000a00 */
[----:B------:R2:W-:Y:S01]  /*1c150*/  STSM.16.M88.4 [R21], R4 ;  /* 0x0000000415007844 */ /* 0x0005e20000000200 */
[----:B------:R-:W-:Y:S01]  /*1c160*/  BAR.SYNC.DEFER_BLOCKING 0x1, 0x100 ;  /* 0x0044000000007b1d */ /* 0x000fe20000010000 */
[----:B------:R-:W-:-:S04]  /*1c170*/  ISETP.NE.U32.AND P2, PT, RZ, UR4, PT ;  /* 0x00000004ff007c0c */ /* 0x000fc8000bf45070 */
[----:B------:R-:W-:-:S13]  /*1c180*/  ISETP.NE.AND.EX P2, PT, RZ, UR5, PT, P2 ;  /* 0x00000005ff007c0c */ /* 0x000fda000bf45320 */
[----:B------:R-:W-:Y:S01]  /*1c190*/  @P2 IADD3 R8, P3, R209, UR4, RZ ;  /* 0x00000004d1082c10 */ /* 0x000fe2000ff7e0ff */
[----:B------:R-:W-:Y:S02]  /*1c1a0*/  ULDC UR4, c[0x0][0xa88] ;  /* 0x0002a20000047ab9 */ /* 0x000fe40000000800 */
[----:B--2---:R-:W-:Y:S02]  /*1c1b0*/  MOV R6, UR4 ;  /* 0x0000000400067c02 */ /* 0x004fe40008000f00 */
[----:B------:R-:W-:Y:S01]  /*1c1c0*/  @P2 IADD3.X R9, R210, UR5, RZ, P3, !PT ;  /* 0x00000005d2092c10 */ /* 0x000fe20009ffe4ff */
[----:B------:R2:W5:Y:S01]  /*1c1d0*/  @P0 LDG.E R20, desc[UR60][R10.64] ;  /* 0x0000003c0a140981 */ /* 0x000562000c1e1900 */
[----:B-1----:R-:W-:-:S03]  /*1c1e0*/  ISETP.NE.AND P1, PT, R53, 0x1, PT ;  /* 0x000000013500780c */ /* 0x002fc60003f25270 */
[----:B------:R2:W5:Y:S10]  /*1c1f0*/  @P2 LDG.E R6, desc[UR60][R8.64] ;  /* 0x0000003c08062981 */ /* 0x000574000c1e1900 */
[----:B------:R-:W1:Y:S08]  /*1c200*/  @P1 LDC R12, c[0x0][0xbec] ;  /* 0x0002fb00ff0c1b82 */ /* 0x000e700000000800 */
[----:B------:R-:W3:Y:S01]  /*1c210*/  @P1 LDC R13, c[0x0][0xbf0] ;  /* 0x0002fc00ff0d1b82 */ /* 0x000ee20000000800 */
[----:B--2---:R-:W-:Y:S05]  /*1c220*/  @P2 BRA `(.L_x_2907) ;  /* 0x0000000000102947 */ /* 0x004fea0003800000 */
[----:B------:R-:W-:Y:S05]  /*1c230*/  @!P0 BRA `(.L_x_2907) ;  /* 0x00000000000c8947 */ /* 0x000fea0003800000 */
[----:B------:R-:W2:Y:S04]  /*1c240*/  LDG.E R5, desc[UR60][R10.64] ;  /* 0x0000003c0a057981 */ /* 0x000ea8000c1e1900 */
[----:B-----5:R-:W2:Y:S02]  /*1c250*/  LDG.E R6, desc[UR60][R10.64+0x4] ;  /* 0x0000043c0a067981 */ /* 0x020ea4000c1e1900 */
[----:B--2---:R-:W-:-:S07]  /*1c260*/  IMAD.IADD R6, R6, 0x1, -R5 ;  /* 0x0000000106067824 */ /* 0x004fce00078e0a05 */
.L_x_2907:
[----:B------:R-:W-:Y:S01]  /*1c270*/  SHF.R.S32.HI R24, RZ, 0x1f, R208 ;  /* 0x0000001fff187819 */ /* 0x000fe200000114d0 */
[----:B------:R-:W-:Y:S01]  /*1c280*/  IMAD.IADD R15, R205, 0x1, R200 ;  /* 0x00000001cd0f7824 */ /* 0x000fe200078e02c8 */
[----:B------:R-:W-:Y:S01]  /*1c290*/  ULDC.64 UR4, c[0x0][0xb90] ;  /* 0x0002e40000047ab9 */ /* 0x000fe20000000a00 */
[----:B-----5:R-:W-:Y:S01]  /*1c2a0*/  SHF.R.S32.HI R21, RZ, 0x1f, R20 ;  /* 0x0000001fff157819 */ /* 0x020fe20000011414 */
[----:B------:R-:W-:Y:S01]  /*1c2b0*/  IMAD R9, R216, 0x40, R203 ;  /* 0x00000040d8097824 */ /* 0x000fe200078e02cb */
[----:B------:R-:W-:Y:S01]  /*1c2c0*/  SEL R211, R211, RZ, !P0 ;  /* 0x000000ffd3d37207 */ /* 0x000fe20004000000 */
[----:B------:R-:W-:Y:S01]  /*1c2d0*/  IMAD R5, R24, UR4, RZ ;  /* 0x0000000418057c24 */ /* 0x000fe2000f8e02ff */
[----:B------:R-:W-:Y:S01]  /*1c2e0*/  MOV R7, R15 ;  /* 0x0000000f00077202 */ /* 0x000fe20000000f00 */
[----:B-1----:R-:W-:Y:S01]  /*1c2f0*/  @P1 IMAD.HI.U32 R8, R15, R12, RZ ;  /* 0x0000000c0f081227 */ /* 0x002fe200078e00ff */
[----:B------:R-:W-:Y:S01]  /*1c300*/  SEL R217, R217, RZ, !P0 ;  /* 0x000000ffd9d97207 */ /* 0x000fe20004000000 */
[----:B------:R-:W1:Y:S02]  /*1c310*/  @P1 LDC R57, c[0x0][0xbec] ;  /* 0x0002fb00ff391b82 */ /* 0x000e640000000800 */
[C---:B------:R-:W-:Y:S01]  /*1c320*/  IMAD R11, R208.reuse, UR5, R5 ;  /* 0x00000005d00b7c24 */ /* 0x040fe2000f8e0205 */
[----:B---3--:R-:W-:Y:S01]  /*1c330*/  @P1 SHF.R.U32.HI R7, RZ, R13, R8 ;  /* 0x0000000dff071219 */ /* 0x008fe20000011608 */
[----:B------:R-:W-:Y:S01]  /*1c340*/  IMAD.WIDE.U32 R4, R208, UR4, R20 ;  /* 0x00000004d0047c25 */ /* 0x000fe2000f8e0014 */
[----:B------:R-:W-:-:S02]  /*1c350*/  ULDC.64 UR4, c[0x0][0xb98] ;  /* 0x0002e60000047ab9 */ /* 0x000fc40000000a00 */
[----:B------:R-:W-:Y:S01]  /*1c360*/  IADD3 R10, -R7, RZ, RZ ;  /* 0x000000ff070a7210 */ /* 0x000fe20007ffe1ff */
[----:B------:R-:W-:Y:S01]  /*1c370*/  IMAD.IADD R5, R5, 0x1, R11 ;  /* 0x0000000105057824 */ /* 0x000fe200078e020b */
[----:B------:R-:W-:Y:S01]  /*1c380*/  SHF.R.S32.HI R11, RZ, 0x1f, R7 ;  /* 0x0000001fff0b7819 */ /* 0x000fe20000011407 */
[----:B------:R-:W-:-:S04]  /*1c390*/  IMAD.WIDE R2, R9, 0x2, R2 ;  /* 0x0000000209027825 */ /* 0x000fc800078e0202 */
[----:B------:R-:W-:Y:S01]  /*1c3a0*/  IMAD.WIDE.U32 R4, R211, UR4, R4 ;  /* 0x00000004d3047c25 */ /* 0x000fe2000f8e0004 */
[C---:B------:R-:W-:Y:S02]  /*1c3b0*/  IADD3 R13, P3, R2.reuse, 0x2000, RZ ;  /* 0x00002000020d7810 */ /* 0x040fe40007f7e0ff */
[C---:B------:R-:W-:Y:S01]  /*1c3c0*/  IADD3 R33, P6, R2.reuse, 0x4000, RZ ;  /* 0x0000400002217810 */ /* 0x040fe20007fde0ff */
[----:B------:R-:W-:Y:S01]  /*1c3d0*/  IMAD R8, R217, UR4, RZ ;  /* 0x00000004d9087c24 */ /* 0x000fe2000f8e02ff */
[----:B------:R-:W-:Y:S01]  /*1c3e0*/  IADD3 R4, P2, R7, R4, RZ ;  /* 0x0000000407047210 */ /* 0x000fe20007f5e0ff */
[----:B------:R-:W-:Y:S01]  /*1c3f0*/  IMAD R9, R53, R10, R15 ;  /* 0x0000000a35097224 */ /* 0x000fe200078e020f */
[----:B------:R-:W-:Y:S01]  /*1c400*/  IADD3 R15, P0, R2, 0x1000, RZ ;  /* 0x00001000020f7810 */ /* 0x000fe20007f1e0ff */
[----:B------:R-:W-:Y:S01]  /*1c410*/  IMAD R8, R211, UR5, R8 ;  /* 0x00000005d3087c24 */ /* 0x000fe2000f8e0208 */
[----:B------:R-:W-:Y:S01]  /*1c420*/  ULDC.64 UR4, c[0x0][0xb88] ;  /* 0x0002e20000047ab9 */ /* 0x000fe20000000a00 */
[----:B------:R-:W-:Y:S01]  /*1c430*/  IMAD.IADD R14, R234, 0x1, R200 ;  /* 0x00000001ea0e7824 */ /* 0x000fe200078e02c8 */
[----:B------:R-:W-:Y:S01]  /*1c440*/  SHF.R.S32.HI R7, RZ, 0x1f, R9 ;  /* 0x0000001fff077819 */ /* 0x000fe20000011409 */
[----:B------:R-:W-:Y:S01]  /*1c450*/  IMAD R55, R6, R53, RZ ;  /* 0x0000003506377224 */ /* 0x000fe200078e02ff */
[----:B------:R-:W-:-:S02]  /*1c460*/  IADD3.X R5, R11, R5, R8, P2, !PT ;  /* 0x000000050b057210 */ /* 0x000fc400017fe408 */
[----:B------:R-:W-:Y:S01]  /*1c470*/  IADD3 R29, P2, R2, 0x3000, RZ ;  /* 0x00003000021d7810 */ /* 0x000fe20007f5e0ff */
[----:B------:R-:W-:Y:S01]  /*1c480*/  IMAD R10, R7, UR4, RZ ;  /* 0x00000004070a7c24 */ /* 0x000fe2000f8e02ff */
[----:B------:R-:W-:Y:S01]  /*1c490*/  LOP3.LUT R12, R13, 0x380, RZ, 0xc0, !PT ;  /* 0x000003800d0c7812 */ /* 0x000fe200078ec0ff */
[----:B------:R-:W-:Y:S01]  /*1c4a0*/  IMAD.WIDE.U32 R4, R9, UR4, R4 ;  /* 0x0000000409047c25 */ /* 0x000fe2000f8e0004 */
[----:B------:R-:W-:Y:S02]  /*1c4b0*/  LOP3.LUT R28, R29, 0x380, RZ, 0xc0, !PT ;  /* 0x000003801d1c7812 */ /* 0x000fe400078ec0ff */
[----:B------:R-:W-:Y:S01]  /*1c4c0*/  SHF.R.U64 R12, R12, 0x3, RZ ;  /* 0x000000030c0c7819 */ /* 0x000fe200000012ff */
[----:B------:R-:W-:Y:S01]  /*1c4d0*/  IMAD R7, R9, UR5, R10 ;  /* 0x0000000509077c24 */ /* 0x000fe2000f8e020a */
[----:B------:R-:W-:Y:S01]  /*1c4e0*/  ULDC.64 UR4, c[0x0][0xb50] ;  /* 0x0002d40000047ab9 */ /* 0x000fe20000000a00 */
[----:B------:R-:W-:Y:S02]  /*1c4f0*/  SHF.R.U64 R28, R28, 0x3, RZ ;  /* 0x000000031c1c7819 */ /* 0x000fe400000012ff */
[----:B------:R-:W-:Y:S01]  /*1c500*/  IMAD.IADD R5, R5, 0x1, R7 ;  /* 0x0000000105057824 */ /* 0x000fe200078e0207 */
[----:B------:R-:W-:-:S02]  /*1c510*/  LEA R10, P4, R4, UR4, 0x2 ;  /* 0x00000004040a7c11 */ /* 0x000fc4000f8810ff */
[----:B------:R-:W-:Y:S02]  /*1c520*/  IADD3.X R9, RZ, R3, RZ, P0, !PT ;  /* 0x00000003ff097210 */ /* 0x000fe400007fe4ff */
[----:B------:R-:W-:Y:S01]  /*1c530*/  LEA.HI.X R11, R4, UR5, R5, 0x2, P4 ;  /* 0x00000005040b7c11 */ /* 0x000fe2000a0f1405 */
[----:B------:R-:W-:Y:S01]  /*1c540*/  SHFL.IDX PT, R48, R10, RZ, 0x1c1f ;  /* 0x001c1fff0a307589 */ /* 0x000fe200000e0000 */
[----:B------:R-:W-:Y:S01]  /*1c550*/  LOP3.LUT P0, RZ, R226, 0x3, RZ, 0xc0, !PT ;  /* 0x00000003e2ff7812 */ /* 0x000fe2000780c0ff */
[----:B------:R-:W-:Y:S01]  /*1c560*/  VIADD R4, R14, 0x8 ;  /* 0x000000080e047836 */ /* 0x000fe20000000000 */
[----:B------:R-:W-:Y:S01]  /*1c570*/  LOP3.LUT R28, R28, R29, RZ, 0x3c, !PT ;  /* 0x0000001d1c1c7212 */ /* 0x000fe200078e3cff */
[----:B------:R-:W2:Y:S01]  /*1c580*/  SHFL.IDX PT, R49, R11, RZ, 0x1c1f ;  /* 0x001c1fff0b317589 */ /* 0x000ea200000e0000 */
[----:B------:R-:W-:Y:S01]  /*1c590*/  IADD3.X R29, RZ, R3, RZ, P2, !PT ;  /* 0x00000003ff1d7210 */ /* 0x000fe200017fe4ff */
[----:B------:R-:W-:Y:S01]  /*1c5a0*/  ULDC.64 UR4, c[0x0][0xaa0] ;  /* 0x0002a80000047ab9 */ /* 0x000fe20000000a00 */
[-C--:B------:R-:W-:Y:S01]  /*1c5b0*/  ISETP.GE.OR P2, PT, R14, R55.reuse, P0 ;  /* 0x000000370e00720c */ /* 0x080fe20000746670 */
[----:B------:R-:W-:Y:S01]  /*1c5c0*/  SHFL.IDX PT, R50, R10, 0x1, 0x1c1f ;  /* 0x003c1f000a327f89 */ /* 0x000fe200000e0000 */
[----:B------:R-:W-:-:S02]  /*1c5d0*/  ISETP.GE.OR P0, PT, R4, R55, P0 ;  /* 0x000000370400720c */ /* 0x000fc40000706670 */
[----:B------:R-:W-:Y:S01]  /*1c5e0*/  LOP3.LUT R12, R12, R13, RZ, 0x3c, !PT ;  /* 0x0000000d0c0c7212 */ /* 0x000fe200078e3cff */
[----:B------:R-:W3:Y:S01]  /*1c5f0*/  SHFL.IDX PT, R51, R11, 0x1, 0x1c1f ;  /* 0x003c1f000b337f89 */ /* 0x000ee200000e0000 */
[--C-:B------:R-:W-:Y:S01]  /*1c600*/  IMAD.X R13, RZ, RZ, R3.reuse, P3 ;  /* 0x000000ffff0d7224 */ /* 0x100fe200018e0603 */
[C---:B------:R-:W-:Y:S02]  /*1c610*/  IADD3 R5, P3, R2.reuse, 0x7000, RZ ;  /* 0x0000700002057810 */ /* 0x040fe40007f7e0ff */
[C---:B------:R-:W-:Y:S02]  /*1c620*/  IADD3 R37, P5, R2.reuse, 0x5000, RZ ;  /* 0x0000500002257810 */ /* 0x040fe40007fbe0ff */
[C---:B------:R-:W-:Y:S02]  /*1c630*/  IADD3 R41, P4, R2.reuse, 0x6000, RZ ;  /* 0x0000600002297810 */ /* 0x040fe40007f9e0ff */
[----:B------:R-:W-:Y:S02]  /*1c640*/  LOP3.LUT R7, R2, 0x380, RZ, 0xc0, !PT ;  /* 0x0000038002077812 */ /* 0x000fe400078ec0ff */
[----:B------:R-:W-:Y:S01]  /*1c650*/  LOP3.LUT R32, R33, 0x380, RZ, 0xc0, !PT ;  /* 0x0000038021207812 */ /* 0x000fe200078ec0ff */
[----:B------:R-:W-:Y:S01]  /*1c660*/  IMAD R21, R21, UR4, RZ ;  /* 0x0000000415157c24 */ /* 0x000fe2000f8e02ff */
[----:B------:R-:W-:Y:S01]  /*1c670*/  LOP3.LUT R4, R5, 0x380, RZ, 0xc0, !PT ;  /* 0x0000038005047812 */ /* 0x000fe200078ec0ff */
[----:B------:R-:W-:Y:S01]  /*1c680*/  IMAD.X R45, RZ, RZ, R3, P3 ;  /* 0x000000ffff2d7224 */ /* 0x000fe200018e0603 */
[----:B------:R-:W-:-:S02]  /*1c690*/  LOP3.LUT R36, R37, 0x380, RZ, 0xc0, !PT ;  /* 0x0000038025247812 */ /* 0x000fc400078ec0ff */
[----:B------:R-:W-:Y:S01]  /*1c6a0*/  LOP3.LUT R40, R41, 0x380, RZ, 0xc0, !PT ;  /* 0x0000038029287812 */ /* 0x000fe200078ec0ff */
[----:B--2---:R-:W-:Y:S01]  /*1c6b0*/  @!P2 ST.E desc[UR60][R48.64], R88 ;  /* 0x000000583000a985 */ /* 0x004fe2000c10193c */
[----:B------:R-:W-:Y:S02]  /*1c6c0*/  SHF.R.U64 R7, R7, 0x3, RZ ;  /* 0x0000000307077819 */ /* 0x000fe400000012ff */
[----:B------:R-:W-:Y:S02]  /*1c6d0*/  SHF.R.U64 R4, R4, 0x3, RZ ;  /* 0x0000000304047819 */ /* 0x000fe400000012ff */
[----:B------:R-:W-:Y:S02]  /*1c6e0*/  SHF.R.U64 R32, R32, 0x3, RZ ;  /* 0x0000000320207819 */ /* 0x000fe400000012ff */
[----:B------:R-:W-:Y:S01]  /*1c6f0*/  SHF.R.U64 R36, R36, 0x3, RZ ;  /* 0x0000000324247819 */ /* 0x000fe200000012ff */
[----:B---3--:R2:W-:Y:S01]  /*1c700*/  @!P0 ST.E desc[UR60][R50.64], R0 ;  /* 0x0000000032008985 */ /* 0x0085e2000c10193c */
[----:B------:R-:W-:-:S02]  /*1c710*/  SHF.R.U64 R40, R40, 0x3, RZ ;  /* 0x0000000328287819 */ /* 0x000fc400000012ff */
[----:B------:R-:W-:Y:S01]  /*1c720*/  LOP3.LUT R2, R7, R2, RZ, 0x3c, !PT ;  /* 0x0000000207027212 */ /* 0x000fe200078e3cff */
[----:B------:R-:W-:Y:S01]  /*1c730*/  IMAD R21, R20, UR5, R21 ;  /* 0x0000000514157c24 */ /* 0x000fe2000f8e0215 */
[----:B------:R-:W-:Y:S01]  /*1c740*/  LOP3.LUT R32, R32, R33, RZ, 0x3c, !PT ;  /* 0x0000002120207212 */ /* 0x000fe200078e3cff */
[--C-:B------:R-:W-:Y:S01]  /*1c750*/  IMAD.X R33, RZ, RZ, R3.reuse, P6 ;  /* 0x000000ffff217224 */ /* 0x100fe200030e0603 */
[----:B------:R-:W-:Y:S01]  /*1c760*/  LOP3.LUT R36, R36, R37, RZ, 0x3c, !PT ;  /* 0x0000002524247212 */ /* 0x000fe200078e3cff */
[----:B------:R-:W-:Y:S01]  /*1c770*/  IMAD.X R37, RZ, RZ, R3, P5 ;  /* 0x000000ffff257224 */ /* 0x000fe200028e0603 */
[----:B------:R-:W-:Y:S01]  /*1c780*/  LOP3.LUT R40, R40, R41, RZ, 0x3c, !PT ;  /* 0x0000002928287212 */ /* 0x000fe200078e3cff */
[----:B------:R-:W5:Y:S01]  /*1c790*/  LD.E.128 R28, desc[UR60][R28.64] ;  /* 0x0000003c1c1c7980 */ /* 0x000f62000c101d00 */
[----:B------:R-:W-:Y:S01]  /*1c7a0*/  LOP3.LUT R44, R4, R5, RZ, 0x3c, !PT ;  /* 0x00000005042c7212 */ /* 0x000fe200078e3cff */
[----:B--2---:R-:W2:Y:S01]  /*1c7b0*/  @P1 LDC R51, c[0x0][0xbf0] ;  /* 0x0002fc00ff331b82 */ /* 0x004ea20000000800 */
[----:B------:R-:W-:Y:S01]  /*1c7c0*/  IADD3.X R41, RZ, R3, RZ, P4, !PT ;  /* 0x00000003ff297210 */ /* 0x000fe200027fe4ff */
[----:B------:R3:W5:Y:S01]  /*1c7d0*/  LD.E.128 R4, desc[UR60][R2.64] ;  /* 0x0000003c02047980 */ /* 0x000762000c101d00 */
[----:B------:R-:W-:-:S03]  /*1c7e0*/  LOP3.LUT R8, R15, 0x380, RZ, 0xc0, !PT ;  /* 0x000003800f087812 */ /* 0x000fc600078ec0ff */
[----:B------:R-:W5:Y:S01]  /*1c7f0*/  LD.E.128 R32, desc[UR60][R32.64] ;  /* 0x0000003c20207980 */ /* 0x000f62000c101d00 */
[----:B------:R-:W-:-:S03]  /*1c800*/  SHF.R.U64 R8, R8, 0x3, RZ ;  /* 0x0000000308087819 */ /* 0x000fc600000012ff */
[----:B------:R-:W5:Y:S01]  /*1c810*/  LD.E.128 R36, desc[UR60][R36.64] ;  /* 0x0000003c24247980 */ /* 0x000f62000c101d00 */
[----:B------:R-:W-:Y:S01]  /*1c820*/  LOP3.LUT R8, R8, R15, RZ, 0x3c, !PT ;  /* 0x0000000f08087212 */ /* 0x000fe200078e3cff */
[----:B---3--:R-:W-:Y:S01]  /*1c830*/  IMAD.WIDE.U32 R2, R20, UR4, RZ ;  /* 0x0000000414027c25 */ /* 0x008fe2000f8e00ff */
[----:B------:R-:W-:Y:S01]  /*1c840*/  ULDC.64 UR4, c[0x0][0xae8] ;  /* 0x0002ba0000047ab9 */ /* 0x000fe20000000a00 */
[----:B------:R-:W5:Y:S02]  /*1c850*/  LD.E.128 R12, desc[UR60][R12.64] ;  /* 0x0000003c0c0c7980 */ /* 0x000f64000c101d00 */
[----:B------:R-:W-:Y:S01]  /*1c860*/  IMAD.IADD R3, R3, 0x1, R21 ;  /* 0x0000000103037824 */ /* 0x000fe200078e0215 */
[----:B------:R-:W-:Y:S01]  /*1c870*/  LEA R21, R207, R216, 0x5 ;  /* 0x000000d8cf157211 */ /* 0x000fe200078e28ff */
[----:B------:R-:W-:Y:S01]  /*1c880*/  IMAD R49, R24, UR4, RZ ;  /* 0x0000000418317c24 */ /* 0x000fe2000f8e02ff */
[----:B------:R-:W5:Y:S03]  /*1c890*/  LD.E.128 R8, desc[UR60][R8.64] ;  /* 0x0000003c08087980 */ /* 0x000f66000c101d00 */
[----:B------:R-:W-:Y:S01]  /*1c8a0*/  IMAD.IADD R24, R200, 0x1, R21 ;  /* 0x00000001c8187824 */ /* 0x000fe200078e0215 */
[----:B------:R-:W5:Y:S01]  /*1c8b0*/  LD.E.128 R40, desc[UR60][R40.64] ;  /* 0x0000003c28287980 */ /* 0x000f62000c101d00 */
[----:B------:R-:W-:-:S02]  /*1c8c0*/  IMAD R49, R208, UR5, R49 ;  /* 0x00000005d0317c24 */ /* 0x000fc4000f8e0231 */
[----:B-1----:R-:W-:Y:S01]  /*1c8d0*/  @P1 IMAD.HI.U32 R0, R24, R57, RZ ;  /* 0x0000003918001227 */ /* 0x002fe200078e00ff */
[----:B------:R-:W-:Y:S01]  /*1c8e0*/  MOV R21, R24 ;  /* 0x0000001800157202 */ /* 0x000fe20000000f00 */
[----:B------:R-:W5:Y:S02]  /*1c8f0*/  LD.E.128 R44, desc[UR60][R44.64] ;  /* 0x0000003c2c2c7980 */ /* 0x000f64000c101d00 */
[----:B------:R-:W-:Y:S01]  /*1c900*/  IMAD.WIDE.U32 R2, R208, UR4, R2 ;  /* 0x00000004d0027c25 */ /* 0x000fe2000f8e0002 */
[----:B------:R-:W-:Y:S01]  /*1c910*/  ULDC.64 UR4, c[0x0][0xaf0] ;  /* 0x0002bc0000047ab9 */ /* 0x000fe20000000a00 */
[----:B--2---:R-:W-:Y:S01]  /*1c920*/  @P1 SHF.R.U32.HI R21, RZ, R51, R0 ;  /* 0x00000033ff151219 */ /* 0x004fe20000011600 */
[----:B------:R-:W-:Y:S01]  /*1c930*/  @!PT LDS RZ, [RZ] ;  /* 0x00000000fffff984 */ /* 0x000fe20000000800 */
[----:B------:R-:W-:Y:S01]  /*1c940*/  @!PT LDS RZ, [RZ] ;  /* 0x00000000fffff984 */ /* 0x000fe20000000800 */
[----:B------:R-:W-:Y:S01]  /*1c950*/  @!PT LDS RZ, [RZ] ;  /* 0x00000000fffff984 */ /* 0x000fe20000000800 */
[----:B------:R-:W-:Y:S01]  /*1c960*/  @!PT LDS RZ, [RZ] ;  /* 0x00000000fffff984 */ /* 0x000fe20000000800 */
[----:B------:R1:W-:Y:S06]  /*1c970*/  MEMBAR.ALL.CTA ;  /* 0x0000000000007992 */ /* 0x0003ec0000008000 */
[----:B-1----:R-:W1:Y:S01]  /*1c980*/  FENCE.VIEW.ASYNC.S ;  /* 0x00000000000073c6 */ /* 0x002e620000000000 */
[----:B------:R-:W-:-:S02]  /*1c990*/  IMAD.IADD R3, R3, 0x1, R49 ;  /* 0x0000000103037824 */ /* 0x000fc400078e0231 */
        /* <DEDUP_REMOVED lines=9> */
[C---:B------:R-:W-:Y:S01]  /*1ca30*/  IMAD R51, R21.reuse, UR5, R0 ;  /* 0x0000000515337c24 */ /* 0x040fe2000f8e0200 */
[----:B------:R-:W-:Y:S01]  /*1ca40*/  IADD3 R200, R216, R200, RZ ;  /* 0x000000c8d8c87210 */ /* 0x000fe20007ffe0ff */
[----:B------:R-:W-:Y:S01]  /*1ca50*/  IMAD.WIDE.U32 R2, R21, UR4, R2 ;  /* 0x0000000415027c25 */ /* 0x000fe2000f8e0002 */
[----:B------:R-:W-:Y:S01]  /*1ca60*/  SHF.R.S32.HI R0, RZ, 0x1f, R49 ;  /* 0x0000001fff007819 */ /* 0x000fe20000011431 */
[----:B------:R-:W-:-:S02]  /*1ca70*/  ULDC.64 UR4, c[0x0][0xad8] ;  /* 0x0002b60000047ab9 */ /* 0x000fc40000000a00 */
[----:B------:R-:W-:Y:S02]  /*1ca80*/  IMAD.IADD R3, R3, 0x1, R51 ;  /* 0x0000000103037824 */ /* 0x000fe400078e0233 */
[----:B------:R-:W-:Y:S02]  /*1ca90*/  IMAD R20, R0, UR4, RZ ;  /* 0x0000000400147c24 */ /* 0x000fe4000f8e02ff */
[C---:B------:R-:W-:Y:S02]  /*1caa0*/  VIADD R0, R200.reuse, 0x20 ;  /* 0x00000020c8007836 */ /* 0x040fe40000000000 */
[C---:B------:R-:W-:Y:S02]  /*1cab0*/  IMAD R21, R49.reuse, UR5, R20 ;  /* 0x0000000531157c24 */ /* 0x040fe4000f8e0214 */
[----:B------:R-:W-:Y:S01]  /*1cac0*/  IMAD.WIDE.U32 R2, R49, UR4, R2 ;  /* 0x0000000431027c25 */ /* 0x000fe2000f8e0002 */
[-C--:B------:R-:W-:Y:S01]  /*1cad0*/  ISETP.GE.AND P2, PT, R200, R55.reuse, PT ;  /* 0x00000037c800720c */ /* 0x080fe20003f46270 */
[----:B------:R-:W-:Y:S01]  /*1cae0*/  ULDC.64 UR4, c[0x0][0xa80] ;  /* 0x0002a00000047ab9 */ /* 0x000fe20000000a00 */
[----:B------:R-:W-:Y:S01]  /*1caf0*/  ISETP.GE.AND P0, PT, R0, R55, PT ;  /* 0x000000370000720c */ /* 0x000fe20003f06270 */
[----:B------:R-:W-:Y:S01]  /*1cb00*/  IMAD.IADD R3, R3, 0x1, R21 ;  /* 0x0000000103037824 */ /* 0x000fe200078e0215 */
[----:B------:R-:W-:-:S02]  /*1cb10*/  IADD3 R0, R16, 0x34820, RZ ;  /* 0x0003482010007810 */ /* 0x000fc40007ffe0ff */
[----:B------:R-:W-:Y:S01]  /*1cb20*/  LEA R24, P3, R2, UR4, 0x1 ;  /* 0x0000000402187c11 */ /* 0x000fe2000f8608ff */
[----:B------:R-:W-:Y:S01]  /*1cb30*/  VIADD R20, R200, 0x40 ;  /* 0x00000040c8147836 */ /* 0x000fe20000000000 */
        /* <DEDUP_REMOVED lines=8> */
[----:B------:R-:W-:Y:S02]  /*1cbc0*/  ULDC UR4, c[0x0][0xac8] ;  /* 0x0002b20000047ab9 */ /* 0x000fe40000000800 */
        /* <DEDUP_REMOVED lines=8> */
.L_x_2909:
[----:B------:R-:W-:Y:S05]  /*1cc50*/  BSYNC B1 ;  /* 0x0000000000017941 */ /* 0x000fea0003800000 */
.L_x_2908:
[----:B-1----:R1:W0:Y:S01]  /*1cc60*/  SHFL.IDX PT, R0, R48, 0x1, 0x181f ;  /* 0x00381f0030007f89 */ /* 0x00222200000e0000 */
[----:B------:R-:W-:Y:S03]  /*1cc70*/  BSSY B1, `(.L_x_2910) ;  /* 0x000000c000017945 */ /* 0x000fe60003800000 */
[----:B----45:R1:W4:Y:S01]  /*1cc80*/  SHFL.IDX PT, R4, R24, 0x1, 0x181f ;  /* 0x00381f0018047f89 */ /* 0x03032200000e0000 */
        /* <DEDUP_REMOVED lines=10> */
.L_x_2911:
[----:B------:R-:W-:Y:S05]  /*1cd30*/  BSYNC B1 ;  /* 0x0000000000017941 */ /* 0x000fea0003800000 */
.L_x_2910:
[----:B0-----:R0:W0:Y:S01]  /*1cd40*/  SHFL.IDX PT, R0, R48, 0x2, 0x181f ;  /* 0x00581f0030007f89 */ /* 0x00102200000e0000 */
[----:B------:R-:W-:Y:S03]  /*1cd50*/  BSSY B1, `(.L_x_2912) ;  /* 0x000000c000017945 */ /* 0x000fe60003800000 */
[----:B----4-:R4:W0:Y:S01]  /*1cd60*/  SHFL.IDX PT, R4, R24, 0x2, 0x181f ;  /* 0x00581f0018047f89 */ /* 0x01082200000e0000 */
        /* <DEDUP_REMOVED lines=10> */
.L_x_2913:
[----:B------:R-:W-:Y:S05]  /*1ce10*/  BSYNC B1 ;  /* 0x0000000000017941 */ /* 0x000fea0003800000 */
.L_x_2912:
[----:B0-----:R-:W-:Y:S01]  /*1ce20*/  IADD3 R0, R200, 0x60, RZ ;  /* 0x00000060c8007810 */ /* 0x001fe20007ffe0ff */
[----:B-12---:R-:W0:Y:S03]  /*1ce30*/  SHFL.IDX PT, R48, R48, 0x3, 0x181f ;  /* 0x00781f0030307f89 */ /* 0x006e2600000e0000 */
[----:B------:R-:W-:Y:S01]  /*1ce40*/  ISETP.GE.AND P0, PT, R0, R55, PT ;  /* 0x000000370000720c */ /* 0x000fe20003f06270 */
[----:B----4-:R-:W1:-:S12]  /*1ce50*/  SHFL.IDX PT, R24, R24, 0x3, 0x181f ;  /* 0x00781f0018187f89 */ /* 0x010e5800000e0000 */
[----:B------:R-:W-:Y:S05]  /*1ce60*/  @P0 BRA `(.L_x_2914) ;  /* 0x0000000800e00947 */ /* 0x000fea0003800000 */
[----:B------:R-:W-:Y:S02]  /*1ce70*/  ULDC UR4, c[0x0][0xac8] ;  /* 0x0002b20000047ab9 */ /* 0x000fe40000000800 */
[----:B------:R-:W-:-:S13]  /*1ce80*/  ISETP.GE.AND P1, PT, R203, UR4, PT ;  /* 0x00000004cb007c0c */ /* 0x000fda000bf26270 */
[----:B-1----:R-:W-:-:S04]  /*1ce90*/  @!P1 LEA R2, P0, R203, R24, 0x1 ;  /* 0x00000018cb029211 */ /* 0x002fc800078008ff */
[----:B0-----:R-:W-:Y:S02]  /*1cea0*/  @!P1 LEA.HI.X R3, R203, R48, R237, 0x1, P0 ;  /* 0x00000030cb039211 */ /* 0x001fe400000f0ced */
[----:B------:R-:W-:-:S03]  /*1ceb0*/  ISETP.GE.AND P0, PT, R206, UR4, PT ;  /* 0x00000004ce007c0c */ /* 0x000fc6000bf06270 */
[----:B------:R2:W-:Y:S10]  /*1cec0*/  @!P1 ST.E.128 desc[UR60][R2.64], R28 ;  /* 0x0000001c02009985 */ /* 0x0005f4000c101d3c */
[----:B------:R-:W-:Y:S05]  /*1ced0*/  @P0 BRA `(.L_x_2914) ;  /* 0x0000000800c40947 */ /* 0x000fea0003800000 */
[----:B--2---:R-:W-:-:S04]  /*1cee0*/  LEA R2, P0, R206, R24, 0x1 ;  /* 0x00000018ce027211 */ /* 0x004fc800078008ff */
[----:B------:R-:W-:-:S05]  /*1cef0*/  LEA.HI.X R3, R206, R48, R236, 0x1, P0 ;  /* 0x00000030ce037211 */ /* 0x000fca00000f0cec */
[----:B------:R4:W-:Y:S01]  /*1cf00*/  ST.E.128 desc[UR60][R2.64], R44 ;  /* 0x0000002c02007985 */ /* 0x0009e2000c101d3c */
[----:B------:R-:W-:Y:S05]  /*1cf10*/  BRA `(.L_x_2914) ;  /* 0x0000000800b47947 */ /* 0x000fea0003800000 */
.L_x_2906:
        /* <DEDUP_REMOVED lines=13> */
[----:B------:R-:W-:Y:S01]  /*1cff0*/  IMAD.U32 R0, RZ, RZ, UR4 ;  /* 0x00000004ff007e24 */ /* 0x000fe2000f8e00ff */
[----:B------:R-:W-:-:S05]  /*1d000*/  @P1 IADD3.X R5, R210, UR5, RZ, P2, !PT ;  /* 0x00000005d2051c10 */ /* 0x000fca00097fe4ff */
[----:B------:R3:W5:Y:S01]  /*1d010*/  @P1 LDG.E R0, desc[UR60][R4.64] ;  /* 0x0000003c04001981 */ /* 0x000762000c1e1900 */
[----:B--2---:R-:W-:Y:S01]  /*1d020*/  ISETP.NE.AND P2, PT, R21, 0x1, PT ;  /* 0x000000011500780c */ /* 0x004fe20003f45270 */
[----:B------:R-:W2:-:S12]  /*1d030*/  S2R R7, SR_TID.X ;  /* 0x0000000000077919 */ /* 0x000e980000002100 */
[----:B------:R-:W4:Y:S08]  /*1d040*/  @P2 LDC R12, c[0x0][0xbec] ;  /* 0x0002fb00ff0c2b82 */ /* 0x000f300000000800 */
[----:B------:R-:W0:Y:S01]  /*1d050*/  @P2 LDC R29, c[0x0][0xbf0] ;  /* 0x0002fc00ff1d2b82 */ /* 0x000e220000000800 */
[----:B--2---:R-:W-:-:S04]  /*1d060*/  IADD3 R7, R7, -0x80, RZ ;  /* 0xffffff8007077810 */ /* 0x004fc80007ffe0ff */
[----:B------:R-:W-:Y:S01]  /*1d070*/  ISETP.GE.AND P3, PT, R7, 0x80, PT ;  /* 0x000000800700780c */ /* 0x000fe20003f66270 */
[----:B---3--:R-:W-:-:S12]  /*1d080*/  @P1 BRA `(.L_x_2915) ;  /* 0x0000000000101947 */ /* 0x008fd80003800000 */
[----:B------:R-:W-:Y:S05]  /*1d090*/  @!P0 BRA `(.L_x_2915) ;  /* 0x00000000000c8947 */ /* 0x000fea0003800000 */
[----:B------:R-:W2:Y:S04]  /*1d0a0*/  LDG.E R5, desc[UR60][R2.64] ;  /* 0x0000003c02057981 */ /* 0x000ea8000c1e1900 */
[----:B-----5:R-:W2:Y:S02]  /*1d0b0*/  LDG.E R0, desc[UR60][R2.64+0x4] ;  /* 0x0000043c02007981 */ /* 0x020ea4000c1e1900 */
[----:B--2---:R-:W-:-:S07]  /*1d0c0*/  IMAD.IADD R0, R0, 0x1, -R5 ;  /* 0x0000000100007824 */ /* 0x004fce00078e0a05 */
.L_x_2915:
[----:B------:R-:W-:Y:S01]  /*1d0d0*/  BSSY B1, `(.L_x_2916) ;  /* 0x000002d000017945 */ /* 0x000fe20003800000 */
[----:B------:R-:W-:Y:S02]  /*1d0e0*/  SHF.R.S32.HI R10, RZ, 0x1f, R208 ;  /* 0x0000001fff0a7819 */ /* 0x000fe400000114d0 */
[----:B------:R-:W-:Y:S02]  /*1d0f0*/  SEL R211, R211, RZ, !P0 ;  /* 0x000000ffd3d37207 */ /* 0x000fe40004000000 */
[----:B------:R-:W-:Y:S02]  /*1d100*/  SEL R217, R217, RZ, !P0 ;  /* 0x000000ffd9d97207 */ /* 0x000fe40004000000 */
[----:B-----5:R-:W-:Y:S01]  /*1d110*/  SHF.R.S32.HI R11, RZ, 0x1f, R6 ;  /* 0x0000001fff0b7819 */ /* 0x020fe20000011406 */
[----:B------:R-:W-:Y:S06]  /*1d120*/  @P3 BRA `(.L_x_2917) ;  /* 0x00000000009c3947 */ /* 0x000fec0003800000 */
[----:B------:R-:W2:Y:S01]  /*1d130*/  S2R R3, SR_TID.X ;  /* 0x0000000000037919 */ /* 0x000ea20000002100 */
[----:B------:R-:W3:Y:S02]  /*1d140*/  LDC R9, c[0x0][0xbe8] ;  /* 0x0002fa00ff097b82 */ /* 0x000ee40000000800 */
[----:B---3--:R-:W-:Y:S01]  /*1d150*/  IMAD R2, R0, R9, RZ ;  /* 0x0000000900027224 */ /* 0x008fe200078e02ff */
[----:B--2---:R-:W-:-:S04]  /*1d160*/  IADD3 R8, R200, -0x80, R3 ;  /* 0xffffff80c8087810 */ /* 0x004fc80007ffe003 */
        /* <DEDUP_REMOVED lines=35> */
.L_x_2917:
[----:B------:R-:W-:Y:S05]  /*1d3a0*/  BSYNC B1 ;  /* 0x0000000000017941 */ /* 0x000fea0003800000 */
.L_x_2916:
[----:B------:R-:W-:Y:S01]  /*1d3b0*/  ULDC.64 UR4, c[0x0][0xaa0] ;  /* 0x0002a80000047ab9 */ /* 0x000fe20000000a00 */
[----:B------:R-:W-:Y:S01]  /*1d3c0*/  LEA R7, R207, R216, 0x5 ;  /* 0x000000d8cf077211 */ /* 0x000fe200078e28ff */
[----:B--2---:R-:W-:Y:S01]  /*1d3d0*/  IMAD R3, R11, UR4, RZ ;  /* 0x000000040b037c24 */ /* 0x004fe2000f8e02ff */
[----:B------:R-:W-:Y:S03]  /*1d3e0*/  BSSY B1, `(.L_x_2918) ;  /* 0x0000036000017945 */ /* 0x000fe60003800000 */
[C---:B------:R-:W-:Y:S02]  /*1d3f0*/  IMAD R5, R6.reuse, UR5, R3 ;  /* 0x0000000506057c24 */ /* 0x040fe4000f8e0203 */
[----:B------:R-:W-:Y:S01]  /*1d400*/  IMAD.WIDE.U32 R2, R6, UR4, RZ ;  /* 0x0000000406027c25 */ /* 0x000fe2000f8e00ff */
[----:B------:R-:W-:-:S03]  /*1d410*/  ULDC.64 UR4, c[0x0][0xae8] ;  /* 0x0002ba0000047ab9 */ /* 0x000fc60000000a00 */
[----:B------:R-:W-:Y:S02]  /*1d420*/  IMAD.IADD R9, R200, 0x1, R7 ;  /* 0x00000001c8097824 */ /* 0x000fe400078e0207 */
[----:B------:R-:W-:Y:S02]  /*1d430*/  IMAD.IADD R3, R3, 0x1, R5 ;  /* 0x0000000103037824 */ /* 0x000fe400078e0205 */
[----:B------:R-:W-:Y:S01]  /*1d440*/  IMAD R7, R10, UR4, RZ ;  /* 0x000000040a077c24 */ /* 0x000fe2000f8e02ff */
[----:B------:R-:W-:Y:S01]  /*1d450*/  MOV R5, R9 ;  /* 0x0000000900057202 */ /* 0x000fe20000000f00 */
[----:B----4-:R-:W-:-:S04]  /*1d460*/  @P2 IMAD.HI.U32 R4, R9, R12, RZ ;  /* 0x0000000c09042227 */ /* 0x010fc800078e00ff */
        /* <DEDUP_REMOVED lines=45> */
.L_x_2919:
[----:B------:R-:W-:Y:S05]  /*1d740*/  BSYNC B1 ;  /* 0x0000000000017941 */ /* 0x000fea0003800000 */
.L_x_2918:
        /* <DEDUP_REMOVED lines=13> */
.L_x_2921:
[----:B------:R-:W-:Y:S05]  /*1d820*/  BSYNC B1 ;  /* 0x0000000000017941 */ /* 0x000fea0003800000 */
.L_x_2920:
        /* <DEDUP_REMOVED lines=13> */
.L_x_2923:
[----:B------:R-:W-:Y:S05]  /*1d900*/  BSYNC B1 ;  /* 0x0000000000017941 */ /* 0x000fea0003800000 */
.L_x_2922:
        /* <DEDUP_REMOVED lines=14> */
.L_x_2914:
[----:B------:R-:W-:Y:S05]  /*1d9f0*/  BSYNC B0 ;  /* 0x0000000000007941 */ /* 0x000fea0003800000 */
.L_x_2905:
[----:B------:R-:W-:Y:S02]  /*1da00*/  ULDC UR4, c[0x0][0xc3c] ;  /* 0x00030f0000047ab9 */ /* 0x000fe40000000800 */
[----:B-1----:R-:W-:-:S13]  /*1da10*/  ISETP.GE.AND P0, PT, R27, UR4, PT ;  /* 0x000000041b007c0c */ /* 0x002fda000bf06270 */
[----:B------:R-:W-:Y:S05]  /*1da20*/  @!P0 BRA `(.L_x_2924) ;  /* 0xfffffe3800248947 */ /* 0x000fea000383ffff */
[----:B------:R-:W-:Y:S05]  /*1da30*/  BRA `(.L_x_2700) ;  /* 0x0000007c002c7947 */ /* 0x000fea0003800000 */
.L_x_2698:
        /* <DEDUP_REMOVED lines=18> */
.L_x_2925:
        /* <DEDUP_REMOVED lines=41> */
.L_x_2931:
        /* <DEDUP_REMOVED lines=12> */
.L_x_2930:
[----:B------:R-:W-:Y:S05]  /*1deb0*/  BSYNC B0 ;  /* 0x0000000000007941 */ /* 0x000fea0003800000 */
.L_x_2929:
        /* <DEDUP_REMOVED lines=21> */
.L_x_2927:
[----:B------:R-:W-:-:S04]  /*1e010*/  IMAD.IADD R8, R7, 0x1, -R8 ;  /* 0x0000000107087824 */ /* 0x000fc800078e0a08 */
[----:B------:R-:W-:-:S05]  /*1e020*/  IMAD R2, R5, UR5, R8 ;  /* 0x0000000505027c24 */ /* 0x000fca000f8e0208 */
[----:B------:R-:W-:Y:S02]  /*1e030*/  ISETP.GT.AND P0, PT, R2, UR6, PT ;  /* 0x0000000602007c0c */ /* 0x000fe4000bf04270 */
[----:B------:R-:W0:Y:S11]  /*1e040*/  LDC.64 R2, c[0x0][0xc90] ;  /* 0x00032400ff027b82 */ /* 0x000e360000000a00 */
[----:B------:R-:W-:-:S04]  /*1e050*/  VOTE.ANY R12, PT, !P0 ;  /* 0x00000000000c7806 */ /* 0x000fc800040e0100 */
[----:B------:R-:W1:Y:S02]  /*1e060*/  POPC R7, R12 ;  /* 0x0000000c00077309 */ /* 0x000e640000000000 */
[----:B-1----:R-:W-:-:S05]  /*1e070*/  IADD3 R19, R7, UR4, RZ ;  /* 0x0000000407137c10 */ /* 0x002fca000fffe0ff */
        /* <DEDUP_REMOVED lines=11> */
[----:B------:R-:W-:-:S06]  /*1e130*/  VIADD R16, R7, 0xffffffff ;  /* 0xffffffff07107836 */ /* 0x000fcc0000000000 */
[----:B------:R2:W3:Y:S02]  /*1e140*/  SHFL.IDX PT, R16, R5, R16, 0x1f ;  /* 0x00001f1005107589 */ /* 0x0004e400000e0000 */
.L_x_2932:
[----:B-12---:R-:W-:Y:S01]  /*1e150*/  IADD3 R5, RZ, -R3, RZ ;  /* 0x80000003ff057210 */ /* 0x006fe20007ffe0ff */
[----:B---3--:R-:W-:Y:S01]  /*1e160*/  IMAD R16, R16, UR5, R8 ;  /* 0x0000000510107c24 */ /* 0x008fe2000f8e0208 */
[----:B------:R-:W-:Y:S01]  /*1e170*/  IABS R7, R9 ;  /* 0x0000000900077213 */ /* 0x000fe20000000000 */
[----:B------:R-:W-:Y:S02]  /*1e180*/  IMAD.MOV.U32 R2, RZ, RZ, RZ ;  /* 0x000000ffff027224 */ /* 0x000fe400078e00ff */
[----:B------:R-:W-:Y:S02]  /*1e190*/  IMAD R5, R5, R10, RZ ;  /* 0x0000000a05057224 */ /* 0x000fe400078e02ff */
[----:B------:R-:W-:Y:S02]  /*1e1a0*/  IMAD.MOV R7, RZ, RZ, -R7 ;  /* 0x000000ffff077224 */ /* 0x000fe400078e0a07 */
[----:B------:R-:W-:Y:S01]  /*1e1b0*/  IMAD.HI.U32 R3, R3, R5, R2 ;  /* 0x0000000503037227 */ /* 0x000fe200078e0002 */
[----:B------:R-:W-:-:S04]  /*1e1c0*/  IADD3 R2, -R16, UR6, RZ ;  /* 0x0000000610027c10 */ /* 0x000fc8000fffe1ff */
[----:B------:R-:W-:-:S05]  /*1e1d0*/  IABS R5, R2 ;  /* 0x0000000200057213 */ /* 0x000fca0000000000 */
[----:B------:R-:W-:-:S04]  /*1e1e0*/  IMAD.HI.U32 R8, R3, R5, RZ ;  /* 0x0000000503087227 */ /* 0x000fc800078e00ff */
[----:B------:R-:W-:-:S05]  /*1e1f0*/  IMAD R3, R8, R7, R5 ;  /* 0x0000000708037224 */ /* 0x000fca00078e0205 */
[----:B------:R-:W-:-:S13]  /*1e200*/  ISETP.GT.U32.AND P1, PT, R10, R3, PT ;  /* 0x000000030a00720c */ /* 0x000fda0003f24070 */
[-C--:B------:R-:W-:Y:S01]  /*1e210*/  @!P1 IADD3 R3, R3, -R10.reuse, RZ ;  /* 0x8000000a03039210 */ /* 0x080fe20007ffe0ff */
[----:B------:R-:W-:Y:S01]  /*1e220*/  @!P1 VIADD R8, R8, 0x1 ;  /* 0x0000000108089836 */ /* 0x000fe20000000000 */
[----:B------:R-:W-:Y:S02]  /*1e230*/  ISETP.NE.AND P1, PT, R9, RZ, PT ;  /* 0x000000ff0900720c */ /* 0x000fe40003f25270 */
[----:B------:R-:W-:Y:S02]  /*1e240*/  ISETP.GE.U32.AND P0, PT, R3, R10, PT ;  /* 0x0000000a0300720c */ /* 0x000fe40003f06070 */
[----:B------:R-:W-:-:S04]  /*1e250*/  LOP3.LUT R3, R2, R9, RZ, 0x3c, !PT ;  /* 0x0000000902037212 */ /* 0x000fc800078e3cff */
[----:B------:R-:W-:-:S07]  /*1e260*/  ISETP.GE.AND P2, PT, R3, RZ, PT ;  /* 0x000000ff0300720c */ /* 0x000fce0003f46270 */
[----:B------:R-:W-:-:S06]  /*1e270*/  @P0 VIADD R8, R8, 0x1 ;  /* 0x0000000108080836 */ /* 0x000fcc0000000000 */
[----:B------:R-:W-:Y:S02]  /*1e280*/  @!P2 IADD3 R8, -R8, RZ, RZ ;  /* 0x000000ff0808a210 */ /* 0x000fe40007ffe1ff */
[----:B------:R-:W-:-:S05]  /*1e290*/  @!P1 LOP3.LUT R8, RZ, R9, RZ, 0x33, !PT ;  /* 0x00000009ff089212 */ /* 0x000fca00078e33ff */
[----:B------:R-:W-:Y:S01]  /*1e2a0*/  IMAD R5, R11, R8, RZ ;  /* 0x000000080b057224 */ /* 0x000fe200078e02ff */
[----:B------:R-:W-:-:S03]  /*1e2b0*/  IADD3 R8, -R8, RZ, RZ ;  /* 0x000000ff08087210 */ /* 0x000fc60007ffe1ff */
[----:B------:R-:W-:Y:S02]  /*1e2c0*/  IMAD.MOV R10, RZ, RZ, -R5 ;  /* 0x000000ffff0a7224 */ /* 0x000fe400078e0a05 */
[----:B------:R-:W-:-:S03]  /*1e2d0*/  IMAD R8, R9, R8, R2 ;  /* 0x0000000809087224 */ /* 0x000fc600078e0202 */
[----:B------:R-:W-:Y:S01]  /*1e2e0*/  VIADDMNMX R11, R10, UR5, R11, PT ;  /* 0x000000050a0b7c46 */ /* 0x000fe2000b80010b */
[----:B------:R-:W-:-:S03]  /*1e2f0*/  IMAD.IADD R5, R8, 0x1, R5 ;  /* 0x0000000108057824 */ /* 0x000fc600078e0205 */
[----:B------:R-:W-:-:S04]  /*1e300*/  IABS R7, R11 ;  /* 0x0000000b00077213 */ /* 0x000fc80000000000 */
[----:B------:R-:W1:Y:S08]  /*1e310*/  I2F.RP R10, R7 ;  /* 0x00000007000a7306 */ /* 0x000e700000209400 */
[----:B-1----:R-:W1:Y:S02]  /*1e320*/  MUFU.RCP R10, R10 ;  /* 0x0000000a000a7308 */ /* 0x002e640000001000 */
[----:B-1----:R-:W-:Y:S01]  /*1e330*/  VIADD R3, R10, 0xffffffe ;  /* 0x0ffffffe0a037836 */ /* 0x002fe20000000000 */
[----:B------:R-:W-:-:S04]  /*1e340*/  IABS R10, R11 ;  /* 0x0000000b000a7213 */ /* 0x000fc80000000000 */
[----:B------:R-:W-:Y:S01]  /*1e350*/  IADD3 R10, RZ, -R10, RZ ;  /* 0x8000000aff0a7210 */ /* 0x000fe20007ffe0ff */
[----:B------:R-:W1:Y:S02]  /*1e360*/  F2I.FTZ.U32.TRUNC.NTZ R3, R3 ;  /* 0x0000000300037305 */ /* 0x000e64000021f000 */
[----:B-1----:R-:W-:-:S04]  /*1e370*/  IMAD.MOV R2, RZ, RZ, -R3 ;  /* 0x000000ffff027224 */ /* 0x002fc800078e0a03 */
[----:B------:R-:W-:Y:S02]  /*1e380*/  IMAD R9, R2, R7, RZ ;  /* 0x0000000702097224 */ /* 0x000fe400078e02ff */
[----:B------:R-:W-:-:S04]  /*1e390*/  IMAD.MOV.U32 R2, RZ, RZ, RZ ;  /* 0x000000ffff027224 */ /* 0x000fc800078e00ff */
[----:B------:R-:W-:Y:S01]  /*1e3a0*/  IMAD.HI.U32 R2, R3, R9, R2 ;  /* 0x0000000903027227 */ /* 0x000fe200078e0002 */
[----:B------:R-:W-:Y:S02]  /*1e3b0*/  IABS R9, R8 ;  /* 0x0000000800097213 */ /* 0x000fe40000000000 */
[----:B------:R-:W-:-:S03]  /*1e3c0*/  LOP3.LUT R3, R8, R11, RZ, 0x3c, !PT ;  /* 0x0000000b08037212 */ /* 0x000fc600078e3cff */
[----:B------:R-:W-:Y:S01]  /*1e3d0*/  IMAD.HI.U32 R2, R2, R9, RZ ;  /* 0x0000000902027227 */ /* 0x000fe200078e00ff */
[----:B------:R-:W-:-:S03]  /*1e3e0*/  ISETP.GE.AND P2, PT, R3, RZ, PT ;  /* 0x000000ff0300720c */ /* 0x000fc60003f46270 */
[----:B------:R-:W-:-:S05]  /*1e3f0*/  IMAD R10, R2, R10, R9 ;  /* 0x0000000a020a7224 */ /* 0x000fca00078e0209 */
[----:B------:R-:W-:-:S13]  /*1e400*/  ISETP.GT.U32.AND P1, PT, R7, R10, PT ;  /* 0x0000000a0700720c */ /* 0x000fda0003f24070 */
[----:B------:R-:W-:Y:S02]  /*1e410*/  @!P1 IMAD.IADD R10, R10, 0x1, -R7 ;  /* 0x000000010a0a9824 */ /* 0x000fe400078e0a07 */
[----:B------:R-:W-:Y:S01]  /*1e420*/  @!P1 VIADD R2, R2, 0x1 ;  /* 0x0000000102029836 */ /* 0x000fe20000000000 */
[----:B------:R-:W-:Y:S02]  /*1e430*/  ISETP.NE.AND P1, PT, R11, RZ, PT ;  /* 0x000000ff0b00720c */ /* 0x000fe40003f25270 */
[----:B------:R-:W-:-:S13]  /*1e440*/  ISETP.GE.U32.AND P0, PT, R10, R7, PT ;  /* 0x000000070a00720c */ /* 0x000fda0003f06070 */
[----:B------:R-:W-:-:S05]  /*1e450*/  @P0 IADD3 R2, R2, 0x1, RZ ;  /* 0x0000000102020810 */ /* 0x000fca0007ffe0ff */
[----:B------:R-:W-:Y:S01]  /*1e460*/  @!P2 IMAD.MOV R2, RZ, RZ, -R2 ;  /* 0x000000ffff02a224 */ /* 0x000fe200078e0a02 */
[----:B------:R-:W-:Y:S02]  /*1e470*/  @!P1 LOP3.LUT R2, RZ, R11, RZ, 0x33, !PT ;  /* 0x0000000bff029212 */ /* 0x000fe400078e33ff */
[----:B------:R-:W-:Y:S02]  /*1e480*/  IADD3 R11, -R11, RZ, RZ ;  /* 0x000000ff0b0b7210 */ /* 0x000fe40007ffe1ff */
[----:B------:R-:W-:-:S03]  /*1e490*/  LOP3.LUT R17, RZ, R2, RZ, 0x33, !PT ;  /* 0x00000002ff117212 */ /* 0x000fc600078e33ff */
[----:B------:R-:W-:Y:S02]  /*1e4a0*/  IMAD R18, R2, R11, R5 ;  /* 0x0000000b02127224 */ /* 0x000fe400078e0205 */
[----:B------:R-:W-:Y:S01]  /*1e4b0*/  IMAD.IADD R17, R6, 0x1, R17 ;  /* 0x0000000106117824 */ /* 0x000fe200078e0211 */
[----:B------:R-:W-:Y:S06]  /*1e4c0*/  BRA `(.L_x_2933) ;  /* 0x00000000000c7947 */ /* 0x000fec0003800000 */
.L_x_2928:
[----:B------:R-:W-:Y:S01]  /*1e4d0*/  IMAD.MOV.U32 R17, RZ, RZ, RZ ;  /* 0x000000ffff117224 */ /* 0x000fe200078e00ff */
[----:B------:R-:W-:Y:S01]  /*1e4e0*/  MOV R16, UR6 ;  /* 0x0000000600107c02 */ /* 0x000fe20008000f00 */
[----:B------:R-:W-:-:S07]  /*1e4f0*/  IMAD.MOV.U32 R18, RZ, RZ, RZ ;  /* 0x000000ffff127224 */ /* 0x000fce00078e00ff */
.L_x_2933:
[----:B------:R-:W-:-:S13]  /*1e500*/  ISETP.NE.AND P0, PT, R0, RZ, PT ;  /* 0x000000ff0000720c */ /* 0x000fda0003f05270 */
[----:B------:R-:W1:Y:S01]  /*1e510*/  @!P0 S2R R3, SR_CgaCtaId ;  /* 0x0000000000038919 */ /* 0x000e620000008800 */
[----:B------:R-:W-:-:S04]  /*1e520*/  @!P0 MOV R0, 0x400 ;  /* 0x0000040000008802 */ /* 0x000fc80000000f00 */
[----:B-1----:R-:W-:-:S05]  /*1e530*/  @!P0 LEA R0, R3, R0, 0x18 ;  /* 0x0000000003008211 */ /* 0x002fca00078ec0ff */
[----:B------:R1:W-:Y:S01]  /*1e540*/  @!P0 STS.128 [R0+0x348d0], R16 ;  /* 0x0348d01000008388 */ /* 0x0003e20000000c00 */
[----:B------:R-:W-:Y:S06]  /*1e550*/  BAR.ARV 0x5, 0x180 ;  /* 0x0146000000007b1d */ /* 0x000fec0000002000 */
.L_x_2926:
[----:B-1----:R-:W-:Y:S01]  /*1e560*/  IMAD.MOV.U32 R0, RZ, RZ, 0x1 ;  /* 0x00000001ff007424 */ /* 0x002fe200078e00ff */
[----:B------:R1:W-:Y:S01]  /*1e570*/  STL [R1+0x50], RZ ;  /* 0x000050ff01007387 */ /* 0x0003e20000100800 */
[----:B------:R-:W-:Y:S02]  /*1e580*/  ULDC UR4, c[0x0][0xc3c] ;  /* 0x00030f0000047ab9 */ /* 0x000fe40000000800 */
[----:B--2---:R-:W-:Y:S01]  /*1e590*/  ISETP.GE.AND P0, PT, R19, UR4, PT ;  /* 0x0000000413007c0c */ /* 0x004fe2000bf06270 */
[----:B------:R1:W-:Y:S04]  /*1e5a0*/  STL [R1+0x18], R0 ;  /* 0x0000180001007387 */ /* 0x0003e80000100800 */
[----:B------:R1:W-:Y:S08]  /*1e5b0*/  STL [R1+0x8], RZ ;  /* 0x000008ff01007387 */ /* 0x0003f00000100800 */
[----:B-1----:R-:W-:Y:S05]  /*1e5c0*/  @P0 BRA `(.L_x_2934) ;  /* 0x0000006c00580947 */ /* 0x002fea0003800000 */
        /* <DEDUP_REMOVED lines=16> */
[----:B------:R-:W-:-:S05]  /*1e6d0*/  MOV R3, UR4 ;  /* 0x0000000400037c02 */ /* 0x000fca0008000f00 */
[----:B------:R0:W-:Y:S02]  /*1e6e0*/  STL [R1+0x4], R3 ;  /* 0x0000040301007387 */ /* 0x0001e40000100800 */
[----:B0-----:R-:W-:Y:S02]  /*1e6f0*/  IMAD R3, R2, 0x2, R3 ;  /* 0x0000000202037824 */ /* 0x001fe400078e0203 */
[----:B------:R-:W-:-:S03]  /*1e700*/  IMAD.MOV.U32 R2, RZ, RZ, 0x1 ;  /* 0x00000001ff027424 */ /* 0x000fc600078e00ff */
[----:B------:R0:W-:Y:S04]  /*1e710*/  STL [R1+0x2c], R3 ;  /* 0x00002c0301007387 */ /* 0x0001e80000100800 */
[----:B------:R-:W-:Y:S04]  /*1e720*/  STL [R1+0x8], RZ ;  /* 0x000008ff01007387 */ /* 0x000fe80000100800 */
[----:B------:R1:W-:Y:S01]  /*1e730*/  STL [R1+0x18], R2 ;  /* 0x0000180201007387 */ /* 0x0003e20000100800 */
[----:B0-----:R-:W-:-:S03]  /*1e740*/  MOV R3, 0x1 ;  /* 0x0000000100037802 */ /* 0x001fc60000000f00 */
[----:B------:R0:W-:Y:S04]  /*1e750*/  STL [R1+0x50], RZ ;  /* 0x000050ff01007387 */ /* 0x0001e80000100800 */
[----:B------:R0:W-:Y:S01]  /*1e760*/  STL [R1+0xc], RZ ;  /* 0x00000cff01007387 */ /* 0x0001e20000100800 */
[----:B-1----:R-:W-:-:S03]  /*1e770*/  LOP3.LUT R2, R0, 0x40, RZ, 0xfc, !PT ;  /* 0x0000004000027812 */ /* 0x002fc600078efcff */
[----:B------:R0:W-:Y:S01]  /*1e780*/  STL [R1+0x24], R3 ;  /* 0x0000240301007387 */ /* 0x0001e20000100800 */
[----:B------:R-:W-:-:S07]  /*1e790*/  LOP3.LUT R0, R0, 0x80, RZ, 0xfc, !PT ;  /* 0x0000008000007812 */ /* 0x000fce00078efcff */
.L_x_3074:
[----:B0-----:R-:W0:Y:S02]  /*1e7a0*/  LDC.64 R2, c[0x0][0xc88] ;  /* 0x00032200ff027b82 */ /* 0x001e240000000a00 */
[----:B0-----:R-:W-:-:S05]  /*1e7b0*/  IMAD.WIDE R2, R19, 0x4, R2 ;  /* 0x0000000413027825 */ /* 0x001fca00078e0202 */
[----:B------:R-:W2:Y:S01]  /*1e7c0*/  LDG.E R4, desc[UR60][R2.64] ;  /* 0x0000003c02047981 */ /* 0x000ea2000c1e1900 */
[----:B------:R-:W-:Y:S05]  /*1e7d0*/  YIELD ;  /* 0x0000000000007946 */ /* 0x000fea0003800000 */
[----:B------:R-:W-:Y:S01]  /*1e7e0*/  ULDC.64 UR4, c[0x0][0xa28] ;  /* 0x00028a0000047ab9 */ /* 0x000fe20000000a00 */
[----:B----4-:R-:W-:Y:S01]  /*1e7f0*/  IMAD.MOV.U32 R0, RZ, RZ, RZ ;  /* 0x000000ffff007224 */ /* 0x010fe200078e00ff */
[----:B------:R-:W-:Y:S01]  /*1e800*/  ISETP.NE.U32.AND P0, PT, RZ, UR4, PT ;  /* 0x00000004ff007c0c */ /* 0x000fe2000bf05070 */
[----:B------:R-:W-:Y:S01]  /*1e810*/  ULDC.64 UR10, c[0x0][0xa18] ;  /* 0x00028600000a7ab9 */ /* 0x000fe20000000a00 */
[----:B---3-5:R-:W-:Y:S01]  /*1e820*/  MOV R8, RZ ;  /* 0x000000ff00087202 */ /* 0x028fe20000000f00 */
[----:B------:R-:W-:Y:S01]  /*1e830*/  ULDC.64 UR8, c[0x0][0xa10] ;  /* 0x0002840000087ab9 */ /* 0x000fe20000000a00 */
[----:B------:R-:W-:Y:S01]  /*1e840*/  ISETP.NE.AND.EX P0, PT, RZ, UR5, PT, P0 ;  /* 0x00000005ff007c0c */ /* 0x000fe2000bf05300 */
[----:B------:R-:W-:Y:S01]  /*1e850*/  ULDC.64 UR6, c[0x0][0xa08] ;  /* 0x0002820000067ab9 */ /* 0x000fe20000000a00 */
[----:B--2---:R-:W-:Y:S01]  /*1e860*/  SHF.R.S32.HI R5, RZ, 0x1f, R4 ;  /* 0x0000001fff057819 */ /* 0x004fe20000011404 */
[----:B------:R-:W-:-:S10]  /*1e870*/  IMAD.SHL.U32 R15, R4, 0x4, RZ ;  /* 0x00000004040f7824 */ /* 0x000fd400078e00ff */
[C---:B------:R-:W-:Y:S01]  /*1e880*/  @P0 LEA R2, P1, R4.reuse, UR4, 0x2 ;  /* 0x0000000404020c11 */ /* 0x040fe2000f8210ff */
[----:B------:R0:W-:Y:S03]  /*1e890*/  STL [R1+0x30], R4 ;  /* 0x0000300401007387 */ /* 0x0001e60000100800 */
[C-C-:B------:R-:W-:Y:S01]  /*1e8a0*/  @P0 LEA.HI.X R3, R4.reuse, UR5, R5.reuse, 0x2, P1 ;  /* 0x0000000504030c11 */ /* 0x140fe200088f1405 */
[----:B------:R-:W-:Y:S01]  /*1e8b0*/  ULDC.64 UR4, c[0x0][0xa00] ;  /* 0x0002800000047ab9 */ /* 0x000fe20000000a00 */
[----:B------:R-:W-:Y:S01]  /*1e8c0*/  SHF.L.U64.HI R14, R4, 0x2, R5 ;  /* 0x00000002040e7819 */ /* 0x000fe20000010205 */
[----:B-1----:R1:W-:Y:S01]  /*1e8d0*/  STL [R1+0x44], R5 ;  /* 0x0000440501007387 */ /* 0x0023e20000100800 */
        /* <DEDUP_REMOVED lines=16> */
[----:B-1----:R-:W-:Y:S01]  /*1e9e0*/  IADD3.X R5, R14, UR9, RZ, P4, !PT ;  /* 0x000000090e057c10 */ /* 0x002fe2000a7fe4ff */
[----:B------:R-:W-:Y:S01]  /*1e9f0*/  ULDC UR4, c[0x0][0x288] ;  /* 0x0000a20000047ab9 */ /* 0x000fe20000000800 */
[----:B------:R-:W-:Y:S01]  /*1ea00*/  IADD3 R6, P5, R15, UR6, RZ ;  /* 0x000000060f067c10 */ /* 0x000fe2000ffbe0ff */
[----:B------:R-:W-:Y:S01]  /*1ea10*/  IMAD.U32 R12, RZ, RZ, UR4 ;  /* 0x00000004ff0c7e24 */ /* 0x000fe2000f8e00ff */
[----:B------:R-:W-:-:S02]  /*1ea20*/  ULDC.64 UR4, c[0x0][0x418] ;  /* 0x0001060000047ab9 */ /* 0x000fc40000000a00 */
[----:B------:R-:W-:-:S05]  /*1ea30*/  IADD3.X R7, R14, UR7, RZ, P5, !PT ;  /* 0x000000070e077c10 */ /* 0x000fca000affe4ff */
[----:B------:R0:W5:Y:S04]  /*1ea40*/  @P0 LDG.E R11, desc[UR60][R6.64] ;  /* 0x0000003c060b0981 */ /* 0x000168000c1e1900 */
[----:B------:R0:W5:Y:S04]  /*1ea50*/  @P1 LDG.E R10, desc[UR60][R4.64] ;  /* 0x0000003c040a1981 */ /* 0x000168000c1e1900 */
[----:B--2---:R1:W-:Y:S02]  /*1ea60*/  STL [R1+0x3c], R8 ;  /* 0x00003c0801007387 */ /* 0x0043e40000100800 */
[----:B-1----:R-:W-:-:S04]  /*1ea70*/  @P3 IADD3 R8, P4, R15, UR10, RZ ;  /* 0x0000000a0f083c10 */ /* 0x002fc8000ff9e0ff */
[----:B------:R-:W-:-:S05]  /*1ea80*/  @P3 IADD3.X R9, R14, UR11, RZ, P4, !PT ;  /* 0x0000000b0e093c10 */ /* 0x000fca000a7fe4ff */
[----:B------:R-:W2:Y:S01]  /*1ea90*/  @P3 LDG.E R12, desc[UR60][R8.64] ;  /* 0x0000003c080c3981 */ /* 0x000ea2000c1e1900 */
[----:B------:R-:W-:-:S03]  /*1eaa0*/  UISETP.NE.U32.AND UP0, UPT, UR4, URZ, UPT ;  /* 0x0000003f0400728c */ /* 0x000fc6000bf05070 */
[----:B------:R-:W-:Y:S01]  /*1eab0*/  ULDC UR4, c[0x0][0x424] ;  /* 0x0001090000047ab9 */ /* 0x000fe20000000800 */
[----:B------:R-:W-:-:S03]  /*1eac0*/  UISETP.NE.AND.EX UP0, UPT, UR5, URZ, UPT, UP0 ;  /* 0x0000003f0500728c */ /* 0x000fc6000bf05300 */
[----:B------:R-:W-:Y:S01]  /*1ead0*/  ULDC UR5, c[0x0][0x2f0] ;  /* 0x0000bc0000057ab9 */ /* 0x000fe20000000800 */
[----:B------:R-:W-:Y:S01]  /*1eae0*/  USEL UR4, UR4, 0x1, UP0 ;  /* 0x0000000104047887 */ /* 0x000fe20008000000 */
[----:B--2---:R0:W-:Y:S04]  /*1eaf0*/  STL [R1+0x40], R12 ;  /* 0x0000400c01007387 */ /* 0x0041e80000100800 */
[----:B------:R0:W5:Y:S01]  /*1eb00*/  LDL R13, [R1+0x40] ;  /* 0x00004000010d7983 */ /* 0x0001620000100800 */
[----:B------:R-:W-:-:S03]  /*1eb10*/  UIMAD UR4, UR4, UR5, URZ ;  /* 0x00000005040472a4 */ /* 0x000fc6000f8e023f */
[----:B------:R-:W-:Y:S02]  /*1eb20*/  ULDC UR5, c[0x0][0x348] ;  /* 0x0000d20000057ab9 */ /* 0x000fe40000000800 */
[----:B------:R-:W-:Y:S01]  /*1eb30*/  IMAD.U32 R8, RZ, RZ, UR5 ;  /* 0x00000005ff087e24 */ /* 0x000fe2000f8e00ff */
[----:B------:R-:W-:Y:S01]  /*1eb40*/  MOV R9, UR4 ;  /* 0x0000000400097c02 */ /* 0x000fe20008000f00 */
[----:B0-----:R-:W-:Y:S06]  /*1eb50*/  @P3 BRA `(.L_x_2935) ;  /* 0x0000000000143947 */ /* 0x001fec0003800000 */
[----:B------:R-:W-:Y:S05]  /*1eb60*/  @!P2 BRA `(.L_x_2935) ;  /* 0x000000000010a947 */ /* 0x000fea0003800000 */
[----:B------:R-:W2:Y:S04]  /*1eb70*/  LDG.E R12, desc[UR60][R2.64] ;  /* 0x0000003c020c7981 */ /* 0x000ea8000c1e1900 */
[----:B------:R-:W2:Y:S02]  /*1eb80*/  LDG.E R2, desc[UR60][R2.64+0x4] ;  /* 0x0000043c02027981 */ /* 0x000ea4000c1e1900 */
[----:B--2--5:R-:W-:-:S05]  /*1eb90*/  IMAD.IADD R13, R2, 0x1, -R12 ;  /* 0x00000001020d7824 */ /* 0x024fca00078e0a0c */
[----:B------:R0:W-:Y:S02]  /*1eba0*/  STL [R1+0x40], R13 ;  /* 0x0000400d01007387 */ /* 0x0001e40000100800 */
.L_x_2935:
[----:B------:R-:W2:Y:S01]  /*1ebb0*/  LDL R12, [R1+0x30] ;  /* 0x00003000010c7983 */ /* 0x000ea20000100800 */
[----:B-----5:R-:W-:Y:S01]  /*1ebc0*/  IMAD.IADD R2, R11, 0x1, R0 ;  /* 0x000000010b027824 */ /* 0x020fe200078e0200 */
[----:B------:R-:W-:Y:S02]  /*1ebd0*/  ULDC.64 UR4, c[0x0][0xa20] ;  /* 0x0002880000047ab9 */ /* 0x000fe40000000a00 */
[----:B------:R-:W-:Y:S02]  /*1ebe0*/  ISETP.NE.U32.AND P2, PT, RZ, UR4, PT ;  /* 0x00000004ff007c0c */ /* 0x000fe4000bf45070 */
[----:B------:R1:W-:Y:S02]  /*1ebf0*/  STL [R1+0x1c], R2 ;  /* 0x00001c0201007387 */ /* 0x0003e40000100800 */
[----:B------:R-:W-:Y:S02]  /*1ec00*/  ISETP.NE.AND.EX P2, PT, RZ, UR5, PT, P2 ;  /* 0x00000005ff007c0c */ /* 0x000fe4000bf45320 */
[----:B--2---:R1:W-:Y:S11]  /*1ec10*/  STL [R1+0x14], R12 ;  /* 0x0000140c01007387 */ /* 0x0043f60000100800 */
[----:B------:R-:W-:Y:S05]  /*1ec20*/  @!P2 BRA `(.L_x_2936) ;  /* 0x000000000010a947 */ /* 0x000fea0003800000 */
[----:B-1----:R-:W-:-:S04]  /*1ec30*/  IADD3 R2, P0, R15, UR4, RZ ;  /* 0x000000040f027c10 */ /* 0x002fc8000ff1e0ff */
[----:B------:R-:W-:-:S05]  /*1ec40*/  IADD3.X R3, R14, UR5, RZ, P0, !PT ;  /* 0x000000050e037c10 */ /* 0x000fca00087fe4ff */
[----:B------:R1:W5:Y:S01]  /*1ec50*/  LDG.E R9, desc[UR60][R2.64] ;  /* 0x0000003c02097981 */ /* 0x000362000c1e1900 */
[----:B------:R-:W-:Y:S05]  /*1ec60*/  BRA `(.L_x_2937) ;  /* 0x0000000000107947 */ /* 0x000fea0003800000 */
.L_x_2936:
[----:B------:R-:W-:Y:S05]  /*1ec70*/  @!P0 BRA `(.L_x_2937) ;  /* 0x00000000000c8947 */ /* 0x000fea0003800000 */
[----:B------:R-:W2:Y:S04]  /*1ec80*/  LDG.E R9, desc[UR60][R6.64] ;  /* 0x0000003c06097981 */ /* 0x000ea8000c1e1900 */
[----:B------:R-:W2:Y:S02]  /*1ec90*/  LDG.E R6, desc[UR60][R6.64+0x4] ;  /* 0x0000043c06067981 */ /* 0x000ea4000c1e1900 */
[----:B--2---:R-:W-:-:S07]  /*1eca0*/  IADD3 R9, -R9, R6, RZ ;  /* 0x0000000609097210 */ /* 0x004fce0007ffe1ff */
.L_x_2937:
[----:B-1----:R-:W2:Y:S01]  /*1ecb0*/  @P1 LDG.E R2, desc[UR60][R4.64] ;  /* 0x0000003c04021981 */ /* 0x002ea2000c1e1900 */
[----:B------:R-:W1:Y:S01]  /*1ecc0*/  LDC R3, c[0x0][0x448] ;  /* 0x00011200ff037b82 */ /* 0x000e620000000800 */
[----:B-----5:R-:W-:Y:S02]  /*1ecd0*/  IMAD.IADD R0, R9, 0x1, -R0 ;  /* 0x0000000109007824 */ /* 0x020fe400078e0a00 */
[----:B------:R3:W2:Y:S01]  /*1ece0*/  @P1 LDG.E R4, desc[UR60][R4.64+0x4] ;  /* 0x0000043c04041981 */ /* 0x0006a2000c1e1900 */
[----:B-1----:R-:W-:-:S13]  /*1ecf0*/  ISETP.NE.AND P0, PT, R3, 0x1, PT ;  /* 0x000000010300780c */ /* 0x002fda0003f05270 */
[----:B---3--:R-:W1:Y:S01]  /*1ed00*/  @P0 LDC R5, c[0x0][0x450] ;  /* 0x00011400ff050b82 */ /* 0x008e620000000800 */
[----:B------:R-:W-:Y:S01]  /*1ed10*/  BSSY B0, `(.L_x_2938) ;  /* 0x000015e000007945 */ /* 0x000fe20003800000 */
[----:B--2---:R-:W-:-:S06]  /*1ed20*/  @P1 IMAD.IADD R8, R4, 0x1, -R2 ;  /* 0x0000000104081824 */ /* 0x004fcc00078e0a02 */
[----:B------:R-:W2:Y:S01]  /*1ed30*/  @P0 LDC R4, c[0x0][0x44c] ;  /* 0x00011300ff040b82 */ /* 0x000ea20000000800 */
[----:B------:R-:W-:-:S05]  /*1ed40*/  SHF.L.U32 R2, R17, 0x7, RZ ;  /* 0x0000000711027819 */ /* 0x000fca00000006ff */
[----:B------:R-:W-:-:S04]  /*1ed50*/  VIADD R2, R2, 0x7f ;  /* 0x0000007f02027836 */ /* 0x000fc80000000000 */
[----:B------:R-:W-:Y:S02]  /*1ed60*/  IMAD.MOV.U32 R3, RZ, RZ, R2 ;  /* 0x000000ffff037224 */ /* 0x000fe400078e0002 */
[----:B--2---:R-:W-:Y:S01]  /*1ed70*/  @P0 IMAD.HI.U32 R4, R2, R4, RZ ;  /* 0x0000000402040227 */ /* 0x004fe200078e00ff */
[----:B------:R-:W-:-:S04]  /*1ed80*/  IADD3 R2, R0, R8, RZ ;  /* 0x0000000800027210 */ /* 0x000fc80007ffe0ff */
[----:B-1----:R-:W-:Y:S01]  /*1ed90*/  @P0 SHF.R.U32.HI R3, RZ, R5, R4 ;  /* 0x00000005ff030219 */ /* 0x002fe20000011604 */
[C---:B------:R-:W-:Y:S01]  /*1eda0*/  VIADD R4, R2.reuse, 0x7f ;  /* 0x0000007f02047836 */ /* 0x040fe20000000000 */
[----:B------:R-:W-:-:S05]  /*1edb0*/  IADD3 R21, R2, 0x80, -R13 ;  /* 0x0000008002157810 */ /* 0x000fca0007ffe80d */
[----:B------:R-:W-:Y:S01]  /*1edc0*/  IMAD.IADD R2, R21, 0x1, R3 ;  /* 0x0000000115027824 */ /* 0x000fe200078e0203 */
[----:B------:R-:W-:-:S04]  /*1edd0*/  SHF.R.S32.HI R3, RZ, 0x1f, R4 ;  /* 0x0000001fff037819 */ /* 0x000fc80000011404 */
[----:B------:R-:W-:Y:S02]  /*1ede0*/  LEA.HI R20, R3, R4, RZ, 0x7 ;  /* 0x0000000403147211 */ /* 0x000fe400078f38ff */
[----:B------:R-:W-:-:S04]  /*1edf0*/  SHF.R.S32.HI R3, RZ, 0x1f, R2 ;  /* 0x0000001fff037819 */ /* 0x000fc80000011402 */
[----:B------:R-:W-:Y:S02]  /*1ee00*/  LEA.HI R2, R3, R2, RZ, 0x7 ;  /* 0x0000000203027211 */ /* 0x000fe400078f38ff */
[----:B------:R-:W-:Y:S02]  /*1ee10*/  SHF.R.S32.HI R20, RZ, 0x7, R20 ;  /* 0x00000007ff147819 */ /* 0x000fe40000011414 */
[----:B------:R-:W-:-:S04]  /*1ee20*/  SHF.R.S32.HI R2, RZ, 0x7, R2 ;  /* 0x00000007ff027819 */ /* 0x000fc80000011402 */
[----:B------:R-:W-:Y:S01]  /*1ee30*/  VIMNMX R2, R20, R2, PT ;  /* 0x0000000214027248 */ /* 0x000fe20003fe0100 */
[----:B------:R-:W-:-:S03]  /*1ee40*/  IMAD.MOV R3, RZ, RZ, -R0 ;  /* 0x000000ffff037224 */ /* 0x000fc600078e0a00 */
[----:B------:R-:W-:-:S04]  /*1ee50*/  LEA R2, R2, -R0, 0x7 ;  /* 0x8000000002027211 */ /* 0x000fc800078e38ff */
[----:B------:R-:W-:Y:S02]  /*1ee60*/  VIMNMX R0, R2, R8, PT ;  /* 0x0000000802007248 */ /* 0x000fe40003fe0100 */
[----:B------:R-:W-:-:S04]  /*1ee70*/  VIMNMX R2, RZ, R3, !PT ;  /* 0x00000003ff027248 */ /* 0x000fc80007fe0100 */
[----:B------:R-:W-:Y:S02]  /*1ee80*/  ISETP.GT.AND P0, PT, R0, R2, PT ;  /* 0x000000020000720c */ /* 0x000fe40003f04270 */
[----:B------:R-:W-:-:S11]  /*1ee90*/  SHF.R.U32.HI R2, RZ, 0x7, R2 ;  /* 0x00000007ff027819 */ /* 0x000fd60000011602 */
[----:B------:R-:W-:-:S05]  /*1eea0*/  @P0 VIADD R0, R0, 0x7f ;  /* 0x0000007f00000836 */ /* 0x000fca0000000000 */
[----:B------:R-:W-:-:S04]  /*1eeb0*/  @P0 SHF.R.S32.HI R3, RZ, 0x1f, R0 ;  /* 0x0000001fff030819 */ /* 0x000fc80000011400 */
[----:B------:R-:W-:Y:S02]  /*1eec0*/  @P0 LEA.HI R0, R3, R0, RZ, 0x7 ;  /* 0x0000000003000211 */ /* 0x000fe400078f38ff */
[----:B------:R-:W-:Y:S02]  /*1eed0*/  MOV R7, R2 ;  /* 0x0000000200077202 */ /* 0x000fe40000000f00 */
[----:B------:R-:W-:-:S04]  /*1eee0*/  @P0 SHF.R.S32.HI R7, RZ, 0x7, R0 ;  /* 0x00000007ff070819 */ /* 0x000fc80000011400 */
[----:B------:R-:W-:Y:S02]  /*1eef0*/  ISETP.GT.AND P2, PT, R7, R2, PT ;  /* 0x000000020700720c */ /* 0x000fe40003f44270 */
[----:B------:R-:W-:-:S11]  /*1ef00*/  PLOP3.LUT P0, PT, PT, PT, PT, 0x80, 0x0 ;  /* 0x000000000000781c */ /* 0x000fd60003f0f070 */
        /* <DEDUP_REMOVED lines=8> */
.L_x_3117:
[----:B--2---:R-:W-:Y:S02]  /*1ef90*/  ISETP.NE.AND P0, PT, R14, RZ, PT ;  /* 0x000000ff0e00720c */ /* 0x004fe40003f05270 */
[----:B------:R-:W-:-:S11]  /*1efa0*/  PLOP3.LUT P6, PT, PT, PT, PT, 0x8, 0x0 ;  /* 0x000000000000781c */ /* 0x000fd60003fce170 */
[----:B------:R-:W-:Y:S05]  /*1efb0*/  @P0 BRA `(.L_x_2941) ;  /* 0x00000000000c0947 */ /* 0x000fea0003800000 */
[----:B------:R-:W-:-:S03]  /*1efc0*/  UMOV UR4, 0xffffffff ;  /* 0xffffffff00047882 */ /* 0x000fc60000000000 */
[----:B------:R-:W-:Y:S05]  /*1efd0*/  BRA.DIV UR4, `(.L_x_2942) ;  /* 0x0000007204c47947 */ /* 0x000fea000b800000 */
[----:B------:R-:W-:-:S13]  /*1efe0*/  ELECT P6, URZ, PT ;  /* 0x00000000003f782f */ /* 0x000fda00038c0000 */
.L_x_2941:
[----:B-1----:R-:W2:Y:S04]  /*1eff0*/  LDL R3, [R1+0x50] ;  /* 0x0000500001037983 */ /* 0x002ea80000100800 */
[----:B------:R-:W3:Y:S01]  /*1f000*/  LDL R5, [R1+0x4] ;  /* 0x0000040001057983 */ /* 0x000ee20000100800 */
        /* <DEDUP_REMOVED lines=8> */
.L_x_3120:
[----:B------:R-:W-:Y:S05]  /*1f090*/  BSYNC B1 ;  /* 0x0000000000017941 */ /* 0x000fea0003800000 */
.L_x_2943:
[----:B------:R-:W-:Y:S04]  /*1f0a0*/  BSSY B1, `(.L_x_2945) ;  /* 0x0000087000017945 */ /* 0x000fe80003800000 */
[----:B------:R-:W-:Y:S05]  /*1f0b0*/  @!P6 BRA `(.L_x_2946) ;  /* 0x000000080014e947 */ /* 0x000fea0003800000 */
[----:B------:R-:W2:Y:S04]  /*1f0c0*/  LDL R8, [R1+0x4] ;  /* 0x0000040001087983 */ /* 0x000ea80000100800 */
        /* <DEDUP_REMOVED lines=10> */
.L_x_3121:
[----:B------:R-:W-:Y:S05]  /*1f170*/  BSYNC B2 ;  /* 0x0000000000027941 */ /* 0x000fea0003800000 */
.L_x_2947:
        /* <DEDUP_REMOVED lines=9> */
.L_x_2950:
[----:B------:R-:W-:Y:S05]  /*1f210*/  BSYNC B2 ;  /* 0x0000000000027941 */ /* 0x000fea0003800000 */
.L_x_2949:
[----:B------:R-:W2:Y:S04]  /*1f220*/  LDL R6, [R1+0x4] ;  /* 0x0000040001067983 */ /* 0x000ea80000100800 */
[----:B------:R-:W2:Y:S01]  /*1f230*/  LDL R3, [R1+0xc] ;  /* 0x00000c0001037983 */ /* 0x000ea20000100800 */
[----:B------:R-:W-:Y:S01]  /*1f240*/  IMAD.MOV.U32 R11, RZ, RZ, RZ ;  /* 0x000000ffff0b7224 */ /* 0x000fe200078e00ff */
[----:B------:R-:W-:Y:S01]  /*1f250*/  LEA R4, R7, R10, 0x7 ;  /* 0x0000000a07047211 */ /* 0x000fe200078e38ff */
[----:B------:R-:W-:Y:S01]  /*1f260*/  UIADD3 UR4, UP0, UR36, 0x570, URZ ;  /* 0x0000057024047890 */ /* 0x000fe2000ff1e03f */
        /* <DEDUP_REMOVED lines=9> */
.L_x_2951:
        /* <DEDUP_REMOVED lines=16> */
.L_x_2952:
        /* <DEDUP_REMOVED lines=15> */
.L_x_2953:
        /* <DEDUP_REMOVED lines=13> */
.L_x_3122:
[----:B------:R-:W-:Y:S05]  /*1f5c0*/  BSYNC B2 ;  /* 0x0000000000027941 */ /* 0x000fea0003800000 */
.L_x_2954:
[----:B------:R-:W-:Y:S01]  /*1f5d0*/  BSSY B2, `(.L_x_2956) ;  /* 0x000000b000027945 */ /* 0x000fe20003800000 */
[----:B------:R-:W-:Y:S02]  /*1f5e0*/  IMAD.MOV.U32 R8, RZ, RZ, 0x0 ;  /* 0x00000000ff087424 */ /* 0x000fe400078e00ff */
[----:B-12---:R-:W-:Y:S01]  /*1f5f0*/  IMAD.MOV.U32 R9, RZ, RZ, 0x12f00000 ;  /* 0x12f00000ff097424 */ /* 0x006fe200078e00ff */
[----:B------:R-:W-:Y:S06]  /*1f600*/  @P1 BRA `(.L_x_2957) ;  /* 0x00000000001c1947 */ /* 0x000fec0003800000 */
[----:B------:R-:W1:Y:S01]  /*1f610*/  S2R R6, SR_TID.X ;  /* 0x0000000000067919 */ /* 0x000e620000002100 */
[----:B------:R-:W-:-:S04]  /*1f620*/  MOV R3, 0x8000 ;  /* 0x0000800000037802 */ /* 0x000fc80000000f00 */
[----:B------:R2:W-:Y:S01]  /*1f630*/  SYNCS.ARRIVE.TRANS64 RZ, [R5+URZ+0x348b0], R3 ;  /* 0x0348b00305ff79a7 */ /* 0x0005e2000800003f */
[----:B-1----:R-:W-:-:S04]  /*1f640*/  LOP3.LUT R6, R6, 0x1f, RZ, 0xc0, !PT ;  /* 0x0000001f06067812 */ /* 0x002fc800078ec0ff */
[----:B------:R-:W-:-:S13]  /*1f650*/  ISETP.NE.AND P0, PT, R6, RZ, PT ;  /* 0x000000ff0600720c */ /* 0x000fda0003f05270 */
[----:B--2---:R-:W-:Y:S05]  /*1f660*/  @!P0 BRA `(.L_x_2957) ;  /* 0x0000000000048947 */ /* 0x004fea0003800000 */
[----:B------:R-:W-:Y:S01]  /*1f670*/  BPT.TRAP 0x1 ;  /* 0x000000040000795c */ /* 0x000fe20000300000 */
.L_x_2957:
[----:B------:R-:W-:Y:S05]  /*1f680*/  BSYNC B2 ;  /* 0x0000000000027941 */ /* 0x000fea0003800000 */
.L_x_2956:
        /* <DEDUP_REMOVED lines=8> */
[----:B------:R-:W-:Y:S01]  /*1f710*/  PLOP3.LUT P0, PT, PT, PT, PT, 0x80, 0x0 ;  /* 0x000000000000781c */ /* 0x000fe20003f0f070 */
[----:B--2---:R-:W-:-:S05]  /*1f720*/  VIADD R6, R6, 0x400 ;  /* 0x0000040006067836 */ /* 0x004fca0000000000 */
[----:B---3--:R-:W-:-:S07]  /*1f730*/  LEA R3, R3, R6, 0xf ;  /* 0x0000000603037211 */ /* 0x008fce00078e78ff */
.L_x_2958:
        /* <DEDUP_REMOVED lines=10> */
[----:B------:R-:W2:Y:S01]  /*1f7e0*/  LDL R11, [R1+0xc] ;  /* 0x00000c00010b7983 */ /* 0x000ea20000100800 */
[----:B------:R-:W-:Y:S01]  /*1f7f0*/  IMAD.MOV.U32 R3, RZ, RZ, 0x6000 ;  /* 0x00006000ff037424 */ /* 0x000fe200078e00ff */
[----:B------:R-:W-:Y:S02]  /*1f800*/  R2UR UR10, R12 ;  /* 0x000000000c0a72ca */ /* 0x000fe400000e0000 */
[----:B------:R-:W-:Y:S02]  /*1f810*/  R2UR UR6, R8 ;  /* 0x00000000080672ca */ /* 0x000fe400000e0000 */
[----:B------:R-:W-:Y:S02]  /*1f820*/  R2UR UR7, R9 ;  /* 0x00000000090772ca */ /* 0x000fe400000e0000 */
[----:B------:R-:W-:Y:S01]  /*1f830*/  PLOP3.LUT P0, PT, PT, PT, PT, 0x80, 0x0 ;  /* 0x000000000000781c */ /* 0x000fe20003f0f070 */
[----:B--2---:R-:W-:-:S04]  /*1f840*/  IMAD R3, R11, R3, 0x2000 ;  /* 0x000020000b037424 */ /* 0x004fc800078e0203 */
[----:B------:R-:W-:-:S04]  /*1f850*/  IMAD R3, R11, -0x2000, R3 ;  /* 0xffffe0000b037824 */ /* 0x000fc800078e0203 */
[----:B------:R-:W-:-:S07]  /*1f860*/  IMAD R3, R3, 0x2, R6 ;  /* 0x0000000203037824 */ /* 0x000fce00078e0206 */
.L_x_2959:
        /* <DEDUP_REMOVED lines=10> */
.L_x_2946:
[----:B------:R-:W-:Y:S05]  /*1f910*/  BSYNC B1 ;  /* 0x0000000000017941 */ /* 0x000fea0003800000 */
.L_x_2945:
[----:B------:R-:W1:Y:S04]  /*1f920*/  LDL.LU R8, [R1+0xc] ;  /* 0x00000c0001087983 */ /* 0x000e680000300800 */
[----:B------:R-:W2:Y:S01]  /*1f930*/  LDL.LU R6, [R1+0x24] ;  /* 0x0000240001067983 */ /* 0x000ea20000300800 */
[----:B------:R-:W-:Y:S02]  /*1f940*/  PLOP3.LUT P0, PT, PT, PT, PT, 0x8, 0x0 ;  /* 0x000000000000781c */ /* 0x000fe40003f0e170 */
[----:B-1----:R-:W-:Y:S01]  /*1f950*/  IADD3 R3, R8, 0x1, RZ ;  /* 0x0000000108037810 */ /* 0x002fe20007ffe0ff */
        /* <DEDUP_REMOVED lines=9> */
.L_x_2975:
[----:B------:R-:W-:Y:S05]  /*1f9f0*/  YIELD ;  /* 0x0000000000007946 */ /* 0x000fea0003800000 */
[----:B------:R-:W-:Y:S04]  /*1fa00*/  BSSY B1, `(.L_x_2960) ;  /* 0x0000082000017945 */ /* 0x000fe80003800000 */
[----:B--2---:R-:W-:Y:S05]  /*1fa10*/  @!P6 BRA `(.L_x_2961) ;  /* 0x000000080000e947 */ /* 0x004fea0003800000 */
[----:B-1----:R-:W2:Y:S04]  /*1fa20*/  LDL R6, [R1+0x4] ;  /* 0x0000040001067983 */ /* 0x002ea80000100800 */
[----:B------:R-:W2:Y:S04]  /*1fa30*/  LDL R5, [R1+0xc] ;  /* 0x00000c0001057983 */ /* 0x000ea80000100800 */
[----:B------:R-:W3:Y:S01]  /*1fa40*/  LDL R4, [R1+0x24] ;  /* 0x0000240001047983 */ /* 0x000ee20000100800 */
[----:B------:R-:W-:Y:S01]  /*1fa50*/  BSSY B2, `(.L_x_2962) ;  /* 0x0000008000027945 */ /* 0x000fe20003800000 */
[----:B------:R-:W1:Y:S02]  /*1fa60*/  S2R R3, SR_TID.X ;  /* 0x0000000000037919 */ /* 0x000e640000002100 */
[----:B-1----:R-:W-:-:S04]  /*1fa70*/  LOP3.LUT R3, R3, 0x7f, RZ, 0xc0, !PT ;  /* 0x0000007f03037812 */ /* 0x002fc800078ec0ff */
[----:B------:R-:W-:Y:S01]  /*1fa80*/  ISETP.NE.AND P2, PT, R3, RZ, PT ;  /* 0x000000ff0300720c */ /* 0x000fe20003f45270 */
[----:B--2---:R-:W-:Y:S01]  /*1fa90*/  IMAD R7, R5, 0x8, R6 ;  /* 0x0000000805077824 */ /* 0x004fe200078e0206 */
[----:B---3--:R-:W-:-:S04]  /*1faa0*/  SHF.L.U32 R6, R4, 0x1f, RZ ;  /* 0x0000001f04067819 */ /* 0x008fc800000006ff */
[----:B------:R-:W1:Y:S02]  /*1fab0*/  SYNCS.PHASECHK.TRANS64.TRYWAIT P1, [R7+URZ+0x348a0], R6 ;  /* 0x0348a006070075a7 */ /* 0x000e64000802017f */
[----:B-1----:R-:W-:Y:S05]  /*1fac0*/  @!P1 BRA `(.L_x_2963) ;  /* 0x0000006800689947 */ /* 0x002fea0003800000 */
.L_x_3123:
[----:B------:R-:W-:Y:S05]  /*1fad0*/  BSYNC B2 ;  /* 0x0000000000027941 */ /* 0x000fea0003800000 */
.L_x_2962:
[----:B------:R-:W-:Y:S04]  /*1fae0*/  BSSY B2, `(.L_x_2964) ;  /* 0x0000009000027945 */ /* 0x000fe80003800000 */
[----:B------:R-:W-:Y:S05]  /*1faf0*/  @P2 BRA `(.L_x_2965) ;  /* 0x00000000001c2947 */ /* 0x000fea0003800000 */
[----:B------:R-:W2:Y:S01]  /*1fb00*/  S2R R4, SR_TID.X ;  /* 0x0000000000047919 */ /* 0x000ea20000002100 */
[----:B------:R-:W-:-:S04]  /*1fb10*/  MOV R3, 0xc000 ;  /* 0x0000c00000037802 */ /* 0x000fc80000000f00 */
[----:B------:R3:W-:Y:S01]  /*1fb20*/  SYNCS.ARRIVE.TRANS64 RZ, [R7+URZ+0x34890], R3 ;  /* 0x0348900307ff79a7 */ /* 0x0007e2000800003f */
[----:B--2---:R-:W-:-:S04]  /*1fb30*/  LOP3.LUT R4, R4, 0x1f, RZ, 0xc0, !PT ;  /* 0x0000001f04047812 */ /* 0x004fc800078ec0ff */
[----:B------:R-:W-:-:S13]  /*1fb40*/  ISETP.NE.AND P1, PT, R4, RZ, PT ;  /* 0x000000ff0400720c */ /* 0x000fda0003f25270 */
[----:B---3--:R-:W-:Y:S05]  /*1fb50*/  @!P1 BRA `(.L_x_2965) ;  /* 0x0000000000049947 */ /* 0x008fea0003800000 */
[----:B------:R-:W-:Y:S01]  /*1fb60*/  BPT.TRAP 0x1 ;  /* 0x000000040000795c */ /* 0x000fe20000300000 */
.L_x_2965:
[----:B------:R-:W-:Y:S05]  /*1fb70*/  BSYNC B2 ;  /* 0x0000000000027941 */ /* 0x000fea0003800000 */
.L_x_2964:
[----:B------:R-:W2:Y:S04]  /*1fb80*/  LDL R4, [R1+0x4] ;  /* 0x0000040001047983 */ /* 0x000ea80000100800 */
        /* <DEDUP_REMOVED lines=12> */
.L_x_2966:
        /* <DEDUP_REMOVED lines=16> */
.L_x_2967:
        /* <DEDUP_REMOVED lines=15> */
.L_x_2968:
        /* <DEDUP_REMOVED lines=13> */
.L_x_3124:
[----:B------:R-:W-:Y:S05]  /*1ff10*/  BSYNC B2 ;  /* 0x0000000000027941 */ /* 0x000fea0003800000 */
.L_x_2969:
[----:B------:R-:W-:Y:S01]  /*1ff20*/  BSSY B2, `(.L_x_2971) ;  /* 0x000000b000027945 */ /* 0x000fe20003800000 */
[----:B------:R-:W-:Y:S01]  /*1ff30*/  IMAD.MOV.U32 R12, RZ, RZ, 0x0 ;  /* 0x00000000ff0c7424 */ /* 0x000fe200078e00ff */
[----:B0-----:R-:W-:Y:S02]  /*1ff40*/  MOV R13, 0x12f00000 ;  /* 0x12f00000000d7802 */ /* 0x001fe40000000f00 */
        /* <DEDUP_REMOVED lines=8> */
.L_x_2972:
[----:B------:R-:W-:Y:S05]  /*1ffd0*/  BSYNC B2 ;  /* 0x0000000000027941 */ /* 0x000fea0003800000 */
.L_x_2971:
        /* <DEDUP_REMOVED lines=8> */
[----:B-12---:R-:W-:Y:S01]  /*20060*/  IADD3 R7, R7, 0x348b0, RZ ;  /* 0x000348b007077810 */ /* 0x006fe20007ffe0ff */
[----:B---3--:R-:W-:-:S04]  /*20070*/  VIADD R3, R3, 0x400 ;  /* 0x0000040003037836 */ /* 0x008fc80000000000 */
[----:B----4-:R-:W-:-:S07]  /*20080*/  IMAD R3, R5, 0x8000, R3 ;  /* 0x0000800005037824 */ /* 0x010fce00078e0203 */
.L_x_2973:
        /* <DEDUP_REMOVED lines=15> */
.L_x_2974:
        /* <DEDUP_REMOVED lines=10> */
.L_x_2961:
[----:B------:R-:W-:Y:S05]  /*20220*/  BSYNC B1 ;  /* 0x0000000000017941 */ /* 0x000fea0003800000 */
.L_x_2960:
[----:B-1----:R-:W2:Y:S04]  /*20230*/  LDL.LU R6, [R1+0xc] ;  /* 0x00000c0001067983 */ /* 0x002ea80000300800 */
        /* <DEDUP_REMOVED lines=11> */
.L_x_2939:
[----:B------:R-:W-:Y:S05]  /*202f0*/  BSYNC B0 ;  /* 0x0000000000007941 */ /* 0x000fea0003800000 */
.L_x_2938:
[----:B------:R-:W3:Y:S01]  /*20300*/  LDC R0, c[0x0][0x448] ;  /* 0x00011200ff007b82 */ /* 0x000ee20000000800 */
[----:B------:R-:W-:Y:S05]  /*20310*/  @!P0 WARPSYNC.ALL ;  /* 0x0000000000008948 */ /* 0x000fea0003800000 */
[----:B------:R-:W-:Y:S02]  /*20320*/  BSSY B7, `(.L_x_2976) ;  /* 0x0000439000077945 */ /* 0x000fe40003800000 */
[----:B------:R-:W-:Y:S01]  /*20330*/  @!P0 BAR.SYNC.DEFER_BLOCKING 0xc, 0x180 ;  /* 0x0306000000008b1d */ /* 0x000fe20000010000 */
[----:B---3--:R-:W-:Y:S02]  /*20340*/  ISETP.NE.AND P1, PT, R0, 0x1, PT ;  /* 0x000000010000780c */ /* 0x008fe40003f25270 */
[----:B------:R-:W-:-:S11]  /*20350*/  LEA R0, R17, 0x7f, 0x7 ;  /* 0x0000007f11007811 */ /* 0x000fd600078e38ff */
[----:B------:R-:W3:Y:S08]  /*20360*/  @P1 LDC R2, c[0x0][0x44c] ;  /* 0x00011300ff021b82 */ /* 0x000ef00000000800 */
[----:B-12---:R-:W1:Y:S01]  /*20370*/  @P1 LDC R3, c[0x0][0x450] ;  /* 0x00011400ff031b82 */ /* 0x006e620000000800 */
[----:B---3--:R-:W-:-:S05]  /*20380*/  @P1 IMAD.HI.U32 R2, R0, R2, RZ ;  /* 0x0000000200021227 */ /* 0x008fca00078e00ff */
[----:B-1----:R-:W-:-:S05]  /*20390*/  @P1 SHF.R.U32.HI R0, RZ, R3, R2 ;  /* 0x00000003ff001219 */ /* 0x002fca0000011602 */
[----:B------:R-:W-:-:S05]  /*203a0*/  IMAD.IADD R0, R21, 0x1, R0 ;  /* 0x0000000115007824 */ /* 0x000fca00078e0200 */
[----:B------:R-:W-:-:S04]  /*203b0*/  SHF.R.S32.HI R2, RZ, 0x1f, R0 ;  /* 0x0000001fff027819 */ /* 0x000fc80000011400 */
[----:B------:R-:W-:-:S04]  /*203c0*/  LEA.HI R0, R2, R0, RZ, 0x7 ;  /* 0x0000000002007211 */ /* 0x000fc800078f38ff */
[----:B------:R-:W-:-:S04]  /*203d0*/  SHF.R.S32.HI R0, RZ, 0x7, R0 ;  /* 0x00000007ff007819 */ /* 0x000fc80000011400 */
[----:B------:R-:W-:-:S04]  /*203e0*/  VIMNMX R4, R20, R0, PT ;  /* 0x0000000014047248 */ /* 0x000fc80003fe0100 */
[----:B------:R-:W-:Y:S01]  /*203f0*/  ISETP.GT.AND P0, PT, R4, RZ, PT ;  /* 0x000000ff0400720c */ /* 0x000fe20003f04270 */
[----:B------:R1:W-:-:S12]  /*20400*/  STL [R1+0x34], R4 ;  /* 0x0000340401007387 */ /* 0x0003d80000100800 */
[----:B-1----:R-:W-:Y:S05]  /*20410*/  @P0 BRA `(.L_x_2977) ;  /* 0x0000000000440947 */ /* 0x002fea0003800000 */
[----:B------:R-:W1:Y:S02]  /*20420*/  S2R R4, SR_TID.X ;  /* 0x0000000000047919 */ /* 0x000e640000002100 */
[----:B-1----:R-:W-:-:S04]  /*20430*/  LOP3.LUT R4, R4, 0x7f, RZ, 0xc0, !PT ;  /* 0x0000007f04047812 */ /* 0x002fc800078ec0ff */
[----:B------:R-:W-:-:S13]  /*20440*/  ISETP.NE.AND P0, PT, R4, RZ, PT ;  /* 0x000000ff0400720c */ /* 0x000fda0003f05270 */
[----:B------:R-:W-:Y:S05]  /*20450*/  @P0 BRA `(.L_x_2978) ;  /* 0x0000004000940947 */ /* 0x000fea0003800000 */
[----:B------:R-:W1:Y:S01]  /*20460*/  S2R R3, SR_LANEID ;  /* 0x0000000000037919 */ /* 0x000e620000000000 */
[----:B------:R-:W-:Y:S02]  /*20470*/  VOTEU.ANY UR4, UPT, PT ;  /* 0x0000000000047886 */ /* 0x000fe400038e0100 */
[----:B------:R-:W1:Y:S08]  /*20480*/  FLO.U32 R0, UR4 ;  /* 0x0000000400007d00 */ /* 0x000e7000080e0000 */
[----:B------:R-:W2:Y:S01]  /*20490*/  POPC R4, UR4 ;  /* 0x0000000400047d09 */ /* 0x000ea20008000000 */
[----:B-1----:R-:W-:-:S02]  /*204a0*/  ISETP.EQ.U32.AND P0, PT, R0, R3, PT ;  /* 0x000000030000720c */ /* 0x002fc40003f02070 */
[----:B------:R-:W2:Y:S11]  /*204b0*/  LDC.64 R2, c[0x0][0xc60] ;  /* 0x00031800ff027b82 */ /* 0x000eb60000000a00 */
[----:B--2---:R-:W2:Y:S01]  /*204c0*/  @P0 ATOMG.E.ADD.STRONG.GPU PT, R3, desc[UR60][R2.64], R4 ;  /* 0x00000004020309a8 */ /* 0x004ea200081ee1fc */
[----:B------:R-:W1:Y:S02]  /*204d0*/  S2R R5, SR_LTMASK ;  /* 0x0000000000057919 */ /* 0x000e640000003900 */
[----:B-1----:R-:W-:-:S06]  /*204e0*/  LOP3.LUT R5, R5, UR4, RZ, 0xc0, !PT ;  /* 0x0000000405057c12 */ /* 0x002fcc000f8ec0ff */
[----:B------:R-:W1:Y:S01]  /*204f0*/  POPC R5, R5 ;  /* 0x0000000500057309 */ /* 0x000e620000000000 */
[----:B--2---:R-:W1:Y:S02]  /*20500*/  SHFL.IDX PT, R0, R3, R0, 0x1f ;  /* 0x00001f0003007589 */ /* 0x004e6400000e0000 */
[----:B-1----:R-:W-:Y:S01]  /*20510*/  IADD3 R16, R0, UR38, R5 ;  /* 0x0000002600107c10 */ /* 0x002fe2000fffe005 */
[----:B------:R-:W-:Y:S06]  /*20520*/  BRA `(.L_x_2978) ;  /* 0x0000004000607947 */ /* 0x000fec0003800000 */
.L_x_2977:
        /* <DEDUP_REMOVED lines=13> */
[----:B------:R-:W-:Y:S01]  /*20600*/  MOV R11, UR5 ;  /* 0x00000005000b7c02 */ /* 0x000fe20008000f00 */
[----:B------:R-:W-:Y:S01]  /*20610*/  IMAD.U32 R7, RZ, RZ, UR9 ;  /* 0x00000009ff077e24 */ /* 0x000fe2000f8e00ff */
[----:B0-----:R-:W-:Y:S01]  /*20620*/  MOV R13, RZ ;  /* 0x000000ff000d7202 */ /* 0x001fe20000000f00 */
[----:B------:R-:W-:-:S02]  /*20630*/  IMAD.U32 R10, RZ, RZ, UR4 ;  /* 0x00000004ff0a7e24 */ /* 0x000fc4000f8e00ff */
[----:B------:R-:W-:Y:S02]  /*20640*/  IMAD.MOV.U32 R8, RZ, RZ, 0x70 ;  /* 0x00000070ff087424 */ /* 0x000fe400078e00ff */
[----:B------:R-:W-:-:S07]  /*20650*/  IMAD.MOV.U32 R12, RZ, RZ, 0x1 ;  /* 0x00000001ff0c7424 */ /* 0x000fce00078e00ff */
[----:B------:R-:W-:-:S07]  /*20660*/  LEPC R20, `(.L_x_2980) ;  /* 0x000000001014794e */ /* 0x000fce0000000000 */
[----:B-1----:R-:W-:Y:S05]  /*20670*/  CALL.ABS.NOINC R2 ;  /* 0x0000000002007343 */ /* 0x002fea0003c00000 */
.L_x_2980:
[----:B------:R-:W-:Y:S05]  /*20680*/  BSYNC B6 ;  /* 0x0000000000067941 */ /* 0x000fea0003800000 */
.L_x_2979:
        /* <DEDUP_REMOVED lines=15> */
[----:B------:R-:W-:Y:S01]  /*20780*/  MOV R12, 0x1 ;  /* 0x00000001000c7802 */ /* 0x000fe20000000f00 */
[----:B------:R-:W-:-:S02]  /*20790*/  IMAD.U32 R11, RZ, RZ, UR5 ;  /* 0x00000005ff0b7e24 */ /* 0x000fc4000f8e00ff */
[----:B------:R-:W-:Y:S02]  /*207a0*/  IMAD.MOV.U32 R8, RZ, RZ, 0x70 ;  /* 0x00000070ff087424 */ /* 0x000fe400078e00ff */
[----:B01----:R-:W-:-:S07]  /*207b0*/  IMAD.MOV.U32 R13, RZ, RZ, RZ ;  /* 0x000000ffff0d7224 */ /* 0x003fce00078e00ff */
[----:B------:R-:W-:-:S07]  /*207c0*/  LEPC R20, `(.L_x_2983) ;  /* 0x000000001014794e */ /* 0x000fce0000000000 */
[----:B--2---:R-:W-:Y:S05]  /*207d0*/  CALL.ABS.NOINC R2 ;  /* 0x0000000002007343 */ /* 0x004fea0003c00000 */
.L_x_2983:
        /* <DEDUP_REMOVED lines=10> */
[----:B------:R-:W-:Y:S01]  /*20880*/  MOV R12, 0x1 ;  /* 0x00000001000c7802 */ /* 0x000fe20000000f00 */
[----:B------:R-:W-:-:S02]  /*20890*/  IMAD.U32 R11, RZ, RZ, UR9 ;  /* 0x00000009ff0b7e24 */ /* 0x000fc4000f8e00ff */
[----:B------:R-:W-:Y:S02]  /*208a0*/  IMAD.MOV.U32 R8, RZ, RZ, 0x70 ;  /* 0x00000070ff087424 */ /* 0x000fe400078e00ff */
[----:B------:R-:W-:-:S07]  /*208b0*/  IMAD.MOV.U32 R13, RZ, RZ, RZ ;  /* 0x000000ffff0d7224 */ /* 0x000fce00078e00ff */
[----:B------:R-:W-:-:S07]  /*208c0*/  LEPC R20, `(.L_x_2982) ;  /* 0x000000001014794e */ /* 0x000fce0000000000 */
[----:B0-----:R-:W-:Y:S05]  /*208d0*/  CALL.ABS.NOINC R2 ;  /* 0x0000000002007343 */ /* 0x001fea0003c00000 */
.L_x_2982:
[----:B------:R-:W-:Y:S05]  /*208e0*/  BSYNC B6 ;  /* 0x0000000000067941 */ /* 0x000fea0003800000 */
.L_x_2981:
        /* <DEDUP_REMOVED lines=10> */
[----:B----4-:R1:W2:Y:S02]  /*20990*/  @P0 LDG.E R7, desc[UR60][R2.64] ;  /* 0x0000003c02070981 */ /* 0x0102a4000c1e1900 */
[----:B-1----:R-:W1:Y:S01]  /*209a0*/  LDC.64 R2, c[0x0][0x418] ;  /* 0x00010600ff027b82 */ /* 0x002e620000000a00 */
[----:B-----5:R-:W-:Y:S01]  /*209b0*/  VIADD R4, R0, 0xffffffff ;  /* 0xffffffff00047836 */ /* 0x020fe20000000000 */
[----:B--2---:R-:W-:Y:S01]  /*209c0*/  SHF.R.S32.HI R8, RZ, 0x1f, R7 ;  /* 0x0000001fff087819 */ /* 0x004fe20000011407 */
[----:B------:R2:W-:Y:S04]  /*209d0*/  @P0 STL [R1+0x14], R7 ;  /* 0x0000140701000387 */ /* 0x0005e80000100800 */
        /* <DEDUP_REMOVED lines=10> */
.L_x_3127:
[----:B-1----:R-:W3:Y:S01]  /*20a80*/  LDL.LU R5, [R1+0x20] ;  /* 0x0000200001057983 */ /* 0x002ee20000300800 */
[----:B------:R-:W-:Y:S02]  /*20a90*/  PLOP3.LUT P1, PT, PT, PT, PT, 0x8, 0x0 ;  /* 0x000000000000781c */ /* 0x000fe40003f2e170 */
[----:B--2---:R-:W-:Y:S01]  /*20aa0*/  ISETP.NE.AND P0, PT, R14, RZ, PT ;  /* 0x000000ff0e00720c */ /* 0x004fe20003f05270 */
[----:B------:R1:W-:Y:S04]  /*20ab0*/  STL [R1], R0 ;  /* 0x0000000001007387 */ /* 0x0003e80000100800 */
[----:B------:R1:W-:Y:S01]  /*20ac0*/  STL [R1+0x10], R4 ;  /* 0x0000100401007387 */ /* 0x0003e20000100800 */
[----:B---3--:R-:W-:-:S05]  /*20ad0*/  LOP3.LUT R5, R5, 0xfffffffe, RZ, 0xc0, !PT ;  /* 0xfffffffe05057812 */ /* 0x008fca00078ec0ff */
[----:B------:R-:W-:-:S05]  /*20ae0*/  @P1 LOP3.LUT R5, R5, 0x1, RZ, 0xfc, !PT ;  /* 0x0000000105051812 */ /* 0x000fca00078efcff */
[----:B------:R1:W-:Y:S01]  /*20af0*/  STL [R1+0x20], R5 ;  /* 0x0000200501007387 */ /* 0x0003e20000100800 */
[----:B------:R-:W-:Y:S05]  /*20b00*/  @P0 BRA `(.L_x_2985) ;  /* 0x0000000400500947 */ /* 0x000fea0003800000 */
[----:B------:R-:W-:-:S03]  /*20b10*/  UMOV UR4, 0xffffffff ;  /* 0xffffffff00047882 */ /* 0x000fc60000000000 */
[----:B------:R-:W-:Y:S05]  /*20b20*/  BRA.DIV UR4, `(.L_x_2986) ;  /* 0x0000005a04ac7947 */ /* 0x000fea000b800000 */
[----:B------:R-:W-:-:S13]  /*20b30*/  ELECT P6, URZ, PT ;  /* 0x00000000003f782f */ /* 0x000fda00038c0000 */
.L_x_3130:
[----:B------:R-:W-:Y:S05]  /*20b40*/  @!P6 BRA `(.L_x_2985) ;  /* 0x000000040040e947 */ /* 0x000fea0003800000 */
[----:B------:R-:W-:-:S04]  /*20b50*/  ISETP.NE.U32.AND P0, PT, R2, RZ, PT ;  /* 0x000000ff0200720c */ /* 0x000fc80003f05070 */
[----:B------:R-:W-:-:S13]  /*20b60*/  ISETP.NE.AND.EX P0, PT, R3, RZ, PT, P0 ;  /* 0x000000ff0300720c */ /* 0x000fda0003f05300 */
[----:B------:R-:W-:Y:S05]  /*20b70*/  @!P0 BRA `(.L_x_2987) ;  /* 0x0000000000548947 */ /* 0x000fea0003800000 */
[----:B------:R-:W2:Y:S01]  /*20b80*/  LDC R6, c[0x0][0x43c] ;  /* 0x00010f00ff067b82 */ /* 0x000ea20000000800 */
[----:B------:R-:W-:Y:S01]  /*20b90*/  MOV R9, R4 ;  /* 0x0000000400097202 */ /* 0x000fe20000000f00 */
[----:B------:R-:W-:-:S04]  /*20ba0*/  ULDC.64 UR4, c[0x0][0x428] ;  /* 0x00010a0000047ab9 */ /* 0x000fc80000000a00 */
[----:B-1----:R-:W-:Y:S01]  /*20bb0*/  IMAD.MOV.U32 R0, RZ, RZ, R9 ;  /* 0x000000ffff007224 */ /* 0x002fe200078e0009 */
[----:B--2---:R-:W-:-:S13]  /*20bc0*/  ISETP.NE.AND P0, PT, R6, 0x1, PT ;  /* 0x000000010600780c */ /* 0x004fda0003f05270 */
[----:B------:R-:W1:Y:S02]  /*20bd0*/  @P0 LDC.64 R4, c[0x0][0x440] ;  /* 0x00011000ff040b82 */ /* 0x000e640000000a00 */
[----:B-1----:R-:W-:-:S05]  /*20be0*/  @P0 IMAD.HI.U32 R4, R9, R4, RZ ;  /* 0x0000000409040227 */ /* 0x002fca00078e00ff */
[----:B------:R-:W-:-:S04]  /*20bf0*/  @P0 SHF.R.U32.HI R0, RZ, R5, R4 ;  /* 0x00000005ff000219 */ /* 0x000fc80000011604 */
[--C-:B------:R-:W-:Y:S01]  /*20c00*/  SHF.R.S32.HI R5, RZ, 0x1f, R0.reuse ;  /* 0x0000001fff057819 */ /* 0x100fe20000011400 */
[----:B------:R-:W-:-:S04]  /*20c10*/  IMAD.MOV R4, RZ, RZ, -R0 ;  /* 0x000000ffff047224 */ /* 0x000fc800078e0a00 */
[----:B------:R-:W-:Y:S01]  /*20c20*/  IMAD R9, R6, R4, R9 ;  /* 0x0000000406097224 */ /* 0x000fe200078e0209 */
[----:B------:R-:W-:Y:S01]  /*20c30*/  MOV R4, R0 ;  /* 0x0000000000047202 */ /* 0x000fe20000000f00 */
[----:B------:R-:W-:-:S03]  /*20c40*/  IMAD R6, R8, UR4, RZ ;  /* 0x0000000408067c24 */ /* 0x000fc6000f8e02ff */
[----:B------:R2:W-:Y:S01]  /*20c50*/  STL [R1+0x10], R9 ;  /* 0x0000100901007387 */ /* 0x0005e20000100800 */
[----:B------:R-:W-:-:S04]  /*20c60*/  IMAD.WIDE.U32 R4, R7, UR4, R4 ;  /* 0x0000000407047c25 */ /* 0x000fc8000f8e0004 */
[----:B------:R-:W-:Y:S01]  /*20c70*/  IMAD R0, R7, UR5, R6 ;  /* 0x0000000507007c24 */ /* 0x000fe2000f8e0206 */
[----:B------:R-:W-:-:S03]  /*20c80*/  LEA R2, P0, R4, R2, 0x2 ;  /* 0x0000000204027211 */ /* 0x000fc600078010ff */
[----:B------:R-:W-:-:S05]  /*20c90*/  IMAD.IADD R0, R5, 0x1, R0 ;  /* 0x0000000105007824 */ /* 0x000fca00078e0200 */
[----:B------:R-:W-:-:S05]  /*20ca0*/  LEA.HI.X R3, R4, R3, R0, 0x2, P0 ;  /* 0x0000000304037211 */ /* 0x000fca00000f1400 */
[----:B------:R-:W3:Y:S04]  /*20cb0*/  LDG.E R0, desc[UR60][R2.64] ;  /* 0x0000003c02007981 */ /* 0x000ee8000c1e1900 */
[----:B---3--:R2:W-:Y:S02]  /*20cc0*/  STL [R1], R0 ;  /* 0x0000000001007387 */ /* 0x0085e40000100800 */
.L_x_2987:
[----:B------:R-:W3:Y:S04]  /*20cd0*/  LDL R7, [R1+0x4] ;  /* 0x0000040001077983 */ /* 0x000ee80000100800 */
[----:B-12---:R-:W3:Y:S04]  /*20ce0*/  LDL R0, [R1+0x8] ;  /* 0x0000080001007983 */ /* 0x006ee80000100800 */
[----:B------:R-:W2:Y:S01]  /*20cf0*/  LDL R2, [R1+0x18] ;  /* 0x0000180001027983 */ /* 0x000ea20000100800 */
[----:B---3--:R-:W-:Y:S01]  /*20d00*/  IMAD R0, R0, 0x8, R7 ;  /* 0x0000000800007824 */ /* 0x008fe200078e0207 */
[----:B--2---:R-:W-:-:S04]  /*20d10*/  SHF.L.U32 R2, R2, 0x1f, RZ ;  /* 0x0000001f02027819 */ /* 0x004fc800000006ff */
[----:B------:R-:W1:Y:S02]  /*20d20*/  SYNCS.PHASECHK.TRANS64.TRYWAIT P0, [R0+URZ+0x34840], R2 ;  /* 0x03484002000075a7 */ /* 0x000e64000800017f */
[----:B-1----:R-:W-:Y:S05]  /*20d30*/  @!P0 BRA `(.L_x_2988) ;  /* 0x0000005800488947 */ /* 0x002fea0003800000 */
.L_x_3131:
[----:B------:R-:W2:Y:S02]  /*20d40*/  S2R R3, SR_TID.X ;  /* 0x0000000000037919 */ /* 0x000ea40000002100 */
        /* <DEDUP_REMOVED lines=10> */
.L_x_2989:
[----:B------:R-:W2:Y:S04]  /*20df0*/  LDL R7, [R1+0x4] ;  /* 0x0000040001077983 */ /* 0x000ea80000100800 */
[----:B------:R-:W2:Y:S04]  /*20e00*/  LDL R6, [R1+0x8] ;  /* 0x0000080001067983 */ /* 0x000ea80000100800 */
[----:B------:R-:W3:Y:S04]  /*20e10*/  LDL R5, [R1+0x10] ;  /* 0x0000100001057983 */ /* 0x000ee80000100800 */
[----:B------:R-:W4:Y:S04]  /*20e20*/  LDL R4, [R1+0x1c] ;  /* 0x00001c0001047983 */ /* 0x000f280000100800 */
[----:B------:R-:W5:Y:S04]  /*20e30*/  LDL R3, [R1] ;  /* 0x0000000001037983 */ /* 0x000f680000100800 */
[----:B-1----:R-:W5:Y:S01]  /*20e40*/  LDL.LU R2, [R1+0x20] ;  /* 0x0000200001027983 */ /* 0x002f620000300800 */
        /* <DEDUP_REMOVED lines=32> */
.L_x_2985:
[----:B------:R-:W2:Y:S04]  /*21050*/  LDL R2, [R1+0x4] ;  /* 0x0000040001027983 */ /* 0x000ea80000100800 */
[----:B------:R-:W3:Y:S04]  /*21060*/  LDL.LU R3, [R1+0x3c] ;  /* 0x00003c0001037983 */ /* 0x000ee80000300800 */
[----:B-1----:R-:W4:Y:S04]  /*21070*/  LDL.LU R5, [R1+0x30] ;  /* 0x0000300001057983 */ /* 0x002f280000300800 */
[----:B------:R-:W5:Y:S01]  /*21080*/  LDL.LU R4, [R1+0x44] ;  /* 0x0000440001047983 */ /* 0x000f620000300800 */
[----:B------:R-:W-:Y:S05]  /*21090*/  WARPSYNC.ALL ;  /* 0x0000000000007948 */ /* 0x000fea0003800000 */
[----:B------:R-:W-:Y:S01]  /*210a0*/  ULDC.64 UR4, c[0x0][0x298] ;  /* 0x0000a60000047ab9 */ /* 0x000fe20000000a00 */
[----:B------:R-:W-:Y:S01]  /*210b0*/  ULDC.64 UR6, c[0x0][0xa00] ;  /* 0x0002800000067ab9 */ /* 0x000fe20000000a00 */
[----:B------:R-:W-:Y:S01]  /*210c0*/  BSSY B6, `(.L_x_2990) ;  /* 0x0000024000067945 */ /* 0x000fe20003800000 */
[----:B------:R-:W-:Y:S01]  /*210d0*/  BAR.SYNC.DEFER_BLOCKING 0x8, 0x180 ;  /* 0x0206000000007b1d */ /* 0x000fe20000010000 */
[----:B------:R-:W-:-:S04]  /*210e0*/  ISETP.NE.U32.AND P0, PT, RZ, UR6, PT ;  /* 0x00000006ff007c0c */ /* 0x000fc8000bf05070 */
[----:B------:R-:W-:Y:S01]  /*210f0*/  ISETP.NE.AND.EX P0, PT, RZ, UR7, PT, P0 ;  /* 0x00000007ff007c0c */ /* 0x000fe2000bf05300 */
[----:B--2---:R-:W-:Y:S01]  /*21100*/  VIADD R2, R2, 0x10400 ;  /* 0x0001040002027836 */ /* 0x004fe20000000000 */
[----:B---3--:R-:W-:-:S04]  /*21110*/  SHF.R.S32.HI R0, RZ, 0x1f, R3 ;  /* 0x0000001fff007819 */ /* 0x008fc80000011403 */
        /* <DEDUP_REMOVED lines=20> */
[----:B------:R-:W1:Y:S01]  /*21260*/  LDC.64 R2, c[0x4][R2] ;  /* 0x0100000002027b82 */ /* 0x000e620000000a00 */
        /* <DEDUP_REMOVED lines=9> */
.L_x_2991:
[----:B------:R-:W-:Y:S05]  /*21300*/  BSYNC B6 ;  /* 0x0000000000067941 */ /* 0x000fea0003800000 */
.L_x_2990:
[----:B------:R-:W3:Y:S01]  /*21310*/  LDL.LU R6, [R1+0x3c] ;  /* 0x00003c0001067983 */ /* 0x000ee20000300800 */
[----:B------:R-:W-:Y:S01]  /*21320*/  ULDC.64 UR4, c[0x0][0x2d8] ;  /* 0x0000b60000047ab9 */ /* 0x000fe20000000a00 */
[----:B------:R-:W1:Y:S01]  /*21330*/  LDC R7, c[0x0][0x448] ;  /* 0x00011200ff077b82 */ /* 0x000e620000000800 */
[----:B------:R-:W-:Y:S01]  /*21340*/  ULDC.64 UR6, c[0x0][0x280] ;  /* 0x0000a00000067ab9 */ /* 0x000fe20000000a00 */
[----:B--2---:R-:W3:Y:S04]  /*21350*/  LDL.LU.64 R2, [R1+0x48] ;  /* 0x0000480001027983 */ /* 0x004ee80000300a00 */
[----:B------:R-:W2:Y:S04]  /*21360*/  LDL.LU R0, [R1+0x44] ;  /* 0x0000440001007983 */ /* 0x000ea80000300800 */
[----:B------:R-:W4:Y:S04]  /*21370*/  LDL.LU R4, [R1+0x54] ;  /* 0x0000540001047983 */ /* 0x000f280000300800 */
[----:B------:R-:W4:Y:S01]  /*21380*/  LDL.LU R5, [R1+0x30] ;  /* 0x0000300001057983 */ /* 0x000f220000300800 */
[----:B------:R-:W0:Y:S01]  /*21390*/  S2R R8, SR_TID.X ;  /* 0x0000000000087919 */ /* 0x000e220000002100 */
[----:B------:R-:W0:Y:S01]  /*213a0*/  S2R R10, SR_TID.X ;  /* 0x00000000000a7919 */ /* 0x000e220000002100 */
[----:B-1----:R-:W-:-:S02]  /*213b0*/  ISETP.NE.AND P0, PT, R7, 0x1, PT ;  /* 0x000000010700780c */ /* 0x002fc40003f05270 */
[----:B0-----:R-:W-:-:S04]  /*213c0*/  SHF.L.U32 R8, R8, 0x3, RZ ;  /* 0x0000000308087819 */ /* 0x001fc800000006ff */
[----:B------:R-:W-:Y:S01]  /*213d0*/  LOP3.LUT R8, R8, 0x38, RZ, 0xc0, !PT ;  /* 0x0000003808087812 */ /* 0x000fe200078ec0ff */
[----:B------:R-:W-:-:S03]  /*213e0*/  IMAD.SHL.U32 R10, R10, 0x8, RZ ;  /* 0x000000080a0a7824 */ /* 0x000fc600078e00ff */
[----:B------:R-:W-:Y:S02]  /*213f0*/  LOP3.LUT R9, R8, 0x40, RZ, 0xfc, !PT ;  /* 0x0000004008097812 */ /* 0x000fe400078efcff */
[----:B------:R-:W-:Y:S02]  /*21400*/  LOP3.LUT R10, R10, 0x38, RZ, 0xc0, !PT ;  /* 0x000000380a0a7812 */ /* 0x000fe400078ec0ff */
[----:B------:R-:W-:Y:S02]  /*21410*/  LOP3.LUT R8, R8, 0x80, RZ, 0xfc, !PT ;  /* 0x0000008008087812 */ /* 0x000fe400078efcff */
[----:B---3--:R-:W-:Y:S02]  /*21420*/  MOV R3, R6 ;  /* 0x0000000600037202 */ /* 0x008fe40000000f00 */
[----:B------:R-:W0:Y:S01]  /*21430*/  @P0 LDC R6, c[0x0][0x450] ;  /* 0x00011400ff060b82 */ /* 0x000e220000000800 */
[----:B--2---:R-:W-:Y:S02]  /*21440*/  IMAD R0, R0, UR4, RZ ;  /* 0x0000000400007c24 */ /* 0x004fe4000f8e02ff */
[----:B------:R-:W-:-:S04]  /*21450*/  IMAD.WIDE.U32 R2, R18, UR4, R2 ;  /* 0x0000000412027c25 */ /* 0x000fc8000f8e0002 */
[----:B------:R-:W-:Y:S01]  /*21460*/  IMAD R0, R18, UR5, R0 ;  /* 0x0000000512007c24 */ /* 0x000fe2000f8e0200 */
[----:B------:R-:W-:-:S03]  /*21470*/  ULDC.64 UR4, c[0x0][0x2e0] ;  /* 0x0000b80000047ab9 */ /* 0x000fc60000000a00 */
[----:B------:R-:W-:Y:S02]  /*21480*/  IMAD.IADD R3, R3, 0x1, R0 ;  /* 0x0000000103037824 */ /* 0x000fe400078e0200 */
[----:B----4-:R-:W-:Y:S02]  /*21490*/  IMAD R0, R4, UR4, RZ ;  /* 0x0000000404007c24 */ /* 0x010fe4000f8e02ff */
[----:B------:R-:W1:Y:S01]  /*214a0*/  S2R R4, SR_TID.X ;  /* 0x0000000000047919 */ /* 0x000e620000002100 */
[----:B------:R-:W-:-:S04]  /*214b0*/  IMAD.WIDE.U32 R2, R5, UR4, R2 ;  /* 0x0000000405027c25 */ /* 0x000fc8000f8e0002 */
[----:B------:R-:W-:Y:S01]  /*214c0*/  IMAD R0, R5, UR5, R0 ;  /* 0x0000000505007c24 */ /* 0x000fe2000f8e0200 */
[----:B------:R-:W-:-:S03]  /*214d0*/  ULDC.64 UR4, c[0x0][0x2d0] ;  /* 0x0000b40000047ab9 */ /* 0x000fc60000000a00 */
[----:B------:R-:W-:Y:S01]  /*214e0*/  IMAD.IADD R3, R3, 0x1, R0 ;  /* 0x0000000103037824 */ /* 0x000fe200078e0200 */
[----:B-1----:R-:W-:-:S04]  /*214f0*/  LOP3.LUT R4, R4, 0x7f, RZ, 0xc0, !PT ;  /* 0x0000007f04047812 */ /* 0x002fc800078ec0ff */
[----:B------:R-:W-:Y:S02]  /*21500*/  SHF.R.U32.HI R5, RZ, 0x3, R4 ;  /* 0x00000003ff057819 */ /* 0x000fe40000011604 */
[----:B------:R-:W1:Y:S02]  /*21510*/  S2R R4, SR_TID.X ;  /* 0x0000000000047919 */ /* 0x000e640000002100 */
[----:B-1----:R-:W-:-:S04]  /*21520*/  SHF.L.U32 R4, R4, 0x4, RZ ;  /* 0x0000000404047819 */ /* 0x002fc800000006ff */
[----:B------:R-:W-:Y:S02]  /*21530*/  LOP3.LUT R4, R5, 0x70, R4, 0xf8, !PT ;  /* 0x0000007005047812 */ /* 0x000fe400078ef804 */
[----:B------:R-:W1:Y:S03]  /*21540*/  @P0 LDC R5, c[0x0][0x44c] ;  /* 0x00011300ff050b82 */ /* 0x000e660000000800 */
[----:B------:R-:W-:-:S04]  /*21550*/  IMAD R4, R17, 0x80, R4 ;  /* 0x0000008011047824 */ /* 0x000fc800078e0204 */
[----:B------:R-:W-:Y:S02]  /*21560*/  IMAD.MOV.U32 R0, RZ, RZ, R4 ;  /* 0x000000ffff007224 */ /* 0x000fe400078e0004 */
[----:B-1----:R-:W-:-:S05]  /*21570*/  @P0 IMAD.HI.U32 R5, R4, R5, RZ ;  /* 0x0000000504050227 */ /* 0x002fca00078e00ff */
[----:B0-----:R-:W-:-:S04]  /*21580*/  @P0 SHF.R.U32.HI R0, RZ, R6, R5 ;  /* 0x00000006ff000219 */ /* 0x001fc80000011605 */
[C---:B------:R-:W-:Y:S01]  /*21590*/  IADD3 R6, -R0.reuse, RZ, RZ ;  /* 0x000000ff00067210 */ /* 0x040fe20007ffe1ff */
        /* <DEDUP_REMOVED lines=24> */
[----:B------:R-:W2:Y:S03]  /*21720*/  LDL.LU R5, [R1+0x40] ;  /* 0x0000400001057983 */ /* 0x000ea60000300800 */
[----:B------:R-:W-:Y:S01]  /*21730*/  IMAD R17, R17, 0x80, R6 ;  /* 0x0000008011117824 */ /* 0x000fe200078e0206 */
[----:B------:R-:W-:Y:S04]  /*21740*/  SHFL.IDX PT, R8, R2, 0x1, 0x181f ;  /* 0x00381f0002087f89 */ /* 0x000fe800000e0000 */
[----:B------:R-:W-:Y:S01]  /*21750*/  IADD3 R4, R17, 0x10, RZ ;  /* 0x0000001011047810 */ /* 0x000fe20007ffe0ff */
[----:B------:R-:W-:Y:S01]  /*21760*/  SHFL.IDX PT, R6, R3, 0x1, 0x181f ;  /* 0x00381f0003067f89 */ /* 0x000fe200000e0000 */
[----:B--2---:R-:W-:-:S03]  /*21770*/  IMAD R0, R5, R7, RZ ;  /* 0x0000000705007224 */ /* 0x004fc600078e02ff */
[----:B------:R-:W0:Y:S02]  /*21780*/  SHFL.IDX PT, R5, R3, RZ, 0x181f ;  /* 0x00181fff03057589 */ /* 0x000e2400000e0000 */
[-C--:B------:R-:W-:Y:S02]  /*21790*/  ISETP.GE.AND P3, PT, R4, R0.reuse, PT ;  /* 0x000000000400720c */ /* 0x080fe40003f66270 */
[----:B------:R-:W1:Y:S01]  /*217a0*/  SHFL.IDX PT, R4, R2, RZ, 0x181f ;  /* 0x00181fff02047589 */ /* 0x000e6200000e0000 */
[----:B------:R-:W-:-:S13]  /*217b0*/  ISETP.GE.AND P4, PT, R17, R0, PT ;  /* 0x000000001100720c */ /* 0x000fda0003f86270 */
        /* <DEDUP_REMOVED lines=10> */
[----:B0-----:R-:W-:Y:S01]  /*21860*/  @!P3 MOV R4, R7 ;  /* 0x000000070004b202 */ /* 0x001fe20000000f00 */
[----:B------:R-:W-:-:S02]  /*21870*/  @!P3 IMAD.MOV.U32 R5, RZ, RZ, R6 ;  /* 0x000000ffff05b224 */ /* 0x000fc400078e0006 */
[----:B------:R-:W-:Y:S04]  /*21880*/  SHFL.IDX PT, R6, R2, 0x2, 0x181f ;  /* 0x00581f0002067f89 */ /* 0x000fe800000e0000 */
[----:B------:R-:W-:Y:S04]  /*21890*/  @!P3 LDGSTS.E.BYPASS.LTC128B.128 [R9+0x10c00], desc[UR60][R4.64], !P2 ;  /* 0x10c000000409bfae */ /* 0x000fe8000d101d7c */
[----:B------:R-:W-:Y:S04]  /*218a0*/  @!P3 LDGSTS.E.BYPASS.LTC128B.128 [R9+0x14c00], desc[UR60][R4.64+0x80], !P1 ;  /* 0x14c000800409bfae */ /* 0x000fe8000c901d7c */
[----:B------:R0:W-:Y:S02]  /*218b0*/  @!P3 LDGSTS.E.BYPASS.LTC128B.128 [R9+0x18c00], desc[UR60][R4.64+0x100], !P0 ;  /* 0x18c001000409bfae */ /* 0x0001e4000c101d7c */
[----:B0-----:R-:W-:-:S05]  /*218c0*/  VIADD R4, R17, 0x20 ;  /* 0x0000002011047836 */ /* 0x001fca0000000000 */
[----:B------:R-:W-:Y:S02]  /*218d0*/  ISETP.GE.AND P3, PT, R4, R0, PT ;  /* 0x000000000400720c */ /* 0x000fe40003f66270 */
[----:B------:R-:W0:Y:S11]  /*218e0*/  SHFL.IDX PT, R4, R3, 0x2, 0x181f ;  /* 0x00581f0003047f89 */ /* 0x000e3600000e0000 */
[----:B0-----:R-:W-:-:S04]  /*218f0*/  @!P3 LEA R7, P4, R10, R4, 0x1 ;  /* 0x000000040a07b211 */ /* 0x001fc800078808ff */
[----:B------:R-:W-:Y:S02]  /*21900*/  @!P3 IADD3.X R4, RZ, R6, RZ, P4, !PT ;  /* 0x00000006ff04b210 */ /* 0x000fe400027fe4ff */
[----:B------:R-:W-:Y:S03]  /*21910*/  SHFL.IDX PT, R6, R2, 0x3, 0x181f ;  /* 0x00781f0002067f89 */ /* 0x000fe600000e0000 */
[----:B------:R-:W-:Y:S02]  /*21920*/  @!P3 IMAD.MOV.U32 R5, RZ, RZ, R4 ;  /* 0x000000ffff05b224 */ /* 0x000fe400078e0004 */
[----:B------:R-:W-:-:S05]  /*21930*/  @!P3 IMAD.MOV.U32 R4, RZ, RZ, R7 ;  /* 0x000000ffff04b224 */ /* 0x000fca00078e0007 */
[----:B------:R-:W-:Y:S04]  /*21940*/  @!P3 LDGSTS.E.BYPASS.LTC128B.128 [R9+0x11400], desc[UR60][R4.64], !P2 ;  /* 0x114000000409bfae */ /* 0x000fe8000d101d7c */
[----:B------:R-:W-:Y:S04]  /*21950*/  @!P3 LDGSTS.E.BYPASS.LTC128B.128 [R9+0x15400], desc[UR60][R4.64+0x80], !P1 ;  /* 0x154000800409bfae */ /* 0x000fe8000c901d7c */
[----:B------:R0:W-:Y:S02]  /*21960*/  @!P3 LDGSTS.E.BYPASS.LTC128B.128 [R9+0x19400], desc[UR60][R4.64+0x100], !P0 ;  /* 0x194001000409bfae */ /* 0x0001e4000c101d7c */
[----:B0-----:R-:W-:-:S04]  /*21970*/  IADD3 R4, R17, 0x30, RZ ;  /* 0x0000003011047810 */ /* 0x001fc80007ffe0ff */
[----:B------:R-:W-:Y:S02]  /*21980*/  ISETP.GE.AND P3, PT, R4, R0, PT ;  /* 0x000000000400720c */ /* 0x000fe40003f66270 */
[----:B------:R-:W0:Y:S11]  /*21990*/  SHFL.IDX PT, R4, R3, 0x3, 0x181f ;  /* 0x00781f0003047f89 */ /* 0x000e3600000e0000 */
[----:B0-----:R-:W-:-:S05]  /*219a0*/  @!P3 LEA R5, P4, R10, R4, 0x1 ;  /* 0x000000040a05b211 */ /* 0x001fca00078808ff */
[----:B------:R-:W-:Y:S02]  /*219b0*/  @!P3 IMAD.X R4, RZ, RZ, R6, P4 ;  /* 0x000000ffff04b224 */ /* 0x000fe400020e0606 */
[----:B------:R-:W-:Y:S03]  /*219c0*/  SHFL.IDX PT, R6, R2, 0x4, 0x181f ;  /* 0x00981f0002067f89 */ /* 0x000fe600000e0000 */
[----:B------:R-:W-:-:S04]  /*219d0*/  @!P3 LOP3.LUT R5, R5, R4, RZ, 0x3c, !PT ;  /* 0x000000040505b212 */ /* 0x000fc800078e3cff */
[----:B------:R-:W-:-:S04]  /*219e0*/  @!P3 LOP3.LUT R4, R5, R4, RZ, 0x3c, !PT ;  /* 0x000000040504b212 */ /* 0x000fc800078e3cff */
[----:B------:R-:W-:-:S05]  /*219f0*/  @!P3 LOP3.LUT R5, R5, R4, RZ, 0x3c, !PT ;  /* 0x000000040505b212 */ /* 0x000fca00078e3cff */
        /* <DEDUP_REMOVED lines=8> */
[----:B------:R-:W-:Y:S02]  /*21a80*/  SHFL.IDX PT, R6, R2, 0x5, 0x181f ;  /* 0x00b81f0002067f89 */ /* 0x000fe400000e0000 */
        /* <DEDUP_REMOVED lines=18> */
[----:B0-----:R-:W-:-:S04]  /*21bb0*/  IADD3 R4, R17, 0x60, RZ ;  /* 0x0000006011047810 */ /* 0x001fc80007ffe0ff */
[----:B------:R-:W-:Y:S02]  /*21bc0*/  ISETP.GE.AND P4, PT, R4, R0, PT ;  /* 0x000000000400720c */ /* 0x000fe40003f86270 */
[----:B------:R-:W0:Y:S04]  /*21bd0*/  SHFL.IDX PT, R4, R3, 0x6, 0x181f ;  /* 0x00d81f0003047f89 */ /* 0x000e2800000e0000 */
[----:B------:R-:W1:Y:S07]  /*21be0*/  SHFL.IDX PT, R3, R3, 0x7, 0x181f ;  /* 0x00f81f0003037f89 */ /* 0x000e6e00000e0000 */
[----:B0-----:R-:W-:-:S05]  /*21bf0*/  @!P4 LEA R5, P3, R10, R4, 0x1 ;  /* 0x000000040a05c211 */ /* 0x001fca00078608ff */
[----:B------:R-:W-:-:S05]  /*21c00*/  @!P4 IMAD.X R4, RZ, RZ, R6, P3 ;  /* 0x000000ffff04c224 */ /* 0x000fca00018e0606 */
[----:B------:R-:W-:-:S04]  /*21c10*/  @!P4 LOP3.LUT R5, R5, R4, RZ, 0x3c, !PT ;  /* 0x000000040505c212 */ /* 0x000fc800078e3cff */
[----:B------:R-:W-:-:S04]  /*21c20*/  @!P4 LOP3.LUT R4, R5, R4, RZ, 0x3c, !PT ;  /* 0x000000040504c212 */ /* 0x000fc800078e3cff */
[----:B------:R-:W-:-:S05]  /*21c30*/  @!P4 LOP3.LUT R5, R5, R4, RZ, 0x3c, !PT ;  /* 0x000000040505c212 */ /* 0x000fca00078e3cff */
[----:B------:R-:W-:Y:S04]  /*21c40*/  @!P4 LDGSTS.E.BYPASS.LTC128B.128 [R9+0x13400], desc[UR60][R4.64], !P2 ;  /* 0x134000000409cfae */ /* 0x000fe8000d101d7c */
[----:B------:R-:W-:Y:S04]  /*21c50*/  @!P4 LDGSTS.E.BYPASS.LTC128B.128 [R9+0x17400], desc[UR60][R4.64+0x80], !P1 ;  /* 0x174000800409cfae */ /* 0x000fe8000c901d7c */
[----:B------:R0:W-:Y:S04]  /*21c60*/  @!P4 LDGSTS.E.BYPASS.LTC128B.128 [R9+0x1b400], desc[UR60][R4.64+0x100], !P0 ;  /* 0x1b4001000409cfae */ /* 0x0001e8000c101d7c */
[----:B01----:R0:W2:Y:S02]  /*21c70*/  SHFL.IDX PT, R4, R2, 0x7, 0x181f ;  /* 0x00f81f0002047f89 */ /* 0x0030a400000e0000 */
.L_x_3148:
[----:B------:R-:W-:Y:S01]  /*21c80*/  VIADD R17, R17, 0x70 ;  /* 0x0000007011117836 */ /* 0x000fe20000000000 */
[----:B------:R-:W-:Y:S04]  /*21c90*/  BSSY B0, `(.L_x_2993) ;  /* 0x000000b000007945 */ /* 0x000fe80003800000 */
[----:B------:R-:W-:-:S13]  /*21ca0*/  ISETP.GE.AND P3, PT, R17, R0, PT ;  /* 0x000000001100720c */ /* 0x000fda0003f66270 */
[----:B------:R-:W-:Y:S05]  /*21cb0*/  @P3 BRA `(.L_x_2994) ;  /* 0x0000000000203947 */ /* 0x000fea0003800000 */
[----:B0-----:R-:W-:-:S04]  /*21cc0*/  LEA R2, P3, R10, R3, 0x1 ;  /* 0x000000030a027211 */ /* 0x001fc800078608ff */
[----:B--2---:R-:W-:-:S05]  /*21cd0*/  IADD3.X R3, RZ, R4, RZ, P3, !PT ;  /* 0x00000004ff037210 */ /* 0x004fca0001ffe4ff */
[----:B------:R-:W-:Y:S01]  /*21ce0*/  @!PT LDS RZ, [RZ] ;  /* 0x00000000fffff984 */ /* 0x000fe20000000800 */
[----:B------:R-:W-:Y:S01]  /*21cf0*/  @!PT LDS RZ, [RZ] ;  /* 0x00000000fffff984 */ /* 0x000fe20000000800 */
[----:B------:R-:W-:Y:S01]  /*21d00*/  @!PT LDS RZ, [RZ] ;  /* 0x00000000fffff984 */ /* 0x000fe20000000800 */
[----:B------:R1:W-:Y:S04]  /*21d10*/  LDGSTS.E.BYPASS.LTC128B.128 [R9+0x13c00], desc[UR60][R2.64], !P2 ;  /* 0x13c0000002097fae */ /* 0x0003e8000d101d7c */
[----:B------:R1:W-:Y:S04]  /*21d20*/  LDGSTS.E.BYPASS.LTC128B.128 [R9+0x17c00], desc[UR60][R2.64+0x80], !P1 ;  /* 0x17c0008002097fae */ /* 0x0003e8000c901d7c */
[----:B------:R1:W-:Y:S02]  /*21d30*/  LDGSTS.E.BYPASS.LTC128B.128 [R9+0x1bc00], desc[UR60][R2.64+0x100], !P0 ;  /* 0x1bc0010002097fae */ /* 0x0003e4000c101d7c */
.L_x_2994:
[----:B------:R-:W-:Y:S05]  /*21d40*/  BSYNC B0 ;  /* 0x0000000000007941 */ /* 0x000fea0003800000 */
.L_x_2993:
[----:B-1----:R-:W3:Y:S01]  /*21d50*/  LDL R9, [R1+0x4] ;  /* 0x0000040001097983 */ /* 0x002ee20000100800 */
[----:B------:R-:W-:Y:S01]  /*21d60*/  PLOP3.LUT P0, PT, PT, PT, PT, 0x80, 0x0 ;  /* 0x000000000000781c */ /* 0x000fe20003f0f070 */
[----:B------:R-:W-:Y:S01]  /*21d70*/  NOP ;  /* 0x0000000000007918 */ /* 0x000fe20000000000 */
[----:B---3--:R-:W-:-:S11]  /*21d80*/  VIADD R10, R9, 0x34800 ;  /* 0x00034800090a7836 */ /* 0x008fd60000000000 */
.L_x_2995:
[----:B0-----:R-:W3:Y:S01]  /*21d90*/  LDL R2, [R1+0x4] ;  /* 0x0000040001027983 */ /* 0x001ee20000100800 */
[----:B------:R-:W-:Y:S02]  /*21da0*/  PLOP3.LUT P1, PT, P1, P0, PT, 0xa2, 0x0 ;  /* 0x000000000000781c */ /* 0x000fe40000f21472 */
[----:B---3--:R-:W-:-:S08]  /*21db0*/  @P0 R2UR P1, UR4, R2 ;  /* 0x00000000020402ca */ /* 0x008fd00000020000 */
[----:B------:R-:W-:-:S05]  /*21dc0*/  @P0 PLOP3.LUT P0, PT, P1, PT, PT, 0x80, 0x0 ;  /* 0x000000000000081c */ /* 0x000fca0000f0f070 */
[----:B------:R-:W-:Y:S01]  /*21dd0*/  @!P1 SYNCS.ARRIVE.TRANS64.RED.A0T1 RZ, [UR4+0x34800], RZ ;  /* 0x034800ffffff99a7 */ /* 0x000fe20008200404 */
[----:B------:R-:W-:Y:S07]  /*21de0*/  @!P1 ARRIVES.LDGSTSBAR.64.TRANSCNT [UR4+0x34800] ;  /* 0x03480000ff0099b0 */ /* 0x000fee0008000a84 */
[----:B------:R-:W-:Y:S05]  /*21df0*/  @P0 BRA.U.ANY `(.L_x_2995) ;  /* 0xfffffffd00e40947 */ /* 0x000fea000393ffff */
[----:B------:R-:W3:Y:S02]  /*21e00*/  LDL.LU R3, [R1+0x50] ;  /* 0x0000500001037983 */ /* 0x000ee40000300800 */
[----:B---3--:R-:W-:-:S05]  /*21e10*/  VIADD R3, R3, 0x1 ;  /* 0x0000000103037836 */ /* 0x008fca0000000000 */
[----:B------:R0:W-:Y:S01]  /*21e20*/  STL [R1+0x50], R3 ;  /* 0x0000500301007387 */ /* 0x0001e20000100800 */
[----:B------:R-:W-:-:S04]  /*21e30*/  LEA.HI R0, R3, R3, RZ, 0x1 ;  /* 0x0000000303007211 */ /* 0x000fc800078f08ff */
[----:B------:R-:W-:-:S04]  /*21e40*/  LOP3.LUT R0, R0, 0xfffffffe, RZ, 0xc0, !PT ;  /* 0xfffffffe00007812 */ /* 0x000fc800078ec0ff */
[----:B------:R-:W-:-:S04]  /*21e50*/  IADD3 R0, R3, -R0, RZ ;  /* 0x8000000003007210 */ /* 0x000fc80007ffe0ff */
[----:B------:R-:W-:Y:S01]  /*21e60*/  SHF.L.U32 R0, R0, 0x1f, RZ ;  /* 0x0000001f00007819 */ /* 0x000fe200000006ff */
[----:B------:R-:W-:Y:S01]  /*21e70*/  NOP ;  /* 0x0000000000007918 */ /* 0x000fe20000000000 */
[----:B------:R0:W-:Y:S01]  /*21e80*/  SYNCS.ARRIVE.TRANS64.A1T0 RZ, [R2+URZ+0x34800], RZ ;  /* 0x034800ff02ff79a7 */ /* 0x0001e2000810003f */
[----:B------:R-:W-:Y:S01]  /*21e90*/  BSSY B0, `(.L_x_2996) ;  /* 0x0000003000007945 */ /* 0x000fe20003800000 */
[----:B------:R-:W1:Y:S03]  /*21ea0*/  SYNCS.PHASECHK.TRANS64.TRYWAIT P0, [R2+URZ+0x34820], R0 ;  /* 0x03482000020075a7 */ /* 0x000e66000800017f */
[----:B01----:R-:W-:Y:S05]  /*21eb0*/  @!P0 BRA `(.L_x_2997) ;  /* 0x0000005000e08947 */ /* 0x003fea0003800000 */
.L_x_3149:
[----:B------:R-:W-:Y:S05]  /*21ec0*/  BSYNC B0 ;  /* 0x0000000000007941 */ /* 0x000fea0003800000 */
.L_x_2996:
[----:B0-----:R-:W3:Y:S01]  /*21ed0*/  LDL R2, [R1+0x34] ;  /* 0x0000340001027983 */ /* 0x001ee20000100800 */
[----:B------:R-:W-:Y:S01]  /*21ee0*/  BSSY B0, `(.L_x_2998) ;  /* 0x000021f000007945 */ /* 0x000fe20003800000 */
[----:B---3--:R-:W-:-:S13]  /*21ef0*/  ISETP.GE.AND P0, PT, R2, 0x2, PT ;  /* 0x000000020200780c */ /* 0x008fda0003f06270 */
[----:B------:R-:W-:Y:S05]  /*21f00*/  @!P0 BRA `(.L_x_2999) ;  /* 0x0000002000708947 */ /* 0x000fea0003800000 */
[C---:B------:R-:W-:Y:S01]  /*21f10*/  LOP3.LUT R0, R2.reuse, 0x1, RZ, 0xc0, !PT ;  /* 0x0000000102007812 */ /* 0x040fe200078ec0ff */
[----:B------:R-:W-:Y:S01]  /*21f20*/  VIADD R2, R2, 0xfffffffe ;  /* 0xfffffffe02027836 */ /* 0x000fe20000000000 */
[----:B------:R-:W-:Y:S02]  /*21f30*/  BSSY B2, `(.L_x_3000) ;  /* 0x00000b9000027945 */ /* 0x000fe40003800000 */
[----:B------:R-:W-:Y:S01]  /*21f40*/  ISETP.NE.U32.AND P0, PT, R0, 0x1, PT ;  /* 0x000000010000780c */ /* 0x000fe20003f05070 */
[----:B------:R-:W-:-:S12]  /*21f50*/  IMAD.MOV.U32 R0, RZ, RZ, R2 ;  /* 0x000000ffff007224 */ /* 0x000fd800078e0002 */
[----:B------:R-:W-:Y:S05]  /*21f60*/  @!P0 BRA `(.L_x_3001) ;  /* 0x0000000800d48947 */ /* 0x000fea0003800000 */
[----:B------:R-:W3:Y:S04]  /*21f70*/  LDL R5, [R1+0x20] ;  /* 0x0000200001057983 */ /* 0x000ee80000100800 */
[----:B--2---:R-:W2:Y:S04]  /*21f80*/  LDL R4, [R1+0x8] ;  /* 0x0000080001047983 */ /* 0x004ea80000100800 */
[----:B------:R-:W4:Y:S01]  /*21f90*/  LDL R3, [R1+0x18] ;  /* 0x0000180001037983 */ /* 0x000f220000100800 */
[----:B------:R-:W-:Y:S01]  /*21fa0*/  BSSY B1, `(.L_x_3002) ;  /* 0x00000ad000017945 */ /* 0x000fe20003800000 */
[----:B---3--:R-:W-:-:S02]  /*21fb0*/  LOP3.LUT P1, RZ, R5, 0x1, RZ, 0xc0, !PT ;  /* 0x0000000105ff7812 */ /* 0x008fc4000782c0ff */
[----:B--2---:R-:W-:-:S04]  /*21fc0*/  IADD3 R8, R4, 0x1, RZ ;  /* 0x0000000104087810 */ /* 0x004fc80007ffe0ff */
        /* <DEDUP_REMOVED lines=20> */
[----:B------:R-:W-:Y:S01]  /*22110*/  IADD3 R7, -R0, RZ, RZ ;  /* 0x000000ff00077210 */ /* 0x000fe20007ffe1ff */
[--C-:B------:R-:W-:Y:S01]  /*22120*/  IMAD.MOV.U32 R4, RZ, RZ, R0.reuse ;  /* 0x000000ffff047224 */ /* 0x100fe200078e0000 */
[----:B------:R-:W-:-:S03]  /*22130*/  SHF.R.S32.HI R5, RZ, 0x1f, R0 ;  /* 0x0000001fff057819 */ /* 0x000fc60000011400 */
        /* <DEDUP_REMOVED lines=8> */
.L_x_3004:
[----:B------:R-:W2:Y:S01]  /*221c0*/  LDL R0, [R1+0x4] ;  /* 0x0000040001007983 */ /* 0x000ea20000100800 */
[----:B------:R-:W-:Y:S01]  /*221d0*/  BSSY B3, `(.L_x_3005) ;  /* 0x0000005000037945 */ /* 0x000fe20003800000 */
[----:B--2---:R-:W-:Y:S02]  /*221e0*/  LEA R3, R8, R0, 0x3 ;  /* 0x0000000008037211 */ /* 0x004fe400078e18ff */
[----:B------:R-:W-:-:S04]  /*221f0*/  SHF.L.U32 R0, R9, 0x1f, RZ ;  /* 0x0000001f09007819 */ /* 0x000fc800000006ff */
[----:B------:R-:W1:Y:S02]  /*22200*/  SYNCS.PHASECHK.TRANS64.TRYWAIT P0, [R3+URZ+0x34840], R0 ;  /* 0x03484000030075a7 */ /* 0x000e64000800017f */
[----:B-1----:R-:W-:Y:S05]  /*22210*/  @!P0 BRA `(.L_x_3006) ;  /* 0x0000005000208947 */ /* 0x002fea0003800000 */
.L_x_3150:
[----:B------:R-:W-:Y:S05]  /*22220*/  BSYNC B3 ;  /* 0x0000000000037941 */ /* 0x000fea0003800000 */
.L_x_3005:
        /* <DEDUP_REMOVED lines=12> */
.L_x_3008:
[----:B------:R-:W-:Y:S05]  /*222f0*/  BSYNC B3 ;  /* 0x0000000000037941 */ /* 0x000fea0003800000 */
.L_x_3007:
[----:B------:R-:W2:Y:S04]  /*22300*/  LDL R5, [R1+0x4] ;  /* 0x0000040001057983 */ /* 0x000ea80000100800 */
[----:B-1----:R-:W3:Y:S01]  /*22310*/  LDL R0, [R1+0x1c] ;  /* 0x00001c0001007983 */ /* 0x002ee20000100800 */
        /* <DEDUP_REMOVED lines=11> */
.L_x_3009:
        /* <DEDUP_REMOVED lines=10> */
[----:B------:R-:W-:Y:S01]  /*22470*/  MOV R14, 0x40 ;  /* 0x00000040000e7802 */ /* 0x000fe20000000f00 */
[----:B------:R-:W-:Y:S01]  /*22480*/  VIADD R5, R6, 0x20400 ;  /* 0x0002040006057836 */ /* 0x000fe20000000000 */
[----:B------:R-:W-:Y:S01]  /*22490*/  PLOP3.LUT P0, PT, PT, PT, PT, 0x80, 0x0 ;  /* 0x000000000000781c */ /* 0x000fe20003f0f070 */
[----:B------:R-:W-:Y:S01]  /*224a0*/  UMOV UR6, 0x0 ;  /* 0x0000000000067882 */ /* 0x000fe20000000000 */
[----:B------:R-:W-:Y:S01]  /*224b0*/  R2UR UR10, R14 ;  /* 0x000000000e0a72ca */ /* 0x000fe200000e0000 */
[----:B------:R-:W-:-:S14]  /*224c0*/  UMOV UR7, 0x14f00000 ;  /* 0x14f0000000077882 */ /* 0x000fdc0000000000 */
.L_x_3010:
        /* <DEDUP_REMOVED lines=15> */
.L_x_3011:
        /* <DEDUP_REMOVED lines=13> */
[----:B--2---:R-:W-:Y:S02]  /*22690*/  SHF.L.U32 R0, R12, 0x1f, RZ ;  /* 0x0000001f0c007819 */ /* 0x004fe400000006ff */
[----:B---3--:R-:W-:-:S04]  /*226a0*/  LEA R3, R6, R10, 0x3 ;  /* 0x0000000a06037211 */ /* 0x008fc800078e18ff */
[----:B------:R-:W0:Y:S02]  /*226b0*/  SYNCS.PHASECHK.TRANS64.TRYWAIT P0, [R3+URZ+0x60], R0 ;  /* 0x00006000030075a7 */ /* 0x000e24000800017f */
[----:B0-----:R-:W-:Y:S05]  /*226c0*/  @!P0 BRA `(.L_x_3013) ;  /* 0x0000004c00088947 */ /* 0x001fea0003800000 */
.L_x_3151:
[----:B------:R-:W-:Y:S05]  /*226d0*/  BSYNC B3 ;  /* 0x0000000000037941 */ /* 0x000fea0003800000 */
.L_x_3012:
[----:B------:R1:W5:Y:S04]  /*226e0*/  LDL R15, [R1+0x4] ;  /* 0x00000400010f7983 */ /* 0x0003680000100800 */
[----:B------:R1:W5:Y:S01]  /*226f0*/  LDL R6, [R1+0x8] ;  /* 0x0000080001067983 */ /* 0x0003620000100800 */
[----:B------:R-:W-:Y:S01]  /*22700*/  BSSY B3, `(.L_x_3014) ;  /* 0x000000c000037945 */ /* 0x000fe20003800000 */
[----:B------:R-:W-:Y:S02]  /*22710*/  IMAD.MOV.U32 R12, RZ, RZ, 0x0 ;  /* 0x00000000ff0c7424 */ /* 0x000fe400078e00ff */
[----:B------:R-:W-:Y:S01]  /*22720*/  IMAD.MOV.U32 R13, RZ, RZ, 0x14f00000 ;  /* 0x14f00000ff0d7424 */ /* 0x000fe200078e00ff */
[----:B------:R-:W-:Y:S06]  /*22730*/  @P1 BRA `(.L_x_3015) ;  /* 0x0000000000201947 */ /* 0x000fec0003800000 */
        /* <DEDUP_REMOVED lines=8> */
.L_x_3015:
[----:B------:R-:W-:Y:S05]  /*227c0*/  BSYNC B3 ;  /* 0x0000000000037941 */ /* 0x000fea0003800000 */
.L_x_3014:
[----:B------:R-:W2:Y:S04]  /*227d0*/  LDL R5, [R1+0x1c] ;  /* 0x00001c0001057983 */ /* 0x000ea80000100800 */
[----:B0-----:R-:W2:Y:S01]  /*227e0*/  LDL.LU R3, [R1+0x10] ;  /* 0x0000100001037983 */ /* 0x001ea20000300800 */
[----:B------:R-:W-:Y:S01]  /*227f0*/  R2UR UR10, R11 ;  /* 0x000000000b0a72ca */ /* 0x000fe200000e0000 */
[----:B-----5:R-:W-:Y:S01]  /*22800*/  IMAD R0, R6, 0x8, R15 ;  /* 0x0000000806007824 */ /* 0x020fe200078e020f */
[----:B------:R-:W-:Y:S01]  /*22810*/  R2UR UR6, R12 ;  /* 0x000000000c0672ca */ /* 0x000fe200000e0000 */
[----:B------:R-:W-:Y:S01]  /*22820*/  UIADD3 UR4, UP0, UR36, 0x470, URZ ;  /* 0x0000047024047890 */ /* 0x000fe2000ff1e03f */
[----:B------:R-:W-:Y:S01]  /*22830*/  R2UR UR7, R13 ;  /* 0x000000000d0772ca */ /* 0x000fe200000e0000 */
[----:B------:R-:W-:Y:S01]  /*22840*/  VIADD R0, R0, 0x34850 ;  /* 0x0003485000007836 */ /* 0x000fe20000000000 */
[----:B------:R-:W-:Y:S01]  /*22850*/  LEA R6, R6, R15, 0xf ;  /* 0x0000000f06067211 */ /* 0x000fe200078e78ff */
[----:B------:R-:W-:Y:S01]  /*22860*/  UIADD3.X UR5, URZ, UR37, URZ, UP0, !UPT ;  /* 0x000000253f057290 */ /* 0x000fe200087fe43f */
[----:B------:R-:W-:Y:S01]  /*22870*/  PLOP3.LUT P0, PT, PT, PT, PT, 0x80, 0x0 ;  /* 0x000000000000781c */ /* 0x000fe20003f0f070 */
[----:B--2---:R-:W-:Y:S01]  /*22880*/  IMAD R3, R3, 0x80, R5 ;  /* 0x0000008003037824 */ /* 0x004fe200078e0205 */
[----:B------:R-:W-:-:S11]  /*22890*/  IADD3 R5, R6, 0x400, RZ ;  /* 0x0000040006057810 */ /* 0x000fd60007ffe0ff */
.L_x_3016:
        /* <DEDUP_REMOVED lines=16> */
.L_x_3017:
        /* <DEDUP_REMOVED lines=13> */
.L_x_3003:
[----:B------:R-:W-:Y:S05]  /*22a70*/  BSYNC B1 ;  /* 0x0000000000017941 */ /* 0x000fea0003800000 */
.L_x_3002:
[----:B------:R-:W2:Y:S04]  /*22a80*/  LDL.LU R0, [R1+0x34] ;  /* 0x0000340001007983 */ /* 0x000ea80000300800 */
[----:B------:R3:W-:Y:S04]  /*22a90*/  STL [R1+0x8], R8 ;  /* 0x0000080801007387 */ /* 0x0007e80000100800 */
[----:B------:R3:W-:Y:S02]  /*22aa0*/  STL [R1+0x18], R9 ;  /* 0x0000180901007387 */ /* 0x0007e40000100800 */
[----:B--23--:R-:W-:-:S07]  /*22ab0*/  VIADD R0, R0, 0xfffffffd ;  /* 0xfffffffd00007836 */ /* 0x00cfce0000000000 */
.L_x_3001:
[----:B------:R-:W-:Y:S05]  /*22ac0*/  BSYNC B2 ;  /* 0x0000000000027941 */ /* 0x000fea0003800000 */
.L_x_3000:
[----:B------:R-:W-:-:S13]  /*22ad0*/  ISETP.NE.AND P0, PT, R2, RZ, PT ;  /* 0x000000ff0200720c */ /* 0x000fda0003f05270 */
[----:B------:R-:W-:Y:S05]  /*22ae0*/  @!P0 BRA `(.L_x_2999) ;  /* 0x0000001400788947 */ /* 0x000fea0003800000 */
[----:B------:R3:W5:Y:S02]  /*22af0*/  LDL R8, [R1] ;  /* 0x0000000001087983 */ /* 0x0007640000100800 */
.L_x_3050:
[----:B0-2---:R-:W2:Y:S04]  /*22b00*/  LDL R4, [R1+0x20] ;  /* 0x0000200001047983 */ /* 0x005ea80000100800 */
[----:B------:R-:W4:Y:S04]  /*22b10*/  LDL R3, [R1+0x8] ;  /* 0x0000080001037983 */ /* 0x000f280000100800 */
[----:B---3--:R-:W3:Y:S01]  /*22b20*/  LDL R2, [R1+0x18] ;  /* 0x0000180001027983 */ /* 0x008ee20000100800 */
[----:B------:R-:W-:Y:S05]  /*22b30*/  YIELD ;  /* 0x0000000000007946 */ /* 0x000fea0003800000 */
[----:B------:R-:W-:Y:S01]  /*22b40*/  BSSY B1, `(.L_x_3018) ;  /* 0x00000a9000017945 */ /* 0x000fe20003800000 */
[----:B--2---:R-:W-:-:S02]  /*22b50*/  LOP3.LUT P1, RZ, R4, 0x1, RZ, 0xc0, !PT ;  /* 0x0000000104ff7812 */ /* 0x004fc4000782c0ff */
[----:B----4-:R-:W-:-:S04]  /*22b60*/  IADD3 R4, R3, 0x1, RZ ;  /* 0x0000000103047810 */ /* 0x010fc80007ffe0ff */
[----:B------:R-:W-:-:S04]  /*22b70*/  ISETP.NE.AND P0, PT, R4, 0x2, PT ;  /* 0x000000020400780c */ /* 0x000fc80003f05270 */
[----:B------:R-:W-:Y:S02]  /*22b80*/  SEL R5, RZ, 0x1, P0 ;  /* 0x00000001ff057807 */ /* 0x000fe40000000000 */
[----:B------:R-:W-:Y:S02]  /*22b90*/  SEL R4, R4, RZ, P0 ;  /* 0x000000ff04047207 */ /* 0x000fe40000000000 */
[----:B---3--:R-:W-:Y:S01]  /*22ba0*/  LOP3.LUT R5, R2, R5, RZ, 0x3c, !PT ;  /* 0x0000000502057212 */ /* 0x008fe200078e3cff */
        /* <DEDUP_REMOVED lines=14> */
[----:B------:R-:W-:-:S04]  /*22c90*/  @P0 SHF.R.U32.HI R2, RZ, R3, R6 ;  /* 0x00000003ff020219 */ /* 0x000fc80000011606 */
[----:B------:R-:W-:Y:S02]  /*22ca0*/  IADD3 R6, -R2, RZ, RZ ;  /* 0x000000ff02067210 */ /* 0x000fe40007ffe1ff */
[----:B------:R-:W-:-:S03]  /*22cb0*/  SHF.R.S32.HI R3, RZ, 0x1f, R2 ;  /* 0x0000001fff037819 */ /* 0x000fc60000011402 */
[----:B------:R-:W-:Y:S02]  /*22cc0*/  IMAD R6, R7, R6, R0 ;  /* 0x0000000607067224 */ /* 0x000fe400078e0200 */
[----:B--2---:R-:W-:-:S04]  /*22cd0*/  IMAD R7, R11, UR6, RZ ;  /* 0x000000060b077c24 */ /* 0x004fc8000f8e02ff */
[C---:B---3--:R-:W-:Y:S02]  /*22ce0*/  IMAD R7, R9.reuse, UR7, R7 ;  /* 0x0000000709077c24 */ /* 0x048fe4000f8e0207 */
[----:B------:R-:W-:-:S04]  /*22cf0*/  IMAD.WIDE.U32 R2, R9, UR6, R2 ;  /* 0x0000000609027c25 */ /* 0x000fc8000f8e0002 */
[----:B------:R-:W-:Y:S01]  /*22d00*/  IMAD.IADD R3, R7, 0x1, R3 ;  /* 0x0000000107037824 */ /* 0x000fe200078e0203 */
[----:B-----5:R-:W-:-:S04]  /*22d10*/  LEA R8, P0, R2, UR4, 0x2 ;  /* 0x0000000402087c11 */ /* 0x020fc8000f8010ff */
[----:B------:R-:W-:-:S05]  /*22d20*/  LEA.HI.X R9, R2, UR5, R3, 0x2, P0 ;  /* 0x0000000502097c11 */ /* 0x000fca00080f1403 */
[----:B------:R0:W5:Y:S04]  /*22d30*/  LDG.E R8, desc[UR60][R8.64] ;  /* 0x0000003c08087981 */ /* 0x000168000c1e1900 */
.L_x_3020:
[----:B------:R-:W2:Y:S01]  /*22d40*/  LDL R2, [R1+0x4] ;  /* 0x0000040001027983 */ /* 0x000ea20000100800 */
[----:B------:R-:W-:Y:S01]  /*22d50*/  BSSY B2, `(.L_x_3021) ;  /* 0x0000005000027945 */ /* 0x000fe20003800000 */
[----:B--2---:R-:W-:Y:S01]  /*22d60*/  IMAD R3, R4, 0x8, R2 ;  /* 0x0000000804037824 */ /* 0x004fe200078e0202 */
[----:B------:R-:W-:-:S04]  /*22d70*/  SHF.L.U32 R2, R5, 0x1f, RZ ;  /* 0x0000001f05027819 */ /* 0x000fc800000006ff */
[----:B------:R-:W2:Y:S02]  /*22d80*/  SYNCS.PHASECHK.TRANS64.TRYWAIT P0, [R3+URZ+0x34840], R2 ;  /* 0x03484002030075a7 */ /* 0x000ea4000800017f */
[----:B--2---:R-:W-:Y:S05]  /*22d90*/  @!P0 BRA `(.L_x_3022) ;  /* 0x0000004400688947 */ /* 0x004fea0003800000 */
.L_x_3152:
[----:B------:R-:W-:Y:S05]  /*22da0*/  BSYNC B2 ;  /* 0x0000000000027941 */ /* 0x000fea0003800000 */
.L_x_3021:
        /* <DEDUP_REMOVED lines=12> */
.L_x_3024:
[----:B------:R-:W-:Y:S05]  /*22e70*/  BSYNC B2 ;  /* 0x0000000000027941 */ /* 0x000fea0003800000 */
.L_x_3023:
[----:B------:R-:W3:Y:S04]  /*22e80*/  LDL R7, [R1+0x4] ;  /* 0x0000040001077983 */ /* 0x000ee80000100800 */
        /* <DEDUP_REMOVED lines=9> */
[----:B---3--:R-:W-:Y:S01]  /*22f20*/  IMAD R7, R4, 0xc000, R7 ;  /* 0x0000c00004077824 */ /* 0x008fe200078e0207 */
[----:B--2---:R-:W-:-:S03]  /*22f30*/  LEA R2, R6, R2, 0x7 ;  /* 0x0000000206027211 */ /* 0x004fc600078e38ff */
[----:B0-----:R-:W-:-:S08]  /*22f40*/  VIADD R9, R7, 0x1c400 ;  /* 0x0001c40007097836 */ /* 0x001fd00000000000 */
.L_x_3025:
        /* <DEDUP_REMOVED lines=16> */
.L_x_3026:
        /* <DEDUP_REMOVED lines=15> */
.L_x_3027:
        /* <DEDUP_REMOVED lines=17> */
.L_x_3153:
[----:B------:R-:W-:Y:S05]  /*23250*/  BSYNC B2 ;  /* 0x0000000000027941 */ /* 0x000fea0003800000 */
.L_x_3028:
[----:B------:R-:W-:Y:S01]  /*23260*/  BSSY B2, `(.L_x_3030) ;  /* 0x000000b000027945 */ /* 0x000fe20003800000 */
[----:B------:R-:W-:Y:S01]  /*23270*/  MOV R12, 0x0 ;  /* 0x00000000000c7802 */ /* 0x000fe20000000f00 */
[----:B------:R-:W-:Y:S02]  /*23280*/  IMAD.MOV.U32 R13, RZ, RZ, 0x14f00000 ;  /* 0x14f00000ff0d7424 */ /* 0x000fe400078e00ff */
        /* <DEDUP_REMOVED lines=8> */
.L_x_3031:
[----:B------:R-:W-:Y:S05]  /*23310*/  BSYNC B2 ;  /* 0x0000000000027941 */ /* 0x000fea0003800000 */
.L_x_3030:
[----:B------:R-:W2:Y:S04]  /*23320*/  LDL R15, [R1+0x4] ;  /* 0x00000400010f7983 */ /* 0x000ea80000100800 */
        /* <DEDUP_REMOVED lines=9> */
[----:B------:R-:W-:-:S02]  /*233c0*/  PLOP3.LUT P0, PT, PT, PT, PT, 0x80, 0x0 ;  /* 0x000000000000781c */ /* 0x000fc40003f0f070 */
[----:B--2---:R-:W-:Y:S01]  /*233d0*/  LEA R3, R3, R15, 0xf ;  /* 0x0000000f03037211 */ /* 0x004fe200078e78ff */
[----:B---3--:R-:W-:-:S03]  /*233e0*/  IMAD R7, R7, 0x80, R9 ;  /* 0x0000008007077824 */ /* 0x008fc600078e0209 */
[----:B------:R-:W-:-:S07]  /*233f0*/  IADD3 R9, R3, 0x400, RZ ;  /* 0x0000040003097810 */ /* 0x000fce0007ffe0ff */
.L_x_3032:
        /* <DEDUP_REMOVED lines=16> */
.L_x_3033:
        /* <DEDUP_REMOVED lines=11> */
[----:B------:R0:W-:Y:S04]  /*235b0*/  STL [R1+0x10], R6 ;  /* 0x0000100601007387 */ /* 0x0001e80000100800 */
[----:B------:R0:W-:Y:S02]  /*235c0*/  STL [R1], R8 ;  /* 0x0000000801007387 */ /* 0x0001e40000100800 */
.L_x_3019:
[----:B------:R-:W-:Y:S05]  /*235d0*/  BSYNC B1 ;  /* 0x0000000000017941 */ /* 0x000fea0003800000 */
.L_x_3018:
        /* <DEDUP_REMOVED lines=12> */
[----:B0-----:R-:W-:Y:S02]  /*236a0*/  IADD3 R6, R0, -0x1, RZ ;  /* 0xffffffff00067810 */ /* 0x001fe40007ffe0ff */
[----:B------:R-:W-:-:S04]  /*236b0*/  ISETP.NE.U32.AND P0, PT, RZ, UR4, PT ;  /* 0x00000004ff007c0c */ /* 0x000fc8000bf05070 */
[----:B------:R-:W-:-:S13]  /*236c0*/  ISETP.NE.AND.EX P0, PT, RZ, UR5, PT, P0 ;  /* 0x00000005ff007c0c */ /* 0x000fda000bf05300 */
[----:B------:R-:W-:Y:S05]  /*236d0*/  @!P0 BRA `(.L_x_3036) ;  /* 0x00000000004c8947 */ /* 0x000fea0003800000 */
[----:B------:R-:W3:Y:S01]  /*236e0*/  LDL R13, [R1+0x28] ;  /* 0x00002800010d7983 */ /* 0x000ee20000100800 */
[----:B-----5:R-:W0:Y:S01]  /*236f0*/  LDC R8, c[0x0][0x43c] ;  /* 0x00010f00ff087b82 */ /* 0x020e220000000800 */
[----:B------:R-:W-:Y:S02]  /*23700*/  ULDC.64 UR6, c[0x0][0x428] ;  /* 0x00010a0000067ab9 */ /* 0x000fe40000000a00 */
[----:B------:R-:W4:Y:S01]  /*23710*/  LDL R9, [R1+0x14] ;  /* 0x0000140001097983 */ /* 0x000f220000100800 */
        /* <DEDUP_REMOVED lines=8> */
[----:B---3--:R-:W-:-:S04]  /*237a0*/  IMAD R7, R13, UR6, RZ ;  /* 0x000000060d077c24 */ /* 0x008fc8000f8e02ff */
[C---:B----4-:R-:W-:Y:S02]  /*237b0*/  IMAD R7, R9.reuse, UR7, R7 ;  /* 0x0000000709077c24 */ /* 0x050fe4000f8e0207 */
[----:B------:R-:W-:-:S05]  /*237c0*/  IMAD.WIDE.U32 R2, R9, UR6, R2 ;  /* 0x0000000609027c25 */ /* 0x000fca000f8e0002 */
[----:B------:R-:W-:Y:S02]  /*237d0*/  IADD3 R3, R7, R3, RZ ;  /* 0x0000000307037210 */ /* 0x000fe40007ffe0ff */
[----:B------:R-:W-:-:S04]  /*237e0*/  LEA R8, P0, R2, UR4, 0x2 ;  /* 0x0000000402087c11 */ /* 0x000fc8000f8010ff */
[----:B------:R-:W-:-:S05]  /*237f0*/  LEA.HI.X R9, R2, UR5, R3, 0x2, P0 ;  /* 0x0000000502097c11 */ /* 0x000fca00080f1403 */
[----:B------:R0:W5:Y:S04]  /*23800*/  LDG.E R8, desc[UR60][R8.64] ;  /* 0x0000003c08087981 */ /* 0x000168000c1e1900 */
.L_x_3036:
[----:B------:R-:W3:Y:S01]  /*23810*/  LDL R2, [R1+0x4] ;  /* 0x0000040001027983 */ /* 0x000ee20000100800 */
[----:B------:R-:W-:Y:S01]  /*23820*/  SHF.L.U32 R3, R11, 0x1f, RZ ;  /* 0x0000001f0b037819 */ /* 0x000fe200000006ff */
[----:B------:R-:W-:Y:S01]  /*23830*/  BSSY B2, `(.L_x_3037) ;  /* 0x0000004000027945 */ /* 0x000fe20003800000 */
[----:B---3--:R-:W-:-:S04]  /*23840*/  IMAD R2, R12, 0x8, R2 ;  /* 0x000000080c027824 */ /* 0x008fc800078e0202 */
[----:B------:R-:W3:Y:S02]  /*23850*/  SYNCS.PHASECHK.TRANS64.TRYWAIT P0, [R2+URZ+0x34840], R3 ;  /* 0x03484003020075a7 */ /* 0x000ee4000800017f */
[----:B---3--:R-:W-:Y:S05]  /*23860*/  @!P0 BRA `(.L_x_3038) ;  /* 0x0000003800dc8947 */ /* 0x008fea0003800000 */
.L_x_3154:
[----:B------:R-:W-:Y:S05]  /*23870*/  BSYNC B2 ;  /* 0x0000000000027941 */ /* 0x000fea0003800000 */
.L_x_3037:
        /* <DEDUP_REMOVED lines=12> */
.L_x_3040:
[----:B------:R-:W-:Y:S05]  /*23940*/  BSYNC B2 ;  /* 0x0000000000027941 */ /* 0x000fea0003800000 */
.L_x_3039:
[----:B------:R-:W4:Y:S04]  /*23950*/  LDL R7, [R1+0x8] ;  /* 0x0000080001077983 */ /* 0x000f280000100800 */
[----:B0-----:R-:W4:Y:S04]  /*23960*/  LDL R9, [R1+0x4] ;  /* 0x0000040001097983 */ /* 0x001f280000100800 */
        /* <DEDUP_REMOVED lines=9> */
[----:B------:R-:W-:Y:S02]  /*23a00*/  IMAD R7, R7, 0xc000, R9 ;  /* 0x0000c00007077824 */ /* 0x000fe400078e0209 */
[----:B------:R-:W-:Y:S01]  /*23a10*/  VIADD R3, R3, 0x30 ;  /* 0x0000003003037836 */ /* 0x000fe20000000000 */
[----:B---3--:R-:W-:Y:S01]  /*23a20*/  LEA R2, R6, R2, 0x7 ;  /* 0x0000000206027211 */ /* 0x008fe200078e38ff */
[----:B------:R-:W-:-:S07]  /*23a30*/  VIADD R9, R7, 0x1c400 ;  /* 0x0001c40007097836 */ /* 0x000fce0000000000 */
.L_x_3041:
        /* <DEDUP_REMOVED lines=16> */
.L_x_3042:
        /* <DEDUP_REMOVED lines=15> */
.L_x_3043:
        /* <DEDUP_REMOVED lines=15> */
.L_x_3155:
[----:B------:R-:W-:Y:S05]  /*23d20*/  BSYNC B2 ;  /* 0x0000000000027941 */ /* 0x000fea0003800000 */
.L_x_3044:
[----:B------:R-:W-:Y:S01]  /*23d30*/  BSSY B2, `(.L_x_3046) ;  /* 0x000000b000027945 */ /* 0x000fe20003800000 */
[----:B------:R-:W-:Y:S01]  /*23d40*/  MOV R12, 0x0 ;  /* 0x00000000000c7802 */ /* 0x000fe20000000f00 */
[----:B------:R-:W-:Y:S02]  /*23d50*/  IMAD.MOV.U32 R13, RZ, RZ, 0x14f00000 ;  /* 0x14f00000ff0d7424 */ /* 0x000fe400078e00ff */
        /* <DEDUP_REMOVED lines=8> */
.L_x_3047:
[----:B------:R-:W-:Y:S05]  /*23de0*/  BSYNC B2 ;  /* 0x0000000000027941 */ /* 0x000fea0003800000 */
.L_x_3046:
[----:B------:R-:W2:Y:S04]  /*23df0*/  LDL R7, [R1+0x4] ;  /* 0x0000040001077983 */ /* 0x000ea80000100800 */
        /* <DEDUP_REMOVED lines=12> */
.L_x_3048:
        /* <DEDUP_REMOVED lines=16> */
.L_x_3049:
        /* <DEDUP_REMOVED lines=13> */
.L_x_3035:
[----:B------:R-:W-:Y:S05]  /*24090*/  BSYNC B1 ;  /* 0x0000000000017941 */ /* 0x000fea0003800000 */
.L_x_3034:
[C---:B------:R-:W-:Y:S01]  /*240a0*/  ISETP.GT.AND P0, PT, R0.reuse, 0x1, PT ;  /* 0x000000010000780c */ /* 0x040fe20003f04270 */
[----:B------:R-:W-:-:S12]  /*240b0*/  VIADD R0, R0, 0xfffffffe ;  /* 0xfffffffe00007836 */ /* 0x000fd80000000000 */
[----:B------:R-:W-:Y:S05]  /*240c0*/  @P0 BRA `(.L_x_3050) ;  /* 0xffffffe8008c0947 */ /* 0x000fea000383ffff */
.L_x_2999:
[----:B------:R-:W-:Y:S05]  /*240d0*/  BSYNC B0 ;  /* 0x0000000000007941 */ /* 0x000fea0003800000 */
.L_x_2998:
[----:B------:R-:W4:Y:S01]  /*240e0*/  S2R R3, SR_TID.X ;  /* 0x0000000000037919 */ /* 0x000f220000002100 */
[----:B------:R-:W-:Y:S01]  /*240f0*/  BSSY B0, `(.L_x_3051) ;  /* 0x0000010000007945 */ /* 0x000fe20003800000 */
[----:B----4-:R-:W-:-:S04]  /*24100*/  LOP3.LUT R3, R3, 0x7f, RZ, 0xc0, !PT ;  /* 0x0000007f03037812 */ /* 0x010fc800078ec0ff */
[----:B------:R-:W-:-:S13]  /*24110*/  ISETP.NE.AND P0, PT, R3, RZ, PT ;  /* 0x000000ff0300720c */ /* 0x000fda0003f05270 */
[----:B------:R-:W-:Y:S05]  /*24120*/  @P0 BRA `(.L_x_3052) ;  /* 0x0000000000300947 */ /* 0x000fea0003800000 */
[----:B------:R-:W4:Y:S01]  /*24130*/  S2R R2, SR_LANEID ;  /* 0x0000000000027919 */ /* 0x000f220000000000 */
[----:B------:R-:W-:Y:S01]  /*24140*/  VOTEU.ANY UR4, UPT, PT ;  /* 0x0000000000047886 */ /* 0x000fe200038e0100 */
[----:B0-2---:R-:W0:Y:S01]  /*24150*/  LDC.64 R4, c[0x0][0xc60] ;  /* 0x00031800ff047b82 */ /* 0x005e220000000a00 */
[----:B------:R-:W4:Y:S02]  /*24160*/  FLO.U32 R0, UR4 ;  /* 0x0000000400007d00 */ /* 0x000f2400080e0000 */
[----:B----4-:R-:W-:-:S06]  /*24170*/  ISETP.EQ.U32.AND P0, PT, R0, R2, PT ;  /* 0x000000020000720c */ /* 0x010fcc0003f02070 */
[----:B------:R-:W0:Y:S07]  /*24180*/  POPC R2, UR4 ;  /* 0x0000000400027d09 */ /* 0x000e2e0008000000 */
[----:B0-----:R-:W2:Y:S04]  /*24190*/  @P0 ATOMG.E.ADD.STRONG.GPU PT, R2, desc[UR60][R4.64], R2 ;  /* 0x00000002040209a8 */ /* 0x001ea800081ee1fc */
[----:B--2---:R0:W2:Y:S02]  /*241a0*/  SHFL.IDX PT, R2, R2, R0, 0x1f ;  /* 0x00001f0002027589 */ /* 0x0040a400000e0000 */
[----:B0-----:R-:W0:Y:S02]  /*241b0*/  S2R R0, SR_LTMASK ;  /* 0x0000000000007919 */ /* 0x001e240000003900 */
[----:B0-----:R-:W-:-:S06]  /*241c0*/  LOP3.LUT R0, R0, UR4, RZ, 0xc0, !PT ;  /* 0x0000000400007c12 */ /* 0x001fcc000f8ec0ff */
[----:B------:R-:W2:Y:S02]  /*241d0*/  POPC R0, R0 ;  /* 0x0000000000007309 */ /* 0x000ea40000000000 */
[----:B--2---:R-:W-:-:S07]  /*241e0*/  IADD3 R16, R2, UR38, R0 ;  /* 0x0000002602107c10 */ /* 0x004fce000fffe000 */
.L_x_3052:
[----:B------:R-:W-:Y:S05]  /*241f0*/  BSYNC B0 ;  /* 0x0000000000007941 */ /* 0x000fea0003800000 */
.L_x_3051:
[----:B------:R-:W4:Y:S01]  /*24200*/  LDL R0, [R1+0x20] ;  /* 0x0000200001007983 */ /* 0x000f220000100800 */
[----:B------:R-:W-:Y:S01]  /*24210*/  BSSY B0, `(.L_x_3053) ;  /* 0x0000040000007945 */ /* 0x000fe20003800000 */
[----:B----4-:R-:W-:-:S13]  /*24220*/  LOP3.LUT P0, RZ, R0, 0x1, RZ, 0xc0, !PT ;  /* 0x0000000100ff7812 */ /* 0x010fda000780c0ff */
[----:B------:R-:W-:Y:S05]  /*24230*/  @!P0 BRA `(.L_x_3054) ;  /* 0x0000000000f48947 */ /* 0x000fea0003800000 */
[----:B0-2---:R-:W2:Y:S04]  /*24240*/  LDL R4, [R1+0x4] ;  /* 0x0000040001047983 */ /* 0x005ea80000100800 */
[----:B------:R-:W2:Y:S04]  /*24250*/  LDL R0, [R1+0x8] ;  /* 0x0000080001007983 */ /* 0x000ea80000100800 */
[----:B------:R-:W4:Y:S01]  /*24260*/  LDL R2, [R1+0x18] ;  /* 0x0000180001027983 */ /* 0x000f220000100800 */
[----:B------:R-:W-:Y:S01]  /*24270*/  BSSY B1, `(.L_x_3055) ;  /* 0x0000006000017945 */ /* 0x000fe20003800000 */
[----:B------:R-:W-:-:S02]  /*24280*/  ISETP.NE.AND P1, PT, R3, RZ, PT ;  /* 0x000000ff0300720c */ /* 0x000fc40003f25270 */
[----:B--2---:R-:W-:Y:S02]  /*24290*/  LEA R0, R0, R4, 0x3 ;  /* 0x0000000400007211 */ /* 0x004fe400078e18ff */
[----:B----4-:R-:W-:-:S04]  /*242a0*/  SHF.L.U32 R2, R2, 0x1f, RZ ;  /* 0x0000001f02027819 */ /* 0x010fc800000006ff */
[----:B------:R-:W0:Y:S02]  /*242b0*/  SYNCS.PHASECHK.TRANS64.TRYWAIT P0, [R0+URZ+0x34860], R2 ;  /* 0x03486002000075a7 */ /* 0x000e24000800017f */
[----:B0-----:R-:W-:Y:S05]  /*242c0*/  @!P0 BRA `(.L_x_3056) ;  /* 0x00000030006c8947 */ /* 0x001fea0003800000 */
.L_x_3156:
[----:B------:R-:W-:Y:S05]  /*242d0*/  BSYNC B1 ;  /* 0x0000000000017941 */ /* 0x000fea0003800000 */
.L_x_3055:
[----:B------:R-:W-:Y:S04]  /*242e0*/  BSSY B1, `(.L_x_3057) ;  /* 0x0000009000017945 */ /* 0x000fe80003800000 */
[----:B------:R-:W-:Y:S05]  /*242f0*/  @P1 BRA `(.L_x_3058) ;  /* 0x00000000001c1947 */ /* 0x000fea0003800000 */
[----:B------:R-:W2:Y:S01]  /*24300*/  S2R R3, SR_TID.X ;  /* 0x0000000000037919 */ /* 0x000ea20000002100 */
[----:B0-----:R-:W-:-:S04]  /*24310*/  IMAD.MOV.U32 R2, RZ, RZ, 0x8000 ;  /* 0x00008000ff027424 */ /* 0x001fc800078e00ff */
[----:B------:R4:W-:Y:S01]  /*24320*/  SYNCS.ARRIVE.TRANS64 RZ, [R0+URZ+0x34850], R2 ;  /* 0x0348500200ff79a7 */ /* 0x0009e2000800003f */
[----:B--2---:R-:W-:-:S04]  /*24330*/  LOP3.LUT R3, R3, 0x1f, RZ, 0xc0, !PT ;  /* 0x0000001f03037812 */ /* 0x004fc800078ec0ff */
[----:B------:R-:W-:-:S13]  /*24340*/  ISETP.NE.AND P0, PT, R3, RZ, PT ;  /* 0x000000ff0300720c */ /* 0x000fda0003f05270 */
[----:B----4-:R-:W-:Y:S05]  /*24350*/  @!P0 BRA `(.L_x_3058) ;  /* 0x0000000000048947 */ /* 0x010fea0003800000 */
[----:B------:R-:W-:Y:S01]  /*24360*/  BPT.TRAP 0x1 ;  /* 0x000000040000795c */ /* 0x000fe20000300000 */
.L_x_3058:
[----:B------:R-:W-:Y:S05]  /*24370*/  BSYNC B1 ;  /* 0x0000000000017941 */ /* 0x000fea0003800000 */
.L_x_3057:
[----:B------:R-:W2:Y:S04]  /*24380*/  LDL.LU R5, [R1+0x1c] ;  /* 0x00001c0001057983 */ /* 0x000ea80000300800 */
[----:B------:R-:W2:Y:S04]  /*24390*/  LDL.LU R3, [R1+0x10] ;  /* 0x0000100001037983 */ /* 0x000ea80000300800 */
[----:B------:R-:W4:Y:S04]  /*243a0*/  LDL R4, [R1+0x4] ;  /* 0x0000040001047983 */ /* 0x000f280000100800 */
[----:B0-----:R-:W4:Y:S01]  /*243b0*/  LDL R2, [R1+0x8] ;  /* 0x0000080001027983 */ /* 0x001f220000100800 */
[----:B------:R-:W-:Y:S01]  /*243c0*/  UIADD3 UR4, UP0, UR36, 0x470, URZ ;  /* 0x0000047024047890 */ /* 0x000fe2000ff1e03f */
[----:B------:R-:W-:Y:S01]  /*243d0*/  PLOP3.LUT P0, PT, PT, PT, PT, 0x80, 0x0 ;  /* 0x000000000000781c */ /* 0x000fe20003f0f070 */
[----:B------:R-:W-:Y:S01]  /*243e0*/  VIADD R0, R0, 0x34850 ;  /* 0x0003485000007836 */ /* 0x000fe20000000000 */
[----:B------:R-:W-:Y:S01]  /*243f0*/  UMOV UR6, 0x0 ;  /* 0x0000000000067882 */ /* 0x000fe20000000000 */
[----:B------:R-:W-:Y:S01]  /*24400*/  UIADD3.X UR5, URZ, UR37, URZ, UP0, !UPT ;  /* 0x000000253f057290 */ /* 0x000fe200087fe43f */
[----:B------:R-:W-:Y:S01]  /*24410*/  UMOV UR7, 0x14f00000 ;  /* 0x14f0000000077882 */ /* 0x000fe20000000000 */
[----:B------:R-:W-:Y:S01]  /*24420*/  UMOV UR10, URZ ;  /* 0x0000003f000a7c82 */ /* 0x000fe20008000000 */
[----:B--2---:R-:W-:Y:S01]  /*24430*/  IMAD R3, R3, 0x80, R5 ;  /* 0x0000008003037824 */ /* 0x004fe200078e0205 */
[----:B----4-:R-:W-:-:S05]  /*24440*/  LEA R2, R2, R4, 0xf ;  /* 0x0000000402027211 */ /* 0x010fca00078e78ff */
[----:B------:R-:W-:-:S07]  /*24450*/  VIADD R4, R2, 0x400 ;  /* 0x0000040002047836 */ /* 0x000fce0000000000 */
.L_x_3059:
        /* <DEDUP_REMOVED lines=12> */
[----:B------:R-:W-:Y:S01]  /*24520*/  UMOV UR6, 0x0 ;  /* 0x0000000000067882 */ /* 0x000fe20000000000 */
[----:B------:R-:W-:Y:S01]  /*24530*/  IADD3 R2, R2, 0x4400, RZ ;  /* 0x0000440002027810 */ /* 0x000fe20007ffe0ff */
[----:B------:R-:W-:Y:S01]  /*24540*/  UMOV UR7, 0x14f00000 ;  /* 0x14f0000000077882 */ /* 0x000fe20000000000 */
[----:B------:R-:W-:-:S09]  /*24550*/  UMOV UR10, 0x40 ;  /* 0x00000040000a7882 */ /* 0x000fd20000000000 */
.L_x_3060:
        /* <DEDUP_REMOVED lines=11> */
.L_x_3054:
[----:B------:R-:W-:Y:S05]  /*24610*/  BSYNC B0 ;  /* 0x0000000000007941 */ /* 0x000fea0003800000 */
.L_x_3053:
[----:B------:R-:W4:Y:S04]  /*24620*/  LDL.LU R5, [R1+0x8] ;  /* 0x0000080001057983 */ /* 0x000f280000300800 */
[----:B0-2---:R-:W2:Y:S01]  /*24630*/  LDL.LU R4, [R1+0x18] ;  /* 0x0000180001047983 */ /* 0x005ea20000300800 */
[----:B----4-:R-:W-:-:S05]  /*24640*/  VIADD R0, R5, 0x1 ;  /* 0x0000000105007836 */ /* 0x010fca0000000000 */
[----:B------:R-:W-:-:S04]  /*24650*/  ISETP.NE.AND P0, PT, R0, 0x2, PT ;  /* 0x000000020000780c */ /* 0x000fc80003f05270 */
[----:B------:R-:W-:Y:S02]  /*24660*/  SEL R2, RZ, 0x1, P0 ;  /* 0x00000001ff027807 */ /* 0x000fe40000000000 */
[----:B------:R-:W-:Y:S02]  /*24670*/  SEL R0, R0, RZ, P0 ;  /* 0x000000ff00007207 */ /* 0x000fe40000000000 */
[----:B--2---:R-:W-:-:S03]  /*24680*/  LOP3.LUT R4, R4, R2, RZ, 0x3c, !PT ;  /* 0x0000000204047212 */ /* 0x004fc600078e3cff */
[----:B------:R2:W-:Y:S04]  /*24690*/  STL [R1+0x8], R0 ;  /* 0x0000080001007387 */ /* 0x0005e80000100800 */
[----:B------:R2:W-:Y:S02]  /*246a0*/  STL [R1+0x18], R4 ;  /* 0x0000180401007387 */ /* 0x0005e40000100800 */
.L_x_2978:
[----:B------:R-:W-:Y:S05]  /*246b0*/  BSYNC B7 ;  /* 0x0000000000077941 */ /* 0x000fea0003800000 */
.L_x_2976:
        /* <DEDUP_REMOVED lines=8> */
[----:B------:R-:W-:-:S05]  /*24740*/  IMAD.U32 R0, RZ, RZ, UR4 ;  /* 0x00000004ff007e24 */ /* 0x000fca000f8e00ff */
[----:B------:R4:W2:Y:S04]  /*24750*/  LDS.128 R16, [R0+0x348d0] ;  /* 0x0348d00000107984 */ /* 0x0008a80000000c00 */
[----:B------:R4:W-:Y:S01]  /*24760*/  STL [R1+0x4], R0 ;  /* 0x0000040001007387 */ /* 0x0009e20000100800 */
[----:B------:R-:W-:Y:S06]  /*24770*/  BAR.ARV 0x4, 0x180 ;  /* 0x0106000000007b1d */ /* 0x000fec0000002000 */
[----:B------:R-:W-:Y:S05]  /*24780*/  BRA `(.L_x_3062) ;  /* 0x0000000800d87947 */ /* 0x000fea0003800000 */
.L_x_3061:
[----:B---3--:R-:W2:Y:S01]  /*24790*/  S2R R6, SR_TID.X ;  /* 0x0000000000067919 */ /* 0x008ea20000002100 */
[----:B------:R-:W-:Y:S01]  /*247a0*/  UMOV UR4, 0xffffffff ;  /* 0xffffffff00047882 */ /* 0x000fe20000000000 */
[----:B--2---:R-:W-:-:S04]  /*247b0*/  LOP3.LUT R6, R6, 0x1f, RZ, 0xc0, !PT ;  /* 0x0000001f06067812 */ /* 0x004fc800078ec0ff */
[----:B------:R-:W-:Y:S01]  /*247c0*/  ISETP.NE.AND P0, PT, R6, 0x1f, PT ;  /* 0x0000001f0600780c */ /* 0x000fe20003f05270 */
[----:B------:R-:W-:-:S12]  /*247d0*/  BRA.DIV UR4, `(.L_x_3063) ;  /* 0x0000002e043c7947 */ /* 0x000fd8000b800000 */
[----:B------:R-:W-:Y:S01]  /*247e0*/  IADD3 R0, R19, R6, RZ ;  /* 0x0000000613007210 */ /* 0x000fe20007ffe0ff */
[----:B------:R-:W-:-:S03]  /*247f0*/  ULDC UR4, c[0x0][0xc3c] ;  /* 0x00030f0000047ab9 */ /* 0x000fc60000000800 */
[----:B------:R-:W-:-:S13]  /*24800*/  ISETP.GE.OR P1, PT, R0, UR4, !P0 ;  /* 0x0000000400007c0c */ /* 0x000fda000c726670 */
[----:B------:R-:W2:Y:S02]  /*24810*/  @!P1 LDC.64 R2, c[0x0][0xc80] ;  /* 0x00032000ff029b82 */ /* 0x000ea40000000a00 */
[----:B--2---:R-:W-:-:S06]  /*24820*/  @!P1 IMAD.WIDE R2, R0, 0x4, R2 ;  /* 0x0000000400029825 */ /* 0x004fcc00078e0202 */
[----:B------:R2:W3:Y:S01]  /*24830*/  @!P1 LDG.E R2, desc[UR60][R2.64] ;  /* 0x0000003c02029981 */ /* 0x0004e2000c1e1900 */
[C---:B------:R-:W-:Y:S02]  /*24840*/  ISETP.GE.U32.AND P2, PT, R6.reuse, 0x2, PT ;  /* 0x000000020600780c */ /* 0x040fe40003f46070 */
[C---:B------:R-:W-:Y:S01]  /*24850*/  ISETP.GE.U32.AND P3, PT, R6.reuse, 0x4, PT ;  /* 0x000000040600780c */ /* 0x040fe20003f66070 */
[----:B------:R-:W-:Y:S01]  /*24860*/  SHFL.IDX PT, R5, R16, 0x1, 0x1f ;  /* 0x00201f0010057f89 */ /* 0x000fe200000e0000 */
[C---:B------:R-:W-:Y:S02]  /*24870*/  ISETP.GE.U32.AND P4, PT, R6.reuse, 0x8, PT ;  /* 0x000000080600780c */ /* 0x040fe40003f86070 */
[C---:B------:R-:W-:Y:S01]  /*24880*/  ISETP.GE.U32.AND P5, PT, R6.reuse, 0x10, PT ;  /* 0x000000100600780c */ /* 0x040fe20003fa6070 */
[----:B--2---:R-:W-:Y:S02]  /*24890*/  IMAD.MOV.U32 R3, RZ, RZ, RZ ;  /* 0x000000ffff037224 */ /* 0x004fe400078e00ff */
[----:B---3--:R-:W-:Y:S01]  /*248a0*/  @!P1 IMAD.MOV.U32 R3, RZ, RZ, R2 ;  /* 0x000000ffff039224 */ /* 0x008fe200078e0002 */
[----:B------:R-:W-:-:S04]  /*248b0*/  ISETP.NE.AND P1, PT, R6, RZ, PT ;  /* 0x000000ff0600720c */ /* 0x000fc80003f25270 */
[----:B------:R-:W2:Y:S02]  /*248c0*/  SHFL.UP PT, R2, R3, 0x1, RZ ;  /* 0x0420000003027989 */ /* 0x000ea400000e00ff */
[----:B--2---:R-:W-:-:S04]  /*248d0*/  SEL R0, R2, RZ, P1 ;  /* 0x000000ff02007207 */ /* 0x004fc80000800000 */
[----:B------:R-:W-:Y:S02]  /*248e0*/  IADD3 R2, R3, R0, RZ ;  /* 0x0000000003027210 */ /* 0x000fe40007ffe0ff */
[----:B------:R-:W-:Y:S04]  /*248f0*/  SHFL.IDX PT, R0, R16, RZ, 0x1f ;  /* 0x00001fff10007589 */ /* 0x000fe800000e0000 */
[----:B------:R-:W2:Y:S02]  /*24900*/  SHFL.UP PT, R4, R2, 0x2, RZ ;  /* 0x0440000002047989 */ /* 0x000ea400000e00ff */
[----:B--2---:R-:W-:-:S05]  /*24910*/  SEL R4, R4, RZ, P2 ;  /* 0x000000ff04047207 */ /* 0x004fca0001000000 */
[----:B------:R-:W-:-:S05]  /*24920*/  IMAD.IADD R2, R2, 0x1, R4 ;  /* 0x0000000102027824 */ /* 0x000fca00078e0204 */
        /* <DEDUP_REMOVED lines=9> */
[----:B------:R2:W3:Y:S02]  /*249c0*/  SHFL.IDX PT, R16, R2, 0x1f, 0x1f ;  /* 0x03e01f0002107f89 */ /* 0x0004e400000e0000 */
.L_x_3166:
[----:B------:R-:W-:Y:S02]  /*249d0*/  ULDC UR4, c[0x0][0xc38] ;  /* 0x00030e0000047ab9 */ /* 0x000fe40000000800 */
[----:B------:R-:W-:-:S04]  /*249e0*/  IMAD.U32 R4, RZ, RZ, UR4 ;  /* 0x00000004ff047e24 */ /* 0x000fc8000f8e00ff */
[----:B---3--:R-:W-:-:S05]  /*249f0*/  IMAD R16, R16, R4, RZ ;  /* 0x0000000410107224 */ /* 0x008fca00078e02ff */
[----:B------:R-:W-:-:S04]  /*24a00*/  IADD3 R5, R5, R16, RZ ;  /* 0x0000001005057210 */ /* 0x000fc80007ffe0ff */
[----:B------:R-:W-:-:S13]  /*24a10*/  ISETP.GT.AND P6, PT, R5, R0, PT ;  /* 0x000000000500720c */ /* 0x000fda0003fc4270 */
[----:B------:R-:W-:Y:S05]  /*24a20*/  @P6 BRA `(.L_x_3064) ;  /* 0x00000000009c6947 */ /* 0x000fea0003800000 */
.L_x_3069:
[----:B--2---:R-:W2:Y:S01]  /*24a30*/  LDC R2, c[0x0][0xc3c] ;  /* 0x00030f00ff027b82 */ /* 0x004ea20000000800 */
[----:B------:R-:W-:-:S05]  /*24a40*/  VIADD R19, R19, 0x1f ;  /* 0x0000001f13137836 */ /* 0x000fca0000000000 */
[----:B--2---:R-:W-:-:S13]  /*24a50*/  ISETP.GE.AND P6, PT, R19, R2, PT ;  /* 0x000000021300720c */ /* 0x004fda0003fc6270 */
[----:B------:R-:W-:Y:S05]  /*24a60*/  @P6 BRA `(.L_x_3065) ;  /* 0x0000000400d46947 */ /* 0x000fea0003800000 */
[----:B------:R-:W2:Y:S01]  /*24a70*/  S2R R3, SR_TID.X ;  /* 0x0000000000037919 */ /* 0x000ea20000002100 */
[----:B------:R-:W-:Y:S01]  /*24a80*/  BSSY B0, `(.L_x_3066) ;  /* 0x0000009000007945 */ /* 0x000fe20003800000 */
[----:B--2---:R-:W-:-:S05]  /*24a90*/  LOP3.LUT R3, R3, 0x1f, RZ, 0xc0, !PT ;  /* 0x0000001f03037812 */ /* 0x004fca00078ec0ff */
[----:B------:R-:W-:Y:S01]  /*24aa0*/  IMAD.IADD R4, R19, 0x1, R3 ;  /* 0x0000000113047824 */ /* 0x000fe200078e0203 */
[----:B------:R-:W-:-:S04]  /*24ab0*/  MOV R3, RZ ;  /* 0x000000ff00037202 */ /* 0x000fc80000000f00 */
[----:B------:R-:W-:-:S13]  /*24ac0*/  ISETP.GE.OR P6, PT, R4, R2, !P0 ;  /* 0x000000020400720c */ /* 0x000fda00047c6670 */
[----:B------:R-:W-:Y:S05]  /*24ad0*/  @P6 BRA `(.L_x_3067) ;  /* 0x00000000000c6947 */ /* 0x000fea0003800000 */
[----:B------:R-:W2:Y:S02]  /*24ae0*/  LDC.64 R2, c[0x0][0xc80] ;  /* 0x00032000ff027b82 */ /* 0x000ea40000000a00 */
[----:B--2---:R-:W-:-:S06]  /*24af0*/  IMAD.WIDE R2, R4, 0x4, R2 ;  /* 0x0000000404027825 */ /* 0x004fcc00078e0202 */
[----:B------:R2:W5:Y:S02]  /*24b00*/  LDG.E R3, desc[UR60][R2.64] ;  /* 0x0000003c02037981 */ /* 0x000564000c1e1900 */
.L_x_3067:
[----:B------:R-:W-:Y:S05]  /*24b10*/  BSYNC B0 ;  /* 0x0000000000007941 */ /* 0x000fea0003800000 */
.L_x_3066:
[----:B------:R-:W-:-:S03]  /*24b20*/  UMOV UR4, 0xffffffff ;  /* 0xffffffff00047882 */ /* 0x000fc60000000000 */
[----:B------:R-:W-:Y:S05]  /*24b30*/  BRA.DIV UR4, `(.L_x_3068) ;  /* 0x0000002e04a07947 */ /* 0x000fea000b800000 */
[----:B--2--5:R-:W2:Y:S02]  /*24b40*/  SHFL.UP PT, R2, R3, 0x1, RZ ;  /* 0x0420000003027989 */ /* 0x024ea400000e00ff */
        /* <DEDUP_REMOVED lines=12> */
[----:B--2---:R-:W-:-:S05]  /*24c10*/  SEL R4, R4, RZ, P5 ;  /* 0x000000ff04047207 */ /* 0x004fca0002800000 */
[----:B------:R-:W-:-:S05]  /*24c20*/  IMAD.IADD R2, R2, 0x1, R4 ;  /* 0x0000000102027824 */ /* 0x000fca00078e0204 */
[----:B------:R2:W3:Y:S02]  /*24c30*/  SHFL.IDX PT, R16, R2, 0x1f, 0x1f ;  /* 0x03e01f0002107f89 */ /* 0x0004e400000e0000 */
.L_x_3174:
[----:B------:R-:W-:Y:S02]  /*24c40*/  ULDC UR4, c[0x0][0xc38] ;  /* 0x00030e0000047ab9 */ /* 0x000fe40000000800 */
[----:B------:R-:W-:-:S05]  /*24c50*/  MOV R4, UR4 ;  /* 0x0000000400047c02 */ /* 0x000fca0008000f00 */
[----:B---3--:R-:W-:-:S04]  /*24c60*/  IMAD R16, R16, R4, RZ ;  /* 0x0000000410107224 */ /* 0x008fc800078e02ff */
[----:B------:R-:W-:-:S05]  /*24c70*/  IMAD.IADD R5, R16, 0x1, R5 ;  /* 0x0000000110057824 */ /* 0x000fca00078e0205 */
[----:B------:R-:W-:-:S13]  /*24c80*/  ISETP.GT.AND P6, PT, R5, R0, PT ;  /* 0x000000000500720c */ /* 0x000fda0003fc4270 */
[----:B------:R-:W-:Y:S05]  /*24c90*/  @!P6 BRA `(.L_x_3069) ;  /* 0xfffffffc0064e947 */ /* 0x000fea000383ffff */
.L_x_3064:
        /* <DEDUP_REMOVED lines=8> */
.L_x_3178:
[----:B------:R-:W-:Y:S02]  /*24d20*/  ISETP.NE.AND P0, PT, R5, RZ, PT ;  /* 0x000000ff0500720c */ /* 0x000fe40003f05270 */
[----:B------:R-:W-:-:S11]  /*24d30*/  MOV R5, RZ ;  /* 0x000000ff00057202 */ /* 0x000fd60000000f00 */
[----:B------:R-:W-:Y:S05]  /*24d40*/  @!P0 BRA `(.L_x_3071) ;  /* 0x0000000000148947 */ /* 0x000fea0003800000 */
[----:B------:R-:W-:Y:S01]  /*24d50*/  UMOV UR4, 0xffffffff ;  /* 0xffffffff00047882 */ /* 0x000fe20000000000 */
[----:B------:R-:W-:Y:S02]  /*24d60*/  VIADD R12, R6, 0xffffffff ;  /* 0xffffffff060c7836 */ /* 0x000fe40000000000 */
[----:B------:R-:W-:Y:S05]  /*24d70*/  BRA.DIV UR4, `(.L_x_3072) ;  /* 0x0000003204307947 */ /* 0x000fea000b800000 */
[----:B--2---:R2:W0:Y:S02]  /*24d80*/  SHFL.IDX PT, R2, R2, R12, 0x1f ;  /* 0x00001f0c02027589 */ /* 0x00442400000e0000 */
.L_x_3181:
[----:B0-----:R-:W-:-:S07]  /*24d90*/  IMAD.MOV.U32 R5, RZ, RZ, R2 ;  /* 0x000000ffff057224 */ /* 0x001fce00078e0002 */
.L_x_3071:
[----:B--23--:R-:W2:Y:S01]  /*24da0*/  LDC.64 R2, c[0x0][0xc90] ;  /* 0x00032400ff027b82 */ /* 0x00cea20000000a00 */
[----:B------:R-:W-:-:S05]  /*24db0*/  IADD3 R19, R6, R19, RZ ;  /* 0x0000001306137210 */ /* 0x000fca0007ffe0ff */
[----:B--2---:R-:W-:-:S05]  /*24dc0*/  IMAD.WIDE R2, R19, 0x4, R2 ;  /* 0x0000000413027825 */ /* 0x004fca00078e0202 */
[----:B------:R-:W4:Y:S01]  /*24dd0*/  LDG.E R7, desc[UR60][R2.64] ;  /* 0x0000003c02077981 */ /* 0x000f22000c1e1900 */
[----:B------:R-:W-:-:S04]  /*24de0*/  IMAD R16, R5, R4, R16 ;  /* 0x0000000405107224 */ /* 0x000fc800078e0210 */
[----:B------:R-:W-:Y:S02]  /*24df0*/  IMAD.IADD R0, R0, 0x1, -R16 ;  /* 0x0000000100007824 */ /* 0x000fe400078e0a10 */
[----:B----4-:R-:W-:-:S05]  /*24e00*/  IMAD R6, R17, R7, RZ ;  /* 0x0000000711067224 */ /* 0x010fca00078e02ff */
[----:B-----5:R-:W-:-:S04]  /*24e10*/  IABS R8, R6 ;  /* 0x0000000600087213 */ /* 0x020fc80000000000 */
[----:B------:R-:W2:Y:S08]  /*24e20*/  I2F.RP R2, R8 ;  /* 0x0000000800027306 */ /* 0x000eb00000209400 */
[----:B--2---:R-:W2:Y:S02]  /*24e30*/  MUFU.RCP R2, R2 ;  /* 0x0000000200027308 */ /* 0x004ea40000001000 */
[----:B--2---:R-:W-:-:S06]  /*24e40*/  VIADD R2, R2, 0xffffffe ;  /* 0x0ffffffe02027836 */ /* 0x004fcc0000000000 */
[----:B------:R-:W2:Y:S02]  /*24e50*/  F2I.FTZ.U32.TRUNC.NTZ R3, R2 ;  /* 0x0000000200037305 */ /* 0x000ea4000021f000 */
[----:B--2---:R-:W-:-:S04]  /*24e60*/  IMAD.MOV R2, RZ, RZ, -R3 ;  /* 0x000000ffff027224 */ /* 0x004fc800078e0a03 */
        /* <DEDUP_REMOVED lines=22> */
[----:B------:R-:W-:-:S04]  /*24fd0*/  VIADDMNMX R4, R3, R4, R7, PT ;  /* 0x0000000403047246 */ /* 0x000fc80003800107 */
[----:B------:R-:W-:-:S04]  /*24fe0*/  IABS R7, R4 ;  /* 0x0000000400077213 */ /* 0x000fc80000000000 */
[----:B------:R-:W2:Y:S08]  /*24ff0*/  I2F.RP R3, R7 ;  /* 0x0000000700037306 */ /* 0x000eb00000209400 */
[----:B--2---:R-:W2:Y:S02]  /*25000*/  MUFU.RCP R3, R3 ;  /* 0x0000000300037308 */ /* 0x004ea40000001000 */
[----:B--2---:R-:W-:-:S06]  /*25010*/  VIADD R3, R3, 0xffffffe ;  /* 0x0ffffffe03037836 */ /* 0x004fcc0000000000 */
[----:B------:R-:W2:Y:S02]  /*25020*/  F2I.FTZ.U32.TRUNC.NTZ R3, R3 ;  /* 0x0000000300037305 */ /* 0x000ea4000021f000 */
[----:B--2---:R-:W-:-:S04]  /*25030*/  IMAD.MOV R2, RZ, RZ, -R3 ;  /* 0x000000ffff027224 */ /* 0x004fc800078e0a03 */
        /* <DEDUP_REMOVED lines=18> */
[----:B------:R-:W-:Y:S02]  /*25160*/  @!P1 LOP3.LUT R2, RZ, R4, RZ, 0x33, !PT ;  /* 0x00000004ff029212 */ /* 0x000fe400078e33ff */
[----:B------:R-:W-:-:S05]  /*25170*/  IADD3 R4, -R4, RZ, RZ ;  /* 0x000000ff04047210 */ /* 0x000fca0007ffe1ff */
[----:B------:R-:W-:Y:S01]  /*25180*/  IMAD R18, R2, R4, R0 ;  /* 0x0000000402127224 */ /* 0x000fe200078e0200 */
[----:B------:R-:W-:-:S05]  /*25190*/  LOP3.LUT R2, RZ, R2, RZ, 0x33, !PT ;  /* 0x00000002ff027212 */ /* 0x000fca00078e33ff */
[----:B------:R-:W-:Y:S01]  /*251a0*/  IMAD.IADD R17, R17, 0x1, R2 ;  /* 0x0000000111117824 */ /* 0x000fe200078e0202 */
[----:B------:R-:W-:Y:S06]  /*251b0*/  BRA `(.L_x_3073) ;  /* 0x00000000001c7947 */ /* 0x000fec0003800000 */
.L_x_3065:
[----:B------:R-:W-:Y:S01]  /*251c0*/  UMOV UR4, URZ ;  /* 0x0000003f00047c82 */ /* 0x000fe20008000000 */
[----:B------:R-:W-:Y:S01]  /*251d0*/  UMOV UR5, URZ ;  /* 0x0000003f00057c82 */ /* 0x000fe20008000000 */
[----:B------:R-:W-:Y:S01]  /*251e0*/  ULDC UR6, c[0x0][0xc3c] ;  /* 0x00030f0000067ab9 */ /* 0x000fe20000000800 */
[----:B------:R-:W-:Y:S01]  /*251f0*/  IMAD.MOV.U32 R16, RZ, RZ, R0 ;  /* 0x000000ffff107224 */ /* 0x000fe200078e0000 */
[----:B------:R-:W-:Y:S01]  /*25200*/  MOV R17, UR4 ;  /* 0x0000000400117c02 */ /* 0x000fe20008000f00 */
[----:B------:R-:W-:Y:S02]  /*25210*/  IMAD.U32 R18, RZ, RZ, UR5 ;  /* 0x00000005ff127e24 */ /* 0x000fe4000f8e00ff */
[----:B------:R-:W-:-:S07]  /*25220*/  IMAD.U32 R19, RZ, RZ, UR6 ;  /* 0x00000006ff137e24 */ /* 0x000fce000f8e00ff */
.L_x_3073:
[----:B------:R2:W3:Y:S01]  /*25230*/  LDL R3, [R1+0x4] ;  /* 0x0000040001037983 */ /* 0x0004e20000100800 */
[----:B------:R-:W4:Y:S01]  /*25240*/  S2R R0, SR_TID.X ;  /* 0x0000000000007919 */ /* 0x000f220000002100 */
[----:B------:R-:W-:Y:S05]  /*25250*/  WARPSYNC.ALL ;  /* 0x0000000000007948 */ /* 0x000fea0003800000 */
[----:B----4-:R-:W-:Y:S01]  /*25260*/  LOP3.LUT R0, R0, 0x1f, RZ, 0xc0, !PT ;  /* 0x0000001f00007812 */ /* 0x010fe200078ec0ff */
[----:B------:R-:W-:Y:S03]  /*25270*/  BAR.SYNC.DEFER_BLOCKING 0x4, 0x180 ;  /* 0x0106000000007b1d */ /* 0x000fe60000010000 */
[----:B------:R-:W-:-:S13]  /*25280*/  ISETP.NE.AND P0, PT, R0, RZ, PT ;  /* 0x000000ff0000720c */ /* 0x000fda0003f05270 */
[----:B------:R-:W3:Y:S01]  /*25290*/  @!P0 S2R R0, SR_CgaCtaId ;  /* 0x0000000000008919 */ /* 0x000ee20000008800 */
[----:B------:R-:W-:-:S04]  /*252a0*/  @!P0 MOV R2, 0x400 ;  /* 0x0000040000028802 */ /* 0x000fc80000000f00 */
[----:B---3--:R-:W-:-:S05]  /*252b0*/  @!P0 LEA R3, R0, R2, 0x18 ;  /* 0x0000000200038211 */ /* 0x008fca00078ec0ff */
[----:B------:R2:W-:Y:S04]  /*252c0*/  @!P0 STS.128 [R3+0x348d0], R16 ;  /* 0x0348d01003008388 */ /* 0x0005e80000000c00 */
[----:B------:R2:W-:Y:S01]  /*252d0*/  @!P0 STL [R1+0x4], R3 ;  /* 0x0000040301008387 */ /* 0x0005e20000100800 */
[----:B------:R-:W-:Y:S06]  /*252e0*/  BAR.ARV 0x5, 0x180 ;  /* 0x0146000000007b1d */ /* 0x000fec0000002000 */
.L_x_3062:
[----:B------:R-:W-:Y:S02]  /*252f0*/  ULDC UR4, c[0x0][0xc3c] ;  /* 0x00030f0000047ab9 */ /* 0x000fe40000000800 */
[----:B--2---:R-:W-:-:S13]  /*25300*/  ISETP.GE.AND P0, PT, R19, UR4, PT ;  /* 0x0000000413007c0c */ /* 0x004fda000bf06270 */
[----:B------:R-:W-:Y:S05]  /*25310*/  @!P0 BRA `(.L_x_3074) ;  /* 0xffffff9400208947 */ /* 0x000fea000383ffff */
[----:B------:R-:W-:Y:S05]  /*25320*/  BSYNC B8 ;  /* 0x0000000000087941 */ /* 0x000fea0003800000 */
.L_x_2934:
[----:B----4-:R-:W2:Y:S01]  /*25330*/  LDL.LU R0, [R1+0x50] ;  /* 0x0000500001007983 */ /* 0x010ea20000300800 */
[----:B------:R-:W-:Y:S01]  /*25340*/  BSSY B0, `(.L_x_3075) ;  /* 0x000000b000007945 */ /* 0x000fe20003800000 */
[----:B------:R-:W4:Y:S01]  /*25350*/  S2R R5, SR_CgaCtaId ;  /* 0x0000000000057919 */ /* 0x000f220000008800 */
[----:B--2---:R-:W-:-:S04]  /*25360*/  IADD3 R0, R0, 0x1, RZ ;  /* 0x0000000100007810 */ /* 0x004fc80007ffe0ff */
[----:B0-----:R-:W-:-:S04]  /*25370*/  LEA.HI R2, R0, R0, RZ, 0x1 ;  /* 0x0000000000027211 */ /* 0x001fc800078f08ff */
[----:B------:R-:W-:-:S05]  /*25380*/  LOP3.LUT R3, R2, 0xfffffffe, RZ, 0xc0, !PT ;  /* 0xfffffffe02037812 */ /* 0x000fca00078ec0ff */
[----:B------:R-:W-:Y:S01]  /*25390*/  IMAD.IADD R3, R0, 0x1, -R3 ;  /* 0x0000000100037824 */ /* 0x000fe200078e0a03 */
[----:B------:R-:W-:-:S04]  /*253a0*/  MOV R0, 0x400 ;  /* 0x0000040000007802 */ /* 0x000fc80000000f00 */
[----:B----4-:R-:W-:Y:S02]  /*253b0*/  LEA R0, R5, R0, 0x18 ;  /* 0x0000000005007211 */ /* 0x010fe400078ec0ff */
[----:B------:R-:W-:-:S04]  /*253c0*/  SHF.L.U32 R3, R3, 0x1f, RZ ;  /* 0x0000001f03037819 */ /* 0x000fc800000006ff */
[----:B------:R-:W0:Y:S02]  /*253d0*/  SYNCS.PHASECHK.TRANS64.TRYWAIT P0, [R0+URZ+0x34820], R3 ;  /* 0x03482003000075a7 */ /* 0x000e24000800017f */
[----:B0-----:R-:W-:Y:S05]  /*253e0*/  @!P0 BRA `(.L_x_3076) ;  /* 0x0000002800bc8947 */ /* 0x001fea0003800000 */
.L_x_3182:
[----:B------:R-:W-:Y:S05]  /*253f0*/  BSYNC B0 ;  /* 0x0000000000007941 */ /* 0x000fea0003800000 */
.L_x_3075:
[----:B------:R-:W-:-:S03]  /*25400*/  UMOV UR4, 0xffffffff ;  /* 0xffffffff00047882 */ /* 0x000fc60000000000 */
[----:B------:R-:W-:Y:S05]  /*25410*/  BRA.DIV UR4, `(.L_x_3077) ;  /* 0x0000002a04c47947 */ /* 0x000fea000b800000 */
[----:B------:R-:W2:Y:S02]  /*25420*/  S2R R2, SR_TID.X ;  /* 0x0000000000027919 */ /* 0x000ea40000002100 */
[----:B--2---:R-:W-:-:S04]  /*25430*/  SHF.R.U32.HI R2, RZ, 0x5, R2 ;  /* 0x00000005ff027819 */ /* 0x004fc80000011602 */
[----:B------:R-:W-:-:S05]  /*25440*/  LOP3.LUT R2, R2, 0x3, RZ, 0xc0, !PT ;  /* 0x0000000302027812 */ /* 0x000fca00078ec0ff */
[----:B------:R2:W4:Y:S02]  /*25450*/  SHFL.IDX PT, R14, R2, RZ, 0x1f ;  /* 0x00001fff020e7589 */ /* 0x00052400000e0000 */
.L_x_3185:
[----:B----4-:R-:W-:-:S13]  /*25460*/  ISETP.NE.AND P0, PT, R14, RZ, PT ;  /* 0x000000ff0e00720c */ /* 0x010fda0003f05270 */
[----:B------:R-:W-:Y:S05]  /*25470*/  @P0 BRA `(.L_x_2700) ;  /* 0x00000000009c0947 */ /* 0x000fea0003800000 */
[----:B------:R-:W-:-:S03]  /*25480*/  UMOV UR4, 0xffffffff ;  /* 0xffffffff00047882 */ /* 0x000fc60000000000 */
[----:B------:R-:W-:Y:S05]  /*25490*/  BRA.DIV UR4, `(.L_x_3078) ;  /* 0x0000002a04d87947 */ /* 0x000fea000b800000 */
[----:B------:R-:W-:-:S13]  /*254a0*/  ELECT P6, URZ, PT ;  /* 0x00000000003f782f */ /* 0x000fda00038c0000 */
.L_x_3188:
        /* <DEDUP_REMOVED lines=8> */
.L_x_3079:
[----:B0-----:R-:W3:Y:S04]  /*25530*/  LDL R3, [R1+0x8] ;  /* 0x0000080001037983 */ /* 0x001ee80000100800 */
[----:B------:R-:W2:Y:S01]  /*25540*/  LDL.LU R7, [R1+0x18] ;  /* 0x0000180001077983 */ /* 0x000ea20000300800 */
[----:B------:R-:W-:-:S05]  /*25550*/  IADD3 R2, R0, 0x34840, RZ ;  /* 0x0003484000027810 */ /* 0x000fca0007ffe0ff */
[C---:B---3--:R-:W-:Y:S02]  /*25560*/  IMAD R6, R3.reuse, 0x8, R2 ;  /* 0x0000000803067824 */ /* 0x048fe400078e0202 */
[----:B------:R-:W-:Y:S01]  /*25570*/  VIADD R3, R3, 0x1 ;  /* 0x0000000103037836 */ /* 0x000fe20000000000 */
[----:B--2---:R-:W-:-:S04]  /*25580*/  SHF.L.U32 R5, R7, 0x1f, RZ ;  /* 0x0000001f07057819 */ /* 0x004fc800000006ff */
        /* <DEDUP_REMOVED lines=8> */
.L_x_3189:
[----:B------:R-:W2:Y:S02]  /*25610*/  SYNCS.PHASECHK.TRANS64.TRYWAIT P0, [R7+URZ], R2 ;  /* 0x00000002070075a7 */ /* 0x000ea4000800017f */
[----:B--2---:R-:W-:Y:S05]  /*25620*/  @!P0 BRA `(.L_x_3081) ;  /* 0x0000002800a88947 */ /* 0x004fea0003800000 */
.L_x_3190:
[----:B------:R-:W-:Y:S05]  /*25630*/  @!P2 BRA `(.L_x_3082) ;  /* 0x000000000004a947 */ /* 0x000fea0003800000 */
[----:B------:R-:W-:Y:S01]  /*25640*/  BPT.TRAP 0x1 ;  /* 0x000000040000795c */ /* 0x000fe20000300000 */
.L_x_3082:
[----:B------:R-:W3:Y:S01]  /*25650*/  LDL.LU R4, [R1+0x8] ;  /* 0x0000080001047983 */ /* 0x000ee20000300800 */
[----:B------:R-:W-:-:S04]  /*25660*/  VIADD R0, R0, 0x34860 ;  /* 0x0003486000007836 */ /* 0x000fc80000000000 */
[----:B---3--:R-:W-:-:S04]  /*25670*/  IMAD R4, R4, 0x8, R0 ;  /* 0x0000000804047824 */ /* 0x008fc800078e0200 */
[----:B------:R-:W3:Y:S02]  /*25680*/  SYNCS.PHASECHK.TRANS64.TRYWAIT P0, [R4+URZ], R5 ;  /* 0x00000005040075a7 */ /* 0x000ee4000800017f */
[----:B---3--:R-:W-:Y:S05]  /*25690*/  @!P0 BRA `(.L_x_3083) ;  /* 0x0000002800a08947 */ /* 0x008fea0003800000 */
.L_x_3191:
[----:B------:R-:W-:-:S07]  /*256a0*/  LEA R3, R3, R0, 0x3 ;  /* 0x0000000003037211 */ /* 0x000fce00078e18ff */
.L_x_3084:
[----:B----4-:R4:W0:Y:S02]  /*256b0*/  SYNCS.PHASECHK.TRANS64.TRYWAIT P0, [R3+URZ], R2 ;  /* 0x00000002030075a7 */ /* 0x010824000800017f */
[----:B0-----:R-:W-:Y:S05]  /*256c0*/  @!P0 NANOSLEEP.SYNCS 0x989680 ;  /* 0x009896800000895d */ /* 0x001fea0003900000 */
[----:B------:R-:W0:Y:S02]  /*256d0*/  @!P0 SYNCS.PHASECHK.TRANS64 P0, [R3+URZ], R2 ;  /* 0x00000002030085a7 */ /* 0x000e24000800007f */
[----:B0-----:R-:W-:Y:S05]  /*256e0*/  @!P0 BRA `(.L_x_3084) ;  /* 0xfffffffc00f08947 */ /* 0x001fea000383ffff */
.L_x_2700:
[----:B------:R-:W-:Y:S05]  /*256f0*/  BSYNC B9 ;  /* 0x0000000000097941 */ /* 0x000fea0003800000 */
.L_x_2697:
[----:B------:R-:W-:Y:S05]  /*25700*/  EXIT ;  /* 0x000000000000794d */ /* 0x000fea0003800000 */
.L_x_2718:
[----:B-1----:R1:W2:Y:S02]  /*25710*/  SYNCS.PHASECHK.TRANS64.TRYWAIT P5, [R3+URZ+0x34890], R0 ;  /* 0x03489000030075a7 */ /* 0x0022a400080a017f */
[----:B--2---:R-:W-:Y:S05]  /*25720*/  @!P5 NANOSLEEP.SYNCS 0x989680 ;  /* 0x009896800000d95d */ /* 0x004fea0003900000 */
[----:B------:R-:W2:Y:S02]  /*25730*/  @!P5 SYNCS.PHASECHK.TRANS64 P5, [R3+URZ+0x34890], R0 ;  /* 0x034890000300d5a7 */ /* 0x000ea400080a007f */
[----:B--2---:R-:W-:Y:S05]  /*25740*/  @!P5 BRA `(.L_x_2718) ;  /* 0xfffffffc00f0d947 */ /* 0x004fea000383ffff */
[----:B------:R-:W-:Y:S05]  /*25750*/  BRA `(.L_x_3085) ;  /* 0xfffffde000147947 */ /* 0x000fea000383ffff */
.L_x_2772:
[----:B-1----:R1:W3:Y:S02]  /*25760*/  SYNCS.PHASECHK.TRANS64.TRYWAIT P5, [R3+URZ+0x34890], R0 ;  /* 0x03489000030075a7 */ /* 0x0022e400080a017f */
[----:B---3--:R-:W-:Y:S05]  /*25770*/  @!P5 NANOSLEEP.SYNCS 0x989680 ;  /* 0x009896800000d95d */ /* 0x008fea0003900000 */
[----:B------:R-:W3:Y:S02]  /*25780*/  @!P5 SYNCS.PHASECHK.TRANS64 P5, [R3+URZ+0x34890], R0 ;  /* 0x034890000300d5a7 */ /* 0x000ee400080a007f */
[----:B---3--:R-:W-:Y:S05]  /*25790*/  @!P5 BRA `(.L_x_2772) ;  /* 0xfffffffc00f0d947 */ /* 0x008fea000383ffff */
[----:B------:R-:W-:Y:S05]  /*257a0*/  BRA `(.L_x_3086) ;  /* 0xfffffe1000947947 */ /* 0x000fea000383ffff */
.L_x_2797:
[----:B-1----:R1:W2:Y:S02]  /*257b0*/  SYNCS.PHASECHK.TRANS64.TRYWAIT P4, [R3+URZ+0x34890], R0 ;  /* 0x03489000030075a7 */ /* 0x0022a4000808017f */
[----:B--2---:R-:W-:Y:S05]  /*257c0*/  @!P4 NANOSLEEP.SYNCS 0x989680 ;  /* 0x009896800000c95d */ /* 0x004fea0003900000 */
[----:B------:R-:W2:Y:S02]  /*257d0*/  @!P4 SYNCS.PHASECHK.TRANS64 P4, [R3+URZ+0x34890], R0 ;  /* 0x034890000300c5a7 */ /* 0x000ea4000808007f */
[----:B--2---:R-:W-:Y:S05]  /*257e0*/  @!P4 BRA `(.L_x_2797) ;  /* 0xfffffffc00f0c947 */ /* 0x004fea000383ffff */
[----:B------:R-:W-:Y:S05]  /*257f0*/  BRA `(.L_x_3087) ;  /* 0xfffffe4000b07947 */ /* 0x000fea000383ffff */
.L_x_2803:
[----:B0-----:R0:W2:Y:S02]  /*25800*/  SYNCS.PHASECHK.TRANS64.TRYWAIT P4, [R3+URZ+0x348b0], R0 ;  /* 0x0348b000030075a7 */ /* 0x0010a4000808017f */
[----:B--2---:R-:W-:Y:S05]  /*25810*/  @!P4 NANOSLEEP.SYNCS 0x989680 ;  /* 0x009896800000c95d */ /* 0x004fea0003900000 */
[----:B------:R-:W2:Y:S02]  /*25820*/  @!P4 SYNCS.PHASECHK.TRANS64 P4, [R3+URZ+0x348b0], R0 ;  /* 0x0348b0000300c5a7 */ /* 0x000ea4000808007f */
[----:B--2---:R-:W-:Y:S05]  /*25830*/  @!P4 BRA `(.L_x_2803) ;  /* 0xfffffffc00f0c947 */ /* 0x004fea000383ffff */
[----:B------:R-:W-:Y:S05]  /*25840*/  BRA `(.L_x_3088) ;  /* 0xfffffe4400b07947 */ /* 0x000fea000383ffff */
.L_x_2821:
        /* <DEDUP_REMOVED lines=8> */
.L_x_3090:
[----:B------:R-:W-:Y:S05]  /*258d0*/  BSYNC B1 ;  /* 0x0000000000017941 */ /* 0x000fea0003800000 */
.L_x_3089:
[----:B------:R-:W-:Y:S01]  /*258e0*/  MOV R13, R6 ;  /* 0x00000006000d7202 */ /* 0x000fe20000000f00 */
[----:B------:R-:W-:Y:S01]  /*258f0*/  IMAD.MOV.U32 R12, RZ, RZ, RZ ;  /* 0x000000ffff0c7224 */ /* 0x000fe200078e00ff */
[----:B------:R-:W-:Y:S01]  /*25900*/  MOV R15, 0xffffffff ;  /* 0xffffffff000f7802 */ /* 0x000fe20000000f00 */
[----:B------:R-:W-:Y:S02]  /*25910*/  IMAD.MOV.U32 R11, RZ, RZ, 0x1c1f ;  /* 0x00001c1fff0b7424 */ /* 0x000fe400078e00ff */
[----:B------:R-:W-:-:S07]  /*25920*/  IMAD.MOV.U32 R3, RZ, RZ, R14 ;  /* 0x000000ffff037224 */ /* 0x000fce00078e000e */
[----:B------:R-:W-:Y:S05]  /*25930*/  WARPSYNC.COLLECTIVE R15, `(.L_x_3091) ;  /* 0x000000000f087348 */ /* 0x000fea0003c00000 */
[----:B------:R0:W1:Y:S02]  /*25940*/  SHFL.IDX P6, R14, R13, R12, R11 ;  /* 0x0000000c0d0e7389 */ /* 0x00006400000c000b */
[----:B01----:R-:W-:Y:S01]  /*25950*/  ENDCOLLECTIVE ;  /* 0x000000000000791b */ /* 0x003fe20003800000 */
.L_x_3091:
[----:B------:R-:W-:Y:S02]  /*25960*/  IMAD.MOV.U32 R13, RZ, RZ, R8 ;  /* 0x000000ffff0d7224 */ /* 0x000fe400078e0008 */
[----:B------:R-:W-:-:S07]  /*25970*/  IMAD.MOV.U32 R0, RZ, RZ, R14 ;  /* 0x000000ffff007224 */ /* 0x000fce00078e000e */
[----:B------:R-:W-:Y:S05]  /*25980*/  WARPSYNC.COLLECTIVE R15, `(.L_x_3092) ;  /* 0x000000000f087348 */ /* 0x000fea0003c00000 */
[----:B------:R0:W1:Y:S02]  /*25990*/  SHFL.IDX P6, R14, R13, R12, R11 ;  /* 0x0000000c0d0e7389 */ /* 0x00006400000c000b */
[----:B01----:R-:W-:Y:S01]  /*259a0*/  ENDCOLLECTIVE ;  /* 0x000000000000791b */ /* 0x003fe20003800000 */
.L_x_3092:
[----:B------:R-:W-:Y:S01]  /*259b0*/  IMAD.MOV.U32 R13, RZ, RZ, R4 ;  /* 0x000000ffff0d7224 */ /* 0x000fe200078e0004 */
[----:B------:R-:W-:-:S07]  /*259c0*/  MOV R5, R14 ;  /* 0x0000000e00057202 */ /* 0x000fce0000000f00 */
[----:B------:R-:W-:Y:S05]  /*259d0*/  WARPSYNC.COLLECTIVE R15, `(.L_x_3093) ;  /* 0x000000000f087348 */ /* 0x000fea0003c00000 */
[----:B------:R0:W1:Y:S02]  /*259e0*/  SHFL.IDX P6, R14, R13, R12, R11 ;  /* 0x0000000c0d0e7389 */ /* 0x00006400000c000b */
[----:B01----:R-:W-:Y:S01]  /*259f0*/  ENDCOLLECTIVE ;  /* 0x000000000000791b */ /* 0x003fe20003800000 */
.L_x_3093:
[----:B------:R-:W-:Y:S05]  /*25a00*/  BRA `(.L_x_3094) ;  /* 0xfffffe54001c7947 */ /* 0x000fea000383ffff */
.L_x_2824:
[----:B------:R-:W-:Y:S01]  /*25a10*/  BSSY B1, `(.L_x_3095) ;  /* 0x0000008000017945 */ /* 0x000fe20003800000 */
[----:B------:R-:W-:Y:S01]  /*25a20*/  IMAD.MOV.U32 R13, RZ, RZ, R7 ;  /* 0x000000ffff0d7224 */ /* 0x000fe200078e0007 */
[----:B------:R-:W-:Y:S01]  /*25a30*/  MOV R12, 0x1 ;  /* 0x00000001000c7802 */ /* 0x000fe20000000f00 */
[----:B------:R-:W-:Y:S02]  /*25a40*/  IMAD.MOV.U32 R11, RZ, RZ, 0x1c1f ;  /* 0x00001c1fff0b7424 */ /* 0x000fe400078e00ff */
[----:B------:R-:W-:-:S07]  /*25a50*/  IMAD.MOV.U32 R15, RZ, RZ, -0x1 ;  /* 0xffffffffff0f7424 */ /* 0x000fce00078e00ff */
[----:B0---4-:R-:W-:Y:S05]  /*25a60*/  WARPSYNC.COLLECTIVE R15, `(.L_x_3096) ;  /* 0x000000000f087348 */ /* 0x011fea0003c00000 */
[----:B----4-:R1:W2:Y:S02]  /*25a70*/  SHFL.IDX P6, R14, R13, R12, R11 ;  /* 0x0000000c0d0e7389 */ /* 0x0102a400000c000b */
[----:B012---:R-:W-:Y:S01]  /*25a80*/  ENDCOLLECTIVE ;  /* 0x000000000000791b */ /* 0x007fe20003800000 */
.L_x_3096:
[----:B------:R-:W-:Y:S05]  /*25a90*/  BSYNC B1 ;  /* 0x0000000000017941 */ /* 0x000fea0003800000 */
.L_x_3095:
[----:B------:R-:W-:Y:S01]  /*25aa0*/  IMAD.MOV.U32 R13, RZ, RZ, R6 ;  /* 0x000000ffff0d7224 */ /* 0x000fe200078e0006 */
[----:B------:R-:W-:Y:S01]  /*25ab0*/  MOV R11, 0x1c1f ;  /* 0x00001c1f000b7802 */ /* 0x000fe20000000f00 */
[----:B------:R-:W-:Y:S01]  /*25ac0*/  IMAD.MOV.U32 R12, RZ, RZ, 0x1 ;  /* 0x00000001ff0c7424 */ /* 0x000fe200078e00ff */
[----:B------:R-:W-:Y:S01]  /*25ad0*/  MOV R3, R14 ;  /* 0x0000000e00037202 */ /* 0x000fe20000000f00 */
[----:B------:R-:W-:-:S07]  /*25ae0*/  IMAD.MOV.U32 R15, RZ, RZ, -0x1 ;  /* 0xffffffffff0f7424 */ /* 0x000fce00078e00ff */
[----:B------:R-:W-:Y:S05]  /*25af0*/  WARPSYNC.COLLECTIVE R15, `(.L_x_3097) ;  /* 0x000000000f087348 */ /* 0x000fea0003c00000 */
[----:B------:R0:W1:Y:S02]  /*25b00*/  SHFL.IDX P6, R14, R13, R12, R11 ;  /* 0x0000000c0d0e7389 */ /* 0x00006400000c000b */
[----:B01----:R-:W-:Y:S01]  /*25b10*/  ENDCOLLECTIVE ;  /* 0x000000000000791b */ /* 0x003fe20003800000 */
.L_x_3097:
[----:B------:R-:W-:Y:S01]  /*25b20*/  MOV R13, R8 ;  /* 0x00000008000d7202 */ /* 0x000fe20000000f00 */
[----:B------:R-:W-:-:S07]  /*25b30*/  IMAD.MOV.U32 R0, RZ, RZ, R14 ;  /* 0x000000ffff007224 */ /* 0x000fce00078e000e */
[----:B------:R-:W-:Y:S05]  /*25b40*/  WARPSYNC.COLLECTIVE R15, `(.L_x_3098) ;  /* 0x000000000f087348 */ /* 0x000fea0003c00000 */
[----:B------:R0:W1:Y:S02]  /*25b50*/  SHFL.IDX P6, R14, R13, R12, R11 ;  /* 0x0000000c0d0e7389 */ /* 0x00006400000c000b */
[----:B01----:R-:W-:Y:S01]  /*25b60*/  ENDCOLLECTIVE ;  /* 0x000000000000791b */ /* 0x003fe20003800000 */
.L_x_3098:
[----:B------:R-:W-:Y:S02]  /*25b70*/  IMAD.MOV.U32 R13, RZ, RZ, R4 ;  /* 0x000000ffff0d7224 */ /* 0x000fe400078e0004 */
[----:B------:R-:W-:-:S07]  /*25b80*/  IMAD.MOV.U32 R5, RZ, RZ, R14 ;  /* 0x000000ffff057224 */ /* 0x000fce00078e000e */
[----:B------:R-:W-:Y:S05]  /*25b90*/  WARPSYNC.COLLECTIVE R15, `(.L_x_3099) ;  /* 0x000000000f087348 */ /* 0x000fea0003c00000 */
[----:B------:R0:W1:Y:S02]  /*25ba0*/  SHFL.IDX P6, R14, R13, R12, R11 ;  /* 0x0000000c0d0e7389 */ /* 0x00006400000c000b */
[----:B01----:R-:W-:Y:S01]  /*25bb0*/  ENDCOLLECTIVE ;  /* 0x000000000000791b */ /* 0x003fe20003800000 */
.L_x_3099:
[----:B------:R-:W-:Y:S01]  /*25bc0*/  MOV R4, R14 ;  /* 0x0000000e00047202 */ /* 0x000fe20000000f00 */
[----:B------:R-:W-:Y:S06]  /*25bd0*/  BRA `(.L_x_3100) ;  /* 0xfffffe5800a87947 */ /* 0x000fec000383ffff */
.L_x_2828:
[----:B0-----:R0:W1:Y:S02]  /*25be0*/  SYNCS.PHASECHK.TRANS64.TRYWAIT P0, [R16+URZ+0x34800], R5 ;  /* 0x03480005100075a7 */ /* 0x001064000800017f */
[----:B-1----:R-:W-:Y:S05]  /*25bf0*/  @!P0 NANOSLEEP.SYNCS 0x989680 ;  /* 0x009896800000895d */ /* 0x002fea0003900000 */
[----:B------:R-:W1:Y:S02]  /*25c00*/  @!P0 SYNCS.PHASECHK.TRANS64 P0, [R16+URZ+0x34800], R5 ;  /* 0x03480005100085a7 */ /* 0x000e64000800007f */
[----:B-1----:R-:W-:Y:S05]  /*25c10*/  @!P0 BRA `(.L_x_2828) ;  /* 0xfffffffc00f08947 */ /* 0x002fea000383ffff */
[----:B------:R-:W-:Y:S05]  /*25c20*/  BRA `(.L_x_3101) ;  /* 0xfffffe6000b87947 */ /* 0x000fea000383ffff */
.L_x_2852:
        /* <DEDUP_REMOVED lines=8> */
.L_x_3103:
[----:B------:R-:W-:Y:S05]  /*25cb0*/  BSYNC B1 ;  /* 0x0000000000017941 */ /* 0x000fea0003800000 */
.L_x_3102:
        /* <DEDUP_REMOVED lines=8> */
.L_x_3104:
[----:B------:R-:W-:Y:S01]  /*25d40*/  MOV R21, R3 ;  /* 0x0000000300157202 */ /* 0x000fe20000000f00 */
[----:B------:R-:W-:Y:S02]  /*25d50*/  IMAD.MOV.U32 R13, RZ, RZ, R7 ;  /* 0x000000ffff0d7224 */ /* 0x000fe400078e0007 */
[----:B------:R-:W-:-:S07]  /*25d60*/  IMAD.MOV.U32 R0, RZ, RZ, R14 ;  /* 0x000000ffff007224 */ /* 0x000fce00078e000e */
[----:B------:R-:W-:Y:S05]  /*25d70*/  WARPSYNC.COLLECTIVE R15, `(.L_x_3105) ;  /* 0x000000000f087348 */ /* 0x000fea0003c00000 */
[----:B------:R0:W1:Y:S02]  /*25d80*/  SHFL.IDX P6, R14, R13, R12, R11 ;  /* 0x0000000c0d0e7389 */ /* 0x00006400000c000b */
[----:B01----:R-:W-:Y:S01]  /*25d90*/  ENDCOLLECTIVE ;  /* 0x000000000000791b */ /* 0x003fe20003800000 */
.L_x_3105:
[----:B------:R-:W-:Y:S02]  /*25da0*/  IMAD.MOV.U32 R20, RZ, RZ, R0 ;  /* 0x000000ffff147224 */ /* 0x000fe400078e0000 */
[----:B------:R-:W-:Y:S01]  /*25db0*/  IMAD.MOV.U32 R13, RZ, RZ, R9 ;  /* 0x000000ffff0d7224 */ /* 0x000fe200078e0009 */
[----:B------:R-:W-:-:S07]  /*25dc0*/  MOV R5, R14 ;  /* 0x0000000e00057202 */ /* 0x000fce0000000f00 */
[----:B------:R-:W-:Y:S05]  /*25dd0*/  WARPSYNC.COLLECTIVE R15, `(.L_x_3106) ;  /* 0x000000000f087348 */ /* 0x000fea0003c00000 */
[----:B------:R0:W1:Y:S02]  /*25de0*/  SHFL.IDX P6, R14, R13, R12, R11 ;  /* 0x0000000c0d0e7389 */ /* 0x00006400000c000b */
[----:B01----:R-:W-:Y:S01]  /*25df0*/  ENDCOLLECTIVE ;  /* 0x000000000000791b */ /* 0x003fe20003800000 */
.L_x_3106:
[----:B------:R-:W-:Y:S05]  /*25e00*/  BRA `(.L_x_3107) ;  /* 0xfffffe8400887947 */ /* 0x000fea000383ffff */
.L_x_2855:
[----:B------:R-:W-:Y:S01]  /*25e10*/  BSSY B1, `(.L_x_3108) ;  /* 0x0000008000017945 */ /* 0x000fe20003800000 */
[----:B------:R-:W-:Y:S01]  /*25e20*/  IMAD.MOV.U32 R13, RZ, RZ, R8 ;  /* 0x000000ffff0d7224 */ /* 0x000fe200078e0008 */
[----:B------:R-:W-:Y:S01]  /*25e30*/  MOV R11, 0x1c1f ;  /* 0x00001c1f000b7802 */ /* 0x000fe20000000f00 */
[----:B------:R-:W-:Y:S02]  /*25e40*/  IMAD.MOV.U32 R12, RZ, RZ, 0x1 ;  /* 0x00000001ff0c7424 */ /* 0x000fe400078e00ff */
[----:B------:R-:W-:-:S07]  /*25e50*/  IMAD.MOV.U32 R15, RZ, RZ, -0x1 ;  /* 0xffffffffff0f7424 */ /* 0x000fce00078e00ff */
[----:B------:R-:W-:Y:S05]  /*25e60*/  WARPSYNC.COLLECTIVE R15, `(.L_x_3109) ;  /* 0x000000000f087348 */ /* 0x000fea0003c00000 */
[----:B------:R0:W1:Y:S02]  /*25e70*/  SHFL.IDX P6, R14, R13, R12, R11 ;  /* 0x0000000c0d0e7389 */ /* 0x00006400000c000b */
[----:B01----:R-:W-:Y:S01]  /*25e80*/  ENDCOLLECTIVE ;  /* 0x000000000000791b */ /* 0x003fe20003800000 */
.L_x_3109:
[----:B------:R-:W-:Y:S05]  /*25e90*/  BSYNC B1 ;  /* 0x0000000000017941 */ /* 0x000fea0003800000 */
.L_x_3108:
[----:B------:R-:W-:Y:S01]  /*25ea0*/  MOV R13, R6 ;  /* 0x00000006000d7202 */ /* 0x000fe20000000f00 */
[----:B------:R-:W-:Y:S01]  /*25eb0*/  IMAD.MOV.U32 R12, RZ, RZ, 0x1 ;  /* 0x00000001ff0c7424 */ /* 0x000fe200078e00ff */
[----:B------:R-:W-:Y:S01]  /*25ec0*/  MOV R15, 0xffffffff ;  /* 0xffffffff000f7802 */ /* 0x000fe20000000f00 */
[----:B------:R-:W-:Y:S02]  /*25ed0*/  IMAD.MOV.U32 R11, RZ, RZ, 0x1c1f ;  /* 0x00001c1fff0b7424 */ /* 0x000fe400078e00ff */
[----:B------:R-:W-:-:S07]  /*25ee0*/  IMAD.MOV.U32 R3, RZ, RZ, R14 ;  /* 0x000000ffff037224 */ /* 0x000fce00078e000e */
[----:B------:R-:W-:Y:S05]  /*25ef0*/  WARPSYNC.COLLECTIVE R15, `(.L_x_3110) ;  /* 0x000000000f087348 */ /* 0x000fea0003c00000 */
[----:B------:R0:W1:Y:S02]  /*25f00*/  SHFL.IDX P6, R14, R13, R12, R11 ;  /* 0x0000000c0d0e7389 */ /* 0x00006400000c000b */
[----:B01----:R-:W-:Y:S01]  /*25f10*/  ENDCOLLECTIVE ;  /* 0x000000000000791b */ /* 0x003fe20003800000 */
.L_x_3110:
[----:B------:R-:W-:Y:S01]  /*25f20*/  MOV R61, R3 ;  /* 0x00000003003d7202 */ /* 0x000fe20000000f00 */
[----:B------:R-:W-:Y:S02]  /*25f30*/  IMAD.MOV.U32 R13, RZ, RZ, R7 ;  /* 0x000000ffff0d7224 */ /* 0x000fe400078e0007 */
[----:B------:R-:W-:-:S07]  /*25f40*/  IMAD.MOV.U32 R0, RZ, RZ, R14 ;  /* 0x000000ffff007224 */ /* 0x000fce00078e000e */
[----:B------:R-:W-:Y:S05]  /*25f50*/  WARPSYNC.COLLECTIVE R15, `(.L_x_3111) ;  /* 0x000000000f087348 */ /* 0x000fea0003c00000 */
[----:B------:R0:W1:Y:S02]  /*25f60*/  SHFL.IDX P6, R14, R13, R12, R11 ;  /* 0x0000000c0d0e7389 */ /* 0x00006400000c000b */
[----:B01----:R-:W-:Y:S01]  /*25f70*/  ENDCOLLECTIVE ;  /* 0x000000000000791b */ /* 0x003fe20003800000 */
.L_x_3111:
[----:B------:R-:W-:Y:S02]  /*25f80*/  IMAD.MOV.U32 R60, RZ, RZ, R0 ;  /* 0x000000ffff3c7224 */ /* 0x000fe400078e0000 */
[----:B------:R-:W-:Y:S01]  /*25f90*/  IMAD.MOV.U32 R13, RZ, RZ, R9 ;  /* 0x000000ffff0d7224 */ /* 0x000fe200078e0009 */
[----:B------:R-:W-:-:S07]  /*25fa0*/  MOV R7, R14 ;  /* 0x0000000e00077202 */ /* 0x000fce0000000f00 */
[----:B------:R-:W-:Y:S05]  /*25fb0*/  WARPSYNC.COLLECTIVE R15, `(.L_x_3112) ;  /* 0x000000000f087348 */ /* 0x000fea0003c00000 */
[----:B------:R0:W1:Y:S02]  /*25fc0*/  SHFL.IDX P6, R14, R13, R12, R11 ;  /* 0x0000000c0d0e7389 */ /* 0x00006400000c000b */
[----:B01----:R-:W-:Y:S01]  /*25fd0*/  ENDCOLLECTIVE ;  /* 0x000000000000791b */ /* 0x003fe20003800000 */
.L_x_3112:
[----:B------:R-:W-:Y:S05]  /*25fe0*/  BRA `(.L_x_3113) ;  /* 0xfffffe8800987947 */ /* 0x000fea000383ffff */
.L_x_2859:
[----:B0-----:R0:W1:Y:S02]  /*25ff0*/  SYNCS.PHASECHK.TRANS64.TRYWAIT P0, [R16+URZ+0x34800], R21 ;  /* 0x03480015100075a7 */ /* 0x001064000800017f */
[----:B-1----:R-:W-:Y:S05]  /*26000*/  @!P0 NANOSLEEP.SYNCS 0x989680 ;  /* 0x009896800000895d */ /* 0x002fea0003900000 */
[----:B------:R-:W1:Y:S02]  /*26010*/  @!P0 SYNCS.PHASECHK.TRANS64 P0, [R16+URZ+0x34800], R21 ;  /* 0x03480015100085a7 */ /* 0x000e64000800007f */
[----:B-1----:R-:W-:Y:S05]  /*26020*/  @!P0 BRA `(.L_x_2859) ;  /* 0xfffffffc00f08947 */ /* 0x002fea000383ffff */
[----:B------:R-:W-:Y:S05]  /*26030*/  BRA `(.L_x_3114) ;  /* 0xfffffe9000007947 */ /* 0x000fea000383ffff */
.L_x_2873:
[----:B-1----:R1:W2:Y:S02]  /*26040*/  SYNCS.PHASECHK.TRANS64.TRYWAIT P2, [R0+URZ+0x34830], R3 ;  /* 0x03483003000075a7 */ /* 0x0022a4000804017f */
[----:B--2---:R-:W-:Y:S05]  /*26050*/  @!P2 NANOSLEEP.SYNCS 0x989680 ;  /* 0x009896800000a95d */ /* 0x004fea0003900000 */
[----:B------:R-:W2:Y:S02]  /*26060*/  @!P2 SYNCS.PHASECHK.TRANS64 P2, [R0+URZ+0x34830], R3 ;  /* 0x034830030000a5a7 */ /* 0x000ea4000804007f */
[----:B--2---:R-:W-:Y:S05]  /*26070*/  @!P2 BRA `(.L_x_2873) ;  /* 0xfffffffc00f0a947 */ /* 0x004fea000383ffff */
[----:B------:R-:W-:Y:S05]  /*26080*/  BRA `(.L_x_2872) ;  /* 0xfffffeb400b47947 */ /* 0x000fea000383ffff */
.L_x_2880:
[----:B-1----:R1:W2:Y:S02]  /*26090*/  SYNCS.PHASECHK.TRANS64.TRYWAIT P3, [R14+URZ+0x34830], R11 ;  /* 0x0348300b0e0075a7 */ /* 0x0022a4000806017f */
[----:B--2---:R-:W-:Y:S05]  /*260a0*/  @!P3 NANOSLEEP.SYNCS 0x989680 ;  /* 0x009896800000b95d */ /* 0x004fea0003900000 */
[----:B------:R-:W2:Y:S02]  /*260b0*/  @!P3 SYNCS.PHASECHK.TRANS64 P3, [R14+URZ+0x34830], R11 ;  /* 0x0348300b0e00b5a7 */ /* 0x000ea4000806007f */
[----:B--2---:R-:W-:Y:S05]  /*260c0*/  @!P3 BRA `(.L_x_2880) ;  /* 0xfffffffc00f0b947 */ /* 0x004fea000383ffff */
[----:B------:R-:W-:Y:S05]  /*260d0*/  BRA `(.L_x_2879) ;  /* 0xfffffee800147947 */ /* 0x000fea000383ffff */
.L_x_2885:
[----:B-1----:R1:W2:Y:S02]  /*260e0*/  SYNCS.PHASECHK.TRANS64.TRYWAIT P3, [R15+URZ+0x34850], R0 ;  /* 0x034850000f0075a7 */ /* 0x0022a4000806017f */
[----:B--2---:R-:W-:Y:S05]  /*260f0*/  @!P3 NANOSLEEP.SYNCS 0x989680 ;  /* 0x009896800000b95d */ /* 0x004fea0003900000 */
[----:B------:R-:W2:Y:S02]  /*26100*/  @!P3 SYNCS.PHASECHK.TRANS64 P3, [R15+URZ+0x34850], R0 ;  /* 0x034850000f00b5a7 */ /* 0x000ea4000806007f */
[----:B--2---:R-:W-:Y:S05]  /*26110*/  @!P3 BRA `(.L_x_2885) ;  /* 0xfffffffc00f0b947 */ /* 0x004fea000383ffff */
[----:B------:R-:W-:Y:S05]  /*26120*/  BRA `(.L_x_2884) ;  /* 0xfffffef4000c7947 */ /* 0x000fea000383ffff */
.L_x_2893:
[----:B-1----:R1:W2:Y:S02]  /*26130*/  SYNCS.PHASECHK.TRANS64.TRYWAIT P2, [R8+URZ+0x34830], R9 ;  /* 0x03483009080075a7 */ /* 0x0022a4000804017f */
[----:B--2---:R-:W-:Y:S05]  /*26140*/  @!P2 NANOSLEEP.SYNCS 0x989680 ;  /* 0x009896800000a95d */ /* 0x004fea0003900000 */
[----:B------:R-:W2:Y:S02]  /*26150*/  @!P2 SYNCS.PHASECHK.TRANS64 P2, [R8+URZ+0x34830], R9 ;  /* 0x034830090800a5a7 */ /* 0x000ea4000804007f */
[----:B--2---:R-:W-:Y:S05]  /*26160*/  @!P2 BRA `(.L_x_2893) ;  /* 0xfffffffc00f0a947 */ /* 0x004fea000383ffff */
[----:B------:R-:W-:Y:S05]  /*26170*/  BRA `(.L_x_2892) ;  /* 0xffffff1c00a07947 */ /* 0x000fea000383ffff */
.L_x_2898:
[----:B-1----:R1:W2:Y:S02]  /*26180*/  SYNCS.PHASECHK.TRANS64.TRYWAIT P2, [R14+URZ+0x34850], R0 ;  /* 0x034850000e0075a7 */ /* 0x0022a4000804017f */
[----:B--2---:R-:W-:Y:S05]  /*26190*/  @!P2 NANOSLEEP.SYNCS 0x989680 ;  /* 0x009896800000a95d */ /* 0x004fea0003900000 */
[----:B------:R-:W2:Y:S02]  /*261a0*/  @!P2 SYNCS.PHASECHK.TRANS64 P2, [R14+URZ+0x34850], R0 ;  /* 0x034850000e00a5a7 */ /* 0x000ea4000804007f */
[----:B--2---:R-:W-:Y:S05]  /*261b0*/  @!P2 BRA `(.L_x_2898) ;  /* 0xfffffffc00f0a947 */ /* 0x004fea000383ffff */
[----:B------:R-:W-:Y:S05]  /*261c0*/  BRA `(.L_x_2897) ;  /* 0xffffff2800907947 */ /* 0x000fea000383ffff */
.L_x_2904:
[----:B-1----:R1:W2:Y:S02]  /*261d0*/  SYNCS.PHASECHK.TRANS64.TRYWAIT P0, [R11+URZ+0x34850], R2 ;  /* 0x034850020b0075a7 */ /* 0x0022a4000800017f */
[----:B--2---:R-:W-:Y:S05]  /*261e0*/  @!P0 NANOSLEEP.SYNCS 0x989680 ;  /* 0x009896800000895d */ /* 0x004fea0003900000 */
[----:B------:R-:W2:Y:S02]  /*261f0*/  @!P0 SYNCS.PHASECHK.TRANS64 P0, [R11+URZ+0x34850], R2 ;  /* 0x034850020b0085a7 */ /* 0x000ea4000800007f */
[----:B--2---:R-:W-:Y:S05]  /*26200*/  @!P0 BRA `(.L_x_2904) ;  /* 0xfffffffc00f08947 */ /* 0x004fea000383ffff */
[----:B------:R-:W-:Y:S05]  /*26210*/  BRA `(.L_x_2903) ;  /* 0xffffff4c00b47947 */ /* 0x000fea000383ffff */
.L_x_2940:
[----:B------:R-:W1:Y:S01]  /*26220*/  S2R R6, SR_TID.X ;  /* 0x0000000000067919 */ /* 0x000e620000002100 */
[----:B------:R-:W-:Y:S01]  /*26230*/  BSSY B1, `(.L_x_3115) ;  /* 0x000000a000017945 */ /* 0x000fe20003800000 */
[----:B------:R-:W-:Y:S01]  /*26240*/  IMAD.MOV.U32 R12, RZ, RZ, RZ ;  /* 0x000000ffff0c7224 */ /* 0x000fe200078e00ff */
[----:B------:R-:W-:Y:S01]  /*26250*/  MOV R11, 0x1f ;  /* 0x0000001f000b7802 */ /* 0x000fe20000000f00 */
[----:B------:R-:W-:Y:S01]  /*26260*/  IMAD.MOV.U32 R15, RZ, RZ, -0x1 ;  /* 0xffffffffff0f7424 */ /* 0x000fe200078e00ff */
[----:B-1----:R-:W-:-:S04]  /*26270*/  SHF.R.U32.HI R6, RZ, 0x5, R6 ;  /* 0x00000005ff067819 */ /* 0x002fc80000011606 */
[----:B------:R-:W-:-:S05]  /*26280*/  LOP3.LUT R6, R6, 0x3, RZ, 0xc0, !PT ;  /* 0x0000000306067812 */ /* 0x000fca00078ec0ff */
[----:B0-----:R-:W-:-:S07]  /*26290*/  IMAD.MOV.U32 R13, RZ, RZ, R6 ;  /* 0x000000ffff0d7224 */ /* 0x001fce00078e0006 */
[----:B------:R-:W-:Y:S05]  /*262a0*/  WARPSYNC.COLLECTIVE R15, `(.L_x_3116) ;  /* 0x000000000f087348 */ /* 0x000fea0003c00000 */
[----:B------:R0:W1:Y:S02]  /*262b0*/  SHFL.IDX P6, R14, R13, R12, R11 ;  /* 0x0000000c0d0e7389 */ /* 0x00006400000c000b */
[----:B01----:R-:W-:Y:S01]  /*262c0*/  ENDCOLLECTIVE ;  /* 0x000000000000791b */ /* 0x003fe20003800000 */
.L_x_3116:
[----:B------:R-:W-:Y:S05]  /*262d0*/  BSYNC B1 ;  /* 0x0000000000017941 */ /* 0x000fea0003800000 */
.L_x_3115:
[----:B------:R-:W-:Y:S05]  /*262e0*/  BRA `(.L_x_3117) ;  /* 0xffffff8c00287947 */ /* 0x000fea000383ffff */
.L_x_2942:
[----:B------:R-:W-:Y:S01]  /*262f0*/  BSSY B1, `(.L_x_3118) ;  /* 0x0000006000017945 */ /* 0x000fe20003800000 */
[----:B------:R-:W-:-:S07]  /*26300*/  IMAD.MOV.U32 R15, RZ, RZ, -0x1 ;  /* 0xffffffffff0f7424 */ /* 0x000fce00078e00ff */
[----:B01----:R-:W-:Y:S05]  /*26310*/  WARPSYNC.COLLECTIVE R15, `(.L_x_3119) ;  /* 0x000000000f0c7348 */ /* 0x003fea0003c00000 */
[----:B------:R-:W-:Y:S02]  /*26320*/  ELECT P6, UR62, PT ;  /* 0x00000000003e782f */ /* 0x000fe400038c0000 */
[----:B------:R-:W-:Y:S01]  /*26330*/  MOV R14, UR62 ;  /* 0x0000003e000e7c02 */ /* 0x000fe20008000f00 */
[----:B01----:R-:W-:Y:S10]  /*26340*/  ENDCOLLECTIVE ;  /* 0x000000000000791b */ /* 0x003ff40003800000 */
.L_x_3119:
[----:B------:R-:W-:Y:S05]  /*26350*/  BSYNC B1 ;  /* 0x0000000000017941 */ /* 0x000fea0003800000 */
.L_x_3118:
[----:B------:R-:W-:Y:S05]  /*26360*/  BRA `(.L_x_2941) ;  /* 0xffffff8c00207947 */ /* 0x000fea000383ffff */
.L_x_2944:
[----:B-1----:R-:W2:Y:S02]  /*26370*/  LDL R4, [R1+0x4] ;  /* 0x0000040001047983 */ /* 0x002ea40000100800 */
[----:B--2---:R1:W2:Y:S02]  /*26380*/  SYNCS.PHASECHK.TRANS64.TRYWAIT P0, [R4+URZ+0x34820], R3 ;  /* 0x03482003040075a7 */ /* 0x0042a4000800017f */
[----:B--2---:R-:W-:Y:S05]  /*26390*/  @!P0 NANOSLEEP.SYNCS 0x989680 ;  /* 0x009896800000895d */ /* 0x004fea0003900000 */
[----:B------:R-:W2:Y:S02]  /*263a0*/  @!P0 SYNCS.PHASECHK.TRANS64 P0, [R4+URZ+0x34820], R3 ;  /* 0x03482003040085a7 */ /* 0x000ea4000800007f */
[----:B--2---:R-:W-:Y:S05]  /*263b0*/  @!P0 BRA `(.L_x_2944) ;  /* 0xfffffffc00ec8947 */ /* 0x004fea000383ffff */
[----:B------:R-:W-:Y:S05]  /*263c0*/  BRA `(.L_x_3120) ;  /* 0xffffff8c00307947 */ /* 0x000fea000383ffff */
.L_x_2948:
[----:B-1----:R1:W2:Y:S02]  /*263d0*/  SYNCS.PHASECHK.TRANS64.TRYWAIT P0, [R5+URZ+0x348a0], R9 ;  /* 0x0348a009050075a7 */ /* 0x0022a4000800017f */
[----:B--2---:R-:W-:Y:S05]  /*263e0*/  @!P0 NANOSLEEP.SYNCS 0x989680 ;  /* 0x009896800000895d */ /* 0x004fea0003900000 */
[----:B------:R-:W2:Y:S02]  /*263f0*/  @!P0 SYNCS.PHASECHK.TRANS64 P0, [R5+URZ+0x348a0], R9 ;  /* 0x0348a009050085a7 */ /* 0x000ea4000800007f */
[----:B--2---:R-:W-:Y:S05]  /*26400*/  @!P0 BRA `(.L_x_2948) ;  /* 0xfffffffc00f08947 */ /* 0x004fea000383ffff */
[----:B------:R-:W-:Y:S05]  /*26410*/  BRA `(.L_x_3121) ;  /* 0xffffff8c00547947 */ /* 0x000fea000383ffff */
.L_x_2955:
[----:B--2---:R2:W3:Y:S02]  /*26420*/  SYNCS.PHASECHK.TRANS64.TRYWAIT P0, [R5+URZ+0x348c0], R9 ;  /* 0x0348c009050075a7 */ /* 0x0044e4000800017f */
[----:B---3--:R-:W-:Y:S05]  /*26430*/  @!P0 NANOSLEEP.SYNCS 0x989680 ;  /* 0x009896800000895d */ /* 0x008fea0003900000 */
[----:B------:R-:W3:Y:S02]  /*26440*/  @!P0 SYNCS.PHASECHK.TRANS64 P0, [R5+URZ+0x348c0], R9 ;  /* 0x0348c009050085a7 */ /* 0x000ee4000800007f */
[----:B---3--:R-:W-:Y:S05]  /*26450*/  @!P0 BRA `(.L_x_2955) ;  /* 0xfffffffc00f08947 */ /* 0x008fea000383ffff */
[----:B------:R-:W-:Y:S05]  /*26460*/  BRA `(.L_x_3122) ;  /* 0xffffff9000547947 */ /* 0x000fea000383ffff */
.L_x_2963:
[----:B-1----:R1:W2:Y:S02]  /*26470*/  SYNCS.PHASECHK.TRANS64.TRYWAIT P1, [R7+URZ+0x348a0], R6 ;  /* 0x0348a006070075a7 */ /* 0x0022a4000802017f */
[----:B--2---:R-:W-:Y:S05]  /*26480*/  @!P1 NANOSLEEP.SYNCS 0x989680 ;  /* 0x009896800000995d */ /* 0x004fea0003900000 */
[----:B------:R-:W2:Y:S02]  /*26490*/  @!P1 SYNCS.PHASECHK.TRANS64 P1, [R7+URZ+0x348a0], R6 ;  /* 0x0348a006070095a7 */ /* 0x000ea4000802007f */
[----:B--2---:R-:W-:Y:S05]  /*264a0*/  @!P1 BRA `(.L_x_2963) ;  /* 0xfffffffc00f09947 */ /* 0x004fea000383ffff */
[----:B------:R-:W-:Y:S05]  /*264b0*/  BRA `(.L_x_3123) ;  /* 0xffffff9400847947 */ /* 0x000fea000383ffff */
.L_x_2970:
[----:B--2---:R2:W3:Y:S02]  /*264c0*/  SYNCS.PHASECHK.TRANS64.TRYWAIT P1, [R7+URZ+0x348c0], R6 ;  /* 0x0348c006070075a7 */ /* 0x0044e4000802017f */
[----:B---3--:R-:W-:Y:S05]  /*264d0*/  @!P1 NANOSLEEP.SYNCS 0x989680 ;  /* 0x009896800000995d */ /* 0x008fea0003900000 */
[----:B------:R-:W3:Y:S02]  /*264e0*/  @!P1 SYNCS.PHASECHK.TRANS64 P1, [R7+URZ+0x348c0], R6 ;  /* 0x0348c006070095a7 */ /* 0x000ee4000802007f */
[----:B---3--:R-:W-:Y:S05]  /*264f0*/  @!P1 BRA `(.L_x_2970) ;  /* 0xfffffffc00f09947 */ /* 0x008fea000383ffff */
[----:B------:R-:W-:Y:S05]  /*26500*/  BRA `(.L_x_3124) ;  /* 0xffffff9800807947 */ /* 0x000fea000383ffff */
.L_x_2984:
[----:B------:R-:W1:Y:S01]  /*26510*/  S2R R5, SR_TID.X ;  /* 0x0000000000057919 */ /* 0x000e620000002100 */
[----:B------:R-:W-:Y:S01]  /*26520*/  BSSY B0, `(.L_x_3125) ;  /* 0x000000a000007945 */ /* 0x000fe20003800000 */
[----:B------:R-:W-:Y:S01]  /*26530*/  IMAD.MOV.U32 R12, RZ, RZ, RZ ;  /* 0x000000ffff0c7224 */ /* 0x000fe200078e00ff */
[----:B------:R-:W-:Y:S01]  /*26540*/  MOV R15, 0xffffffff ;  /* 0xffffffff000f7802 */ /* 0x000fe20000000f00 */
[----:B------:R-:W-:Y:S01]  /*26550*/  IMAD.MOV.U32 R11, RZ, RZ, 0x1f ;  /* 0x0000001fff0b7424 */ /* 0x000fe200078e00ff */
[----:B-1----:R-:W-:-:S04]  /*26560*/  SHF.R.U32.HI R5, RZ, 0x5, R5 ;  /* 0x00000005ff057819 */ /* 0x002fc80000011605 */
[----:B------:R-:W-:-:S04]  /*26570*/  LOP3.LUT R5, R5, 0x3, RZ, 0xc0, !PT ;  /* 0x0000000305057812 */ /* 0x000fc800078ec0ff */
[----:B0-----:R-:W-:-:S07]  /*26580*/  MOV R13, R5 ;  /* 0x00000005000d7202 */ /* 0x001fce0000000f00 */
[----:B------:R-:W-:Y:S05]  /*26590*/  WARPSYNC.COLLECTIVE R15, `(.L_x_3126) ;  /* 0x000000000f087348 */ /* 0x000fea0003c00000 */
[----:B------:R0:W1:Y:S02]  /*265a0*/  SHFL.IDX P6, R14, R13, R12, R11 ;  /* 0x0000000c0d0e7389 */ /* 0x00006400000c000b */
[----:B01----:R-:W-:Y:S01]  /*265b0*/  ENDCOLLECTIVE ;  /* 0x000000000000791b */ /* 0x003fe20003800000 */
.L_x_3126:
[----:B------:R-:W-:Y:S05]  /*265c0*/  BSYNC B0 ;  /* 0x0000000000007941 */ /* 0x000fea0003800000 */
.L_x_3125:
[----:B------:R-:W-:Y:S05]  /*265d0*/  BRA `(.L_x_3127) ;  /* 0xffffffa400287947 */ /* 0x000fea000383ffff */
.L_x_2986:
[----:B------:R-:W-:Y:S01]  /*265e0*/  BSSY B0, `(.L_x_3128) ;  /* 0x0000006000007945 */ /* 0x000fe20003800000 */
[----:B------:R-:W-:-:S07]  /*265f0*/  IMAD.MOV.U32 R15, RZ, RZ, -0x1 ;  /* 0xffffffffff0f7424 */ /* 0x000fce00078e00ff */
[----:B01----:R-:W-:Y:S05]  /*26600*/  WARPSYNC.COLLECTIVE R15, `(.L_x_3129) ;  /* 0x000000000f0c7348 */ /* 0x003fea0003c00000 */
[----:B------:R-:W-:Y:S02]  /*26610*/  ELECT P6, UR62, PT ;  /* 0x00000000003e782f */ /* 0x000fe400038c0000 */
[----:B------:R-:W-:Y:S01]  /*26620*/  MOV R14, UR62 ;  /* 0x0000003e000e7c02 */ /* 0x000fe20008000f00 */
[----:B01----:R-:W-:Y:S10]  /*26630*/  ENDCOLLECTIVE ;  /* 0x000000000000791b */ /* 0x003ff40003800000 */
.L_x_3129:
[----:B------:R-:W-:Y:S05]  /*26640*/  BSYNC B0 ;  /* 0x0000000000007941 */ /* 0x000fea0003800000 */
.L_x_3128:
[----:B------:R-:W-:Y:S05]  /*26650*/  BRA `(.L_x_3130) ;  /* 0xffffffa400387947 */ /* 0x000fea000383ffff */
.L_x_2988:
[----:B-1----:R1:W2:Y:S02]  /*26660*/  SYNCS.PHASECHK.TRANS64.TRYWAIT P0, [R0+URZ+0x34840], R2 ;  /* 0x03484002000075a7 */ /* 0x0022a4000800017f */
[----:B--2---:R-:W-:Y:S05]  /*26670*/  @!P0 NANOSLEEP.SYNCS 0x989680 ;  /* 0x009896800000895d */ /* 0x004fea0003900000 */
[----:B------:R-:W2:Y:S02]  /*26680*/  @!P0 SYNCS.PHASECHK.TRANS64 P0, [R0+URZ+0x34840], R2 ;  /* 0x03484002000085a7 */ /* 0x000ea4000800007f */
[----:B--2---:R-:W-:Y:S05]  /*26690*/  @!P0 BRA `(.L_x_2988) ;  /* 0xfffffffc00f08947 */ /* 0x004fea000383ffff */
[----:B------:R-:W-:Y:S05]  /*266a0*/  BRA `(.L_x_3131) ;  /* 0xffffffa400a47947 */ /* 0x000fea000383ffff */
.L_x_2992:
[----:B------:R0:W5:Y:S01]  /*266b0*/  LDL.LU R8, [R1+0x40] ;  /* 0x0000400001087983 */ /* 0x0001620000300800 */
[----:B------:R-:W-:Y:S01]  /*266c0*/  IMAD.MOV.U32 R13, RZ, RZ, R2 ;  /* 0x000000ffff0d7224 */ /* 0x000fe200078e0002 */
[----:B------:R-:W-:Y:S01]  /*266d0*/  MOV R12, RZ ;  /* 0x000000ff000c7202 */ /* 0x000fe20000000f00 */
[----:B------:R-:W-:Y:S02]  /*266e0*/  IMAD.MOV.U32 R11, RZ, RZ, 0x181f ;  /* 0x0000181fff0b7424 */ /* 0x000fe400078e00ff */
[----:B------:R-:W-:-:S07]  /*266f0*/  IMAD.MOV.U32 R15, RZ, RZ, -0x1 ;  /* 0xffffffffff0f7424 */ /* 0x000fce00078e00ff */
[----:B0----5:R-:W-:Y:S05]  /*26700*/  WARPSYNC.COLLECTIVE R15, `(.L_x_3132) ;  /* 0x000000000f087348 */ /* 0x021fea0003c00000 */
[----:B------:R1:W2:Y:S02]  /*26710*/  SHFL.IDX P6, R14, R13, R12, R11 ;  /* 0x0000000c0d0e7389 */ /* 0x0002a400000c000b */
[----:B012--5:R-:W-:Y:S01]  /*26720*/  ENDCOLLECTIVE ;  /* 0x000000000000791b */ /* 0x027fe20003800000 */
.L_x_3132:
[----:B------:R-:W-:Y:S01]  /*26730*/  IMAD.MOV.U32 R13, RZ, RZ, R3 ;  /* 0x000000ffff0d7224 */ /* 0x000fe200078e0003 */
[----:B------:R-:W-:-:S07]  /*26740*/  MOV R4, R14 ;  /* 0x0000000e00047202 */ /* 0x000fce0000000f00 */
[----:B------:R-:W-:Y:S05]  /*26750*/  WARPSYNC.COLLECTIVE R15, `(.L_x_3133) ;  /* 0x000000000f087348 */ /* 0x000fea0003c00000 */
[----:B------:R0:W1:Y:S02]  /*26760*/  SHFL.IDX P6, R14, R13, R12, R11 ;  /* 0x0000000c0d0e7389 */ /* 0x00006400000c000b */
[----:B01----:R-:W-:Y:S01]  /*26770*/  ENDCOLLECTIVE ;  /* 0x000000000000791b */ /* 0x003fe20003800000 */
.L_x_3133:
[----:B------:R-:W-:Y:S01]  /*26780*/  MOV R13, R2 ;  /* 0x00000002000d7202 */ /* 0x000fe20000000f00 */
[----:B------:R-:W-:Y:S02]  /*26790*/  IMAD.MOV.U32 R12, RZ, RZ, 0x1 ;  /* 0x00000001ff0c7424 */ /* 0x000fe400078e00ff */
[----:B------:R-:W-:-:S07]  /*267a0*/  IMAD.MOV.U32 R5, RZ, RZ, R14 ;  /* 0x000000ffff057224 */ /* 0x000fce00078e000e */
[----:B------:R-:W-:Y:S05]  /*267b0*/  WARPSYNC.COLLECTIVE R15, `(.L_x_3134) ;  /* 0x000000000f087348 */ /* 0x000fea0003c00000 */
[----:B------:R0:W1:Y:S02]  /*267c0*/  SHFL.IDX P6, R14, R13, R12, R11 ;  /* 0x0000000c0d0e7389 */ /* 0x00006400000c000b */
[----:B01----:R-:W-:Y:S01]  /*267d0*/  ENDCOLLECTIVE ;  /* 0x000000000000791b */ /* 0x003fe20003800000 */
.L_x_3134:
[----:B------:R-:W-:Y:S01]  /*267e0*/  MOV R13, R3 ;  /* 0x00000003000d7202 */ /* 0x000fe20000000f00 */
[----:B------:R-:W-:Y:S02]  /*267f0*/  IMAD R0, R8, R7, RZ ;  /* 0x0000000708007224 */ /* 0x000fe400078e02ff */
[----:B------:R-:W0:Y:S02]  /*26800*/  S2R R8, SR_TID.X ;  /* 0x0000000000087919 */ /* 0x000e240000002100 */
[----:B0-----:R-:W-:-:S04]  /*26810*/  LOP3.LUT R8, R8, 0x7f, RZ, 0xc0, !PT ;  /* 0x0000007f08087812 */ /* 0x001fc800078ec0ff */
[----:B------:R-:W-:-:S04]  /*26820*/  SHF.R.U32.HI R8, RZ, 0x3, R8 ;  /* 0x00000003ff087819 */ /* 0x000fc80000011608 */
[----:B------:R-:W-:Y:S01]  /*26830*/  LEA R17, R17, R8, 0x7 ;  /* 0x0000000811117211 */ /* 0x000fe200078e38ff */
[----:B------:R-:W-:-:S07]  /*26840*/  IMAD.MOV.U32 R8, RZ, RZ, R14 ;  /* 0x000000ffff087224 */ /* 0x000fce00078e000e */
[----:B------:R-:W-:Y:S05]  /*26850*/  WARPSYNC.COLLECTIVE R15, `(.L_x_3135) ;  /* 0x000000000f087348 */ /* 0x000fea0003c00000 */
[----:B------:R0:W1:Y:S02]  /*26860*/  SHFL.IDX P6, R14, R13, R12, R11 ;  /* 0x0000000c0d0e7389 */ /* 0x00006400000c000b */
[----:B01----:R-:W-:Y:S01]  /*26870*/  ENDCOLLECTIVE ;  /* 0x000000000000791b */ /* 0x003fe20003800000 */
.L_x_3135:
[----:B------:R-:W-:-:S13]  /*26880*/  ISETP.GE.AND P3, PT, R17, R0, PT ;  /* 0x000000001100720c */ /* 0x000fda0003f66270 */
[----:B------:R-:W-:Y:S01]  /*26890*/  @!P3 LEA R5, P5, R10, R5, 0x1 ;  /* 0x000000050a05b211 */ /* 0x000fe200078a08ff */
[----:B------:R-:W-:Y:S01]  /*268a0*/  IMAD.MOV.U32 R12, RZ, RZ, 0x2 ;  /* 0x00000002ff0c7424 */ /* 0x000fe200078e00ff */
[----:B------:R-:W-:-:S03]  /*268b0*/  MOV R13, R2 ;  /* 0x00000002000d7202 */ /* 0x000fc60000000f00 */
[----:B------:R-:W-:-:S05]  /*268c0*/  @!P3 IMAD.X R4, RZ, RZ, R4, P5 ;  /* 0x000000ffff04b224 */ /* 0x000fca00028e0604 */
[----:B------:R-:W-:Y:S01]  /*268d0*/  @!P3 LOP3.LUT R5, R5, R4, RZ, 0x3c, !PT ;  /* 0x000000040505b212 */ /* 0x000fe200078e3cff */
[----:B------:R-:W-:-:S07]  /*268e0*/  IMAD.MOV.U32 R6, RZ, RZ, R14 ;  /* 0x000000ffff067224 */ /* 0x000fce00078e000e */
[----:B------:R-:W-:Y:S05]  /*268f0*/  WARPSYNC.COLLECTIVE R15, `(.L_x_3136) ;  /* 0x000000000f087348 */ /* 0x000fea0003c00000 */
[----:B------:R0:W1:Y:S02]  /*26900*/  SHFL.IDX P6, R14, R13, R12, R11 ;  /* 0x0000000c0d0e7389 */ /* 0x00006400000c000b */
[----:B01----:R-:W-:Y:S01]  /*26910*/  ENDCOLLECTIVE ;  /* 0x000000000000791b */ /* 0x003fe20003800000 */
.L_x_3136:
[----:B------:R-:W-:-:S04]  /*26920*/  @!P3 LOP3.LUT R4, R5, R4, RZ, 0x3c, !PT ;  /* 0x000000040504b212 */ /* 0x000fc800078e3cff */
[----:B------:R-:W-:-:S05]  /*26930*/  @!P3 LOP3.LUT R5, R5, R4, RZ, 0x3c, !PT ;  /* 0x000000040505b212 */ /* 0x000fca00078e3cff */
[----:B------:R-:W-:Y:S01]  /*26940*/  @!PT LDS RZ, [RZ] ;  /* 0x00000000fffff984 */ /* 0x000fe20000000800 */
[----:B------:R-:W-:Y:S01]  /*26950*/  @!PT LDS RZ, [RZ] ;  /* 0x00000000fffff984 */ /* 0x000fe20000000800 */
[----:B------:R-:W-:Y:S01]  /*26960*/  @!PT LDS RZ, [RZ] ;  /* 0x00000000fffff984 */ /* 0x000fe20000000800 */
[----:B------:R-:W-:Y:S04]  /*26970*/  @!P3 LDGSTS.E.BYPASS.LTC128B.128 [R9+0x10400], desc[UR60][R4.64], !P2 ;  /* 0x104000000409bfae */ /* 0x000fe8000d101d7c */
[----:B------:R-:W-:Y:S01]  /*26980*/  @!P3 LDGSTS.E.BYPASS.LTC128B.128 [R9+0x14400], desc[UR60][R4.64+0x80], !P1 ;  /* 0x144000800409bfae */ /* 0x000fe2000c901d7c */
[----:B------:R-:W-:-:S03]  /*26990*/  MOV R13, R3 ;  /* 0x00000003000d7202 */ /* 0x000fc60000000f00 */
[----:B------:R0:W-:Y:S02]  /*269a0*/  @!P3 LDGSTS.E.BYPASS.LTC128B.128 [R9+0x18400], desc[UR60][R4.64+0x100], !P0 ;  /* 0x184001000409bfae */ /* 0x0001e4000c101d7c */
[----:B0-----:R-:W-:-:S05]  /*269b0*/  VIADD R4, R17, 0x10 ;  /* 0x0000001011047836 */ /* 0x001fca0000000000 */
[----:B------:R-:W-:-:S13]  /*269c0*/  ISETP.GE.AND P3, PT, R4, R0, PT ;  /* 0x000000000400720c */ /* 0x000fda0003f66270 */
[----:B------:R-:W-:-:S04]  /*269d0*/  @!P3 LEA R7, P5, R10, R6, 0x1 ;  /* 0x000000060a07b211 */ /* 0x000fc800078a08ff */
[----:B------:R-:W-:Y:S01]  /*269e0*/  @!P3 MOV R4, R7 ;  /* 0x000000070004b202 */ /* 0x000fe20000000f00 */
[----:B------:R-:W-:-:S04]  /*269f0*/  @!P3 IMAD.X R6, RZ, RZ, R8, P5 ;  /* 0x000000ffff06b224 */ /* 0x000fc800028e0608 */
[----:B------:R-:W-:Y:S02]  /*26a00*/  @!P3 IMAD.MOV.U32 R5, RZ, RZ, R6 ;  /* 0x000000ffff05b224 */ /* 0x000fe400078e0006 */
[----:B------:R-:W-:-:S07]  /*26a10*/  IMAD.MOV.U32 R6, RZ, RZ, R14 ;  /* 0x000000ffff067224 */ /* 0x000fce00078e000e */
[----:B------:R-:W-:Y:S05]  /*26a20*/  WARPSYNC.COLLECTIVE R15, `(.L_x_3137) ;  /* 0x000000000f087348 */ /* 0x000fea0003c00000 */
[----:B------:R0:W1:Y:S02]  /*26a30*/  SHFL.IDX P6, R14, R13, R12, R11 ;  /* 0x0000000c0d0e7389 */ /* 0x00006400000c000b */
[----:B01----:R-:W-:Y:S01]  /*26a40*/  ENDCOLLECTIVE ;  /* 0x000000000000791b */ /* 0x003fe20003800000 */
.L_x_3137:
[----:B------:R-:W-:Y:S01]  /*26a50*/  @!PT LDS RZ, [RZ] ;  /* 0x00000000fffff984 */ /* 0x000fe20000000800 */
[----:B------:R-:W-:Y:S01]  /*26a60*/  @!PT LDS RZ, [RZ] ;  /* 0x00000000fffff984 */ /* 0x000fe20000000800 */
[----:B------:R-:W-:Y:S01]  /*26a70*/  @!PT LDS RZ, [RZ] ;  /* 0x00000000fffff984 */ /* 0x000fe20000000800 */
[----:B------:R-:W-:Y:S04]  /*26a80*/  @!P3 LDGSTS.E.BYPASS.LTC128B.128 [R9+0x10c00], desc[UR60][R4.64], !P2 ;  /* 0x10c000000409bfae */ /* 0x000fe8000d101d7c */
[----:B------:R-:W-:Y:S04]  /*26a90*/  @!P3 LDGSTS.E.BYPASS.LTC128B.128 [R9+0x14c00], desc[UR60][R4.64+0x80], !P1 ;  /* 0x14c000800409bfae */ /* 0x000fe8000c901d7c */
[----:B------:R0:W-:Y:S01]  /*26aa0*/  @!P3 LDGSTS.E.BYPASS.LTC128B.128 [R9+0x18c00], desc[UR60][R4.64+0x100], !P0 ;  /* 0x18c001000409bfae */ /* 0x0001e2000c101d7c */
[----:B------:R-:W-:Y:S01]  /*26ab0*/  MOV R13, R2 ;  /* 0x00000002000d7202 */ /* 0x000fe20000000f00 */
[----:B------:R-:W-:-:S02]  /*26ac0*/  IMAD.MOV.U32 R12, RZ, RZ, 0x3 ;  /* 0x00000003ff0c7424 */ /* 0x000fc400078e00ff */
[----:B0-----:R-:W-:-:S05]  /*26ad0*/  VIADD R4, R17, 0x20 ;  /* 0x0000002011047836 */ /* 0x001fca0000000000 */
[----:B------:R-:W-:Y:S01]  /*26ae0*/  ISETP.GE.AND P3, PT, R4, R0, PT ;  /* 0x000000000400720c */ /* 0x000fe20003f66270 */
[----:B------:R-:W-:-:S12]  /*26af0*/  IMAD.MOV.U32 R4, RZ, RZ, R14 ;  /* 0x000000ffff047224 */ /* 0x000fd800078e000e */
[----:B------:R-:W-:Y:S05]  /*26b00*/  WARPSYNC.COLLECTIVE R15, `(.L_x_3138) ;  /* 0x000000000f087348 */ /* 0x000fea0003c00000 */
[----:B------:R0:W1:Y:S02]  /*26b10*/  SHFL.IDX P6, R14, R13, R12, R11 ;  /* 0x0000000c0d0e7389 */ /* 0x00006400000c000b */
[----:B01----:R-:W-:Y:S01]  /*26b20*/  ENDCOLLECTIVE ;  /* 0x000000000000791b */ /* 0x003fe20003800000 */
.L_x_3138:
[----:B------:R-:W-:Y:S02]  /*26b30*/  @!P3 LEA R7, P4, R10, R4, 0x1 ;  /* 0x000000040a07b211 */ /* 0x000fe400078808ff */
[----:B------:R-:W-:-:S03]  /*26b40*/  MOV R13, R3 ;  /* 0x00000003000d7202 */ /* 0x000fc60000000f00 */
[----:B------:R-:W-:-:S05]  /*26b50*/  @!P3 IMAD.X R4, RZ, RZ, R6, P4 ;  /* 0x000000ffff04b224 */ /* 0x000fca00020e0606 */
[----:B------:R-:W-:Y:S01]  /*26b60*/  @!P3 MOV R5, R4 ;  /* 0x000000040005b202 */ /* 0x000fe20000000f00 */
[----:B------:R-:W-:Y:S02]  /*26b70*/  @!P3 IMAD.MOV.U32 R4, RZ, RZ, R7 ;  /* 0x000000ffff04b224 */ /* 0x000fe400078e0007 */
[----:B------:R-:W-:-:S07]  /*26b80*/  IMAD.MOV.U32 R6, RZ, RZ, R14 ;  /* 0x000000ffff067224 */ /* 0x000fce00078e000e */
[----:B------:R-:W-:Y:S05]  /*26b90*/  WARPSYNC.COLLECTIVE R15, `(.L_x_3139) ;  /* 0x000000000f087348 */ /* 0x000fea0003c00000 */
[----:B------:R0:W1:Y:S02]  /*26ba0*/  SHFL.IDX P6, R14, R13, R12, R11 ;  /* 0x0000000c0d0e7389 */ /* 0x00006400000c000b */
[----:B01----:R-:W-:Y:S01]  /*26bb0*/  ENDCOLLECTIVE ;  /* 0x000000000000791b */ /* 0x003fe20003800000 */
.L_x_3139:
        /* <DEDUP_REMOVED lines=8> */
[----:B0-----:R-:W-:-:S05]  /*26c40*/  VIADD R4, R17, 0x30 ;  /* 0x0000003011047836 */ /* 0x001fca0000000000 */
[----:B------:R-:W-:Y:S01]  /*26c50*/  ISETP.GE.AND P3, PT, R4, R0, PT ;  /* 0x000000000400720c */ /* 0x000fe20003f66270 */
[----:B------:R-:W-:-:S12]  /*26c60*/  IMAD.MOV.U32 R4, RZ, RZ, R14 ;  /* 0x000000ffff047224 */ /* 0x000fd800078e000e */
[----:B------:R-:W-:Y:S05]  /*26c70*/  WARPSYNC.COLLECTIVE R15, `(.L_x_3140) ;  /* 0x000000000f087348 */ /* 0x000fea0003c00000 */
[----:B------:R0:W1:Y:S02]  /*26c80*/  SHFL.IDX P6, R14, R13, R12, R11 ;  /* 0x0000000c0d0e7389 */ /* 0x00006400000c000b */
[----:B01----:R-:W-:Y:S01]  /*26c90*/  ENDCOLLECTIVE ;  /* 0x000000000000791b */ /* 0x003fe20003800000 */
.L_x_3140:
[----:B------:R-:W-:Y:S01]  /*26ca0*/  @!P3 LEA R5, P4, R10, R4, 0x1 ;  /* 0x000000040a05b211 */ /* 0x000fe200078808ff */
[----:B------:R-:W-:-:S04]  /*26cb0*/  IMAD.MOV.U32 R13, RZ, RZ, R3 ;  /* 0x000000ffff0d7224 */ /* 0x000fc800078e0003 */
[----:B------:R-:W-:-:S05]  /*26cc0*/  @!P3 IMAD.X R4, RZ, RZ, R6, P4 ;  /* 0x000000ffff04b224 */ /* 0x000fca00020e0606 */
[----:B------:R-:W-:Y:S02]  /*26cd0*/  @!P3 LOP3.LUT R5, R5, R4, RZ, 0x3c, !PT ;  /* 0x000000040505b212 */ /* 0x000fe400078e3cff */
[----:B------:R-:W-:-:S07]  /*26ce0*/  MOV R6, R14 ;  /* 0x0000000e00067202 */ /* 0x000fce0000000f00 */
[----:B------:R-:W-:Y:S05]  /*26cf0*/  WARPSYNC.COLLECTIVE R15, `(.L_x_3141) ;  /* 0x000000000f087348 */ /* 0x000fea0003c00000 */
[----:B------:R0:W1:Y:S02]  /*26d00*/  SHFL.IDX P6, R14, R13, R12, R11 ;  /* 0x0000000c0d0e7389 */ /* 0x00006400000c000b */
[----:B01----:R-:W-:Y:S01]  /*26d10*/  ENDCOLLECTIVE ;  /* 0x000000000000791b */ /* 0x003fe20003800000 */
.L_x_3141:
[----:B------:R-:W-:-:S04]  /*26d20*/  @!P3 LOP3.LUT R4, R5, R4, RZ, 0x3c, !PT ;  /* 0x000000040504b212 */ /* 0x000fc800078e3cff */
[----:B------:R-:W-:-:S05]  /*26d30*/  @!P3 LOP3.LUT R5, R5, R4, RZ, 0x3c, !PT ;  /* 0x000000040505b212 */ /* 0x000fca00078e3cff */
[----:B------:R-:W-:Y:S01]  /*26d40*/  @!PT LDS RZ, [RZ] ;  /* 0x00000000fffff984 */ /* 0x000fe20000000800 */
[----:B------:R-:W-:Y:S01]  /*26d50*/  @!PT LDS RZ, [RZ] ;  /* 0x00000000fffff984 */ /* 0x000fe20000000800 */
[----:B------:R-:W-:Y:S01]  /*26d60*/  @!PT LDS RZ, [RZ] ;  /* 0x00000000fffff984 */ /* 0x000fe20000000800 */
[----:B------:R-:W-:Y:S04]  /*26d70*/  @!P3 LDGSTS.E.BYPASS.LTC128B.128 [R9+0x11c00], desc[UR60][R4.64], !P2 ;  /* 0x11c000000409bfae */ /* 0x000fe8000d101d7c */
[----:B------:R-:W-:Y:S01]  /*26d80*/  @!P3 LDGSTS.E.BYPASS.LTC128B.128 [R9+0x15c00], desc[UR60][R4.64+0x80], !P1 ;  /* 0x15c000800409bfae */ /* 0x000fe2000c901d7c */
[----:B------:R-:W-:Y:S01]  /*26d90*/  IMAD.MOV.U32 R13, RZ, RZ, R2 ;  /* 0x000000ffff0d7224 */ /* 0x000fe200078e0002 */
[----:B------:R-:W-:Y:S02]  /*26da0*/  MOV R12, 0x5 ;  /* 0x00000005000c7802 */ /* 0x000fe40000000f00 */
[----:B------:R0:W-:Y:S02]  /*26db0*/  @!P3 LDGSTS.E.BYPASS.LTC128B.128 [R9+0x19c00], desc[UR60][R4.64+0x100], !P0 ;  /* 0x19c001000409bfae */ /* 0x0001e4000c101d7c */
[----:B0-----:R-:W-:-:S04]  /*26dc0*/  IADD3 R4, R17, 0x40, RZ ;  /* 0x0000004011047810 */ /* 0x001fc80007ffe0ff */
[----:B------:R-:W-:Y:S01]  /*26dd0*/  ISETP.GE.AND P3, PT, R4, R0, PT ;  /* 0x000000000400720c */ /* 0x000fe20003f66270 */
[----:B------:R-:W-:-:S12]  /*26de0*/  IMAD.MOV.U32 R4, RZ, RZ, R14 ;  /* 0x000000ffff047224 */ /* 0x000fd800078e000e */
[----:B------:R-:W-:Y:S05]  /*26df0*/  WARPSYNC.COLLECTIVE R15, `(.L_x_3142) ;  /* 0x000000000f087348 */ /* 0x000fea0003c00000 */
[----:B------:R0:W1:Y:S02]  /*26e00*/  SHFL.IDX P6, R14, R13, R12, R11 ;  /* 0x0000000c0d0e7389 */ /* 0x00006400000c000b */
[----:B01----:R-:W-:Y:S01]  /*26e10*/  ENDCOLLECTIVE ;  /* 0x000000000000791b */ /* 0x003fe20003800000 */
.L_x_3142:
[----:B------:R-:W-:Y:S01]  /*26e20*/  @!P3 LEA R5, P4, R10, R4, 0x1 ;  /* 0x000000040a05b211 */ /* 0x000fe200078808ff */
[----:B------:R-:W-:-:S03]  /*26e30*/  IMAD.MOV.U32 R13, RZ, RZ, R3 ;  /* 0x000000ffff0d7224 */ /* 0x000fc600078e0003 */
[----:B------:R-:W-:-:S04]  /*26e40*/  @!P3 IADD3.X R4, RZ, R6, RZ, P4, !PT ;  /* 0x00000006ff04b210 */ /* 0x000fc800027fe4ff */
[----:B------:R-:W-:-:S04]  /*26e50*/  @!P3 LOP3.LUT R5, R5, R4, RZ, 0x3c, !PT ;  /* 0x000000040505b212 */ /* 0x000fc800078e3cff */
[----:B------:R-:W-:Y:S01]  /*26e60*/  @!P3 LOP3.LUT R4, R5, R4, RZ, 0x3c, !PT ;  /* 0x000000040504b212 */ /* 0x000fe200078e3cff */
[----:B------:R-:W-:-:S07]  /*26e70*/  IMAD.MOV.U32 R6, RZ, RZ, R14 ;  /* 0x000000ffff067224 */ /* 0x000fce00078e000e */
[----:B------:R-:W-:Y:S05]  /*26e80*/  WARPSYNC.COLLECTIVE R15, `(.L_x_3143) ;  /* 0x000000000f087348 */ /* 0x000fea0003c00000 */
[----:B------:R0:W1:Y:S02]  /*26e90*/  SHFL.IDX P6, R14, R13, R12, R11 ;  /* 0x0000000c0d0e7389 */ /* 0x00006400000c000b */
[----:B01----:R-:W-:Y:S01]  /*26ea0*/  ENDCOLLECTIVE ;  /* 0x000000000000791b */ /* 0x003fe20003800000 */
.L_x_3143:
[----:B------:R-:W-:-:S05]  /*26eb0*/  @!P3 LOP3.LUT R5, R5, R4, RZ, 0x3c, !PT ;  /* 0x000000040505b212 */ /* 0x000fca00078e3cff */
[----:B------:R-:W-:Y:S01]  /*26ec0*/  @!PT LDS RZ, [RZ] ;  /* 0x00000000fffff984 */ /* 0x000fe20000000800 */
[----:B------:R-:W-:Y:S01]  /*26ed0*/  @!PT LDS RZ, [RZ] ;  /* 0x00000000fffff984 */ /* 0x000fe20000000800 */
[----:B------:R-:W-:Y:S01]  /*26ee0*/  @!PT LDS RZ, [RZ] ;  /* 0x00000000fffff984 */ /* 0x000fe20000000800 */
[----:B------:R-:W-:Y:S04]  /*26ef0*/  @!P3 LDGSTS.E.BYPASS.LTC128B.128 [R9+0x12400], desc[UR60][R4.64], !P2 ;  /* 0x124000000409bfae */ /* 0x000fe8000d101d7c */
[----:B------:R-:W-:Y:S04]  /*26f00*/  @!P3 LDGSTS.E.BYPASS.LTC128B.128 [R9+0x16400], desc[UR60][R4.64+0x80], !P1 ;  /* 0x164000800409bfae */ /* 0x000fe8000c901d7c */
[----:B------:R0:W-:Y:S01]  /*26f10*/  @!P3 LDGSTS.E.BYPASS.LTC128B.128 [R9+0x1a400], desc[UR60][R4.64+0x100], !P0 ;  /* 0x1a4001000409bfae */ /* 0x0001e2000c101d7c */
[----:B------:R-:W-:Y:S01]  /*26f20*/  IMAD.MOV.U32 R13, RZ, RZ, R2 ;  /* 0x000000ffff0d7224 */ /* 0x000fe200078e0002 */
[----:B------:R-:W-:Y:S01]  /*26f30*/  MOV R12, 0x6 ;  /* 0x00000006000c7802 */ /* 0x000fe20000000f00 */
[----:B0-----:R-:W-:-:S05]  /*26f40*/  VIADD R4, R17, 0x50 ;  /* 0x0000005011047836 */ /* 0x001fca0000000000 */
[----:B------:R-:W-:Y:S02]  /*26f50*/  ISETP.GE.AND P3, PT, R4, R0, PT ;  /* 0x000000000400720c */ /* 0x000fe40003f66270 */
[----:B------:R-:W-:-:S11]  /*26f60*/  MOV R4, R14 ;  /* 0x0000000e00047202 */ /* 0x000fd60000000f00 */
[----:B------:R-:W-:Y:S05]  /*26f70*/  WARPSYNC.COLLECTIVE R15, `(.L_x_3144) ;  /* 0x000000000f087348 */ /* 0x000fea0003c00000 */
[----:B------:R0:W1:Y:S02]  /*26f80*/  SHFL.IDX P6, R14, R13, R12, R11 ;  /* 0x0000000c0d0e7389 */ /* 0x00006400000c000b */
[----:B01----:R-:W-:Y:S01]  /*26f90*/  ENDCOLLECTIVE ;  /* 0x000000000000791b */ /* 0x003fe20003800000 */
.L_x_3144:
[----:B------:R-:W-:-:S05]  /*26fa0*/  @!P3 LEA R5, P4, R10, R4, 0x1 ;  /* 0x000000040a05b211 */ /* 0x000fca00078808ff */
[----:B------:R-:W-:Y:S02]  /*26fb0*/  @!P3 IMAD.X R4, RZ, RZ, R6, P4 ;  /* 0x000000ffff04b224 */ /* 0x000fe400020e0606 */
[----:B------:R-:W-:-:S03]  /*26fc0*/  IMAD.MOV.U32 R13, RZ, RZ, R3 ;  /* 0x000000ffff0d7224 */ /* 0x000fc600078e0003 */
[----:B------:R-:W-:-:S04]  /*26fd0*/  @!P3 LOP3.LUT R5, R5, R4, RZ, 0x3c, !PT ;  /* 0x000000040505b212 */ /* 0x000fc800078e3cff */
[----:B------:R-:W-:Y:S01]  /*26fe0*/  @!P3 LOP3.LUT R4, R5, R4, RZ, 0x3c, !PT ;  /* 0x000000040504b212 */ /* 0x000fe200078e3cff */
[----:B------:R-:W-:-:S07]  /*26ff0*/  IMAD.MOV.U32 R6, RZ, RZ, R14 ;  /* 0x000000ffff067224 */ /* 0x000fce00078e000e */
[----:B------:R-:W-:Y:S05]  /*27000*/  WARPSYNC.COLLECTIVE R15, `(.L_x_3145) ;  /* 0x000000000f087348 */ /* 0x000fea0003c00000 */
[----:B------:R0:W1:Y:S02]  /*27010*/  SHFL.IDX P6, R14, R13, R12, R11 ;  /* 0x0000000c0d0e7389 */ /* 0x00006400000c000b */
[----:B01----:R-:W-:Y:S01]  /*27020*/  ENDCOLLECTIVE ;  /* 0x000000000000791b */ /* 0x003fe20003800000 */
.L_x_3145:
[----:B------:R-:W-:-:S05]  /*27030*/  @!P3 LOP3.LUT R5, R5, R4, RZ, 0x3c, !PT ;  /* 0x000000040505b212 */ /* 0x000fca00078e3cff */
        /* <DEDUP_REMOVED lines=8> */
[----:B0-----:R-:W-:Y:S01]  /*270c0*/  VIADD R5, R17, 0x60 ;  /* 0x0000006011057836 */ /* 0x001fe20000000000 */
[----:B------:R-:W-:-:S07]  /*270d0*/  MOV R4, R14 ;  /* 0x0000000e00047202 */ /* 0x000fce0000000f00 */
[----:B------:R-:W-:Y:S05]  /*270e0*/  WARPSYNC.COLLECTIVE R15, `(.L_x_3146) ;  /* 0x000000000f087348 */ /* 0x000fea0003c00000 */
[----:B------:R0:W1:Y:S02]  /*270f0*/  SHFL.IDX P6, R14, R13, R12, R11 ;  /* 0x0000000c0d0e7389 */ /* 0x00006400000c000b */
[----:B01----:R-:W-:Y:S01]  /*27100*/  ENDCOLLECTIVE ;  /* 0x000000000000791b */ /* 0x003fe20003800000 */
.L_x_3146:
[----:B------:R-:W-:Y:S02]  /*27110*/  ISETP.GE.AND P4, PT, R5, R0, PT ;  /* 0x000000000500720c */ /* 0x000fe40003f86270 */
[----:B------:R-:W-:-:S11]  /*27120*/  MOV R13, R3 ;  /* 0x00000003000d7202 */ /* 0x000fd60000000f00 */
        /* <DEDUP_REMOVED lines=15> */
.L_x_3147:
[----:B------:R-:W-:Y:S01]  /*27220*/  IMAD.MOV.U32 R3, RZ, RZ, R14 ;  /* 0x000000ffff037224 */ /* 0x000fe200078e000e */
[----:B------:R-:W-:Y:S06]  /*27230*/  BRA `(.L_x_3148) ;  /* 0xffffffa800907947 */ /* 0x000fec000383ffff */
.L_x_2997:
[----:B0-----:R-:W3:Y:S02]  /*27240*/  LDL R2, [R1+0x4] ;  /* 0x0000040001027983 */ /* 0x001ee40000100800 */
[----:B---3--:R0:W1:Y:S02]  /*27250*/  SYNCS.PHASECHK.TRANS64.TRYWAIT P0, [R2+URZ+0x34820], R0 ;  /* 0x03482000020075a7 */ /* 0x008064000800017f */
[----:B-1----:R-:W-:Y:S05]  /*27260*/  @!P0 NANOSLEEP.SYNCS 0x989680 ;  /* 0x009896800000895d */ /* 0x002fea0003900000 */
[----:B------:R-:W1:Y:S02]  /*27270*/  @!P0 SYNCS.PHASECHK.TRANS64 P0, [R2+URZ+0x34820], R0 ;  /* 0x03482000020085a7 */ /* 0x000e64000800007f */
[----:B-1----:R-:W-:Y:S05]  /*27280*/  @!P0 BRA `(.L_x_2997) ;  /* 0xfffffffc00ec8947 */ /* 0x002fea000383ffff */
[----:B------:R-:W-:Y:S05]  /*27290*/  BRA `(.L_x_3149) ;  /* 0xffffffac00087947 */ /* 0x000fea000383ffff */
.L_x_3006:
[----:B-1----:R1:W2:Y:S02]  /*272a0*/  SYNCS.PHASECHK.TRANS64.TRYWAIT P0, [R3+URZ+0x34840], R0 ;  /* 0x03484000030075a7 */ /* 0x0022a4000800017f */
[----:B--2---:R-:W-:Y:S05]  /*272b0*/  @!P0 NANOSLEEP.SYNCS 0x989680 ;  /* 0x009896800000895d */ /* 0x004fea0003900000 */
[----:B------:R-:W2:Y:S02]  /*272c0*/  @!P0 SYNCS.PHASECHK.TRANS64 P0, [R3+URZ+0x34840], R0 ;  /* 0x03484000030085a7 */ /* 0x000ea4000800007f */
[----:B--2---:R-:W-:Y:S05]  /*272d0*/  @!P0 BRA `(.L_x_3006) ;  /* 0xfffffffc00f08947 */ /* 0x004fea000383ffff */
[----:B------:R-:W-:Y:S05]  /*272e0*/  BRA `(.L_x_3150) ;  /* 0xffffffac00cc7947 */ /* 0x000fea000383ffff */
.L_x_3013:
[----:B0-----:R0:W1:Y:S02]  /*272f0*/  SYNCS.PHASECHK.TRANS64.TRYWAIT P0, [R3+URZ+0x60], R0 ;  /* 0x00006000030075a7 */ /* 0x001064000800017f */
[----:B-1----:R-:W-:Y:S05]  /*27300*/  @!P0 NANOSLEEP.SYNCS 0x989680 ;  /* 0x009896800000895d */ /* 0x002fea0003900000 */
[----:B------:R-:W1:Y:S02]  /*27310*/  @!P0 SYNCS.PHASECHK.TRANS64 P0, [R3+URZ+0x60], R0 ;  /* 0x00006000030085a7 */ /* 0x000e64000800007f */
[----:B-1----:R-:W-:Y:S05]  /*27320*/  @!P0 BRA `(.L_x_3013) ;  /* 0xfffffffc00f08947 */ /* 0x002fea000383ffff */
[----:B------:R-:W-:Y:S05]  /*27330*/  BRA `(.L_x_3151) ;  /* 0xffffffb000e47947 */ /* 0x000fea000383ffff */
.L_x_3022:
[----:B--2---:R2:W3:Y:S02]  /*27340*/  SYNCS.PHASECHK.TRANS64.TRYWAIT P0, [R3+URZ+0x34840], R2 ;  /* 0x03484002030075a7 */ /* 0x0044e4000800017f */
[----:B---3--:R-:W-:Y:S05]  /*27350*/  @!P0 NANOSLEEP.SYNCS 0x989680 ;  /* 0x009896800000895d */ /* 0x008fea0003900000 */
[----:B------:R-:W3:Y:S02]  /*27360*/  @!P0 SYNCS.PHASECHK.TRANS64 P0, [R3+URZ+0x34840], R2 ;  /* 0x03484002030085a7 */ /* 0x000ee4000800007f */
[----:B---3--:R-:W-:Y:S05]  /*27370*/  @!P0 BRA `(.L_x_3022) ;  /* 0xfffffffc00f08947 */ /* 0x008fea000383ffff */
[----:B------:R-:W-:Y:S05]  /*27380*/  BRA `(.L_x_3152) ;  /* 0xffffffb800847947 */ /* 0x000fea000383ffff */
.L_x_3029:
[----:B0-----:R0:W2:Y:S02]  /*27390*/  SYNCS.PHASECHK.TRANS64.TRYWAIT P0, [R2+URZ+0x60], R3 ;  /* 0x00006003020075a7 */ /* 0x0010a4000800017f */
[----:B--2---:R-:W-:Y:S05]  /*273a0*/  @!P0 NANOSLEEP.SYNCS 0x989680 ;  /* 0x009896800000895d */ /* 0x004fea0003900000 */
[----:B------:R-:W2:Y:S02]  /*273b0*/  @!P0 SYNCS.PHASECHK.TRANS64 P0, [R2+URZ+0x60], R3 ;  /* 0x00006003020085a7 */ /* 0x000ea4000800007f */
[----:B--2---:R-:W-:Y:S05]  /*273c0*/  @!P0 BRA `(.L_x_3029) ;  /* 0xfffffffc00f08947 */ /* 0x004fea000383ffff */
[----:B------:R-:W-:Y:S05]  /*273d0*/  BRA `(.L_x_3153) ;  /* 0xffffffbc009c7947 */ /* 0x000fea000383ffff */
.L_x_3038:
[----:B---3--:R3:W4:Y:S02]  /*273e0*/  SYNCS.PHASECHK.TRANS64.TRYWAIT P0, [R2+URZ+0x34840], R3 ;  /* 0x03484003020075a7 */ /* 0x008724000800017f */
[----:B----4-:R-:W-:Y:S05]  /*273f0*/  @!P0 NANOSLEEP.SYNCS 0x989680 ;  /* 0x009896800000895d */ /* 0x010fea0003900000 */
[----:B------:R-:W4:Y:S02]  /*27400*/  @!P0 SYNCS.PHASECHK.TRANS64 P0, [R2+URZ+0x34840], R3 ;  /* 0x03484003020085a7 */ /* 0x000f24000800007f */
[----:B----4-:R-:W-:Y:S05]  /*27410*/  @!P0 BRA `(.L_x_3038) ;  /* 0xfffffffc00f08947 */ /* 0x010fea000383ffff */
[----:B------:R-:W-:Y:S05]  /*27420*/  BRA `(.L_x_3154) ;  /* 0xffffffc400107947 */ /* 0x000fea000383ffff */
.L_x_3045:
[----:B0-----:R0:W2:Y:S02]  /*27430*/  SYNCS.PHASECHK.TRANS64.TRYWAIT P0, [R2+URZ+0x60], R5 ;  /* 0x00006005020075a7 */ /* 0x0010a4000800017f */
[----:B--2---:R-:W-:Y:S05]  /*27440*/  @!P0 NANOSLEEP.SYNCS 0x989680 ;  /* 0x009896800000895d */ /* 0x004fea0003900000 */
[----:B------:R-:W2:Y:S02]  /*27450*/  @!P0 SYNCS.PHASECHK.TRANS64 P0, [R2+URZ+0x60], R5 ;  /* 0x00006005020085a7 */ /* 0x000ea4000800007f */
[----:B--2---:R-:W-:Y:S05]  /*27460*/  @!P0 BRA `(.L_x_3045) ;  /* 0xfffffffc00f08947 */ /* 0x004fea000383ffff */
[----:B------:R-:W-:Y:S05]  /*27470*/  BRA `(.L_x_3155) ;  /* 0xffffffc800287947 */ /* 0x000fea000383ffff */
.L_x_3056:
[----:B0-----:R0:W2:Y:S02]  /*27480*/  SYNCS.PHASECHK.TRANS64.TRYWAIT P0, [R0+URZ+0x34860], R2 ;  /* 0x03486002000075a7 */ /* 0x0010a4000800017f */
[----:B--2---:R-:W-:Y:S05]  /*27490*/  @!P0 NANOSLEEP.SYNCS 0x989680 ;  /* 0x009896800000895d */ /* 0x004fea0003900000 */
[----:B------:R-:W2:Y:S02]  /*274a0*/  @!P0 SYNCS.PHASECHK.TRANS64 P0, [R0+URZ+0x34860], R2 ;  /* 0x03486002000085a7 */ /* 0x000ea4000800007f */
[----:B--2---:R-:W-:Y:S05]  /*274b0*/  @!P0 BRA `(.L_x_3056) ;  /* 0xfffffffc00f08947 */ /* 0x004fea000383ffff */
[----:B------:R-:W-:Y:S05]  /*274c0*/  BRA `(.L_x_3156) ;  /* 0xffffffcc00807947 */ /* 0x000fea000383ffff */
.L_x_3063:
[----:B------:R-:W-:Y:S01]  /*274d0*/  BSSY B0, `(.L_x_3157) ;  /* 0x0000008000007945 */ /* 0x000fe20003800000 */
[----:B0-----:R-:W-:Y:S01]  /*274e0*/  IMAD.MOV.U32 R13, RZ, RZ, R16 ;  /* 0x000000ffff0d7224 */ /* 0x001fe200078e0010 */
[----:B------:R-:W-:Y:S01]  /*274f0*/  MOV R12, RZ ;  /* 0x000000ff000c7202 */ /* 0x000fe20000000f00 */
[----:B------:R-:W-:Y:S02]  /*27500*/  IMAD.MOV.U32 R11, RZ, RZ, 0x1f ;  /* 0x0000001fff0b7424 */ /* 0x000fe400078e00ff */
[----:B------:R-:W-:-:S07]  /*27510*/  IMAD.MOV.U32 R15, RZ, RZ, -0x1 ;  /* 0xffffffffff0f7424 */ /* 0x000fce00078e00ff */
[----:B-1---5:R-:W-:Y:S05]  /*27520*/  WARPSYNC.COLLECTIVE R15, `(.L_x_3158) ;  /* 0x000000000f087348 */ /* 0x022fea0003c00000 */
[----:B------:R0:W2:Y:S02]  /*27530*/  SHFL.IDX P6, R14, R13, R12, R11 ;  /* 0x0000000c0d0e7389 */ /* 0x0000a400000c000b */
[----:B012--5:R-:W-:Y:S01]  /*27540*/  ENDCOLLECTIVE ;  /* 0x000000000000791b */ /* 0x027fe20003800000 */
.L_x_3158:
[----:B------:R-:W-:Y:S05]  /*27550*/  BSYNC B0 ;  /* 0x0000000000007941 */ /* 0x000fea0003800000 */
.L_x_3157:
[----:B------:R-:W-:Y:S01]  /*27560*/  IMAD.MOV.U32 R13, RZ, RZ, R16 ;  /* 0x000000ffff0d7224 */ /* 0x000fe200078e0010 */
[----:B------:R-:W-:Y:S01]  /*27570*/  MOV R11, 0x1f ;  /* 0x0000001f000b7802 */ /* 0x000fe20000000f00 */
[----:B------:R-:W-:Y:S01]  /*27580*/  IMAD.MOV.U32 R12, RZ, RZ, 0x1 ;  /* 0x00000001ff0c7424 */ /* 0x000fe200078e00ff */
[----:B------:R-:W-:Y:S01]  /*27590*/  MOV R0, R14 ;  /* 0x0000000e00007202 */ /* 0x000fe20000000f00 */
[----:B------:R-:W-:Y:S01]  /*275a0*/  IMAD.MOV.U32 R15, RZ, RZ, -0x1 ;  /* 0xffffffffff0f7424 */ /* 0x000fe200078e00ff */
[----:B------:R-:W-:-:S07]  /*275b0*/  IADD3 R4, R19, R6, RZ ;  /* 0x0000000613047210 */ /* 0x000fce0007ffe0ff */
[----:B------:R-:W-:Y:S05]  /*275c0*/  WARPSYNC.COLLECTIVE R15, `(.L_x_3159) ;  /* 0x000000000f087348 */ /* 0x000fea0003c00000 */
[----:B------:R0:W1:Y:S02]  /*275d0*/  SHFL.IDX P6, R14, R13, R12, R11 ;  /* 0x0000000c0d0e7389 */ /* 0x00006400000c000b */
[----:B01----:R-:W-:Y:S01]  /*275e0*/  ENDCOLLECTIVE ;  /* 0x000000000000791b */ /* 0x003fe20003800000 */
.L_x_3159:
        /* <DEDUP_REMOVED lines=18> */
.L_x_3160:
[----:B------:R-:W-:Y:S02]  /*27710*/  IMAD.MOV.U32 R12, RZ, RZ, 0x2 ;  /* 0x00000002ff0c7424 */ /* 0x000fe400078e00ff */
[----:B------:R-:W-:-:S05]  /*27720*/  IMAD.MOV.U32 R2, RZ, RZ, R14 ;  /* 0x000000ffff027224 */ /* 0x000fca00078e000e */
[----:B------:R-:W-:-:S04]  /*27730*/  SEL R2, R2, RZ, P1 ;  /* 0x000000ff02027207 */ /* 0x000fc80000800000 */
[----:B------:R-:W-:-:S05]  /*27740*/  IADD3 R2, R3, R2, RZ ;  /* 0x0000000203027210 */ /* 0x000fca0007ffe0ff */
[----:B------:R-:W-:-:S07]  /*27750*/  IMAD.MOV.U32 R13, RZ, RZ, R2 ;  /* 0x000000ffff0d7224 */ /* 0x000fce00078e0002 */
[----:B------:R-:W-:Y:S05]  /*27760*/  WARPSYNC.COLLECTIVE R15, `(.L_x_3161) ;  /* 0x000000000f087348 */ /* 0x000fea0003c00000 */
[----:B------:R0:W1:Y:S02]  /*27770*/  SHFL.UP P6, R14, R13, R12, R11 ;  /* 0x0400000c0d0e7389 */ /* 0x00006400000c000b */
[----:B01----:R-:W-:Y:S01]  /*27780*/  ENDCOLLECTIVE ;  /* 0x000000000000791b */ /* 0x003fe20003800000 */
.L_x_3161:
[----:B------:R-:W-:Y:S02]  /*27790*/  MOV R12, 0x4 ;  /* 0x00000004000c7802 */ /* 0x000fe40000000f00 */
[----:B------:R-:W-:-:S04]  /*277a0*/  MOV R4, R14 ;  /* 0x0000000e00047202 */ /* 0x000fc80000000f00 */
[----:B------:R-:W-:-:S05]  /*277b0*/  SEL R4, R4, RZ, P2 ;  /* 0x000000ff04047207 */ /* 0x000fca0001000000 */
[----:B------:R-:W-:-:S04]  /*277c0*/  IMAD.IADD R2, R2, 0x1, R4 ;  /* 0x0000000102027824 */ /* 0x000fc800078e0204 */
[----:B------:R-:W-:-:S07]  /*277d0*/  IMAD.MOV.U32 R13, RZ, RZ, R2 ;  /* 0x000000ffff0d7224 */ /* 0x000fce00078e0002 */
[----:B------:R-:W-:Y:S05]  /*277e0*/  WARPSYNC.COLLECTIVE R15, `(.L_x_3162) ;  /* 0x000000000f087348 */ /* 0x000fea0003c00000 */
[----:B------:R0:W1:Y:S02]  /*277f0*/  SHFL.UP P6, R14, R13, R12, R11 ;  /* 0x0400000c0d0e7389 */ /* 0x00006400000c000b */
[----:B01----:R-:W-:Y:S01]  /*27800*/  ENDCOLLECTIVE ;  /* 0x000000000000791b */ /* 0x003fe20003800000 */
.L_x_3162:
        /* <DEDUP_REMOVED lines=8> */
.L_x_3163:
        /* <DEDUP_REMOVED lines=8> */
.L_x_3164:
[----:B------:R-:W-:Y:S01]  /*27910*/  MOV R12, 0x1f ;  /* 0x0000001f000c7802 */ /* 0x000fe20000000f00 */
[----:B------:R-:W-:Y:S01]  /*27920*/  IMAD.MOV.U32 R11, RZ, RZ, 0x1f ;  /* 0x0000001fff0b7424 */ /* 0x000fe200078e00ff */
[----:B------:R-:W-:-:S04]  /*27930*/  MOV R4, R14 ;  /* 0x0000000e00047202 */ /* 0x000fc80000000f00 */
[----:B------:R-:W-:-:S05]  /*27940*/  SEL R4, R4, RZ, P5 ;  /* 0x000000ff04047207 */ /* 0x000fca0002800000 */
[----:B------:R-:W-:-:S04]  /*27950*/  IMAD.IADD R2, R2, 0x1, R4 ;  /* 0x0000000102027824 */ /* 0x000fc800078e0204 */
[----:B------:R-:W-:-:S07]  /*27960*/  IMAD.MOV.U32 R13, RZ, RZ, R2 ;  /* 0x000000ffff0d7224 */ /* 0x000fce00078e0002 */
[----:B------:R-:W-:Y:S05]  /*27970*/  WARPSYNC.COLLECTIVE R15, `(.L_x_3165) ;  /* 0x000000000f087348 */ /* 0x000fea0003c00000 */
[----:B------:R0:W1:Y:S02]  /*27980*/  SHFL.IDX P6, R14, R13, R12, R11 ;  /* 0x0000000c0d0e7389 */ /* 0x00006400000c000b */
[----:B01----:R-:W-:Y:S01]  /*27990*/  ENDCOLLECTIVE ;  /* 0x000000000000791b */ /* 0x003fe20003800000 */
.L_x_3165:
[----:B------:R-:W-:Y:S01]  /*279a0*/  IMAD.MOV.U32 R16, RZ, RZ, R14 ;  /* 0x000000ffff107224 */ /* 0x000fe200078e000e */
[----:B------:R-:W-:Y:S06]  /*279b0*/  BRA `(.L_x_3166) ;  /* 0xffffffd000047947 */ /* 0x000fec000383ffff */
.L_x_3068:
[----:B------:R-:W-:Y:S01]  /*279c0*/  BSSY B0, `(.L_x_3167) ;  /* 0x0000008000007945 */ /* 0x000fe20003800000 */
[----:B0----5:R-:W-:Y:S01]  /*279d0*/  MOV R13, R3 ;  /* 0x00000003000d7202 */ /* 0x021fe20000000f00 */
[----:B------:R-:W-:Y:S01]  /*279e0*/  IMAD.MOV.U32 R12, RZ, RZ, 0x1 ;  /* 0x00000001ff0c7424 */ /* 0x000fe200078e00ff */
[----:B------:R-:W-:Y:S01]  /*279f0*/  MOV R15, 0xffffffff ;  /* 0xffffffff000f7802 */ /* 0x000fe20000000f00 */
[----:B------:R-:W-:-:S07]  /*27a00*/  IMAD.MOV.U32 R11, RZ, RZ, RZ ;  /* 0x000000ffff0b7224 */ /* 0x000fce00078e00ff */
[----:B-12---:R-:W-:Y:S05]  /*27a10*/  WARPSYNC.COLLECTIVE R15, `(.L_x_3168) ;  /* 0x000000000f087348 */ /* 0x006fea0003c00000 */
[----:B------:R0:W3:Y:S02]  /*27a20*/  SHFL.UP P6, R14, R13, R12, R11 ;  /* 0x0400000c0d0e7389 */ /* 0x0000e400000c000b */
[----:B0123--:R-:W-:Y:S01]  /*27a30*/  ENDCOLLECTIVE ;  /* 0x000000000000791b */ /* 0x00ffe20003800000 */
.L_x_3168:
[----:B------:R-:W-:Y:S05]  /*27a40*/  BSYNC B0 ;  /* 0x0000000000007941 */ /* 0x000fea0003800000 */
.L_x_3167:
[----:B------:R-:W-:Y:S01]  /*27a50*/  IMAD.MOV.U32 R2, RZ, RZ, R14 ;  /* 0x000000ffff027224 */ /* 0x000fe200078e000e */
[----:B------:R-:W-:Y:S01]  /*27a60*/  MOV R15, 0xffffffff ;  /* 0xffffffff000f7802 */ /* 0x000fe20000000f00 */
[----:B------:R-:W-:Y:S02]  /*27a70*/  IMAD.MOV.U32 R12, RZ, RZ, 0x2 ;  /* 0x00000002ff0c7424 */ /* 0x000fe400078e00ff */
[----:B------:R-:W-:Y:S01]  /*27a80*/  IMAD.MOV.U32 R11, RZ, RZ, RZ ;  /* 0x000000ffff0b7224 */ /* 0x000fe200078e00ff */
[----:B------:R-:W-:-:S05]  /*27a90*/  SEL R2, R2, RZ, P1 ;  /* 0x000000ff02027207 */ /* 0x000fca0000800000 */
[----:B------:R-:W-:-:S05]  /*27aa0*/  IMAD.IADD R2, R3, 0x1, R2 ;  /* 0x0000000103027824 */ /* 0x000fca00078e0202 */
[----:B------:R-:W-:-:S07]  /*27ab0*/  MOV R13, R2 ;  /* 0x00000002000d7202 */ /* 0x000fce0000000f00 */
[----:B------:R-:W-:Y:S05]  /*27ac0*/  WARPSYNC.COLLECTIVE R15, `(.L_x_3169) ;  /* 0x000000000f087348 */ /* 0x000fea0003c00000 */
[----:B------:R0:W1:Y:S02]  /*27ad0*/  SHFL.UP P6, R14, R13, R12, R11 ;  /* 0x0400000c0d0e7389 */ /* 0x00006400000c000b */
[----:B01----:R-:W-:Y:S01]  /*27ae0*/  ENDCOLLECTIVE ;  /* 0x000000000000791b */ /* 0x003fe20003800000 */
.L_x_3169:
        /* <DEDUP_REMOVED lines=8> */
.L_x_3170:
        /* <DEDUP_REMOVED lines=8> */
.L_x_3171:
        /* <DEDUP_REMOVED lines=8> */
.L_x_3172:
        /* <DEDUP_REMOVED lines=9> */
.L_x_3173:
[----:B------:R-:W-:Y:S01]  /*27d00*/  MOV R16, R14 ;  /* 0x0000000e00107202 */ /* 0x000fe20000000f00 */
[----:B------:R-:W-:Y:S06]  /*27d10*/  BRA `(.L_x_3174) ;  /* 0xffffffcc00c87947 */ /* 0x000fec000383ffff */
.L_x_3070:
[----:B------:R-:W-:Y:S01]  /*27d20*/  BSSY B0, `(.L_x_3175) ;  /* 0x0000006000007945 */ /* 0x000fe20003800000 */
[----:B------:R-:W-:Y:S01]  /*27d30*/  PLOP3.LUT P6, PT, P6, PT, PT, 0x8, 0x0 ;  /* 0x000000000000781c */ /* 0x000fe200037ce170 */
[----:B------:R-:W-:-:S12]  /*27d40*/  IMAD.MOV.U32 R15, RZ, RZ, -0x1 ;  /* 0xffffffffff0f7424 */ /* 0x000fd800078e00ff */
[----:B012--5:R-:W-:Y:S05]  /*27d50*/  WARPSYNC.COLLECTIVE R15, `(.L_x_3176) ;  /* 0x000000000f087348 */ /* 0x027fea0003c00000 */
[----:B------:R-:W-:Y:S01]  /*27d60*/  VOTE.ANY R14, PT, P6 ;  /* 0x00000000000e7806 */ /* 0x000fe200030e0100 */
[----:B012--5:R-:W-:Y:S06]  /*27d70*/  ENDCOLLECTIVE ;  /* 0x000000000000791b */ /* 0x027fec0003800000 */
.L_x_3176:
[----:B------:R-:W-:Y:S05]  /*27d80*/  BSYNC B0 ;  /* 0x0000000000007941 */ /* 0x000fea0003800000 */
.L_x_3175:
[----:B------:R-:W-:Y:S01]  /*27d90*/  IMAD.MOV.U32 R5, RZ, RZ, R14 ;  /* 0x000000ffff057224 */ /* 0x000fe200078e000e */
[----:B------:R-:W-:Y:S01]  /*27da0*/  MOV R13, R3 ;  /* 0x00000003000d7202 */ /* 0x000fe20000000f00 */
[----:B------:R-:W-:Y:S01]  /*27db0*/  IMAD.MOV.U32 R11, RZ, RZ, 0x1f ;  /* 0x0000001fff0b7424 */ /* 0x000fe200078e00ff */
[----:B------:R-:W-:Y:S01]  /*27dc0*/  MOV R15, 0xffffffff ;  /* 0xffffffff000f7802 */ /* 0x000fe20000000f00 */
[----:B------:R-:W0:Y:S02]  /*27dd0*/  POPC R6, R5 ;  /* 0x0000000500067309 */ /* 0x000e240000000000 */
[----:B0-----:R-:W-:-:S07]  /*27de0*/  IMAD.MOV.U32 R12, RZ, RZ, R6 ;  /* 0x000000ffff0c7224 */ /* 0x001fce00078e0006 */
[----:B------:R-:W-:Y:S05]  /*27df0*/  WARPSYNC.COLLECTIVE R15, `(.L_x_3177) ;  /* 0x000000000f087348 */ /* 0x000fea0003c00000 */
[----:B------:R0:W1:Y:S02]  /*27e00*/  SHFL.IDX P6, R14, R13, R12, R11 ;  /* 0x0000000c0d0e7389 */ /* 0x00006400000c000b */
[----:B01----:R-:W-:Y:S01]  /*27e10*/  ENDCOLLECTIVE ;  /* 0x000000000000791b */ /* 0x003fe20003800000 */
.L_x_3177:
[----:B------:R-:W-:Y:S01]  /*27e20*/  IMAD.MOV.U32 R17, RZ, RZ, R14 ;  /* 0x000000ffff117224 */ /* 0x000fe200078e000e */
[----:B------:R-:W-:Y:S06]  /*27e30*/  BRA `(.L_x_3178) ;  /* 0xffffffcc00b87947 */ /* 0x000fec000383ffff */
.L_x_3072:
[----:B------:R-:W-:Y:S01]  /*27e40*/  BSSY B0, `(.L_x_3179) ;  /* 0x0000007000007945 */ /* 0x000fe20003800000 */
[----:B0-----:R-:W-:Y:S01]  /*27e50*/  IMAD.MOV.U32 R13, RZ, RZ, R2 ;  /* 0x000000ffff0d7224 */ /* 0x001fe200078e0002 */
[----:B------:R-:W-:Y:S01]  /*27e60*/  MOV R11, 0x1f ;  /* 0x0000001f000b7802 */ /* 0x000fe20000000f00 */
[----:B------:R-:W-:-:S07]  /*27e70*/  IMAD.MOV.U32 R15, RZ, RZ, -0x1 ;  /* 0xffffffffff0f7424 */ /* 0x000fce00078e00ff */
[----:B-12345:R-:W-:Y:S05]  /*27e80*/  WARPSYNC.COLLECTIVE R15, `(.L_x_3180) ;  /* 0x000000000f087348 */ /* 0x03efea0003c00000 */
[----:B------:R0:W0:Y:S02]  /*27e90*/  SHFL.IDX P6, R14, R13, R12, R11 ;  /* 0x0000000c0d0e7389 */ /* 0x00002400000c000b */
[----:B012345:R-:W-:Y:S01]  /*27ea0*/  ENDCOLLECTIVE ;  /* 0x000000000000791b */ /* 0x03ffe20003800000 */
.L_x_3180:
[----:B------:R-:W-:Y:S05]  /*27eb0*/  BSYNC B0 ;  /* 0x0000000000007941 */ /* 0x000fea0003800000 */
.L_x_3179:
[----:B------:R-:W-:Y:S01]  /*27ec0*/  IMAD.MOV.U32 R2, RZ, RZ, R14 ;  /* 0x000000ffff027224 */ /* 0x000fe200078e000e */
[----:B------:R-:W-:Y:S06]  /*27ed0*/  BRA `(.L_x_3181) ;  /* 0xffffffcc00ac7947 */ /* 0x000fec000383ffff */
.L_x_3076:
[----:B0-----:R0:W2:Y:S02]  /*27ee0*/  SYNCS.PHASECHK.TRANS64.TRYWAIT P0, [R0+URZ+0x34820], R3 ;  /* 0x03482003000075a7 */ /* 0x0010a4000800017f */
[----:B--2---:R-:W-:Y:S05]  /*27ef0*/  @!P0 NANOSLEEP.SYNCS 0x989680 ;  /* 0x009896800000895d */ /* 0x004fea0003900000 */
[----:B------:R-:W2:Y:S02]  /*27f00*/  @!P0 SYNCS.PHASECHK.TRANS64 P0, [R0+URZ+0x34820], R3 ;  /* 0x03482003000085a7 */ /* 0x000ea4000800007f */
[----:B--2---:R-:W-:Y:S05]  /*27f10*/  @!P0 BRA `(.L_x_3076) ;  /* 0xfffffffc00f08947 */ /* 0x004fea000383ffff */
[----:B------:R-:W-:Y:S05]  /*27f20*/  BRA `(.L_x_3182) ;  /* 0xffffffd400307947 */ /* 0x000fea000383ffff */
.L_x_3077:
[----:B------:R-:W2:Y:S01]  /*27f30*/  S2R R2, SR_TID.X ;  /* 0x0000000000027919 */ /* 0x000ea20000002100 */
[----:B------:R-:W-:Y:S01]  /*27f40*/  BSSY B0, `(.L_x_3183) ;  /* 0x000000a000007945 */ /* 0x000fe20003800000 */
[----:B------:R-:W-:Y:S01]  /*27f50*/  IMAD.MOV.U32 R12, RZ, RZ, RZ ;  /* 0x000000ffff0c7224 */ /* 0x000fe200078e00ff */
[----:B------:R-:W-:Y:S01]  /*27f60*/  MOV R15, 0xffffffff ;  /* 0xffffffff000f7802 */ /* 0x000fe20000000f00 */
[----:B------:R-:W-:Y:S01]  /*27f70*/  IMAD.MOV.U32 R11, RZ, RZ, 0x1f ;  /* 0x0000001fff0b7424 */ /* 0x000fe200078e00ff */
[----:B--2---:R-:W-:-:S04]  /*27f80*/  SHF.R.U32.HI R2, RZ, 0x5, R2 ;  /* 0x00000005ff027819 */ /* 0x004fc80000011602 */
[----:B------:R-:W-:-:S04]  /*27f90*/  LOP3.LUT R2, R2, 0x3, RZ, 0xc0, !PT ;  /* 0x0000000302027812 */ /* 0x000fc800078ec0ff */
[----:B------:R-:W-:-:S07]  /*27fa0*/  MOV R13, R2 ;  /* 0x00000002000d7202 */ /* 0x000fce0000000f00 */
[----:B01-3-5:R-:W-:Y:S05]  /*27fb0*/  WARPSYNC.COLLECTIVE R15, `(.L_x_3184) ;  /* 0x000000000f087348 */ /* 0x02bfea0003c00000 */
[----:B------:R2:W4:Y:S02]  /*27fc0*/  SHFL.IDX P6, R14, R13, R12, R11 ;  /* 0x0000000c0d0e7389 */ /* 0x00052400000c000b */
[----:B012345:R-:W-:Y:S01]  /*27fd0*/  ENDCOLLECTIVE ;  /* 0x000000000000791b */ /* 0x03ffe20003800000 */
.L_x_3184:
[----:B------:R-:W-:Y:S05]  /*27fe0*/  BSYNC B0 ;  /* 0x0000000000007941 */ /* 0x000fea0003800000 */
.L_x_3183:
[----:B------:R-:W-:Y:S05]  /*27ff0*/  BRA `(.L_x_3185) ;  /* 0xffffffd400187947 */ /* 0x000fea000383ffff */
.L_x_3078:
[----:B------:R-:W-:Y:S01]  /*28000*/  BSSY B0, `(.L_x_3186) ;  /* 0x0000006000007945 */ /* 0x000fe20003800000 */
[----:B------:R-:W-:-:S07]  /*28010*/  IMAD.MOV.U32 R15, RZ, RZ, -0x1 ;  /* 0xffffffffff0f7424 */ /* 0x000fce00078e00ff */
[----:B0123-5:R-:W-:Y:S05]  /*28020*/  WARPSYNC.COLLECTIVE R15, `(.L_x_3187) ;  /* 0x000000000f0c7348 */ /* 0x02ffea0003c00000 */
[----:B------:R-:W-:Y:S02]  /*28030*/  ELECT P6, UR62, PT ;  /* 0x00000000003e782f */ /* 0x000fe400038c0000 */
[----:B------:R-:W-:Y:S01]  /*28040*/  MOV R14, UR62 ;  /* 0x0000003e000e7c02 */ /* 0x000fe20008000f00 */
[----:B0123-5:R-:W-:Y:S10]  /*28050*/  ENDCOLLECTIVE ;  /* 0x000000000000791b */ /* 0x02fff40003800000 */
.L_x_3187:
[----:B------:R-:W-:Y:S05]  /*28060*/  BSYNC B0 ;  /* 0x0000000000007941 */ /* 0x000fea0003800000 */
.L_x_3186:
[----:B------:R-:W-:Y:S05]  /*28070*/  BRA `(.L_x_3188) ;  /* 0xffffffd4000c7947 */ /* 0x000fea000383ffff */
.L_x_3080:
[----:B0-----:R0:W2:Y:S02]  /*28080*/  SYNCS.PHASECHK.TRANS64.TRYWAIT P0, [R6+URZ], R5 ;  /* 0x00000005060075a7 */ /* 0x0010a4000800017f */
[----:B--2---:R-:W-:Y:S05]  /*28090*/  @!P0 NANOSLEEP.SYNCS 0x989680 ;  /* 0x009896800000895d */ /* 0x004fea0003900000 */
[----:B------:R-:W2:Y:S02]  /*280a0*/  @!P0 SYNCS.PHASECHK.TRANS64 P0, [R6+URZ], R5 ;  /* 0x00000005060085a7 */ /* 0x000ea4000800007f */
[----:B--2---:R-:W-:Y:S05]  /*280b0*/  @!P0 BRA `(.L_x_3080) ;  /* 0xfffffffc00f08947 */ /* 0x004fea000383ffff */
[----:B------:R-:W-:Y:S05]  /*280c0*/  BRA `(.L_x_3189) ;  /* 0xffffffd400507947 */ /* 0x000fea000383ffff */
.L_x_3081:
[----:B--2---:R2:W3:Y:S02]  /*280d0*/  SYNCS.PHASECHK.TRANS64.TRYWAIT P0, [R7+URZ], R2 ;  /* 0x00000002070075a7 */ /* 0x0044e4000800017f */
[----:B---3--:R-:W-:Y:S05]  /*280e0*/  @!P0 NANOSLEEP.SYNCS 0x989680 ;  /* 0x009896800000895d */ /* 0x008fea0003900000 */
[----:B------:R-:W3:Y:S02]  /*280f0*/  @!P0 SYNCS.PHASECHK.TRANS64 P0, [R7+URZ], R2 ;  /* 0x00000002070085a7 */ /* 0x000ee4000800007f */
[----:B---3--:R-:W-:Y:S05]  /*28100*/  @!P0 BRA `(.L_x_3081) ;  /* 0xfffffffc00f08947 */ /* 0x008fea000383ffff */
[----:B------:R-:W-:Y:S05]  /*28110*/  BRA `(.L_x_3190) ;  /* 0xffffffd400447947 */ /* 0x000fea000383ffff */
.L_x_3083:
[----:B---3--:R3:W4:Y:S02]  /*28120*/  SYNCS.PHASECHK.TRANS64.TRYWAIT P0, [R4+URZ], R5 ;  /* 0x00000005040075a7 */ /* 0x008724000800017f */
[----:B----4-:R-:W-:Y:S05]  /*28130*/  @!P0 NANOSLEEP.SYNCS 0x989680 ;  /* 0x009896800000895d */ /* 0x010fea0003900000 */
[----:B------:R-:W4:Y:S02]  /*28140*/  @!P0 SYNCS.PHASECHK.TRANS64 P0, [R4+URZ], R5 ;  /* 0x00000005040085a7 */ /* 0x000f24000800007f */
[----:B----4-:R-:W-:Y:S05]  /*28150*/  @!P0 BRA `(.L_x_3083) ;  /* 0xfffffffc00f08947 */ /* 0x010fea000383ffff */
[----:B------:R-:W-:Y:S05]  /*28160*/  BRA `(.L_x_3191) ;  /* 0xffffffd4004c7947 */ /* 0x000fea000383ffff */
.L_x_3192:
        /* <DEDUP_REMOVED lines=9> */
.L_x_3202:


//--------------------- .nv.global.init           --------------------------
	.section	.nv.global.init,"aw",@progbits
.nv.global.init:
	.type		$str$23,@object
	.size		$str$23,($str$24 - $str$23)
$str$23:
        /*0000*/ 	.byte	0x28, 0x61, 0x64, 0x64, 0x72, 0x65, 0x73, 0x73, 0x20, 0x26, 0x20, 0x6d, 0x61, 0x73, 0x6b, 0x29
        /*0010*/ 	.byte	0x20, 0x3d, 0x3d, 0x20, 0x30, 0x00
	.type		$str$24,@object
	.size		$str$24,(__unnamed_11 - $str$24)
$str$24:
        /*0016*/ 	.byte	0x2f, 0x74, 0x6d, 0x70, 0x2f, 0x6f, 0x73, 0x73, 0x5f, 0x6b, 0x65, 0x72, 0x6e, 0x65, 0x6c, 0x73
        /*0026*/ 	.byte	0x5f, 0x73, 0x72, 0x63, 0x2f, 0x66, 0x6c, 0x61, 0x73, 0x68, 0x5f, 0x61, 0x74, 0x74, 0x65, 0x6e
        /*0036*/ 	.byte	0x74, 0x69, 0x6f, 0x6e, 0x2f, 0x63, 0x73, 0x72, 0x63, 0x2f, 0x63, 0x75, 0x74, 0x6c, 0x61, 0x73
        /*0046*/ 	.byte	0x73, 0x2f, 0x69, 0x6e, 0x63, 0x6c, 0x75, 0x64, 0x65, 0x2f, 0x63, 0x75, 0x74, 0x65, 0x2f, 0x70
        /*0056*/ 	.byte	0x6f, 0x69, 0x6e, 0x74, 0x65, 0x72, 0x5f, 0x66, 0x6c, 0x61, 0x67, 0x67, 0x65, 0x64, 0x2e, 0x68
        /*0066*/ 	.byte	0x70, 0x70, 0x00
	.type		__unnamed_11,@object
	.size		__unnamed_11,(__unnamed_4 - __unnamed_11)
__unnamed_11:
        /* <DEDUP_REMOVED lines=24> */
	.type		__unnamed_4,@object
	.size		__unnamed_4,(__unnamed_6 - __unnamed_4)
__unnamed_4:
        /* <DEDUP_REMOVED lines=24> */
	.type		__unnamed_6,@object
	.size		__unnamed_6,(__unnamed_9 - __unnamed_6)
__unnamed_6:
        /* <DEDUP_REMOVED lines=24> */
	.type		__unnamed_9,@object
	.size		__unnamed_9,(__unnamed_5 - __unnamed_9)
__unnamed_9:
        /* <DEDUP_REMOVED lines=29> */
	.type		__unnamed_5,@object
	.size		__unnamed_5,(__unnamed_3 - __unnamed_5)
__unnamed_5:
        /* <DEDUP_REMOVED lines=29> */
	.type		__unnamed_3,@object
	.size		__unnamed_3,(__unnamed_8 - __unnamed_3)
__unnamed_3:
        /* <DEDUP_REMOVED lines=29> */
	.type		__unnamed_8,@object
	.size		__unnamed_8,(__unnamed_10 - __unnamed_8)
__unnamed_8:
        /* <DEDUP_REMOVED lines=29> */
	.type		__unnamed_10,@object
	.size		__unnamed_10,(__unnamed_2 - __unnamed_10)
__unnamed_10:
        /* <DEDUP_REMOVED lines=29> */
	.type		__unnamed_2,@object
	.size		__unnamed_2,(__unnamed_1 - __unnamed_2)
__unnamed_2:
        /* <DEDUP_REMOVED lines=29> */
	.type		__unnamed_1,@object
	.size		__unnamed_1,(__unnamed_7 - __unnamed_1)
__unnamed_1:
        /* <DEDUP_REMOVED lines=28> */
        /*1171*/ 	.byte	0x32, 0x34, 0x35, 0x37, 0x36, 0x3e, 0x3e, 0x3e, 0x3e, 0x3e, 0x20, 0x26, 0x5d, 0x00
	.type		__unnamed_7,@object
	.size		__unnamed_7,(.L_6 - __unnamed_7)
__unnamed_7:
        /* <DEDUP_REMOVED lines=29> */
.L_6:


//--------------------- .nv.shared._ZN7cutlass13device_kernelIN5flash11enable_sm90INS1_16FlashAttnFwdSm90INS1_25CollectiveMainloopFwdSm90ILi2EN4cute5tupleIJNS5_1CILi1EEES8_S8_EEENS6_IJNS7_ILi128EEESA_NS7_ILi192EEEEEELi128ENS_6half_tEfNS_4arch4Sm90ELb0ELb0ELb1ELb0ELb0ELb0ELb0ELb1ELb1ELb1ELb0ELb0EEENS1_21CollectiveEpilogueFwdINS6_IJSA_SA_SA_EEES9_SD_SF_Li256ELb0ELb1ELb0ELb0EEENS1_29StaticPersistentTileSchedulerILb0EEEEEEEEEvNT_6ParamsE --------------------------
	.section	.nv.shared._ZN7cutlass13device_kernelIN5flash11enable_sm90INS1_16FlashAttnFwdSm90INS1_25CollectiveMainloopFwdSm90ILi2EN4cute5tupleIJNS5_1CILi1EEES8_S8_EEENS6_IJNS7_ILi128EEESA_NS7_ILi192EEEEEELi128ENS_6half_tEfNS_4arch4Sm90ELb0ELb0ELb1ELb0ELb0ELb0ELb0ELb1ELb1ELb1ELb0ELb0EEENS1_21CollectiveEpilogueFwdINS6_IJSA_SA_SA_EEES9_SD_SF_Li256ELb0ELb1ELb0ELb0EEENS1_29StaticPersistentTileSchedulerILb0EEEEEEEEEvNT_6ParamsE,"aw",@nobits
	.sectionflags	@""
	.align	16
	.zero		1024


//--------------------- .nv.shared.reserved.0     --------------------------
	.section	.nv.shared.reserved.0,"aw",@nobits
	.weak		__nv_reservedSMEM_offset_0_alias
	.size		__nv_reservedSMEM_offset_0_alias, 0, 0
	.other		__nv_reservedSMEM_offset_0_alias,@"STO_CUDA_RESERVED_SHARED STV_DEFAULT"
__nv_reservedSMEM_offset_0_alias:
	.zero		0


//--------------------- .nv.global                --------------------------
	.section	.nv.global,"aw",@nobits
.nv.global:
	.type		_ZN86_INTERNAL_5a87fb58_50_flash_fwd_hdim192_128_fp16_softcap_packgqa_sm90_cu_a7f3af4d_37034cute1_E,@object
	.size		_ZN86_INTERNAL_5a87fb58_50_flash_fwd_hdim192_128_fp16_softcap_packgqa_sm90_cu_a7f3af4d_37034cute1_E,(_ZN86_INTERNAL_5a87fb58_50_flash_fwd_hdim192_128_fp16_softcap_packgqa_sm90_cu_a7f3af4d_37034cuda3std3__45__cpo6cbeginE - _ZN86_INTERNAL_5a87fb58_50_flash_fwd_hdim192_128_fp16_softcap_packgqa_sm90_cu_a7f3af4d_37034cute1_E)
_ZN86_INTERNAL_5a87fb58_50_flash_fwd_hdim192_128_fp16_softcap_packgqa_sm90_cu_a7f3af4d_37034cute1_E:
	.zero		1
	.type		_ZN86_INTERNAL_5a87fb58_50_flash_fwd_hdim192_128_fp16_softcap_packgqa_sm90_cu_a7f3af4d_37034cuda3std3__45__cpo6cbeginE,@object
	.size		_ZN86_INTERNAL_5a87fb58_50_flash_fwd_hdim192_128_fp16_softcap_packgqa_sm90_cu_a7f3af4d_37034cuda3std3__45__cpo6cbeginE,(_ZN86_INTERNAL_5a87fb58_50_flash_fwd_hdim192_128_fp16_softcap_packgqa_sm90_cu_a7f3af4d_37034cuda3std3__48in_placeE - _ZN86_INTERNAL_5a87fb58_50_flash_fwd_hdim192_128_fp16_softcap_packgqa_sm90_cu_a7f3af4d_37034cuda3std3__45__cpo6cbeginE)
_ZN86_INTERNAL_5a87fb58_50_flash_fwd_hdim192_128_fp16_softcap_packgqa_sm90_cu_a7f3af4d_37034cuda3std3__45__cpo6cbeginE:
	.zero		1
	.type		_ZN86_INTERNAL_5a87fb58_50_flash_fwd_hdim192_128_fp16_softcap_packgqa_sm90_cu_a7f3af4d_37034cuda3std3__48in_placeE,@object
	.size		_ZN86_INTERNAL_5a87fb58_50_flash_fwd_hdim192_128_fp16_softcap_packgqa_sm90_cu_a7f3af4d_37034cuda3std3__48in_placeE,(_ZN86_INTERNAL_5a87fb58_50_flash_fwd_hdim192_128_fp16_softcap_packgqa_sm90_cu_a7f3af4d_37034cuda3std6ranges3__45__cpo9iter_moveE - _ZN86_INTERNAL_5a87fb58_50_flash_fwd_hdim192_128_fp16_softcap_packgqa_sm90_cu_a7f3af4d_37034cuda3std3__48in_placeE)
_ZN86_INTERNAL_5a87fb58_50_flash_fwd_hdim192_128_fp16_softcap_packgqa_sm90_cu_a7f3af4d_37034cuda3std3__48in_placeE:
	.zero		1
	.type		_ZN86_INTERNAL_5a87fb58_50_flash_fwd_hdim192_128_fp16_softcap_packgqa_sm90_cu_a7f3af4d_37034cuda3std6ranges3__45__cpo9iter_moveE,@object
	.size		_ZN86_INTERNAL_5a87fb58_50_flash_fwd_hdim192_128_fp16_softcap_packgqa_sm90_cu_a7f3af4d_37034cuda3std6ranges3__45__cpo9iter_moveE,(_ZN86_INTERNAL_5a87fb58_50_flash_fwd_hdim192_128_fp16_softcap_packgqa_sm90_cu_a7f3af4d_37034cuda3std3__45__cpo5beginE - _ZN86_INTERNAL_5a87fb58_50_flash_fwd_hdim192_128_fp16_softcap_packgqa_sm90_cu_a7f3af4d_37034cuda3std6ranges3__45__cpo9iter_moveE)
_ZN86_INTERNAL_5a87fb58_50_flash_fwd_hdim192_128_fp16_softcap_packgqa_sm90_cu_a7f3af4d_37034cuda3std6ranges3__45__cpo9iter_moveE:
	.zero		1
	.type		_ZN86_INTERNAL_5a87fb58_50_flash_fwd_hdim192_128_fp16_softcap_packgqa_sm90_cu_a7f3af4d_37034cuda3std3__45__cpo5beginE,@object
	.size		_ZN86_INTERNAL_5a87fb58_50_flash_fwd_hdim192_128_fp16_softcap_packgqa_sm90_cu_a7f3af4d_37034cuda3std3__45__cpo5beginE,(_ZN86_INTERNAL_5a87fb58_50_flash_fwd_hdim192_128_fp16_softcap_packgqa_sm90_cu_a7f3af4d_37034cuda3std3__488_GLOBAL__N__5a87fb58_50_flash_fwd_hdim192_128_fp16_softcap_packgqa_sm90_cu_a7f3af4d_37036ignoreE - _ZN86_INTERNAL_5a87fb58_50_flash_fwd_hdim192_128_fp16_softcap_packgqa_sm90_cu_a7f3af4d_37034cuda3std3__45__cpo5beginE)
_ZN86_INTERNAL_5a87fb58_50_flash_fwd_hdim192_128_fp16_softcap_packgqa_sm90_cu_a7f3af4d_37034cuda3std3__45__cpo5beginE:
	.zero		1
	.type		_ZN86_INTERNAL_5a87fb58_50_flash_fwd_hdim192_128_fp16_softcap_packgqa_sm90_cu_a7f3af4d_37034cuda3std3__488_GLOBAL__N__5a87fb58_50_flash_fwd_hdim192_128_fp16_softcap_packgqa_sm90_cu_a7f3af4d_37036ignoreE,@object
	.size		_ZN86_INTERNAL_5a87fb58_50_flash_fwd_hdim192_128_fp16_softcap_packgqa_sm90_cu_a7f3af4d_37034cuda3std3__488_GLOBAL__N__5a87fb58_50_flash_fwd_hdim192_128_fp16_softcap_packgqa_sm90_cu_a7f3af4d_37036ignoreE,(_ZN86_INTERNAL_5a87fb58_50_flash_fwd_hdim192_128_fp16_softcap_packgqa_sm90_cu_a7f3af4d_37034cute7productE - _ZN86_INTERNAL_5a87fb58_50_flash_fwd_hdim192_128_fp16_softcap_packgqa_sm90_cu_a7f3af4d_37034cuda3std3__488_GLOBAL__N__5a87fb58_50_flash_fwd_hdim192_128_fp16_softcap_packgqa_sm90_cu_a7f3af4d_37036ignoreE)
_ZN86_INTERNAL_5a87fb58_50_flash_fwd_hdim192_128_fp16_softcap_packgqa_sm90_cu_a7f3af4d_37034cuda3std3__488_GLOBAL__N__5a87fb58_50_flash_fwd_hdim192_128_fp16_softcap_packgqa_sm90_cu_a7f3af4d_37036ignoreE:
	.zero		1
	.type		_ZN86_INTERNAL_5a87fb58_50_flash_fwd_hdim192_128_fp16_softcap_packgqa_sm90_cu_a7f3af4d_37034cute7productE,@object
	.size		_ZN86_INTERNAL_5a87fb58_50_flash_fwd_hdim192_128_fp16_softcap_packgqa_sm90_cu_a7f3af4d_37034cute7productE,(_ZN86_INTERNAL_5a87fb58_50_flash_fwd_hdim192_128_fp16_softcap_packgqa_sm90_cu_a7f3af4d_37034cuda3std3__45__cpo3endE - _ZN86_INTERNAL_5a87fb58_50_flash_fwd_hdim192_128_fp16_softcap_packgqa_sm90_cu_a7f3af4d_37034cute7productE)
_ZN86_INTERNAL_5a87fb58_50_flash_fwd_hdim192_128_fp16_softcap_packgqa_sm90_cu_a7f3af4d_37034cute7productE:
	.zero		1
	.type		_ZN86_INTERNAL_5a87fb58_50_flash_fwd_hdim192_128_fp16_softcap_packgqa_sm90_cu_a7f3af4d_37034cuda3std3__45__cpo3endE,@object
	.size		_ZN86_INTERNAL_5a87fb58_50_flash_fwd_hdim192_128_fp16_softcap_packgqa_sm90_cu_a7f3af4d_37034cuda3std3__45__cpo3endE,(_ZN86_INTERNAL_5a87fb58_50_flash_fwd_hdim192_128_fp16_softcap_packgqa_sm90_cu_a7f3af4d_37034cuda3std3__419piecewise_constructE - _ZN86_INTERNAL_5a87fb58_50_flash_fwd_hdim192_128_fp16_softcap_packgqa_sm90_cu_a7f3af4d_37034cuda3std3__45__cpo3endE)
_ZN86_INTERNAL_5a87fb58_50_flash_fwd_hdim192_128_fp16_softcap_packgqa_sm90_cu_a7f3af4d_37034cuda3std3__45__cpo3endE:
	.zero		1
	.type		_ZN86_INTERNAL_5a87fb58_50_flash_fwd_hdim192_128_fp16_softcap_packgqa_sm90_cu_a7f3af4d_37034cuda3std3__419piecewise_constructE,@object
	.size		_ZN86_INTERNAL_5a87fb58_50_flash_fwd_hdim192_128_fp16_softcap_packgqa_sm90_cu_a7f3af4d_37034cuda3std3__419piecewise_constructE,(_ZN86_INTERNAL_5a87fb58_50_flash_fwd_hdim192_128_fp16_softcap_packgqa_sm90_cu_a7f3af4d_37034cuda3std3__45__cpo4cendE - _ZN86_INTERNAL_5a87fb58_50_flash_fwd_hdim192_128_fp16_softcap_packgqa_sm90_cu_a7f3af4d_37034cuda3std3__419piecewise_constructE)
_ZN86_INTERNAL_5a87fb58_50_flash_fwd_hdim192_128_fp16_softcap_packgqa_sm90_cu_a7f3af4d_37034cuda3std3__419piecewise_constructE:
	.zero		1
	.type		_ZN86_INTERNAL_5a87fb58_50_flash_fwd_hdim192_128_fp16_softcap_packgqa_sm90_cu_a7f3af4d_37034cuda3std3__45__cpo4cendE,@object
	.size		_ZN86_INTERNAL_5a87fb58_50_flash_fwd_hdim192_128_fp16_softcap_packgqa_sm90_cu_a7f3af4d_37034cuda3std3__45__cpo4cendE,(_ZN86_INTERNAL_5a87fb58_50_flash_fwd_hdim192_128_fp16_softcap_packgqa_sm90_cu_a7f3af4d_37034cuda3std6ranges3__45__cpo4swapE - _ZN86_INTERNAL_5a87fb58_50_flash_fwd_hdim192_128_fp16_softcap_packgqa_sm90_cu_a7f3af4d_37034cuda3std3__45__cpo4cendE)
_ZN86_INTERNAL_5a87fb58_50_flash_fwd_hdim192_128_fp16_softcap_packgqa_sm90_cu_a7f3af4d_37034cuda3std3__45__cpo4cendE:
	.zero		1
	.type		_ZN86_INTERNAL_5a87fb58_50_flash_fwd_hdim192_128_fp16_softcap_packgqa_sm90_cu_a7f3af4d_37034cuda3std6ranges3__45__cpo4swapE,@object
	.size		_ZN86_INTERNAL_5a87fb58_50_flash_fwd_hdim192_128_fp16_softcap_packgqa_sm90_cu_a7f3af4d_37034cuda3std6ranges3__45__cpo4swapE,(.L_18 - _ZN86_INTERNAL_5a87fb58_50_flash_fwd_hdim192_128_fp16_softcap_packgqa_sm90_cu_a7f3af4d_37034cuda3std6ranges3__45__cpo4swapE)
_ZN86_INTERNAL_5a87fb58_50_flash_fwd_hdim192_128_fp16_softcap_packgqa_sm90_cu_a7f3af4d_37034cuda3std6ranges3__45__cpo4swapE:
	.zero		1
.L_18:


//--------------------- .nv.shared._ZN7cutlass13device_kernelIN5flash11enable_sm90INS1_16FlashAttnFwdSm90INS1_25CollectiveMainloopFwdSm90ILi2EN4cute5tupleIJNS5_1CILi2EEENS7_ILi1EEES9_EEENS6_IJNS7_ILi128EEESB_NS7_ILi192EEEEEELi128ENS_6half_tEfNS_4arch4Sm90ELb0ELb0ELb1ELb0ELb0ELb0ELb0ELb1ELb1ELb1ELb0ELb0EEENS1_21CollectiveEpilogueFwdINS6_IJSB_SB_SB_EEESA_SE_SG_Li256ELb0ELb1ELb0ELb0EEENS1_29StaticPersistentTileSchedulerILb0EEEEEEEEEvNT_6ParamsE --------------------------
	.section	.nv.shared._ZN7cutlass13device_kernelIN5flash11enable_sm90INS1_16FlashAttnFwdSm90INS1_25CollectiveMainloopFwdSm90ILi2EN4cute5tupleIJNS5_1CILi2EEENS7_ILi1EEES9_EEENS6_IJNS7_ILi128EEESB_NS7_ILi192EEEEEELi128ENS_6half_tEfNS_4arch4Sm90ELb0ELb0ELb1ELb0ELb0ELb0ELb0ELb1ELb1ELb1ELb0ELb0EEENS1_21CollectiveEpilogueFwdINS6_IJSB_SB_SB_EEESA_SE_SG_Li256ELb0ELb1ELb0ELb0EEENS1_29StaticPersistentTileSchedulerILb0EEEEEEEEEvNT_6ParamsE,"aw",@nobits
	.sectionflags	@""
	.align	16
	.zero		1024


//--------------------- .nv.shared._ZN7cutlass13device_kernelIN5flash11enable_sm90INS1_16FlashAttnFwdSm90INS1_25CollectiveMainloopFwdSm90ILi2EN4cute5tupleIJNS5_1CILi1EEES8_S8_EEENS6_IJNS7_ILi128EEESA_NS7_ILi192EEEEEELi128ENS_6half_tEfNS_4arch4Sm90ELb0ELb0ELb1ELb1ELb0ELb0ELb0ELb1ELb1ELb1ELb0ELb0EEENS1_21CollectiveEpilogueFwdINS6_IJSA_SA_SA_EEES9_SD_SF_Li256ELb1ELb1ELb0ELb0EEENS1_36VarlenDynamicPersistentTileSchedulerILi128ELi128ELi256ELi128ELb0ELb1ELb1ELb0ELb1ELb1EEEEEEEEEvNT_6ParamsE --------------------------
	.section	.nv.shared._ZN7cutlass13device_kernelIN5flash11enable_sm90INS1_16FlashAttnFwdSm90INS1_25CollectiveMainloopFwdSm90ILi2EN4cute5tupleIJNS5_1CILi1EEES8_S8_EEENS6_IJNS7_ILi128EEESA_NS7_ILi192EEEEEELi128ENS_6half_tEfNS_4arch4Sm90ELb0ELb0ELb1ELb1ELb0ELb0ELb0ELb1ELb1ELb1ELb0ELb0EEENS1_21CollectiveEpilogueFwdINS6_IJSA_SA_SA_EEES9_SD_SF_Li256ELb1ELb1ELb0ELb0EEENS1_36VarlenDynamicPersistentTileSchedulerILi128ELi128ELi256ELi128ELb0ELb1ELb1ELb0ELb1ELb1EEEEEEEEEvNT_6ParamsE,"aw",@nobits
	.sectionflags	@""
	.align	16
	.zero		1024


//--------------------- .nv.shared._ZN7cutlass13device_kernelIN5flash11enable_sm90INS1_16FlashAttnFwdSm90INS1_25CollectiveMainloopFwdSm90ILi2EN4cute5tupleIJNS5_1CILi1EEES8_S8_EEENS6_IJNS7_ILi128EEESA_NS7_ILi192EEEEEELi128ENS_6half_tEfNS_4arch4Sm90ELb0ELb0ELb1ELb1ELb0ELb1ELb0ELb1ELb1ELb1ELb0ELb0EEENS1_21CollectiveEpilogueFwdINS6_IJSA_SA_SA_EEES9_SD_SF_Li256ELb1ELb1ELb0ELb0EEENS1_36VarlenDynamicPersistentTileSchedulerILi128ELi128ELi256ELi128ELb0ELb1ELb1ELb0ELb1ELb1EEEEEEEEEvNT_6ParamsE --------------------------
	.section	.nv.shared._ZN7cutlass13device_kernelIN5flash11enable_sm90INS1_16FlashAttnFwdSm90INS1_25CollectiveMainloopFwdSm90ILi2EN4cute5tupleIJNS5_1CILi1EEES8_S8_EEENS6_IJNS7_ILi128EEESA_NS7_ILi192EEEEEELi128ENS_6half_tEfNS_4arch4Sm90ELb0ELb0ELb1ELb1ELb0ELb1ELb0ELb1ELb1ELb1ELb0ELb0EEENS1_21CollectiveEpilogueFwdINS6_IJSA_SA_SA_EEES9_SD_SF_Li256ELb1ELb1ELb0ELb0EEENS1_36VarlenDynamicPersistentTileSchedulerILi128ELi128ELi256ELi128ELb0ELb1ELb1ELb0ELb1ELb1EEEEEEEEEvNT_6ParamsE,"aw",@nobits
	.sectionflags	@""
	.align	16
	.zero		1024


//--------------------- .nv.shared._ZN7cutlass13device_kernelIN5flash11enable_sm90INS1_16FlashAttnFwdSm90INS1_25CollectiveMainloopFwdSm90ILi2EN4cute5tupleIJNS5_1CILi1EEES8_S8_EEENS6_IJNS7_ILi128EEENS7_ILi96EEENS7_ILi192EEEEEELi128ENS_6half_tEfNS_4arch4Sm90ELb0ELb1ELb1ELb0ELb0ELb0ELb0ELb1ELb1ELb1ELb0ELb0EEENS1_21CollectiveEpilogueFwdINS6_IJSA_SA_SB_EEES9_SE_SG_Li256ELb0ELb1ELb0ELb0EEENS1_30DynamicPersistentTileSchedulerILi256ELi128ELb0ELb1ELb1EEEEEEEEEvNT_6ParamsE --------------------------
	.section	.nv.shared._ZN7cutlass13device_kernelIN5flash11enable_sm90INS1_16FlashAttnFwdSm90INS1_25CollectiveMainloopFwdSm90ILi2EN4cute5tupleIJNS5_1CILi1EEES8_S8_EEENS6_IJNS7_ILi128EEENS7_ILi96EEENS7_ILi192EEEEEELi128ENS_6half_tEfNS_4arch4Sm90ELb0ELb1ELb1ELb0ELb0ELb0ELb0ELb1ELb1ELb1ELb0ELb0EEENS1_21CollectiveEpilogueFwdINS6_IJSA_SA_SB_EEES9_SE_SG_Li256ELb0ELb1ELb0ELb0EEENS1_30DynamicPersistentTileSchedulerILi256ELi128ELb0ELb1ELb1EEEEEEEEEvNT_6ParamsE,"aw",@nobits
	.sectionflags	@""
	.align	16
	.zero		1024


//--------------------- .nv.shared._ZN7cutlass13device_kernelIN5flash11enable_sm90INS1_16FlashAttnFwdSm90INS1_25CollectiveMainloopFwdSm90ILi2EN4cute5tupleIJNS5_1CILi1EEES8_S8_EEENS6_IJNS7_ILi128EEENS7_ILi96EEENS7_ILi192EEEEEELi128ENS_6half_tEfNS_4arch4Sm90ELb0ELb1ELb1ELb1ELb0ELb0ELb0ELb1ELb1ELb1ELb0ELb0EEENS1_21CollectiveEpilogueFwdINS6_IJSA_SA_SB_EEES9_SE_SG_Li256ELb1ELb1ELb0ELb0EEENS1_36VarlenDynamicPersistentTileSchedulerILi128ELi96ELi256ELi128ELb0ELb1ELb1ELb1ELb0ELb1EEEEEEEEEvNT_6ParamsE --------------------------
	.section	.nv.shared._ZN7cutlass13device_kernelIN5flash11enable_sm90INS1_16FlashAttnFwdSm90INS1_25CollectiveMainloopFwdSm90ILi2EN4cute5tupleIJNS5_1CILi1EEES8_S8_EEENS6_IJNS7_ILi128EEENS7_ILi96EEENS7_ILi192EEEEEELi128ENS_6half_tEfNS_4arch4Sm90ELb0ELb1ELb1ELb1ELb0ELb0ELb0ELb1ELb1ELb1ELb0ELb0EEENS1_21CollectiveEpilogueFwdINS6_IJSA_SA_SB_EEES9_SE_SG_Li256ELb1ELb1ELb0ELb0EEENS1_36VarlenDynamicPersistentTileSchedulerILi128ELi96ELi256ELi128ELb0ELb1ELb1ELb1ELb0ELb1EEEEEEEEEvNT_6ParamsE,"aw",@nobits
	.sectionflags	@""
	.align	16
	.zero		1024


//--------------------- .nv.shared._ZN7cutlass13device_kernelIN5flash11enable_sm90INS1_16FlashAttnFwdSm90INS1_25CollectiveMainloopFwdSm90ILi2EN4cute5tupleIJNS5_1CILi1EEES8_S8_EEENS6_IJNS7_ILi128EEENS7_ILi96EEENS7_ILi192EEEEEELi128ENS_6half_tEfNS_4arch4Sm90ELb0ELb1ELb1ELb1ELb0ELb1ELb0ELb1ELb1ELb1ELb0ELb0EEENS1_21CollectiveEpilogueFwdINS6_IJSA_SA_SB_EEES9_SE_SG_Li256ELb1ELb1ELb0ELb0EEENS1_36VarlenDynamicPersistentTileSchedulerILi128ELi96ELi256ELi128ELb0ELb1ELb1ELb1ELb0ELb1EEEEEEEEEvNT_6ParamsE --------------------------
	.section	.nv.shared._ZN7cutlass13device_kernelIN5flash11enable_sm90INS1_16FlashAttnFwdSm90INS1_25CollectiveMainloopFwdSm90ILi2EN4cute5tupleIJNS5_1CILi1EEES8_S8_EEENS6_IJNS7_ILi128EEENS7_ILi96EEENS7_ILi192EEEEEELi128ENS_6half_tEfNS_4arch4Sm90ELb0ELb1ELb1ELb1ELb0ELb1ELb0ELb1ELb1ELb1ELb0ELb0EEENS1_21CollectiveEpilogueFwdINS6_IJSA_SA_SB_EEES9_SE_SG_Li256ELb1ELb1ELb0ELb0EEENS1_36VarlenDynamicPersistentTileSchedulerILi128ELi96ELi256ELi128ELb0ELb1ELb1ELb1ELb0ELb1EEEEEEEEEvNT_6ParamsE,"aw",@nobits
	.sectionflags	@""
	.align	16
	.zero		1024


//--------------------- .nv.shared._ZN7cutlass13device_kernelIN5flash11enable_sm90INS1_16FlashAttnFwdSm90INS1_25CollectiveMainloopFwdSm90ILi2EN4cute5tupleIJNS5_1CILi1EEES8_S8_EEENS6_IJNS7_ILi128EEESA_NS7_ILi192EEEEEELi128ENS_6half_tEfNS_4arch4Sm90ELb1ELb0ELb1ELb0ELb0ELb0ELb0ELb1ELb1ELb1ELb0ELb0EEENS1_21CollectiveEpilogueFwdINS6_IJSA_SA_SA_EEES9_SD_SF_Li256ELb0ELb1ELb0ELb0EEENS1_30DynamicPersistentTileSchedulerILi256ELi128ELb0ELb1ELb1EEEEEEEEEvNT_6ParamsE --------------------------
	.section	.nv.shared._ZN7cutlass13device_kernelIN5flash11enable_sm90INS1_16FlashAttnFwdSm90INS1_25CollectiveMainloopFwdSm90ILi2EN4cute5tupleIJNS5_1CILi1EEES8_S8_EEENS6_IJNS7_ILi128EEESA_NS7_ILi192EEEEEELi128ENS_6half_tEfNS_4arch4Sm90ELb1ELb0ELb1ELb0ELb0ELb0ELb0ELb1ELb1ELb1ELb0ELb0EEENS1_21CollectiveEpilogueFwdINS6_IJSA_SA_SA_EEES9_SD_SF_Li256ELb0ELb1ELb0ELb0EEENS1_30DynamicPersistentTileSchedulerILi256ELi128ELb0ELb1ELb1EEEEEEEEEvNT_6ParamsE,"aw",@nobits
	.sectionflags	@""
	.align	16
	.zero		1024


//--------------------- .nv.shared._ZN7cutlass13device_kernelIN5flash11enable_sm90INS1_16FlashAttnFwdSm90INS1_25CollectiveMainloopFwdSm90ILi2EN4cute5tupleIJNS5_1CILi1EEES8_S8_EEENS6_IJNS7_ILi128EEESA_NS7_ILi192EEEEEELi128ENS_6half_tEfNS_4arch4Sm90ELb1ELb0ELb1ELb1ELb0ELb0ELb0ELb1ELb1ELb1ELb0ELb0EEENS1_21CollectiveEpilogueFwdINS6_IJSA_SA_SA_EEES9_SD_SF_Li256ELb1ELb1ELb0ELb0EEENS1_36VarlenDynamicPersistentTileSchedulerILi128ELi128ELi256ELi128ELb0ELb1ELb1ELb1ELb1ELb1EEEEEEEEEvNT_6ParamsE --------------------------
	.section	.nv.shared._ZN7cutlass13device_kernelIN5flash11enable_sm90INS1_16FlashAttnFwdSm90INS1_25CollectiveMainloopFwdSm90ILi2EN4cute5tupleIJNS5_1CILi1EEES8_S8_EEENS6_IJNS7_ILi128EEESA_NS7_ILi192EEEEEELi128ENS_6half_tEfNS_4arch4Sm90ELb1ELb0ELb1ELb1ELb0ELb0ELb0ELb1ELb1ELb1ELb0ELb0EEENS1_21CollectiveEpilogueFwdINS6_IJSA_SA_SA_EEES9_SD_SF_Li256ELb1ELb1ELb0ELb0EEENS1_36VarlenDynamicPersistentTileSchedulerILi128ELi128ELi256ELi128ELb0ELb1ELb1ELb1ELb1ELb1EEEEEEEEEvNT_6ParamsE,"aw",@nobits
	.sectionflags	@""
	.align	16
	.zero		1024


//--------------------- .nv.shared._ZN7cutlass13device_kernelIN5flash11enable_sm90INS1_16FlashAttnFwdSm90INS1_25CollectiveMainloopFwdSm90ILi2EN4cute5tupleIJNS5_1CILi1EEES8_S8_EEENS6_IJNS7_ILi128EEESA_NS7_ILi192EEEEEELi128ENS_6half_tEfNS_4arch4Sm90ELb1ELb0ELb1ELb1ELb0ELb1ELb0ELb1ELb1ELb1ELb0ELb0EEENS1_21CollectiveEpilogueFwdINS6_IJSA_SA_SA_EEES9_SD_SF_Li256ELb1ELb1ELb0ELb0EEENS1_36VarlenDynamicPersistentTileSchedulerILi128ELi128ELi256ELi128ELb0ELb1ELb1ELb1ELb1ELb1EEEEEEEEEvNT_6ParamsE --------------------------
	.section	.nv.shared._ZN7cutlass13device_kernelIN5flash11enable_sm90INS1_16FlashAttnFwdSm90INS1_25CollectiveMainloopFwdSm90ILi2EN4cute5tupleIJNS5_1CILi1EEES8_S8_EEENS6_IJNS7_ILi128EEESA_NS7_ILi192EEEEEELi128ENS_6half_tEfNS_4arch4Sm90ELb1ELb0ELb1ELb1ELb0ELb1ELb0ELb1ELb1ELb1ELb0ELb0EEENS1_21CollectiveEpilogueFwdINS6_IJSA_SA_SA_EEES9_SD_SF_Li256ELb1ELb1ELb0ELb0EEENS1_36VarlenDynamicPersistentTileSchedulerILi128ELi128ELi256ELi128ELb0ELb1ELb1ELb1ELb1ELb1EEEEEEEEEvNT_6ParamsE,"aw",@nobits
	.sectionflags	@""
	.align	16
	.zero		1024


//--------------------- .nv.constant0._ZN7cutlass13device_kernelIN5flash11enable_sm90INS1_16FlashAttnFwdSm90INS1_25CollectiveMainloopFwdSm90ILi2EN4cute5tupleIJNS5_1CILi1EEES8_S8_EEENS6_IJNS7_ILi128EEESA_NS7_ILi192EEEEEELi128ENS_6half_tEfNS_4arch4Sm90ELb0ELb0ELb1ELb0ELb0ELb0ELb0ELb1ELb1ELb1ELb0ELb0EEENS1_21CollectiveEpilogueFwdINS6_IJSA_SA_SA_EEES9_SD_SF_Li256ELb0ELb1ELb0ELb0EEENS1_29StaticPersistentTileSchedulerILb0EEEEEEEEEvNT_6ParamsE --------------------------
	.section	.nv.constant0._ZN7cutlass13device_kernelIN5flash11enable_sm90INS1_16FlashAttnFwdSm90INS1_25CollectiveMainloopFwdSm90ILi2EN4cute5tupleIJNS5_1CILi1EEES8_S8_EEENS6_IJNS7_ILi128EEESA_NS7_ILi192EEEEEELi128ENS_6half_tEfNS_4arch4Sm90ELb0ELb0ELb1ELb0ELb0ELb0ELb0ELb1ELb1ELb1ELb0ELb0EEENS1_21CollectiveEpilogueFwdINS6_IJSA_SA_SA_EEES9_SD_SF_Li256ELb0ELb1ELb0ELb0EEENS1_29StaticPersistentTileSchedulerILb0EEEEEEEEEvNT_6ParamsE,"a",@progbits
	.sectionflags	@""
	.align	4
.nv.constant0._ZN7cutlass13device_kernelIN5flash11enable_sm90INS1_16FlashAttnFwdSm90INS1_25CollectiveMainloopFwdSm90ILi2EN4cute5tupleIJNS5_1CILi1EEES8_S8_EEENS6_IJNS7_ILi128EEESA_NS7_ILi192EEEEEELi128ENS_6half_tEfNS_4arch4Sm90ELb0ELb0ELb1ELb0ELb0ELb0ELb0ELb1ELb1ELb1ELb0ELb0EEENS1_21CollectiveEpilogueFwdINS6_IJSA_SA_SA_EEES9_SD_SF_Li256ELb0ELb1ELb0ELb0EEENS1_29StaticPersistentTileSchedulerILb0EEEEEEEEEvNT_6ParamsE:
	.zero		3200


//--------------------- .nv.constant0._ZN7cutlass13device_kernelIN5flash11enable_sm90INS1_16FlashAttnFwdSm90INS1_25CollectiveMainloopFwdSm90ILi2EN4cute5tupleIJNS5_1CILi2EEENS7_ILi1EEES9_EEENS6_IJNS7_ILi128EEESB_NS7_ILi192EEEEEELi128ENS_6half_tEfNS_4arch4Sm90ELb0ELb0ELb1ELb0ELb0ELb0ELb0ELb1ELb1ELb1ELb0ELb0EEENS1_21CollectiveEpilogueFwdINS6_IJSB_SB_SB_EEESA_SE_SG_Li256ELb0ELb1ELb0ELb0EEENS1_29StaticPersistentTileSchedulerILb0EEEEEEEEEvNT_6ParamsE --------------------------
	.section	.nv.constant0._ZN7cutlass13device_kernelIN5flash11enable_sm90INS1_16FlashAttnFwdSm90INS1_25CollectiveMainloopFwdSm90ILi2EN4cute5tupleIJNS5_1CILi2EEENS7_ILi1EEES9_EEENS6_IJNS7_ILi128EEESB_NS7_ILi192EEEEEELi128ENS_6half_tEfNS_4arch4Sm90ELb0ELb0ELb1ELb0ELb0ELb0ELb0ELb1ELb1ELb1ELb0ELb0EEENS1_21CollectiveEpilogueFwdINS6_IJSB_SB_SB_EEESA_SE_SG_Li256ELb0ELb1ELb0ELb0EEENS1_29StaticPersistentTileSchedulerILb0EEEEEEEEEvNT_6ParamsE,"a",@progbits
	.sectionflags	@""
	.align	4
.nv.constant0._ZN7cutlass13device_kernelIN5flash11enable_sm90INS1_16FlashAttnFwdSm90INS1_25CollectiveMainloopFwdSm90ILi2EN4cute5tupleIJNS5_1CILi2EEENS7_ILi1EEES9_EEENS6_IJNS7_ILi128EEESB_NS7_ILi192EEEEEELi128ENS_6half_tEfNS_4arch4Sm90ELb0ELb0ELb1ELb0ELb0ELb0ELb0ELb1ELb1ELb1ELb0ELb0EEENS1_21CollectiveEpilogueFwdINS6_IJSB_SB_SB_EEESA_SE_SG_Li256ELb0ELb1ELb0ELb0EEENS1_29StaticPersistentTileSchedulerILb0EEEEEEEEEvNT_6ParamsE:
	.zero		3200


//--------------------- .nv.constant0._ZN7cutlass13device_kernelIN5flash11enable_sm90INS1_16FlashAttnFwdSm90INS1_25CollectiveMainloopFwdSm90ILi2EN4cute5tupleIJNS5_1CILi1EEES8_S8_EEENS6_IJNS7_ILi128EEESA_NS7_ILi192EEEEEELi128ENS_6half_tEfNS_4arch4Sm90ELb0ELb0ELb1ELb1ELb0ELb0ELb0ELb1ELb1ELb1ELb0ELb0EEENS1_21CollectiveEpilogueFwdINS6_IJSA_SA_SA_EEES9_SD_SF_Li256ELb1ELb1ELb0ELb0EEENS1_36VarlenDynamicPersistentTileSchedulerILi128ELi128ELi256ELi128ELb0ELb1ELb1ELb0ELb1ELb1EEEEEEEEEvNT_6ParamsE --------------------------
	.section	.nv.constant0._ZN7cutlass13device_kernelIN5flash11enable_sm90INS1_16FlashAttnFwdSm90INS1_25CollectiveMainloopFwdSm90ILi2EN4cute5tupleIJNS5_1CILi1EEES8_S8_EEENS6_IJNS7_ILi128EEESA_NS7_ILi192EEEEEELi128ENS_6half_tEfNS_4arch4Sm90ELb0ELb0ELb1ELb1ELb0ELb0ELb0ELb1ELb1ELb1ELb0ELb0EEENS1_21CollectiveEpilogueFwdINS6_IJSA_SA_SA_EEES9_SD_SF_Li256ELb1ELb1ELb0ELb0EEENS1_36VarlenDynamicPersistentTileSchedulerILi128ELi128ELi256ELi128ELb0ELb1ELb1ELb0ELb1ELb1EEEEEEEEEvNT_6ParamsE,"a",@progbits
	.sectionflags	@""
	.align	4
.nv.constant0._ZN7cutlass13device_kernelIN5flash11enable_sm90INS1_16FlashAttnFwdSm90INS1_25CollectiveMainloopFwdSm90ILi2EN4cute5tupleIJNS5_1CILi1EEES8_S8_EEENS6_IJNS7_ILi128EEESA_NS7_ILi192EEEEEELi128ENS_6half_tEfNS_4arch4Sm90ELb0ELb0ELb1ELb1ELb0ELb0ELb0ELb1ELb1ELb1ELb0ELb0EEENS1_21CollectiveEpilogueFwdINS6_IJSA_SA_SA_EEES9_SD_SF_Li256ELb1ELb1ELb0ELb0EEENS1_36VarlenDynamicPersistentTileSchedulerILi128ELi128ELi256ELi128ELb0ELb1ELb1ELb0ELb1ELb1EEEEEEEEEvNT_6ParamsE:
	.zero		3328


//--------------------- .nv.constant0._ZN7cutlass13device_kernelIN5flash11enable_sm90INS1_16FlashAttnFwdSm90INS1_25CollectiveMainloopFwdSm90ILi2EN4cute5tupleIJNS5_1CILi1EEES8_S8_EEENS6_IJNS7_ILi128EEESA_NS7_ILi192EEEEEELi128ENS_6half_tEfNS_4arch4Sm90ELb0ELb0ELb1ELb1ELb0ELb1ELb0ELb1ELb1ELb1ELb0ELb0EEENS1_21CollectiveEpilogueFwdINS6_IJSA_SA_SA_EEES9_SD_SF_Li256ELb1ELb1ELb0ELb0EEENS1_36VarlenDynamicPersistentTileSchedulerILi128ELi128ELi256ELi128ELb0ELb1ELb1ELb0ELb1ELb1EEEEEEEEEvNT_6ParamsE --------------------------
	.section	.nv.constant0._ZN7cutlass13device_kernelIN5flash11enable_sm90INS1_16FlashAttnFwdSm90INS1_25CollectiveMainloopFwdSm90ILi2EN4cute5tupleIJNS5_1CILi1EEES8_S8_EEENS6_IJNS7_ILi128EEESA_NS7_ILi192EEEEEELi128ENS_6half_tEfNS_4arch4Sm90ELb0ELb0ELb1ELb1ELb0ELb1ELb0ELb1ELb1ELb1ELb0ELb0EEENS1_21CollectiveEpilogueFwdINS6_IJSA_SA_SA_EEES9_SD_SF_Li256ELb1ELb1ELb0ELb0EEENS1_36VarlenDynamicPersistentTileSchedulerILi128ELi128ELi256ELi128ELb0ELb1ELb1ELb0ELb1ELb1EEEEEEEEEvNT_6ParamsE,"a",@progbits
	.sectionflags	@""
	.align	4
.nv.constant0._ZN7cutlass13device_kernelIN5flash11enable_sm90INS1_16FlashAttnFwdSm90INS1_25CollectiveMainloopFwdSm90ILi2EN4cute5tupleIJNS5_1CILi1EEES8_S8_EEENS6_IJNS7_ILi128EEESA_NS7_ILi192EEEEEELi128ENS_6half_tEfNS_4arch4Sm90ELb0ELb0ELb1ELb1ELb0ELb1ELb0ELb1ELb1ELb1ELb0ELb0EEENS1_21CollectiveEpilogueFwdINS6_IJSA_SA_SA_EEES9_SD_SF_Li256ELb1ELb1ELb0ELb0EEENS1_36VarlenDynamicPersistentTileSchedulerILi128ELi128ELi256ELi128ELb0ELb1ELb1ELb0ELb1ELb1EEEEEEEEEvNT_6ParamsE:
	.zero		3328


//--------------------- .nv.constant0._ZN7cutlass13device_kernelIN5flash11enable_sm90INS1_16FlashAttnFwdSm90INS1_25CollectiveMainloopFwdSm90ILi2EN4cute5tupleIJNS5_1CILi1EEES8_S8_EEENS6_IJNS7_ILi128EEENS7_ILi96EEENS7_ILi192EEEEEELi128ENS_6half_tEfNS_4arch4Sm90ELb0ELb1ELb1ELb0ELb0ELb0ELb0ELb1ELb1ELb1ELb0ELb0EEENS1_21CollectiveEpilogueFwdINS6_IJSA_SA_SB_EEES9_SE_SG_Li256ELb0ELb1ELb0ELb0EEENS1_30DynamicPersistentTileSchedulerILi256ELi128ELb0ELb1ELb1EEEEEEEEEvNT_6ParamsE --------------------------
	.section	.nv.constant0._ZN7cutlass13device_kernelIN5flash11enable_sm90INS1_16FlashAttnFwdSm90INS1_25CollectiveMainloopFwdSm90ILi2EN4cute5tupleIJNS5_1CILi1EEES8_S8_EEENS6_IJNS7_ILi128EEENS7_ILi96EEENS7_ILi192EEEEEELi128ENS_6half_tEfNS_4arch4Sm90ELb0ELb1ELb1ELb0ELb0ELb0ELb0ELb1ELb1ELb1ELb0ELb0EEENS1_21CollectiveEpilogueFwdINS6_IJSA_SA_SB_EEES9_SE_SG_Li256ELb0ELb1ELb0ELb0EEENS1_30DynamicPersistentTileSchedulerILi256ELi128ELb0ELb1ELb1EEEEEEEEEvNT_6ParamsE,"a",@progbits
	.sectionflags	@""
	.align	4
.nv.constant0._ZN7cutlass13device_kernelIN5flash11enable_sm90INS1_16FlashAttnFwdSm90INS1_25CollectiveMainloopFwdSm90ILi2EN4cute5tupleIJNS5_1CILi1EEES8_S8_EEENS6_IJNS7_ILi128EEENS7_ILi96EEENS7_ILi192EEEEEELi128ENS_6half_tEfNS_4arch4Sm90ELb0ELb1ELb1ELb0ELb0ELb0ELb0ELb1ELb1ELb1ELb0ELb0EEENS1_21CollectiveEpilogueFwdINS6_IJSA_SA_SB_EEES9_SE_SG_Li256ELb0ELb1ELb0ELb0EEENS1_30DynamicPersistentTileSchedulerILi256ELi128ELb0ELb1ELb1EEEEEEEEEvNT_6ParamsE:
	.zero		3328


//--------------------- .nv.constant0._ZN7cutlass13device_kernelIN5flash11enable_sm90INS1_16FlashAttnFwdSm90INS1_25CollectiveMainloopFwdSm90ILi2EN4cute5tupleIJNS5_1CILi1EEES8_S8_EEENS6_IJNS7_ILi128EEENS7_ILi96EEENS7_ILi192EEEEEELi128ENS_6half_tEfNS_4arch4Sm90ELb0ELb1ELb1ELb1ELb0ELb0ELb0ELb1ELb1ELb1ELb0ELb0EEENS1_21CollectiveEpilogueFwdINS6_IJSA_SA_SB_EEES9_SE_SG_Li256ELb1ELb1ELb0ELb0EEENS1_36VarlenDynamicPersistentTileSchedulerILi128ELi96ELi256ELi128ELb0ELb1ELb1ELb1ELb0ELb1EEEEEEEEEvNT_6ParamsE --------------------------
	.section	.nv.constant0._ZN7cutlass13device_kernelIN5flash11enable_sm90INS1_16FlashAttnFwdSm90INS1_25CollectiveMainloopFwdSm90ILi2EN4cute5tupleIJNS5_1CILi1EEES8_S8_EEENS6_IJNS7_ILi128EEENS7_ILi96EEENS7_ILi192EEEEEELi128ENS_6half_tEfNS_4arch4Sm90ELb0ELb1ELb1ELb1ELb0ELb0ELb0ELb1ELb1ELb1ELb0ELb0EEENS1_21CollectiveEpilogueFwdINS6_IJSA_SA_SB_EEES9_SE_SG_Li256ELb1ELb1ELb0ELb0EEENS1_36VarlenDynamicPersistentTileSchedulerILi128ELi96ELi256ELi128ELb0ELb1ELb1ELb1ELb0ELb1EEEEEEEEEvNT_6ParamsE,"a",@progbits
	.sectionflags	@""
	.align	4
.nv.constant0._ZN7cutlass13device_kernelIN5flash11enable_sm90INS1_16FlashAttnFwdSm90INS1_25CollectiveMainloopFwdSm90ILi2EN4cute5tupleIJNS5_1CILi1EEES8_S8_EEENS6_IJNS7_ILi128EEENS7_ILi96EEENS7_ILi192EEEEEELi128ENS_6half_tEfNS_4arch4Sm90ELb0ELb1ELb1ELb1ELb0ELb0ELb0ELb1ELb1ELb1ELb0ELb0EEENS1_21CollectiveEpilogueFwdINS6_IJSA_SA_SB_EEES9_SE_SG_Li256ELb1ELb1ELb0ELb0EEENS1_36VarlenDynamicPersistentTileSchedulerILi128ELi96ELi256ELi128ELb0ELb1ELb1ELb1ELb0ELb1EEEEEEEEEvNT_6ParamsE:
	.zero		3328


//--------------------- .nv.constant0._ZN7cutlass13device_kernelIN5flash11enable_sm90INS1_16FlashAttnFwdSm90INS1_25CollectiveMainloopFwdSm90ILi2EN4cute5tupleIJNS5_1CILi1EEES8_S8_EEENS6_IJNS7_ILi128EEENS7_ILi96EEENS7_ILi192EEEEEELi128ENS_6half_tEfNS_4arch4Sm90ELb0ELb1ELb1ELb1ELb0ELb1ELb0ELb1ELb1ELb1ELb0ELb0EEENS1_21CollectiveEpilogueFwdINS6_IJSA_SA_SB_EEES9_SE_SG_Li256ELb1ELb1ELb0ELb0EEENS1_36VarlenDynamicPersistentTileSchedulerILi128ELi96ELi256ELi128ELb0ELb1ELb1ELb1ELb0ELb1EEEEEEEEEvNT_6ParamsE --------------------------
	.section	.nv.constant0._ZN7cutlass13device_kernelIN5flash11enable_sm90INS1_16FlashAttnFwdSm90INS1_25CollectiveMainloopFwdSm90ILi2EN4cute5tupleIJNS5_1CILi1EEES8_S8_EEENS6_IJNS7_ILi128EEENS7_ILi96EEENS7_ILi192EEEEEELi128ENS_6half_tEfNS_4arch4Sm90ELb0ELb1ELb1ELb1ELb0ELb1ELb0ELb1ELb1ELb1ELb0ELb0EEENS1_21CollectiveEpilogueFwdINS6_IJSA_SA_SB_EEES9_SE_SG_Li256ELb1ELb1ELb0ELb0EEENS1_36VarlenDynamicPersistentTileSchedulerILi128ELi96ELi256ELi128ELb0ELb1ELb1ELb1ELb0ELb1EEEEEEEEEvNT_6ParamsE,"a",@progbits
	.sectionflags	@""
	.align	4
.nv.constant0._ZN7cutlass13device_kernelIN5flash11enable_sm90INS1_16FlashAttnFwdSm90INS1_25CollectiveMainloopFwdSm90ILi2EN4cute5tupleIJNS5_1CILi1EEES8_S8_EEENS6_IJNS7_ILi128EEENS7_ILi96EEENS7_ILi192EEEEEELi128ENS_6half_tEfNS_4arch4Sm90ELb0ELb1ELb1ELb1ELb0ELb1ELb0ELb1ELb1ELb1ELb0ELb0EEENS1_21CollectiveEpilogueFwdINS6_IJSA_SA_SB_EEES9_SE_SG_Li256ELb1ELb1ELb0ELb0EEENS1_36VarlenDynamicPersistentTileSchedulerILi128ELi96ELi256ELi128ELb0ELb1ELb1ELb1ELb0ELb1EEEEEEEEEvNT_6ParamsE:
	.zero		3328


//--------------------- .nv.constant0._ZN7cutlass13device_kernelIN5flash11enable_sm90INS1_16FlashAttnFwdSm90INS1_25CollectiveMainloopFwdSm90ILi2EN4cute5tupleIJNS5_1CILi1EEES8_S8_EEENS6_IJNS7_ILi128EEESA_NS7_ILi192EEEEEELi128ENS_6half_tEfNS_4arch4Sm90ELb1ELb0ELb1ELb0ELb0ELb0ELb0ELb1ELb1ELb1ELb0ELb0EEENS1_21CollectiveEpilogueFwdINS6_IJSA_SA_SA_EEES9_SD_SF_Li256ELb0ELb1ELb0ELb0EEENS1_30DynamicPersistentTileSchedulerILi256ELi128ELb0ELb1ELb1EEEEEEEEEvNT_6ParamsE --------------------------
	.section	.nv.constant0._ZN7cutlass13device_kernelIN5flash11enable_sm90INS1_16FlashAttnFwdSm90INS1_25CollectiveMainloopFwdSm90ILi2EN4cute5tupleIJNS5_1CILi1EEES8_S8_EEENS6_IJNS7_ILi128EEESA_NS7_ILi192EEEEEELi128ENS_6half_tEfNS_4arch4Sm90ELb1ELb0ELb1ELb0ELb0ELb0ELb0ELb1ELb1ELb1ELb0ELb0EEENS1_21CollectiveEpilogueFwdINS6_IJSA_SA_SA_EEES9_SD_SF_Li256ELb0ELb1ELb0ELb0EEENS1_30DynamicPersistentTileSchedulerILi256ELi128ELb0ELb1ELb1EEEEEEEEEvNT_6ParamsE,"a",@progbits
	.sectionflags	@""
	.align	4
.nv.constant0._ZN7cutlass13device_kernelIN5flash11enable_sm90INS1_16FlashAttnFwdSm90INS1_25CollectiveMainloopFwdSm90ILi2EN4cute5tupleIJNS5_1CILi1EEES8_S8_EEENS6_IJNS7_ILi128EEESA_NS7_ILi192EEEEEELi128ENS_6half_tEfNS_4arch4Sm90ELb1ELb0ELb1ELb0ELb0ELb0ELb0ELb1ELb1ELb1ELb0ELb0EEENS1_21CollectiveEpilogueFwdINS6_IJSA_SA_SA_EEES9_SD_SF_Li256ELb0ELb1ELb0ELb0EEENS1_30DynamicPersistentTileSchedulerILi256ELi128ELb0ELb1ELb1EEEEEEEEEvNT_6ParamsE:
	.zero		3328


//--------------------- .nv.constant0._ZN7cutlass13device_kernelIN5flash11enable_sm90INS1_16FlashAttnFwdSm90INS1_25CollectiveMainloopFwdSm90ILi2EN4cute5tupleIJNS5_1CILi1EEES8_S8_EEENS6_IJNS7_ILi128EEESA_NS7_ILi192EEEEEELi128ENS_6half_tEfNS_4arch4Sm90ELb1ELb0ELb1ELb1ELb0ELb0ELb0ELb1ELb1ELb1ELb0ELb0EEENS1_21CollectiveEpilogueFwdINS6_IJSA_SA_SA_EEES9_SD_SF_Li256ELb1ELb1ELb0ELb0EEENS1_36VarlenDynamicPersistentTileSchedulerILi128ELi128ELi256ELi128ELb0ELb1ELb1ELb1ELb1ELb1EEEEEEEEEvNT_6ParamsE --------------------------
	.section	.nv.constant0._ZN7cutlass13device_kernelIN5flash11enable_sm90INS1_16FlashAttnFwdSm90INS1_25CollectiveMainloopFwdSm90ILi2EN4cute5tupleIJNS5_1CILi1EEES8_S8_EEENS6_IJNS7_ILi128EEESA_NS7_ILi192EEEEEELi128ENS_6half_tEfNS_4arch4Sm90ELb1ELb0ELb1ELb1ELb0ELb0ELb0ELb1ELb1ELb1ELb0ELb0EEENS1_21CollectiveEpilogueFwdINS6_IJSA_SA_SA_EEES9_SD_SF_Li256ELb1ELb1ELb0ELb0EEENS1_36VarlenDynamicPersistentTileSchedulerILi128ELi128ELi256ELi128ELb0ELb1ELb1ELb1ELb1ELb1EEEEEEEEEvNT_6ParamsE,"a",@progbits
	.sectionflags	@""
	.align	4
.nv.constant0._ZN7cutlass13device_kernelIN5flash11enable_sm90INS1_16FlashAttnFwdSm90INS1_25CollectiveMainloopFwdSm90ILi2EN4cute5tupleIJNS5_1CILi1EEES8_S8_EEENS6_IJNS7_ILi128EEESA_NS7_ILi192EEEEEELi128ENS_6half_tEfNS_4arch4Sm90ELb1ELb0ELb1ELb1ELb0ELb0ELb0ELb1ELb1ELb1ELb0ELb0EEENS1_21CollectiveEpilogueFwdINS6_IJSA_SA_SA_EEES9_SD_SF_Li256ELb1ELb1ELb0ELb0EEENS1_36VarlenDynamicPersistentTileSchedulerILi128ELi128ELi256ELi128ELb0ELb1ELb1ELb1ELb1ELb1EEEEEEEEEvNT_6ParamsE:
	.zero		3328


//--------------------- .nv.constant0._ZN7cutlass13device_kernelIN5flash11enable_sm90INS1_16FlashAttnFwdSm90INS1_25CollectiveMainloopFwdSm90ILi2EN4cute5tupleIJNS5_1CILi1EEES8_S8_EEENS6_IJNS7_ILi128EEESA_NS7_ILi192EEEEEELi128ENS_6half_tEfNS_4arch4Sm90ELb1ELb0ELb1ELb1ELb0ELb1ELb0ELb1ELb1ELb1ELb0ELb0EEENS1_21CollectiveEpilogueFwdINS6_IJSA_SA_SA_EEES9_SD_SF_Li256ELb1ELb1ELb0ELb0EEENS1_36VarlenDynamicPersistentTileSchedulerILi128ELi128ELi256ELi128ELb0ELb1ELb1ELb1ELb1ELb1EEEEEEEEEvNT_6ParamsE --------------------------
	.section	.nv.constant0._ZN7cutlass13device_kernelIN5flash11enable_sm90INS1_16FlashAttnFwdSm90INS1_25CollectiveMainloopFwdSm90ILi2EN4cute5tupleIJNS5_1CILi1EEES8_S8_EEENS6_IJNS7_ILi128EEESA_NS7_ILi192EEEEEELi128ENS_6half_tEfNS_4arch4Sm90ELb1ELb0ELb1ELb1ELb0ELb1ELb0ELb1ELb1ELb1ELb0ELb0EEENS1_21CollectiveEpilogueFwdINS6_IJSA_SA_SA_EEES9_SD_SF_Li256ELb1ELb1ELb0ELb0EEENS1_36VarlenDynamicPersistentTileSchedulerILi128ELi128ELi256ELi128ELb0ELb1ELb1ELb1ELb1ELb1EEEEEEEEEvNT_6ParamsE,"a",@progbits
	.sectionflags	@""
	.align	4
.nv.constant0._ZN7cutlass13device_kernelIN5flash11enable_sm90INS1_16FlashAttnFwdSm90INS1_25CollectiveMainloopFwdSm90ILi2EN4cute5tupleIJNS5_1CILi1EEES8_S8_EEENS6_IJNS7_ILi128EEESA_NS7_ILi192EEEEEELi128ENS_6half_tEfNS_4arch4Sm90ELb1ELb0ELb1ELb1ELb0ELb1ELb0ELb1ELb1ELb1ELb0ELb0EEENS1_21CollectiveEpilogueFwdINS6_IJSA_SA_SA_EEES9_SD_SF_Li256ELb1ELb1ELb0ELb0EEENS1_36VarlenDynamicPersistentTileSchedulerILi128ELi128ELi256ELi128ELb0ELb1ELb1ELb1ELb1ELb1EEEEEEEEEvNT_6ParamsE:
	.zero		3328


//--------------------- SYMBOLS --------------------------

	.type		.nv.reservedSmem.offset0,@object
	.size		.nv.reservedSmem.offset0,0x4
	.type		__assertfail,@function
